	.target	sm_80

	.elftype	@"ET_EXEC"


//--------------------- .note.nv.tkinfo           --------------------------
	.section	.note.nv.tkinfo,"",@"SHT_NOTE"
	.sectionflags	@"SHF_NOTE_NV_TKINFO"
	.tkinfo
        /*0018*/ 	.word	0x00000002
        /*0030*/ 	.string	""
        /*0030*/ 	.string	"ptxas"
        /*0030*/ 	.string	"Cuda compilation tools, release 13.0, V13.0.88"
        /*0030*/ 	.string	"Build cuda_13.0.r13.0/compiler.36424714_0"
        /*0030*/ 	.string	"-v  -suppress-debug-info  -lineinfo  -arch sm_80 "



//--------------------- .note.nv.cuinfo           --------------------------
	.section	.note.nv.cuinfo,"",@"SHT_NOTE"
	.sectionflags	@"SHF_NOTE_NV_CUINFO"
        /*0018*/ 	.short	0x0002
        /*001a*/ 	.short	0x0050
        /*001c*/ 	.short	0x0082
	.zero		2


//--------------------- .nv.info                  --------------------------
	.section	.nv.info,"",@"SHT_CUDA_INFO"
	.align	4


	//----- nvinfo : EIATTR_REGCOUNT
	.align		4
        /*0000*/ 	.byte	0x04, 0x2f
        /*0002*/ 	.short	(.L_2 - .L_1)
	.align		4
.L_1:
        /*0004*/ 	.word	index@(attn_fwd)
        /*0008*/ 	.word	0x00000020


	//----- nvinfo : EIATTR_FRAME_SIZE
	.align		4
.L_2:
        /*000c*/ 	.byte	0x04, 0x11
        /*000e*/ 	.short	(.L_4 - .L_3)
	.align		4
.L_3:
        /*0010*/ 	.word	index@(attn_fwd)
        /*0014*/ 	.word	0x00008508


	//----- nvinfo : EIATTR_MIN_STACK_SIZE
	.align		4
.L_4:
        /*0018*/ 	.byte	0x04, 0x12
        /*001a*/ 	.short	(.L_6 - .L_5)
	.align		4
.L_5:
        /*001c*/ 	.word	index@(attn_fwd)
        /*0020*/ 	.word	0x00008508
.L_6:


//--------------------- .nv.info.attn_fwd         --------------------------
	.section	.nv.info.attn_fwd,"",@"SHT_CUDA_INFO"
	.sectionflags	@""
	.align	4


	//----- nvinfo : EIATTR_CUDA_API_VERSION
	.align		4
        /*0000*/ 	.byte	0x04, 0x37
        /*0002*/ 	.short	(.L_8 - .L_7)
.L_7:
        /*0004*/ 	.word	0x00000082


	//----- nvinfo : EIATTR_SW2861232_WAR
	.align		4
.L_8:
        /*0008*/ 	.byte	0x01, 0x35
	.zero		2


	//----- nvinfo : EIATTR_PARAM_CBANK
	.align		4
        /*000c*/ 	.byte	0x04, 0x0a
        /*000e*/ 	.short	(.L_10 - .L_9)
	.align		4
.L_9:
        /*0010*/ 	.word	index@(.nv.constant0.attn_fwd)
        /*0014*/ 	.short	0x0160
        /*0016*/ 	.short	0x0088


	//----- nvinfo : EIATTR_CBANK_PARAM_SIZE
	.align		4
.L_10:
        /*0018*/ 	.byte	0x03, 0x19
        /*001a*/ 	.short	0x0088


	//----- nvinfo : EIATTR_KPARAM_INFO
	.align		4
        /*001c*/ 	.byte	0x04, 0x17
        /*001e*/ 	.short	(.L_12 - .L_11)
.L_11:
        /*0020*/ 	.word	0x00000000
        /*0024*/ 	.short	0x0019
        /*0026*/ 	.short	0x0080
        /*0028*/ 	.byte	0x00, 0xf4, 0x21, 0x00


	//----- nvinfo : EIATTR_KPARAM_INFO
	.align		4
.L_12:
        /*002c*/ 	.byte	0x04, 0x17
        /*002e*/ 	.short	(.L_14 - .L_13)
.L_13:
        /*0030*/ 	.word	0x00000000
        /*0034*/ 	.short	0x0018
        /*0036*/ 	.short	0x0078
        /*0038*/ 	.byte	0x00, 0xf4, 0x21, 0x00


	//----- nvinfo : EIATTR_KPARAM_INFO
	.align		4
.L_14:
        /*003c*/ 	.byte	0x04, 0x17
        /*003e*/ 	.short	(.L_16 - .L_15)
.L_15:
        /*0040*/ 	.word	0x00000000
        /*0044*/ 	.short	0x0017
        /*0046*/ 	.short	0x0070
        /*0048*/ 	.byte	0x00, 0xf0, 0x11, 0x00


	//----- nvinfo : EIATTR_KPARAM_INFO
	.align		4
.L_16:
        /*004c*/ 	.byte	0x04, 0x17
        /*004e*/ 	.short	(.L_18 - .L_17)
.L_17:
        /*0050*/ 	.word	0x00000000
        /*0054*/ 	.short	0x0016
        /*0056*/ 	.short	0x006c
        /*0058*/ 	.byte	0x00, 0xf0, 0x11, 0x00


	//----- nvinfo : EIATTR_KPARAM_INFO
	.align		4
.L_18:
        /*005c*/ 	.byte	0x04, 0x17
        /*005e*/ 	.short	(.L_20 - .L_19)
.L_19:
        /*0060*/ 	.word	0x00000000
        /*0064*/ 	.short	0x0015
        /*0066*/ 	.short	0x0068
        /*0068*/ 	.byte	0x00, 0xf0, 0x11, 0x00


	//----- nvinfo : EIATTR_KPARAM_INFO
	.align		4
.L_20:
        /*006c*/ 	.byte	0x04, 0x17
        /*006e*/ 	.short	(.L_22 - .L_21)
.L_21:
        /*0070*/ 	.word	0x00000000
        /*0074*/ 	.short	0x0014
        /*0076*/ 	.short	0x0064
        /*0078*/ 	.byte	0x00, 0xf0, 0x11, 0x00


	//----- nvinfo : EIATTR_KPARAM_INFO
	.align		4
.L_22:
        /*007c*/ 	.byte	0x04, 0x17
        /*007e*/ 	.short	(.L_24 - .L_23)
.L_23:
        /*0080*/ 	.word	0x00000000
        /*0084*/ 	.short	0x0013
        /*0086*/ 	.short	0x0060
        /*0088*/ 	.byte	0x00, 0xf0, 0x11, 0x00


	//----- nvinfo : EIATTR_KPARAM_INFO
	.align		4
.L_24:
        /*008c*/ 	.byte	0x04, 0x17
        /*008e*/ 	.short	(.L_26 - .L_25)
.L_25:
        /*0090*/ 	.word	0x00000000
        /*0094*/ 	.short	0x0012
        /*0096*/ 	.short	0x005c
        /*0098*/ 	.byte	0x00, 0xf0, 0x11, 0x00


	//----- nvinfo : EIATTR_KPARAM_INFO
	.align		4
.L_26:
        /*009c*/ 	.byte	0x04, 0x17
        /*009e*/ 	.short	(.L_28 - .L_27)
.L_27:
        /*00a0*/ 	.word	0x00000000
        /*00a4*/ 	.short	0x0011
        /*00a6*/ 	.short	0x0058
        /*00a8*/ 	.byte	0x00, 0xf0, 0x11, 0x00


	//----- nvinfo : EIATTR_KPARAM_INFO
	.align		4
.L_28:
        /*00ac*/ 	.byte	0x04, 0x17
        /*00ae*/ 	.short	(.L_30 - .L_29)
.L_29:
        /*00b0*/ 	.word	0x00000000
        /*00b4*/ 	.short	0x0010
        /*00b6*/ 	.short	0x0054
        /*00b8*/ 	.byte	0x00, 0xf0, 0x11, 0x00


	//----- nvinfo : EIATTR_KPARAM_INFO
	.align		4
.L_30:
        /*00bc*/ 	.byte	0x04, 0x17
        /*00be*/ 	.short	(.L_32 - .L_31)
.L_31:
        /*00c0*/ 	.word	0x00000000
        /*00c4*/ 	.short	0x000f
        /*00c6*/ 	.short	0x0050
        /*00c8*/ 	.byte	0x00, 0xf0, 0x11, 0x00


	//----- nvinfo : EIATTR_KPARAM_INFO
	.align		4
.L_32:
        /*00cc*/ 	.byte	0x04, 0x17
        /*00ce*/ 	.short	(.L_34 - .L_33)
.L_33:
        /*00d0*/ 	.word	0x00000000
        /*00d4*/ 	.short	0x000e
        /*00d6*/ 	.short	0x004c
        /*00d8*/ 	.byte	0x00, 0xf0, 0x11, 0x00


	//----- nvinfo : EIATTR_KPARAM_INFO
	.align		4
.L_34:
        /*00dc*/ 	.byte	0x04, 0x17
        /*00de*/ 	.short	(.L_36 - .L_35)
.L_35:
        /*00e0*/ 	.word	0x00000000
        /*00e4*/ 	.short	0x000d
        /*00e6*/ 	.short	0x0048
        /*00e8*/ 	.byte	0x00, 0xf0, 0x11, 0x00


	//----- nvinfo : EIATTR_KPARAM_INFO
	.align		4
.L_36:
        /*00ec*/ 	.byte	0x04, 0x17
        /*00ee*/ 	.short	(.L_38 - .L_37)
.L_37:
        /*00f0*/ 	.word	0x00000000
        /*00f4*/ 	.short	0x000c
        /*00f6*/ 	.short	0x0044
        /*00f8*/ 	.byte	0x00, 0xf0, 0x11, 0x00


	//----- nvinfo : EIATTR_KPARAM_INFO
	.align		4
.L_38:
        /*00fc*/ 	.byte	0x04, 0x17
        /*00fe*/ 	.short	(.L_40 - .L_39)
.L_39:
        /*0100*/ 	.word	0x00000000
        /*0104*/ 	.short	0x000b
        /*0106*/ 	.short	0x0040
        /*0108*/ 	.byte	0x00, 0xf0, 0x11, 0x00


	//----- nvinfo : EIATTR_KPARAM_INFO
	.align		4
.L_40:
        /*010c*/ 	.byte	0x04, 0x17
        /*010e*/ 	.short	(.L_42 - .L_41)
.L_41:
        /*0110*/ 	.word	0x00000000
        /*0114*/ 	.short	0x000a
        /*0116*/ 	.short	0x003c
        /*0118*/ 	.byte	0x00, 0xf0, 0x11, 0x00


	//----- nvinfo : EIATTR_KPARAM_INFO
	.align		4
.L_42:
        /*011c*/ 	.byte	0x04, 0x17
        /*011e*/ 	.short	(.L_44 - .L_43)
.L_43:
        /*0120*/ 	.word	0x00000000
        /*0124*/ 	.short	0x0009
        /*0126*/ 	.short	0x0038
        /*0128*/ 	.byte	0x00, 0xf0, 0x11, 0x00


	//----- nvinfo : EIATTR_KPARAM_INFO
	.align		4
.L_44:
        /*012c*/ 	.byte	0x04, 0x17
        /*012e*/ 	.short	(.L_46 - .L_45)
.L_45:
        /*0130*/ 	.word	0x00000000
        /*0134*/ 	.short	0x0008
        /*0136*/ 	.short	0x0034
        /*0138*/ 	.byte	0x00, 0xf0, 0x11, 0x00


	//----- nvinfo : EIATTR_KPARAM_INFO
	.align		4
.L_46:
        /*013c*/ 	.byte	0x04, 0x17
        /*013e*/ 	.short	(.L_48 - .L_47)
.L_47:
        /*0140*/ 	.word	0x00000000
        /*0144*/ 	.short	0x0007
        /*0146*/ 	.short	0x0030
        /*0148*/ 	.byte	0x00, 0xf0, 0x11, 0x00


	//----- nvinfo : EIATTR_KPARAM_INFO
	.align		4
.L_48:
        /*014c*/ 	.byte	0x04, 0x17
        /*014e*/ 	.short	(.L_50 - .L_49)
.L_49:
        /*0150*/ 	.word	0x00000000
        /*0154*/ 	.short	0x0006
        /*0156*/ 	.short	0x002c
        /*0158*/ 	.byte	0x00, 0xf0, 0x11, 0x00


	//----- nvinfo : EIATTR_KPARAM_INFO
	.align		4
.L_50:
        /*015c*/ 	.byte	0x04, 0x17
        /*015e*/ 	.short	(.L_52 - .L_51)
.L_51:
        /*0160*/ 	.word	0x00000000
        /*0164*/ 	.short	0x0005
        /*0166*/ 	.short	0x0028
        /*0168*/ 	.byte	0x00, 0xf0, 0x11, 0x00


	//----- nvinfo : EIATTR_KPARAM_INFO
	.align		4
.L_52:
        /*016c*/ 	.byte	0x04, 0x17
        /*016e*/ 	.short	(.L_54 - .L_53)
.L_53:
        /*0170*/ 	.word	0x00000000
        /*0174*/ 	.short	0x0004
        /*0176*/ 	.short	0x0020
        /*0178*/ 	.byte	0x00, 0xf4, 0x21, 0x00


	//----- nvinfo : EIATTR_KPARAM_INFO
	.align		4
.L_54:
        /*017c*/ 	.byte	0x04, 0x17
        /*017e*/ 	.short	(.L_56 - .L_55)
.L_55:
        /*0180*/ 	.word	0x00000000
        /*0184*/ 	.short	0x0003
        /*0186*/ 	.short	0x0018
        /*0188*/ 	.byte	0x00, 0xf4, 0x21, 0x00


	//----- nvinfo : EIATTR_KPARAM_INFO
	.align		4
.L_56:
        /*018c*/ 	.byte	0x04, 0x17
        /*018e*/ 	.short	(.L_58 - .L_57)
.L_57:
        /*0190*/ 	.word	0x00000000
        /*0194*/ 	.short	0x0002
        /*0196*/ 	.short	0x0010
        /*0198*/ 	.byte	0x00, 0xf4, 0x21, 0x00


	//----- nvinfo : EIATTR_KPARAM_INFO
	.align		4
.L_58:
        /*019c*/ 	.byte	0x04, 0x17
        /*019e*/ 	.short	(.L_60 - .L_59)
.L_59:
        /*01a0*/ 	.word	0x00000000
        /*01a4*/ 	.short	0x0001
        /*01a6*/ 	.short	0x0008
        /*01a8*/ 	.byte	0x00, 0xf4, 0x21, 0x00


	//----- nvinfo : EIATTR_KPARAM_INFO
	.align		4
.L_60:
        /*01ac*/ 	.byte	0x04, 0x17
        /*01ae*/ 	.short	(.L_62 - .L_61)
.L_61:
        /*01b0*/ 	.word	0x00000000
        /*01b4*/ 	.short	0x0000
        /*01b6*/ 	.short	0x0000
        /*01b8*/ 	.byte	0x00, 0xf4, 0x21, 0x00


	//----- nvinfo : EIATTR_MAXREG_COUNT
	.align		4
.L_62:
        /*01bc*/ 	.byte	0x03, 0x1b
        /*01be*/ 	.short	0x00ff


	//----- nvinfo : EIATTR_NUM_BARRIERS
	.align		4
        /*01c0*/ 	.byte	0x02, 0x4c
        /*01c2*/ 	.byte	0x01
	.zero		1


	//----- nvinfo : EIATTR_ANNOTATIONS
	.align		4
        /*01c4*/ 	.byte	0x04, 0x55
        /*01c6*/ 	.short	(.L_64 - .L_63)


	//   ....[0]....
.L_63:
        /*01c8*/ 	.word	0x00000001
        /*01cc*/ 	.byte	0x20, 0x04, 0x00, 0x00, 0x01, 0x00, 0x00, 0x00, 0x30, 0x04, 0x00, 0x00, 0x01, 0x00, 0x00, 0x00
        /* <DEDUP_REMOVED lines=2992> */
        /*bcdc*/ 	.byte	0x70, 0x55, 0x03, 0x00


	//----- nvinfo : EIATTR_MERCURY_ISA_VERSION
	.align		4
.L_64:
        /*bce0*/ 	.byte	0x03, 0x5f
        /*bce2*/ 	.short	0x0000


	//----- nvinfo : EIATTR_COOP_GROUP_MASK_REGIDS
	.align		4
        /*bce4*/ 	.byte	0x04, 0x29
        /*bce6*/ 	.short	(.L_66 - .L_65)


	//   ....[0]....
.L_65:
        /*bce8*/ 	.word	0xffffffff


	//   ....[1]....
        /*bcec*/ 	.word	0xffffffff


	//   ....[2]....
        /*bcf0*/ 	.word	0xffffffff


	//   ....[3]....
        /*bcf4*/ 	.word	0xffffffff


	//   ....[4]....
        /*bcf8*/ 	.word	0xffffffff


	//   ....[5]....
        /*bcfc*/ 	.word	0xffffffff


	//   ....[6]....
        /*bd00*/ 	.word	0xffffffff


	//   ....[7]....
        /*bd04*/ 	.word	0xffffffff


	//   ....[8]....
        /*bd08*/ 	.word	0xffffffff


	//   ....[9]....
        /*bd0c*/ 	.word	0xffffffff


	//   ....[10]....
        /*bd10*/ 	.word	0xffffffff


	//   ....[11]....
        /*bd14*/ 	.word	0xffffffff


	//   ....[12]....
        /*bd18*/ 	.word	0xffffffff


	//   ....[13]....
        /*bd1c*/ 	.word	0xffffffff


	//   ....[14]....
        /*bd20*/ 	.word	0xffffffff


	//   ....[15]....
        /*bd24*/ 	.word	0xffffffff


	//   ....[16]....
        /*bd28*/ 	.word	0xffffffff


	//   ....[17]....
        /*bd2c*/ 	.word	0xffffffff


	//   ....[18]....
        /*bd30*/ 	.word	0xffffffff


	//   ....[19]....
        /*bd34*/ 	.word	0xffffffff


	//   ....[20]....
        /*bd38*/ 	.word	0xffffffff


	//   ....[21]....
        /*bd3c*/ 	.word	0xffffffff


	//   ....[22]....
        /*bd40*/ 	.word	0xffffffff


	//   ....[23]....
        /*bd44*/ 	.word	0xffffffff


	//   ....[24]....
        /*bd48*/ 	.word	0xffffffff


	//   ....[25]....
        /*bd4c*/ 	.word	0xffffffff


	//   ....[26]....
        /*bd50*/ 	.word	0xffffffff


	//   ....[27]....
        /*bd54*/ 	.word	0xffffffff


	//   ....[28]....
        /*bd58*/ 	.word	0xffffffff


	//   ....[29]....
        /*bd5c*/ 	.word	0xffffffff


	//   ....[30]....
        /*bd60*/ 	.word	0xffffffff


	//   ....[31]....
        /*bd64*/ 	.word	0xffffffff


	//   ....[32]....
        /*bd68*/ 	.word	0xffffffff


	//   ....[33]....
        /*bd6c*/ 	.word	0xffffffff


	//   ....[34]....
        /*bd70*/ 	.word	0xffffffff


	//   ....[35]....
        /*bd74*/ 	.word	0xffffffff


	//   ....[36]....
        /*bd78*/ 	.word	0xffffffff


	//   ....[37]....
        /*bd7c*/ 	.word	0xffffffff


	//   ....[38]....
        /*bd80*/ 	.word	0xffffffff


	//   ....[39]....
        /*bd84*/ 	.word	0xffffffff


	//   ....[40]....
        /*bd88*/ 	.word	0xffffffff


	//   ....[41]....
        /*bd8c*/ 	.word	0xffffffff


	//   ....[42]....
        /*bd90*/ 	.word	0xffffffff


	//   ....[43]....
        /*bd94*/ 	.word	0xffffffff


	//   ....[44]....
        /*bd98*/ 	.word	0xffffffff


	//   ....[45]....
        /*bd9c*/ 	.word	0xffffffff


	//   ....[46]....
        /*bda0*/ 	.word	0xffffffff


	//   ....[47]....
        /*bda4*/ 	.word	0xffffffff


	//   ....[48]....
        /*bda8*/ 	.word	0xffffffff


	//   ....[49]....
        /*bdac*/ 	.word	0xffffffff


	//   ....[50]....
        /*bdb0*/ 	.word	0xffffffff


	//   ....[51]....
        /*bdb4*/ 	.word	0xffffffff


	//   ....[52]....
        /*bdb8*/ 	.word	0xffffffff


	//   ....[53]....
        /*bdbc*/ 	.word	0xffffffff


	//   ....[54]....
        /*bdc0*/ 	.word	0xffffffff


	//   ....[55]....
        /*bdc4*/ 	.word	0xffffffff


	//   ....[56]....
        /*bdc8*/ 	.word	0xffffffff


	//   ....[57]....
        /*bdcc*/ 	.word	0xffffffff


	//   ....[58]....
        /*bdd0*/ 	.word	0xffffffff


	//   ....[59]....
        /*bdd4*/ 	.word	0xffffffff


	//   ....[60]....
        /*bdd8*/ 	.word	0xffffffff


	//   ....[61]....
        /*bddc*/ 	.word	0xffffffff


	//   ....[62]....
        /*bde0*/ 	.word	0xffffffff


	//   ....[63]....
        /*bde4*/ 	.word	0xffffffff


	//   ....[64]....
        /*bde8*/ 	.word	0xffffffff


	//   ....[65]....
        /*bdec*/ 	.word	0xffffffff


	//   ....[66]....
        /*bdf0*/ 	.word	0xffffffff


	//   ....[67]....
        /*bdf4*/ 	.word	0xffffffff


	//   ....[68]....
        /*bdf8*/ 	.word	0xffffffff


	//   ....[69]....
        /*bdfc*/ 	.word	0xffffffff


	//   ....[70]....
        /*be00*/ 	.word	0xffffffff


	//   ....[71]....
        /*be04*/ 	.word	0xffffffff


	//   ....[72]....
        /*be08*/ 	.word	0xffffffff


	//   ....[73]....
        /*be0c*/ 	.word	0xffffffff


	//   ....[74]....
        /*be10*/ 	.word	0xffffffff


	//   ....[75]....
        /*be14*/ 	.word	0xffffffff


	//   ....[76]....
        /*be18*/ 	.word	0xffffffff


	//   ....[77]....
        /*be1c*/ 	.word	0xffffffff


	//   ....[78]....
        /*be20*/ 	.word	0xffffffff


	//   ....[79]....
        /*be24*/ 	.word	0xffffffff


	//----- nvinfo : EIATTR_COOP_GROUP_INSTR_OFFSETS
	.align		4
.L_66:
        /*be28*/ 	.byte	0x04, 0x28
        /*be2a*/ 	.short	(.L_68 - .L_67)


	//   ....[0]....
.L_67:
        /*be2c*/ 	.word	0x00073880


	//   ....[1]....
        /*be30*/ 	.word	0x00073890


	//   ....[2]....
        /*be34*/ 	.word	0x00074bd0


	//   ....[3]....
        /*be38*/ 	.word	0x00074be0


	//   ....[4]....
        /*be3c*/ 	.word	0x00074bf0


	//   ....[5]....
        /*be40*/ 	.word	0x00074c20


	//   ....[6]....
        /*be44*/ 	.word	0x00074c60


	//   ....[7]....
        /*be48*/ 	.word	0x00074cc0


	//   ....[8]....
        /*be4c*/ 	.word	0x00074ce0


	//   ....[9]....
        /*be50*/ 	.word	0x00074d20


	//   ....[10]....
        /*be54*/ 	.word	0x00074d80


	//   ....[11]....
        /*be58*/ 	.word	0x00074dc0


	//   ....[12]....
        /*be5c*/ 	.word	0x00074e20


	//   ....[13]....
        /*be60*/ 	.word	0x00074e30


	//   ....[14]....
        /*be64*/ 	.word	0x00074e40


	//   ....[15]....
        /*be68*/ 	.word	0x00074e50


	//   ....[16]....
        /*be6c*/ 	.word	0x00074e60


	//   ....[17]....
        /*be70*/ 	.word	0x00074e70


	//   ....[18]....
        /*be74*/ 	.word	0x00074e80


	//   ....[19]....
        /*be78*/ 	.word	0x00074ec0


	//   ....[20]....
        /*be7c*/ 	.word	0x00074ed0


	//   ....[21]....
        /*be80*/ 	.word	0x00074f50


	//   ....[22]....
        /*be84*/ 	.word	0x00074f60


	//   ....[23]....
        /*be88*/ 	.word	0x00074f70


	//   ....[24]....
        /*be8c*/ 	.word	0x00074f80


	//   ....[25]....
        /*be90*/ 	.word	0x00074f90


	//   ....[26]....
        /*be94*/ 	.word	0x00074fa0


	//   ....[27]....
        /*be98*/ 	.word	0x00074fb0


	//   ....[28]....
        /*be9c*/ 	.word	0x00074fc0


	//   ....[29]....
        /*bea0*/ 	.word	0x00074fd0


	//   ....[30]....
        /*bea4*/ 	.word	0x00075000


	//   ....[31]....
        /*bea8*/ 	.word	0x00075010


	//   ....[32]....
        /*beac*/ 	.word	0x00075b90


	//   ....[33]....
        /*beb0*/ 	.word	0x00075ba0


	//   ....[34]....
        /*beb4*/ 	.word	0x00075bb0


	//   ....[35]....
        /*beb8*/ 	.word	0x00075bc0


	//   ....[36]....
        /*bebc*/ 	.word	0x00075c10


	//   ....[37]....
        /*bec0*/ 	.word	0x00075c30


	//   ....[38]....
        /*bec4*/ 	.word	0x00075c40


	//   ....[39]....
        /*bec8*/ 	.word	0x00075c50


	//   ....[40]....
        /*becc*/ 	.word	0x00079180


	//   ....[41]....
        /*bed0*/ 	.word	0x000791a0


	//   ....[42]....
        /*bed4*/ 	.word	0x000791c0


	//   ....[43]....
        /*bed8*/ 	.word	0x000791e0


	//   ....[44]....
        /*bedc*/ 	.word	0x000791f0


	//   ....[45]....
        /*bee0*/ 	.word	0x00079200


	//   ....[46]....
        /*bee4*/ 	.word	0x00079210


	//   ....[47]....
        /*bee8*/ 	.word	0x00079240


	//   ....[48]....
        /*beec*/ 	.word	0x00079270


	//   ....[49]....
        /*bef0*/ 	.word	0x00079340


	//   ....[50]....
        /*bef4*/ 	.word	0x00079360


	//   ....[51]....
        /*bef8*/ 	.word	0x00079400


	//   ....[52]....
        /*befc*/ 	.word	0x000795a0


	//   ....[53]....
        /*bf00*/ 	.word	0x000795d0


	//   ....[54]....
        /*bf04*/ 	.word	0x00079700


	//   ....[55]....
        /*bf08*/ 	.word	0x00079710


	//   ....[56]....
        /*bf0c*/ 	.word	0x00079e40


	//   ....[57]....
        /*bf10*/ 	.word	0x00079e60


	//   ....[58]....
        /*bf14*/ 	.word	0x00079f10


	//   ....[59]....
        /*bf18*/ 	.word	0x00079f40


	//   ....[60]....
        /*bf1c*/ 	.word	0x00079f50


	//   ....[61]....
        /*bf20*/ 	.word	0x00079f60


	//   ....[62]....
        /*bf24*/ 	.word	0x00079f70


	//   ....[63]....
        /*bf28*/ 	.word	0x00079fd0


	//   ....[64]....
        /*bf2c*/ 	.word	0x00079fe0


	//   ....[65]....
        /*bf30*/ 	.word	0x0007a000


	//   ....[66]....
        /*bf34*/ 	.word	0x0007a020


	//   ....[67]....
        /*bf38*/ 	.word	0x0007a040


	//   ....[68]....
        /*bf3c*/ 	.word	0x0007a060


	//   ....[69]....
        /*bf40*/ 	.word	0x0007a090


	//   ....[70]....
        /*bf44*/ 	.word	0x0007a0b0


	//   ....[71]....
        /*bf48*/ 	.word	0x0007a0d0


	//   ....[72]....
        /*bf4c*/ 	.word	0x0007be50


	//   ....[73]....
        /*bf50*/ 	.word	0x0007be60


	//   ....[74]....
        /*bf54*/ 	.word	0x0007be80


	//   ....[75]....
        /*bf58*/ 	.word	0x0007be90


	//   ....[76]....
        /*bf5c*/ 	.word	0x0007c9f0


	//   ....[77]....
        /*bf60*/ 	.word	0x0007ca00


	//   ....[78]....
        /*bf64*/ 	.word	0x0007ca10


	//   ....[79]....
        /*bf68*/ 	.word	0x0007ca20


	//----- nvinfo : EIATTR_EXIT_INSTR_OFFSETS
	.align		4
.L_68:
        /*bf6c*/ 	.byte	0x04, 0x1c
        /*bf6e*/ 	.short	(.L_70 - .L_69)


	//   ....[0]....
.L_69:
        /*bf70*/ 	.word	0x000fb280


	//----- nvinfo : EIATTR_REQNTID
	.align		4
.L_70:
        /*bf74*/ 	.byte	0x04, 0x10
        /*bf76*/ 	.short	(.L_72 - .L_71)
.L_71:
        /*bf78*/ 	.word	0x00000080
        /*bf7c*/ 	.word	0x00000001
        /*bf80*/ 	.word	0x00000001


	//----- nvinfo : EIATTR_CRS_STACK_SIZE
	.align		4
.L_72:
        /*bf84*/ 	.byte	0x04, 0x1e
        /*bf86*/ 	.short	(.L_74 - .L_73)
.L_73:
        /*bf88*/ 	.word	0x00000000
.L_74:


//--------------------- .nv.callgraph             --------------------------
	.section	.nv.callgraph,"",@"SHT_CUDA_CALLGRAPH"
	.align	4
	.sectionentsize	8
	.align		4
        /*0000*/ 	.word	0x00000000
	.align		4
        /*0004*/ 	.word	0xffffffff
	.align		4
        /*0008*/ 	.word	0x00000000
	.align		4
        /*000c*/ 	.word	0xfffffffe
	.align		4
        /*0010*/ 	.word	0x00000000
	.align		4
        /*0014*/ 	.word	0xfffffffd
	.align		4
        /*0018*/ 	.word	0x00000000
	.align		4
        /*001c*/ 	.word	0xfffffffc


//--------------------- .nv.rel.action            --------------------------
	.section	.nv.rel.action,"",@"SHT_CUDA_RELOCINFO"
	.align	8
	.sectionentsize	8
        /*0000*/ 	.byte	0x73, 0x00, 0x00, 0x00, 0x00, 0x00, 0x00, 0x00, 0x00, 0x00, 0x00, 0x11, 0x25, 0x00, 0x05, 0x36


//--------------------- .nv.constant4             --------------------------
	.section	.nv.constant4,"a",@progbits
	.align	8
	.align		8
.nv.constant4:
        /*0000*/ 	.dword	_$_str


//--------------------- .nv.constant0.attn_fwd    --------------------------
	.section	.nv.constant0.attn_fwd,"a",@progbits
	.sectionflags	@""
	.align	4
.nv.constant0.attn_fwd:
	.zero		488


//--------------------- .text.attn_fwd            --------------------------
	.section	.text.attn_fwd,"ax",@progbits
	.sectioninfo	@"SHI_REGISTERS=32"
	.align	128
        .global         attn_fwd
        .type           attn_fwd,@function
        .size           attn_fwd,(.L_x_37 - attn_fwd)
        .other          attn_fwd,@"STO_CUDA_ENTRY STV_DEFAULT"
attn_fwd:
.text.attn_fwd:
[----:B------:R-:W-:Y:S02]  /*0000*/  MOV R1, c[0x0][0x28] ;  /* 0x00000a0000017a02 */ /* 0x000fe40000000f00 */
[----:B------:R-:W0:Y:S01]  /*0010*/  S2R R0, SR_CTAID.X ;  /* 0x0000000000007919 */ /* 0x000e220000002500 */
[----:B------:R-:W-:Y:S01]  /*0020*/  ULDC.64 UR6, c[0x0][0x118] ;  /* 0x0000460000067ab9 */ /* 0x000fe20000000a00 */
[----:B------:R-:W-:Y:S02]  /*0030*/  IADD3 R1, R1, -0x8508, RZ ;  /* 0xffff7af801017810 */ /* 0x000fe40007ffe0ff */
[----:B------:R-:W1:Y:S04]  /*0040*/  S2R R3, SR_TID.X ;  /* 0x0000000000037919 */ /* 0x000e680000002100 */
[----:B------:R-:W2:Y:S01]  /*0050*/  S2R R2, SR_CTAID.Y ;  /* 0x0000000000027919 */ /* 0x000ea20000002600 */
[----:B0-----:R-:W-:-:S04]  /*0060*/  SHF.L.U32 R0, R0, 0x7, RZ ;  /* 0x0000000700007819 */ /* 0x001fc800000006ff */
[----:B-1----:R-:W-:Y:S02]  /*0070*/  LOP3.LUT R3, R0, 0x7f, R3, 0xf8, !PT ;  /* 0x0000007f00037812 */ /* 0x002fe400078ef803 */
[----:B------:R-:W-:Y:S01]  /*0080*/  MOV R0, c[0x0][0x198] ;  /* 0x0000660000007a02 */ /* 0x000fe20000000f00 */
[----:B--2---:R-:W-:Y:S02]  /*0090*/  IMAD R2, R2, c[0x0][0x190], RZ ;  /* 0x0000640002027a24 */ /* 0x004fe400078e02ff */
[----:B------:R-:W-:Y:S01]  /*00a0*/  IMAD R5, R3, c[0x0][0x194], RZ ;  /* 0x0000650003057a24 */ /* 0x000fe200078e02ff */
[----:B------:R-:W-:Y:S01]  /*00b0*/  SHF.L.U32 R7, R0, 0x3, RZ ;  /* 0x0000000300077819 */ /* 0x000fe200000006ff */
[C---:B------:R-:W-:Y:S01]  /*00c0*/  IMAD.HI R4, R2.reuse, 0x2, RZ ;  /* 0x0000000202047827 */ /* 0x040fe200078e02ff */
[----:B------:R-:W-:Y:S02]  /*00d0*/  SHF.L.U32 R3, R2, 0x1, RZ ;  /* 0x0000000102037819 */ /* 0x000fe400000006ff */
[----:B------:R-:W-:Y:S01]  /*00e0*/  SHF.L.U32 R9, R0, 0x4, RZ ;  /* 0x0000000400097819 */ /* 0x000fe200000006ff */
[----:B------:R-:W-:-:S02]  /*00f0*/  IMAD.SHL.U32 R6, R5, 0x2, RZ ;  /* 0x0000000205067824 */ /* 0x000fc400078e00ff */
[----:B------:R-:W-:-:S03]  /*0100*/  IMAD.HI R5, R5, 0x2, RZ ;  /* 0x0000000205057827 */ /* 0x000fc600078e02ff */
[----:B------:R-:W-:Y:S01]  /*0110*/  IADD3 R2, P0, P1, R6, c[0x0][0x160], R3 ;  /* 0x0000580006027a10 */ /* 0x000fe2000791e003 */
[----:B------:R-:W-:-:S03]  /*0120*/  IMAD.SHL.U32 R11, R0, 0x20, RZ ;  /* 0x00000020000b7824 */ /* 0x000fc600078e00ff */
[----:B------:R-:W-:Y:S02]  /*0130*/  IADD3.X R3, R5, c[0x0][0x164], R4, P0, P1 ;  /* 0x0000590005037a10 */ /* 0x000fe400007e2404 */
[CC--:B------:R-:W-:Y:S02]  /*0140*/  LEA R4, P0, R0.reuse, R2.reuse, 0x4 ;  /* 0x0000000200047211 */ /* 0x0c0fe400078020ff */
[CC--:B------:R-:W-:Y:S01]  /*0150*/  LEA R16, P1, R0.reuse, R2.reuse, 0x5 ;  /* 0x0000000200107211 */ /* 0x0c0fe200078228ff */
[----:B------:R-:W2:Y:S01]  /*0160*/  LDG.E.U16 R22, [R2.64] ;  /* 0x0000000602167981 */ /* 0x000ea2000c1e1500 */
[-C--:B------:R-:W-:Y:S02]  /*0170*/  LEA.HI.X.SX32 R5, R7, R3.reuse, 0x1, P0 ;  /* 0x0000000307057211 */ /* 0x080fe400000f0eff */
[----:B------:R-:W-:Y:S02]  /*0180*/  LEA R14, P2, R0, R2, 0x6 ;  /* 0x00000002000e7211 */ /* 0x000fe400078430ff */
[-C--:B------:R-:W-:Y:S01]  /*0190*/  LEA.HI.X.SX32 R17, R9, R3.reuse, 0x1, P1 ;  /* 0x0000000309117211 */ /* 0x080fe200008f0eff */
[----:B------:R0:W3:Y:S01]  /*01a0*/  LDG.E.U16 R21, [R4.64] ;  /* 0x0000000604157981 */ /* 0x0000e2000c1e1500 */
[----:B------:R-:W-:-:S03]  /*01b0*/  LEA.HI.X.SX32 R15, R11, R3, 0x1, P2 ;  /* 0x000000030b0f7211 */ /* 0x000fc600010f0eff */
[----:B------:R1:W4:Y:S01]  /*01c0*/  LDG.E.U16 R19, [R16.64] ;  /* 0x0000000610137981 */ /* 0x000322000c1e1500 */
[C---:B------:R-:W-:Y:S01]  /*01d0*/  SHF.L.U32 R7, R0.reuse, 0x6, RZ ;  /* 0x0000000600077819 */ /* 0x040fe200000006ff */
[C---:B------:R-:W-:Y:S01]  /*01e0*/  IMAD R10, R0.reuse, 0x42, RZ ;  /* 0x00000042000a7824 */ /* 0x040fe200078e02ff */
[CC--:B------:R-:W-:Y:S01]  /*01f0*/  LEA R12, P0, R0.reuse, R2.reuse, 0x7 ;  /* 0x00000002000c7211 */ /* 0x0c0fe200078038ff */
[----:B-1----:R1:W5:Y:S01]  /*0200*/  LDG.E.U16 R16, [R14.64] ;  /* 0x000000060e107981 */ /* 0x002362000c1e1500 */
[C---:B------:R-:W-:Y:S01]  /*0210*/  SHF.L.U32 R9, R0.reuse, 0x7, RZ ;  /* 0x0000000700097819 */ /* 0x040fe200000006ff */
[C---:B0-----:R-:W-:Y:S01]  /*0220*/  IMAD R5, R0.reuse, 0x21, RZ ;  /* 0x0000002100057824 */ /* 0x041fe200078e02ff */
[CC--:B------:R-:W-:Y:S02]  /*0230*/  LEA R8, P1, R0.reuse, R2.reuse, 0x8 ;  /* 0x0000000200087211 */ /* 0x0c0fe400078240ff */
[C---:B------:R-:W-:Y:S02]  /*0240*/  SHF.L.U32 R11, R0.reuse, 0x8, RZ ;  /* 0x00000008000b7819 */ /* 0x040fe400000006ff */
[----:B------:R-:W-:-:S02]  /*0250*/  LEA R6, P2, R0, R2, 0x9 ;  /* 0x0000000200067211 */ /* 0x000fc400078448ff */
[-C--:B------:R-:W-:Y:S02]  /*0260*/  LEA.HI.X.SX32 R13, R7, R3.reuse, 0x1, P0 ;  /* 0x00000003070d7211 */ /* 0x080fe400000f0eff */
[----:B------:R-:W-:Y:S02]  /*0270*/  IADD3 R4, P0, R10, R2, RZ ;  /* 0x000000020a047210 */ /* 0x000fe40007f1e0ff */
[-C--:B------:R-:W-:Y:S01]  /*0280*/  LEA.HI.X.SX32 R9, R9, R3.reuse, 0x1, P1 ;  /* 0x0000000309097211 */ /* 0x080fe200008f0eff */
[----:B------:R0:W5:Y:S01]  /*0290*/  LDG.E.U16 R20, [R12.64] ;  /* 0x000000060c147981 */ /* 0x000162000c1e1500 */
[-C--:B------:R-:W-:Y:S02]  /*02a0*/  LEA.HI.X.SX32 R7, R11, R3.reuse, 0x1, P2 ;  /* 0x000000030b077211 */ /* 0x080fe400010f0eff */
[----:B------:R-:W-:Y:S01]  /*02b0*/  LEA.HI.X.SX32 R5, R5, R3, 0x1, P0 ;  /* 0x0000000305057211 */ /* 0x000fe200000f0eff */
[----:B------:R0:W5:Y:S04]  /*02c0*/  LDG.E.U16 R18, [R8.64] ;  /* 0x0000000608127981 */ /* 0x000168000c1e1500 */
[----:B------:R0:W5:Y:S04]  /*02d0*/  LDG.E.U16 R17, [R6.64] ;  /* 0x0000000606117981 */ /* 0x000168000c1e1500 */
[----:B-1----:R1:W5:Y:S01]  /*02e0*/  LDG.E.U16 R15, [R4.64] ;  /* 0x00000006040f7981 */ /* 0x002362000c1e1500 */
[----:B0-----:R-:W-:-:S02]  /*02f0*/  IMAD R9, R0, 0x84, RZ ;  /* 0x0000008400097824 */ /* 0x001fc400078e02ff */
[C---:B------:R-:W-:Y:S02]  /*0300*/  IMAD R11, R0.reuse, 0x210, RZ ;  /* 0x00000210000b7824 */ /* 0x040fe400078e02ff */
[C---:B------:R-:W-:Y:S01]  /*0310*/  IMAD R7, R0.reuse, 0x108, RZ ;  /* 0x0000010800077824 */ /* 0x040fe200078e02ff */
[----:B-1----:R-:W-:Y:S01]  /*0320*/  IADD3 R4, P0, R9, R2, RZ ;  /* 0x0000000209047210 */ /* 0x002fe20007f1e0ff */
[----:B------:R-:W-:-:S03]  /*0330*/  IMAD R13, R0, 0x22, RZ ;  /* 0x00000022000d7824 */ /* 0x000fc600078e02ff */
[-C--:B------:R-:W-:Y:S01]  /*0340*/  IADD3 R8, P1, R7, R2.reuse, RZ ;  /* 0x0000000207087210 */ /* 0x080fe20007f3e0ff */
[----:B------:R-:W-:Y:S01]  /*0350*/  IMAD R12, R0, 0x44, RZ ;  /* 0x00000044000c7824 */ /* 0x000fe200078e02ff */
[-C--:B------:R-:W-:Y:S02]  /*0360*/  LEA.HI.X.SX32 R5, R10, R3.reuse, 0x1, P0 ;  /* 0x000000030a057211 */ /* 0x080fe400000f0eff */
[-C--:B------:R-:W-:Y:S01]  /*0370*/  IADD3 R10, P2, R11, R2.reuse, RZ ;  /* 0x000000020b0a7210 */ /* 0x080fe20007f5e0ff */
[----:B------:R-:W-:Y:S01]  /*0380*/  IMAD R14, R0, 0x11, RZ ;  /* 0x00000011000e7824 */ /* 0x000fe200078e02ff */
[-C--:B------:R-:W-:Y:S01]  /*0390*/  LEA.HI.X.SX32 R9, R9, R3.reuse, 0x1, P1 ;  /* 0x0000000309097211 */ /* 0x080fe200008f0eff */
[----:B------:R0:W5:Y:S01]  /*03a0*/  LDG.E.U16 R23, [R4.64] ;  /* 0x0000000604177981 */ /* 0x000162000c1e1500 */
[----:B------:R-:W-:Y:S02]  /*03b0*/  IADD3 R6, P0, R13, R2, RZ ;  /* 0x000000020d067210 */ /* 0x000fe40007f1e0ff */
[----:B------:R-:W-:-:S02]  /*03c0*/  LEA.HI.X.SX32 R11, R7, R3, 0x1, P2 ;  /* 0x00000003070b7211 */ /* 0x000fc400010f0eff */
[----:B------:R-:W-:Y:S02]  /*03d0*/  LEA.HI.X.SX32 R7, R14, R3, 0x1, P0 ;  /* 0x000000030e077211 */ /* 0x000fe400000f0eff */
[----:B0-----:R-:W-:-:S04]  /*03e0*/  IADD3 R4, P1, R12, R2, RZ ;  /* 0x000000020c047210 */ /* 0x001fc80007f3e0ff */
[----:B------:R-:W-:Y:S01]  /*03f0*/  LEA.HI.X.SX32 R5, R13, R3, 0x1, P1 ;  /* 0x000000030d057211 */ /* 0x000fe200008f0eff */
[C---:B------:R-:W-:Y:S02]  /*0400*/  IMAD R13, R0.reuse, 0x46, RZ ;  /* 0x00000046000d7824 */ /* 0x040fe400078e02ff */
[C---:B------:R-:W-:Y:S01]  /*0410*/  IMAD R14, R0.reuse, 0x23, RZ ;  /* 0x00000023000e7824 */ /* 0x040fe200078e02ff */
[----:B--2---:R0:W-:Y:S04]  /*0420*/  STL [R1+0x27c], R22 ;  /* 0x00027c1601007387 */ /* 0x0041e80000100800 */
[----:B---3--:R1:W-:Y:S04]  /*0430*/  STL [R1+0x278], R21 ;  /* 0x0002781501007387 */ /* 0x0083e80000100800 */
[----:B0-----:R0:W2:Y:S04]  /*0440*/  LDG.E.U16 R22, [R8.64] ;  /* 0x0000000608167981 */ /* 0x0010a8000c1e1500 */
[----:B-1----:R1:W3:Y:S01]  /*0450*/  LDG.E.U16 R21, [R10.64] ;  /* 0x000000060a157981 */ /* 0x0022e2000c1e1500 */
[----:B0-----:R-:W-:-:S03]  /*0460*/  IMAD R9, R0, 0x88, RZ ;  /* 0x0000008800097824 */ /* 0x001fc600078e02ff */
[----:B----4-:R0:W-:Y:S04]  /*0470*/  STL [R1+0x26c], R19 ;  /* 0x00026c1301007387 */ /* 0x0101e80000100800 */
[----:B-----5:R4:W-:Y:S01]  /*0480*/  STL [R1+0x268], R16 ;  /* 0x0002681001007387 */ /* 0x0209e20000100800 */
[----:B------:R-:W-:-:S03]  /*0490*/  IMAD R8, R0, 0x220, RZ ;  /* 0x0000022000087824 */ /* 0x000fc600078e02ff */
[----:B0-----:R0:W5:Y:S04]  /*04a0*/  LDG.E.U16 R19, [R6.64] ;  /* 0x0000000606137981 */ /* 0x001168000c1e1500 */
[----:B----4-:R4:W5:Y:S01]  /*04b0*/  LDG.E.U16 R16, [R4.64] ;  /* 0x0000000604107981 */ /* 0x010962000c1e1500 */
[----:B0-----:R-:W-:Y:S01]  /*04c0*/  IADD3 R6, P0, R9, R2, RZ ;  /* 0x0000000209067210 */ /* 0x001fe20007f1e0ff */
[----:B----4-:R-:W-:-:S03]  /*04d0*/  IMAD R5, R0, 0x110, RZ ;  /* 0x0000011000057824 */ /* 0x010fc600078e02ff */
[----:B------:R-:W-:Y:S01]  /*04e0*/  LEA.HI.X.SX32 R7, R12, R3, 0x1, P0 ;  /* 0x000000030c077211 */ /* 0x000fe200000f0eff */
[----:B------:R-:W-:Y:S01]  /*04f0*/  IMAD R12, R0, 0x8c, RZ ;  /* 0x0000008c000c7824 */ /* 0x000fe200078e02ff */
[----:B-1----:R-:W-:-:S03]  /*0500*/  IADD3 R10, P1, R5, R2, RZ ;  /* 0x00000002050a7210 */ /* 0x002fc60007f3e0ff */
[----:B------:R0:W4:Y:S01]  /*0510*/  LDG.E.U16 R24, [R6.64] ;  /* 0x0000000606187981 */ /* 0x000122000c1e1500 */
[-C--:B------:R-:W-:Y:S02]  /*0520*/  IADD3 R8, P2, R8, R2.reuse, RZ ;  /* 0x0000000208087210 */ /* 0x080fe40007f5e0ff */
[-C--:B------:R-:W-:Y:S02]  /*0530*/  IADD3 R4, P0, R13, R2.reuse, RZ ;  /* 0x000000020d047210 */ /* 0x080fe40007f1e0ff */
[-C--:B------:R-:W-:Y:S02]  /*0540*/  LEA.HI.X.SX32 R11, R9, R3.reuse, 0x1, P1 ;  /* 0x00000003090b7211 */ /* 0x080fe400008f0eff */
[-C--:B------:R-:W-:Y:S02]  /*0550*/  LEA.HI.X.SX32 R9, R5, R3.reuse, 0x1, P2 ;  /* 0x0000000305097211 */ /* 0x080fe400010f0eff */
[----:B0-----:R-:W-:Y:S02]  /*0560*/  IADD3 R6, P1, R12, R2, RZ ;  /* 0x000000020c067210 */ /* 0x001fe40007f3e0ff */
[-C--:B------:R-:W-:Y:S01]  /*0570*/  LEA.HI.X.SX32 R5, R14, R3.reuse, 0x1, P0 ;  /* 0x000000030e057211 */ /* 0x080fe200000f0eff */
[----:B------:R0:W-:Y:S01]  /*0580*/  STL [R1+0x260], R20 ;  /* 0x0002601401007387 */ /* 0x0001e20000100800 */
[----:B------:R-:W-:-:S03]  /*0590*/  LEA.HI.X.SX32 R7, R13, R3, 0x1, P1 ;  /* 0x000000030d077211 */ /* 0x000fc600008f0eff */
[----:B------:R1:W-:Y:S04]  /*05a0*/  STL [R1+0x258], R18 ;  /* 0x0002581201007387 */ /* 0x0003e80000100800 */
[----:B------:R1:W-:Y:S04]  /*05b0*/  STL [R1+0x230], R17 ;  /* 0x0002301101007387 */ /* 0x0003e80000100800 */
[----:B0-----:R0:W4:Y:S04]  /*05c0*/  LDG.E.U16 R20, [R10.64] ;  /* 0x000000060a147981 */ /* 0x001128000c1e1500 */
[----:B-1----:R1:W4:Y:S04]  /*05d0*/  LDG.E.U16 R18, [R8.64] ;  /* 0x0000000608127981 */ /* 0x002328000c1e1500 */
[----:B------:R0:W-:Y:S04]  /*05e0*/  STL [R1+0x28c], R15 ;  /* 0x00028c0f01007387 */ /* 0x0001e80000100800 */
[----:B------:R1:W4:Y:S04]  /*05f0*/  LDG.E.U16 R17, [R4.64] ;  /* 0x0000000604117981 */ /* 0x000328000c1e1500 */
[----:B0-----:R0:W4:Y:S01]  /*0600*/  LDG.E.U16 R15, [R6.64] ;  /* 0x00000006060f7981 */ /* 0x001122000c1e1500 */
[----:B-1----:R-:W-:-:S02]  /*0610*/  IMAD R9, R0, 0x118, RZ ;  /* 0x0000011800097824 */ /* 0x002fc400078e02ff */
[----:B------:R-:W-:-:S03]  /*0620*/  IMAD R10, R0, 0x230, RZ ;  /* 0x00000230000a7824 */ /* 0x000fc600078e02ff */
[-C--:B------:R-:W-:Y:S01]  /*0630*/  IADD3 R4, P0, R9, R2.reuse, RZ ;  /* 0x0000000209047210 */ /* 0x080fe20007f1e0ff */
[----:B0-----:R-:W-:Y:S01]  /*0640*/  IMAD R7, R0, 0x12, RZ ;  /* 0x0000001200077824 */ /* 0x001fe200078e02ff */
[-C--:B------:R-:W-:Y:S01]  /*0650*/  IADD3 R10, P2, R10, R2.reuse, RZ ;  /* 0x000000020a0a7210 */ /* 0x080fe20007f5e0ff */
[----:B------:R-:W-:Y:S01]  /*0660*/  IMAD R14, R0, 0x9, RZ ;  /* 0x00000009000e7824 */ /* 0x000fe200078e02ff */
[-C--:B------:R-:W-:Y:S01]  /*0670*/  LEA.HI.X.SX32 R5, R12, R3.reuse, 0x1, P0 ;  /* 0x000000030c057211 */ /* 0x080fe200000f0eff */
[C---:B------:R-:W-:Y:S01]  /*0680*/  IMAD R13, R0.reuse, 0x24, RZ ;  /* 0x00000024000d7824 */ /* 0x040fe200078e02ff */
[----:B------:R-:W-:Y:S01]  /*0690*/  IADD3 R8, P0, R7, R2, RZ ;  /* 0x0000000207087210 */ /* 0x000fe20007f1e0ff */
[----:B------:R-:W-:Y:S01]  /*06a0*/  IMAD R12, R0, 0x48, RZ ;  /* 0x00000048000c7824 */ /* 0x000fe200078e02ff */
[----:B------:R0:W-:Y:S01]  /*06b0*/  STL [R1+0x284], R23 ;  /* 0x0002841701007387 */ /* 0x0001e20000100800 */
[-C--:B------:R-:W-:Y:S02]  /*06c0*/  LEA.HI.X.SX32 R11, R9, R3.reuse, 0x1, P2 ;  /* 0x00000003090b7211 */ /* 0x080fe400010f0eff */
[----:B------:R-:W-:-:S02]  /*06d0*/  LEA.HI.X.SX32 R9, R14, R3, 0x1, P0 ;  /* 0x000000030e097211 */ /* 0x000fc400000f0eff */
[-C--:B------:R-:W-:Y:S01]  /*06e0*/  IADD3 R6, P1, R13, R2.reuse, RZ ;  /* 0x000000020d067210 */ /* 0x080fe20007f3e0ff */
[----:B0-----:R0:W4:Y:S03]  /*06f0*/  LDG.E.U16 R23, [R4.64] ;  /* 0x0000000604177981 */ /* 0x001126000c1e1500 */
        /* <DEDUP_REMOVED lines=8> */
[----:B-1----:R1:W3:Y:S04]  /*0780*/  LDG.E.U16 R21, [R8.64] ;  /* 0x0000000608157981 */ /* 0x0022e8000c1e1500 */
[----:B-----5:R5:W-:Y:S01]  /*0790*/  STL [R1+0x280], R19 ;  /* 0x0002801301007387 */ /* 0x020be20000100800 */
[----:B-1----:R-:W-:-:S03]  /*07a0*/  IMAD R9, R0, 0x90, RZ ;  /* 0x0000009000097824 */ /* 0x002fc600078e02ff */
[----:B------:R1:W-:Y:S04]  /*07b0*/  STL [R1+0x288], R16 ;  /* 0x0002881001007387 */ /* 0x0003e80000100800 */
[----:B-----5:R5:W3:Y:S01]  /*07c0*/  LDG.E.U16 R19, [R6.64] ;  /* 0x0000000606137981 */ /* 0x020ae2000c1e1500 */
[----:B------:R-:W-:-:S03]  /*07d0*/  IMAD R8, R0, 0x240, RZ ;  /* 0x0000024000087824 */ /* 0x000fc600078e02ff */
[----:B-1----:R1:W3:Y:S01]  /*07e0*/  LDG.E.U16 R16, [R4.64] ;  /* 0x0000000604107981 */ /* 0x0022e2000c1e1500 */
[----:B-----5:R-:W-:Y:S01]  /*07f0*/  IADD3 R6, P0, R9, R2, RZ ;  /* 0x0000000209067210 */ /* 0x020fe20007f1e0ff */
[----:B-1----:R-:W-:-:S03]  /*0800*/  IMAD R5, R0, 0x120, RZ ;  /* 0x0000012000057824 */ /* 0x002fc600078e02ff */
[-C--:B------:R-:W-:Y:S01]  /*0810*/  LEA.HI.X.SX32 R7, R12, R3.reuse, 0x1, P0 ;  /* 0x000000030c077211 */ /* 0x080fe200000f0eff */
[----:B------:R-:W-:Y:S01]  /*0820*/  IMAD R12, R0, 0x94, RZ ;  /* 0x00000094000c7824 */ /* 0x000fe200078e02ff */
[-C--:B0-----:R-:W-:Y:S01]  /*0830*/  IADD3 R10, P1, R5, R2.reuse, RZ ;  /* 0x00000002050a7210 */ /* 0x081fe20007f3e0ff */
[----:B----4-:R0:W-:Y:S01]  /*0840*/  STL [R1+0x838], R24 ;  /* 0x0008381801007387 */ /* 0x0101e20000100800 */
[-C--:B------:R-:W-:Y:S02]  /*0850*/  IADD3 R8, P2, R8, R2.reuse, RZ ;  /* 0x0000000208087210 */ /* 0x080fe40007f5e0ff */
[----:B------:R-:W-:Y:S02]  /*0860*/  IADD3 R4, P0, R13, R2, RZ ;  /* 0x000000020d047210 */ /* 0x000fe40007f1e0ff */
[-C--:B------:R-:W-:Y:S02]  /*0870*/  LEA.HI.X.SX32 R11, R9, R3.reuse, 0x1, P1 ;  /* 0x00000003090b7211 */ /* 0x080fe400008f0eff */
[-C--:B------:R-:W-:Y:S01]  /*0880*/  LEA.HI.X.SX32 R9, R5, R3.reuse, 0x1, P2 ;  /* 0x0000000305097211 */ /* 0x080fe200010f0eff */
[----:B0-----:R0:W4:Y:S01]  /*0890*/  LDG.E.U16 R24, [R6.64] ;  /* 0x0000000606187981 */ /* 0x001122000c1e1500 */
[----:B------:R-:W-:-:S03]  /*08a0*/  LEA.HI.X.SX32 R5, R14, R3, 0x1, P0 ;  /* 0x000000030e057211 */ /* 0x000fc600000f0eff */
[----:B------:R1:W-:Y:S01]  /*08b0*/  STL [R1+0x254], R20 ;  /* 0x0002541401007387 */ /* 0x0003e20000100800 */
[----:B0-----:R-:W-:-:S03]  /*08c0*/  IADD3 R6, P1, R12, R2, RZ ;  /* 0x000000020c067210 */ /* 0x001fc60007f3e0ff */
[----:B------:R0:W-:Y:S01]  /*08d0*/  STL [R1+0x220], R18 ;  /* 0x0002201201007387 */ /* 0x0001e20000100800 */
[----:B------:R-:W-:-:S03]  /*08e0*/  LEA.HI.X.SX32 R7, R13, R3, 0x1, P1 ;  /* 0x000000030d077211 */ /* 0x000fc600008f0eff */
[----:B-1----:R1:W5:Y:S04]  /*08f0*/  LDG.E.U16 R20, [R10.64] ;  /* 0x000000060a147981 */ /* 0x002368000c1e1500 */
[----:B------:R1:W-:Y:S04]  /*0900*/  STL [R1+0x7b4], R17 ;  /* 0x0007b41101007387 */ /* 0x0003e80000100800 */
[----:B0-----:R0:W5:Y:S04]  /*0910*/  LDG.E.U16 R18, [R8.64] ;  /* 0x0000000608127981 */ /* 0x001168000c1e1500 */
[----:B------:R0:W-:Y:S04]  /*0920*/  STL [R1+0x834], R15 ;  /* 0x0008340f01007387 */ /* 0x0001e80000100800 */
[----:B-1----:R1:W5:Y:S04]  /*0930*/  LDG.E.U16 R17, [R4.64] ;  /* 0x0000000604117981 */ /* 0x002368000c1e1500 */
[----:B0-----:R0:W5:Y:S01]  /*0940*/  LDG.E.U16 R15, [R6.64] ;  /* 0x00000006060f7981 */ /* 0x001162000c1e1500 */
        /* <DEDUP_REMOVED lines=8> */
[-C--:B------:R-:W-:Y:S01]  /*09d0*/  IADD3 R4, P0, R7, R2.reuse, RZ ;  /* 0x0000000207047210 */ /* 0x080fe20007f1e0ff */
[----:B------:R-:W-:Y:S01]  /*09e0*/  IMAD R12, R0, 0x98, RZ ;  /* 0x00000098000c7824 */ /* 0x000fe200078e02ff */
[----:B------:R0:W-:Y:S01]  /*09f0*/  STL [R1+0x830], R23 ;  /* 0x0008301701007387 */ /* 0x0001e20000100800 */
[----:B------:R-:W-:Y:S02]  /*0a00*/  IADD3 R6, P1, R13, R2, RZ ;  /* 0x000000020d067210 */ /* 0x000fe40007f3e0ff */
[----:B------:R-:W-:-:S02]  /*0a10*/  LEA.HI.X.SX32 R11, R5, R3, 0x1, P2 ;  /* 0x00000003050b7211 */ /* 0x000fc400010f0eff */
[-C--:B------:R-:W-:Y:S01]  /*0a20*/  LEA.HI.X.SX32 R5, R14, R3.reuse, 0x1, P0 ;  /* 0x000000030e057211 */ /* 0x080fe200000f0eff */
[----:B0-----:R0:W5:Y:S01]  /*0a30*/  LDG.E.U16 R23, [R8.64] ;  /* 0x0000000608177981 */ /* 0x001162000c1e1500 */
        /* <DEDUP_REMOVED lines=9> */
[----:B------:R1:W-:Y:S01]  /*0ad0*/  STL [R1+0x274], R19 ;  /* 0x0002741301007387 */ /* 0x0003e20000100800 */
[----:B0-----:R-:W-:-:S02]  /*0ae0*/  IMAD R10, R0, 0x260, RZ ;  /* 0x00000260000a7824 */ /* 0x001fc400078e02ff */
[C---:B-1----:R-:W-:Y:S01]  /*0af0*/  IMAD R5, R0.reuse, 0x130, RZ ;  /* 0x0000013000057824 */ /* 0x042fe200078e02ff */
[----:B------:R0:W-:Y:S04]  /*0b00*/  STL [R1+0x82c], R16 ;  /* 0x00082c1001007387 */ /* 0x0001e80000100800 */
[----:B------:R1:W3:Y:S04]  /*0b10*/  LDG.E.U16 R19, [R6.64] ;  /* 0x0000000606137981 */ /* 0x0002e8000c1e1500 */
[----:B0-----:R0:W3:Y:S01]  /*0b20*/  LDG.E.U16 R16, [R8.64] ;  /* 0x0000000608107981 */ /* 0x0010e2000c1e1500 */
[----:B-1----:R-:W-:Y:S01]  /*0b30*/  IMAD R7, R0, 0x4e, RZ ;  /* 0x0000004e00077824 */ /* 0x002fe200078e02ff */
[----:B------:R-:W-:-:S02]  /*0b40*/  IADD3 R10, P2, R10, R2, RZ ;  /* 0x000000020a0a7210 */ /* 0x000fc40007f5e0ff */
[----:B0-----:R-:W-:-:S04]  /*0b50*/  IADD3 R8, P0, R5, R2, RZ ;  /* 0x0000000205087210 */ /* 0x001fc80007f1e0ff */
[-C--:B------:R-:W-:Y:S01]  /*0b60*/  LEA.HI.X.SX32 R9, R12, R3.reuse, 0x1, P0 ;  /* 0x000000030c097211 */ /* 0x080fe200000f0eff */
[----:B----4-:R0:W-:Y:S01]  /*0b70*/  STL [R1+0x25c], R24 ;  /* 0x00025c1801007387 */ /* 0x0101e20000100800 */
[-C--:B------:R-:W-:Y:S01]  /*0b80*/  IADD3 R4, P0, R7, R2.reuse, RZ ;  /* 0x0000000207047210 */ /* 0x080fe20007f1e0ff */
[----:B------:R-:W-:Y:S01]  /*0b90*/  IMAD R12, R0, 0x138, RZ ;  /* 0x00000138000c7824 */ /* 0x000fe200078e02ff */
[-C--:B------:R-:W-:Y:S02]  /*0ba0*/  LEA.HI.X.SX32 R11, R5, R3.reuse, 0x1, P2 ;  /* 0x00000003050b7211 */ /* 0x080fe400010f0eff */
[-C--:B------:R-:W-:Y:S02]  /*0bb0*/  LEA.HI.X.SX32 R5, R14, R3.reuse, 0x1, P0 ;  /* 0x000000030e057211 */ /* 0x080fe400000f0eff */
[----:B------:R-:W-:Y:S01]  /*0bc0*/  IADD3 R6, P1, R13, R2, RZ ;  /* 0x000000020d067210 */ /* 0x000fe20007f3e0ff */
[----:B0-----:R0:W4:Y:S04]  /*0bd0*/  LDG.E.U16 R24, [R10.64] ;  /* 0x000000060a187981 */ /* 0x001128000c1e1500 */
[----:B-----5:R1:W-:Y:S04]  /*0be0*/  STL [R1+0x250], R20 ;  /* 0x0002501401007387 */ /* 0x0203e80000100800 */
[----:B------:R5:W-:Y:S01]  /*0bf0*/  STL [R1+0x20c], R18 ;  /* 0x00020c1201007387 */ /* 0x000be20000100800 */
[----:B------:R-:W-:-:S03]  /*0c00*/  LEA.HI.X.SX32 R7, R7, R3, 0x1, P1 ;  /* 0x0000000307077211 */ /* 0x000fc600008f0eff */
[----:B-1----:R1:W4:Y:S04]  /*0c10*/  LDG.E.U16 R20, [R4.64] ;  /* 0x0000000604147981 */ /* 0x002328000c1e1500 */
[----:B------:R-:W-:Y:S04]  /*0c20*/  STL [R1+0x828], R17 ;  /* 0x0008281101007387 */ /* 0x000fe80000100800 */
[----:B-----5:R5:W4:Y:S04]  /*0c30*/  LDG.E.U16 R18, [R6.64] ;  /* 0x0000000606127981 */ /* 0x020b28000c1e1500 */
[----:B------:R0:W-:Y:S04]  /*0c40*/  STL [R1+0x264], R15 ;  /* 0x0002640f01007387 */ /* 0x0001e80000100800 */
[----:B0-----:R0:W4:Y:S02]  /*0c50*/  LDG.E.U16 R15, [R8.64] ;  /* 0x00000006080f7981 */ /* 0x001124000c1e1500 */
[----:B0-----:R-:W-:-:S04]  /*0c60*/  IADD3 R8, P2, R12, R2, RZ ;  /* 0x000000020c087210 */ /* 0x001fc80007f5e0ff */
[----:B------:R-:W-:-:S05]  /*0c70*/  LEA.HI.X.SX32 R9, R13, R3, 0x1, P2 ;  /* 0x000000030d097211 */ /* 0x000fca00010f0eff */
[----:B------:R0:W4:Y:S01]  /*0c80*/  LDG.E.U16 R17, [R8.64] ;  /* 0x0000000608117981 */ /* 0x000122000c1e1500 */
[C---:B-----5:R-:W-:Y:S02]  /*0c90*/  IMAD R6, R0.reuse, 0x270, RZ ;  /* 0x0000027000067824 */ /* 0x060fe400078e02ff */
[----:B-1----:R-:W-:-:S03]  /*0ca0*/  IMAD R5, R0, 0xa, RZ ;  /* 0x0000000a00057824 */ /* 0x002fc600078e02ff */
[-C--:B------:R-:W-:Y:S01]  /*0cb0*/  IADD3 R6, P1, R6, R2.reuse, RZ ;  /* 0x0000000206067210 */ /* 0x080fe20007f3e0ff */
[C---:B------:R-:W-:Y:S02]  /*0cc0*/  IMAD R13, R0.reuse, 0x14, RZ ;  /* 0x00000014000d7824 */ /* 0x040fe400078e02ff */
[----:B0-----:R-:W-:Y:S01]  /*0cd0*/  IMAD R9, R0, 0x5, RZ ;  /* 0x0000000500097824 */ /* 0x001fe200078e02ff */
[-C--:B------:R-:W-:Y:S01]  /*0ce0*/  LEA.HI.X.SX32 R7, R12, R3.reuse, 0x1, P1 ;  /* 0x000000030c077211 */ /* 0x080fe200008f0eff */
[C---:B------:R-:W-:Y:S01]  /*0cf0*/  IMAD R12, R0.reuse, 0x50, RZ ;  /* 0x00000050000c7824 */ /* 0x040fe200078e02ff */
[----:B------:R-:W-:Y:S01]  /*0d00*/  IADD3 R8, P0, R5, R2, RZ ;  /* 0x0000000205087210 */ /* 0x000fe20007f1e0ff */
[----:B------:R-:W-:Y:S01]  /*0d10*/  IMAD R14, R0, 0x28, RZ ;  /* 0x00000028000e7824 */ /* 0x000fe200078e02ff */
[----:B------:R0:W-:Y:S02]  /*0d20*/  STL [R1+0x824], R23 ;  /* 0x0008241701007387 */ /* 0x0001e40000100800 */
[----:B------:R-:W-:-:S02]  /*0d30*/  LEA.HI.X.SX32 R9, R9, R3, 0x1, P0 ;  /* 0x0000000309097211 */ /* 0x000fc400000f0eff */
[-C--:B------:R-:W-:Y:S02]  /*0d40*/  IADD3 R10, P1, R13, R2.reuse, RZ ;  /* 0x000000020d0a7210 */ /* 0x080fe40007f3e0ff */
[-C--:B------:R-:W-:Y:S01]  /*0d50*/  IADD3 R4, P2, R14, R2.reuse, RZ ;  /* 0x000000020e047210 */ /* 0x080fe20007f5e0ff */
[----:B0-----:R0:W5:Y:S01]  /*0d60*/  LDG.E.U16 R23, [R6.64] ;  /* 0x0000000606177981 */ /* 0x001162000c1e1500 */
[-C--:B------:R-:W-:Y:S02]  /*0d70*/  LEA.HI.X.SX32 R11, R5, R3.reuse, 0x1, P1 ;  /* 0x00000003050b7211 */ /* 0x080fe400008f0eff */
        /* <DEDUP_REMOVED lines=10> */
[----:B------:R0:W-:Y:S01]  /*0e20*/  STL [R1+0x820], R19 ;  /* 0x0008201301007387 */ /* 0x0001e20000100800 */
[----:B------:R-:W-:-:S03]  /*0e30*/  IMAD R8, R0, 0x280, RZ ;  /* 0x0000028000087824 */ /* 0x000fc600078e02ff */
[----:B------:R1:W-:Y:S04]  /*0e40*/  STL [R1+0x81c], R16 ;  /* 0x00081c1001007387 */ /* 0x0003e80000100800 */
[----:B0-----:R0:W3:Y:S04]  /*0e50*/  LDG.E.U16 R19, [R4.64] ;  /* 0x0000000604137981 */ /* 0x0010e8000c1e1500 */
[----:B-1----:R1:W3:Y:S01]  /*0e60*/  LDG.E.U16 R16, [R6.64] ;  /* 0x0000000606107981 */ /* 0x0022e2000c1e1500 */
[----:B0-----:R-:W-:Y:S01]  /*0e70*/  IADD3 R4, P0, R9, R2, RZ ;  /* 0x0000000209047210 */ /* 0x001fe20007f1e0ff */
[----:B-1----:R-:W-:-:S03]  /*0e80*/  IMAD R7, R0, 0x140, RZ ;  /* 0x0000014000077824 */ /* 0x002fc600078e02ff */
[-C--:B------:R-:W-:Y:S02]  /*0e90*/  LEA.HI.X.SX32 R5, R12, R3.reuse, 0x1, P0 ;  /* 0x000000030c057211 */ /* 0x080fe400000f0eff */
[-C--:B------:R-:W-:Y:S02]  /*0ea0*/  IADD3 R8, P2, R8, R2.reuse, RZ ;  /* 0x0000000208087210 */ /* 0x080fe40007f5e0ff */
[-C--:B------:R-:W-:Y:S01]  /*0eb0*/  IADD3 R10, P1, R7, R2.reuse, RZ ;  /* 0x00000002070a7210 */ /* 0x080fe20007f3e0ff */
[----:B------:R0:W3:Y:S01]  /*0ec0*/  LDG.E.U16 R25, [R4.64] ;  /* 0x0000000604197981 */ /* 0x0000e2000c1e1500 */
[----:B------:R-:W-:Y:S02]  /*0ed0*/  IADD3 R6, P0, R13, R2, RZ ;  /* 0x000000020d067210 */ /* 0x000fe40007f1e0ff */
[-C--:B------:R-:W-:Y:S02]  /*0ee0*/  LEA.HI.X.SX32 R11, R9, R3.reuse, 0x1, P1 ;  /* 0x00000003090b7211 */ /* 0x080fe400008f0eff */
[----:B------:R-:W-:-:S02]  /*0ef0*/  LEA.HI.X.SX32 R9, R7, R3, 0x1, P2 ;  /* 0x0000000307097211 */ /* 0x000fc400010f0eff */
[----:B0-----:R-:W-:-:S04]  /*0f00*/  IADD3 R4, P1, R14, R2, RZ ;  /* 0x000000020e047210 */ /* 0x001fc80007f3e0ff */
[----:B------:R-:W-:Y:S01]  /*0f10*/  LEA.HI.X.SX32 R5, R13, R3, 0x1, P1 ;  /* 0x000000030d057211 */ /* 0x000fe200008f0eff */
[----:B----4-:R0:W-:Y:S04]  /*0f20*/  STL [R1+0x24c], R15 ;  /* 0x00024c0f01007387 */ /* 0x0101e80000100800 */
[----:B------:R1:W-:Y:S01]  /*0f30*/  STL [R1+0x200], R24 ;  /* 0x0002001801007387 */ /* 0x0003e20000100800 */
[----:B0-----:R-:W-:-:S03]  /*0f40*/  IMAD R15, R0, 0x29, RZ ;  /* 0x00000029000f7824 */ /* 0x001fc600078e02ff */
[----:B------:R0:W-:Y:S04]  /*0f50*/  STL [R1+0x818], R20 ;  /* 0x0008181401007387 */ /* 0x0001e80000100800 */
[----:B-1----:R1:W4:Y:S01]  /*0f60*/  LDG.E.U16 R24, [R10.64] ;  /* 0x000000060a187981 */ /* 0x002322000c1e1500 */
[----:B------:R-:W-:-:S03]  /*0f70*/  LEA.HI.X.SX32 R7, R15, R3, 0x1, P0 ;  /* 0x000000030f077211 */ /* 0x000fc600000f0eff */
[----:B0-----:R0:W4:Y:S04]  /*0f80*/  LDG.E.U16 R20, [R8.64] ;  /* 0x0000000608147981 */ /* 0x001128000c1e1500 */
[----:B------:R0:W-:Y:S04]  /*0f90*/  STL [R1+0x814], R18 ;  /* 0x0008141201007387 */ /* 0x0001e80000100800 */
[----:B------:R1:W-:Y:S04]  /*0fa0*/  STL [R1+0x810], R17 ;  /* 0x0008101101007387 */ /* 0x0003e80000100800 */
[----:B0-----:R0:W4:Y:S04]  /*0fb0*/  LDG.E.U16 R18, [R6.64] ;  /* 0x0000000606127981 */ /* 0x001128000c1e1500 */
[----:B-1----:R1:W4:Y:S01]  /*0fc0*/  LDG.E.U16 R17, [R4.64] ;  /* 0x0000000604117981 */ /* 0x002322000c1e1500 */
[----:B------:R-:W-:-:S02]  /*0fd0*/  IMAD R10, R0, 0x290, RZ ;  /* 0x00000290000a7824 */ /* 0x000fc400078e02ff */
[----:B0-----:R-:W-:-:S03]  /*0fe0*/  IMAD R7, R0, 0x148, RZ ;  /* 0x0000014800077824 */ /* 0x001fc600078e02ff */
[-C--:B------:R-:W-:Y:S01]  /*0ff0*/  IADD3 R10, P2, R10, R2.reuse, RZ ;  /* 0x000000020a0a7210 */ /* 0x080fe20007f5e0ff */
[C---:B------:R-:W-:Y:S02]  /*1000*/  IMAD R9, R0.reuse, 0x2a, RZ ;  /* 0x0000002a00097824 */ /* 0x040fe400078e02ff */
[C---:B------:R-:W-:Y:S01]  /*1010*/  IMAD R12, R0.reuse, 0x54, RZ ;  /* 0x00000054000c7824 */ /* 0x040fe200078e02ff */
[CC--:B-1----:R-:W-:Y:S01]  /*1020*/  IADD3 R4, P0, R7.reuse, R2.reuse, RZ ;  /* 0x0000000207047210 */ /* 0x0c2fe20007f1e0ff */
[C---:B------:R-:W-:Y:S01]  /*1030*/  IMAD R15, R0.reuse, 0x15, RZ ;  /* 0x00000015000f7824 */ /* 0x040fe200078e02ff */
[-C--:B------:R-:W-:Y:S01]  /*1040*/  LEA.HI.X.SX32 R11, R7, R3.reuse, 0x1, P2 ;  /* 0x00000003070b7211 */ /* 0x080fe200010f0eff */
[----:B------:R-:W-:Y:S01]  /*1050*/  IMAD R13, R0, 0xa8, RZ ;  /* 0x000000a8000d7824 */ /* 0x000fe200078e02ff */
[----:B------:R-:W-:Y:S02]  /*1060*/  LEA.HI.X.SX32 R5, R14, R3, 0x1, P0 ;  /* 0x000000030e057211 */ /* 0x000fe400000f0eff */
[----:B------:R-:W-:-:S02]  /*1070*/  IADD3 R6, P0, R9, R2, RZ ;  /* 0x0000000209067210 */ /* 0x000fc40007f1e0ff */
[-C--:B------:R-:W-:Y:S01]  /*1080*/  IADD3 R8, P1, R12, R2.reuse, RZ ;  /* 0x000000020c087210 */ /* 0x080fe20007f3e0ff */
[----:B-----5:R0:W-:Y:S01]  /*1090*/  STL [R1+0x1fc], R23 ;  /* 0x0001fc1701007387 */ /* 0x0201e20000100800 */
[-C--:B------:R-:W-:Y:S02]  /*10a0*/  LEA.HI.X.SX32 R7, R15, R3.reuse, 0x1, P0 ;  /* 0x000000030f077211 */ /* 0x080fe400000f0eff */
[----:B------:R-:W-:Y:S01]  /*10b0*/  LEA.HI.X.SX32 R9, R9, R3, 0x1, P1 ;  /* 0x0000000309097211 */ /* 0x000fe200008f0eff */
[----:B0-----:R0:W5:Y:S02]  /*10c0*/  LDG.E.U16 R23, [R4.64] ;  /* 0x0000000604177981 */ /* 0x001164000c1e1500 */
[----:B0-----:R-:W-:-:S04]  /*10d0*/  IADD3 R4, P2, R13, R2, RZ ;  /* 0x000000020d047210 */ /* 0x001fc80007f5e0ff */
[----:B------:R-:W-:Y:S01]  /*10e0*/  LEA.HI.X.SX32 R5, R12, R3, 0x1, P2 ;  /* 0x000000030c057211 */ /* 0x000fe200010f0eff */
        /* <DEDUP_REMOVED lines=9> */
[----:B0-----:R0:W3:Y:S01]  /*1180*/  LDG.E.U16 R19, [R8.64] ;  /* 0x0000000608137981 */ /* 0x0010e2000c1e1500 */
[----:B-1----:R-:W-:Y:S01]  /*1190*/  IMAD R7, R0, 0x56, RZ ;  /* 0x0000005600077824 */ /* 0x002fe200078e02ff */
[-C--:B------:R-:W-:Y:S02]  /*11a0*/  IADD3 R10, P2, R10, R2.reuse, RZ ;  /* 0x000000020a0a7210 */ /* 0x080fe40007f5e0ff */
[----:B------:R1:W3:Y:S01]  /*11b0*/  LDG.E.U16 R16, [R4.64] ;  /* 0x0000000604107981 */ /* 0x0002e2000c1e1500 */
[----:B0-----:R-:W-:-:S04]  /*11c0*/  IADD3 R8, P0, R11, R2, RZ ;  /* 0x000000020b087210 */ /* 0x001fc80007f1e0ff */
[-C--:B------:R-:W-:Y:S01]  /*11d0*/  LEA.HI.X.SX32 R9, R13, R3.reuse, 0x1, P0 ;  /* 0x000000030d097211 */ /* 0x080fe200000f0eff */
[C---:B------:R-:W-:Y:S01]  /*11e0*/  IMAD R13, R0.reuse, 0x158, RZ ;  /* 0x00000158000d7824 */ /* 0x040fe200078e02ff */
[----:B------:R-:W-:Y:S01]  /*11f0*/  LEA.HI.X.SX32 R11, R11, R3, 0x1, P2 ;  /* 0x000000030b0b7211 */ /* 0x000fe200010f0eff */
[----:B-1----:R-:W-:Y:S01]  /*1200*/  IMAD R5, R0, 0x2b, RZ ;  /* 0x0000002b00057824 */ /* 0x002fe200078e02ff */
[-C--:B------:R-:W-:Y:S01]  /*1210*/  IADD3 R4, P0, R7, R2.reuse, RZ ;  /* 0x0000000207047210 */ /* 0x080fe20007f1e0ff */
[----:B------:R0:W3:Y:S01]  /*1220*/  LDG.E.U16 R14, [R8.64] ;  /* 0x00000006080e7981 */ /* 0x0000e2000c1e1500 */
[----:B------:R-:W-:-:S03]  /*1230*/  IADD3 R6, P1, R12, R2, RZ ;  /* 0x000000020c067210 */ /* 0x000fc60007f3e0ff */
[----:B------:R-:W-:Y:S01]  /*1240*/  STL [R1+0x240], R25 ;  /* 0x0002401901007387 */ /* 0x000fe20000100800 */
[-C--:B------:R-:W-:Y:S02]  /*1250*/  LEA.HI.X.SX32 R5, R5, R3.reuse, 0x1, P0 ;  /* 0x0000000305057211 */ /* 0x080fe400000f0eff */
[----:B------:R-:W-:Y:S02]  /*1260*/  LEA.HI.X.SX32 R7, R7, R3, 0x1, P1 ;  /* 0x0000000307077211 */ /* 0x000fe400008f0eff */
[----:B0-----:R-:W-:-:S04]  /*1270*/  IADD3 R8, P2, R13, R2, RZ ;  /* 0x000000020d087210 */ /* 0x001fc80007f5e0ff */
[----:B------:R-:W-:-:S05]  /*1280*/  LEA.HI.X.SX32 R9, R12, R3, 0x1, P2 ;  /* 0x000000030c097211 */ /* 0x000fca00010f0eff */
[----:B------:R0:W3:Y:S04]  /*1290*/  LDG.E.U16 R15, [R8.64] ;  /* 0x00000006080f7981 */ /* 0x0000e8000c1e1500 */
[----:B----4-:R-:W-:Y:S04]  /*12a0*/  STL [R1+0x234], R24 ;  /* 0x0002341801007387 */ /* 0x010fe80000100800 */
[----:B------:R1:W-:Y:S04]  /*12b0*/  STL [R1+0x1e0], R20 ;  /* 0x0001e01401007387 */ /* 0x0003e80000100800 */
[----:B-1----:R1:W4:Y:S04]  /*12c0*/  LDG.E.U16 R20, [R10.64] ;  /* 0x000000060a147981 */ /* 0x002328000c1e1500 */
[----:B------:R0:W-:Y:S04]  /*12d0*/  STL [R1+0x238], R18 ;  /* 0x0002381201007387 */ /* 0x0001e80000100800 */
[----:B------:R1:W-:Y:S04]  /*12e0*/  STL [R1+0x23c], R17 ;  /* 0x00023c1101007387 */ /* 0x0003e80000100800 */
[----:B0-----:R0:W4:Y:S04]  /*12f0*/  LDG.E.U16 R18, [R4.64] ;  /* 0x0000000604127981 */ /* 0x001128000c1e1500 */
[----:B-1----:R1:W4:Y:S01]  /*1300*/  LDG.E.U16 R17, [R6.64] ;  /* 0x0000000606117981 */ /* 0x002322000c1e1500 */
[----:B------:R-:W-:-:S02]  /*1310*/  IMAD R10, R0, 0x2b0, RZ ;  /* 0x000002b0000a7824 */ /* 0x000fc400078e02ff */
[----:B------:R-:W-:-:S03]  /*1320*/  IMAD R9, R0, 0x2c, RZ ;  /* 0x0000002c00097824 */ /* 0x000fc600078e02ff */
[----:B------:R-:W-:Y:S01]  /*1330*/  IADD3 R10, P1, R10, R2, RZ ;  /* 0x000000020a0a7210 */ /* 0x000fe20007f3e0ff */
[----:B-1----:R-:W-:-:S03]  /*1340*/  IMAD R7, R0, 0x16, RZ ;  /* 0x0000001600077824 */ /* 0x002fc600078e02ff */
[-C--:B------:R-:W-:Y:S01]  /*1350*/  LEA.HI.X.SX32 R11, R13, R3.reuse, 0x1, P1 ;  /* 0x000000030d0b7211 */ /* 0x080fe200008f0eff */
[C---:B0-----:R-:W-:Y:S01]  /*1360*/  IMAD R5, R0.reuse, 0xb, RZ ;  /* 0x0000000b00057824 */ /* 0x041fe200078e02ff */
[-C--:B------:R-:W-:Y:S01]  /*1370*/  IADD3 R6, P1, R9, R2.reuse, RZ ;  /* 0x0000000209067210 */ /* 0x080fe20007f3e0ff */
[C---:B------:R-:W-:Y:S01]  /*1380*/  IMAD R13, R0.reuse, 0xb0, RZ ;  /* 0x000000b0000d7824 */ /* 0x040fe200078e02ff */
[CC--:B------:R-:W-:Y:S01]  /*1390*/  IADD3 R4, P0, R7.reuse, R2.reuse, RZ ;  /* 0x0000000207047210 */ /* 0x0c0fe20007f1e0ff */
[----:B------:R-:W-:Y:S01]  /*13a0*/  IMAD R12, R0, 0x58, RZ ;  /* 0x00000058000c7824 */ /* 0x000fe200078e02ff */
[-C--:B------:R-:W-:Y:S02]  /*13b0*/  LEA.HI.X.SX32 R7, R7, R3.reuse, 0x1, P1 ;  /* 0x0000000307077211 */ /* 0x080fe400008f0eff */
[----:B------:R-:W-:Y:S01]  /*13c0*/  LEA.HI.X.SX32 R5, R5, R3, 0x1, P0 ;  /* 0x0000000305057211 */ /* 0x000fe200000f0eff */
[----:B-----5:R0:W-:Y:S01]  /*13d0*/  STL [R1+0x804], R23 ;  /* 0x0008041701007387 */ /* 0x0201e20000100800 */
[----:B------:R-:W-:-:S03]  /*13e0*/  IADD3 R8, P2, R12, R2, RZ ;  /* 0x000000020c087210 */ /* 0x000fc60007f5e0ff */
[----:B0-----:R0:W5:Y:S01]  /*13f0*/  LDG.E.U16 R23, [R10.64] ;  /* 0x000000060a177981 */ /* 0x001162000c1e1500 */
[----:B------:R-:W-:Y:S02]  /*1400*/  LEA.HI.X.SX32 R9, R9, R3, 0x1, P2 ;  /* 0x0000000309097211 */ /* 0x000fe400010f0eff */
[----:B0-----:R-:W-:-:S04]  /*1410*/  IADD3 R10, P0, R13, R2, RZ ;  /* 0x000000020d0a7210 */ /* 0x001fc80007f1e0ff */
[----:B------:R-:W-:Y:S01]  /*1420*/  LEA.HI.X.SX32 R11, R12, R3, 0x1, P0 ;  /* 0x000000030c0b7211 */ /* 0x000fe200000f0eff */
[C---:B------:R-:W-:Y:S01]  /*1430*/  IMAD R12, R0.reuse, 0xb4, RZ ;  /* 0x000000b4000c7824 */ /* 0x040fe200078e02ff */
[----:B--2---:R0:W-:Y:S04]  /*1440*/  STL [R1+0x1d4], R22 ;  /* 0x0001d41601007387 */ /* 0x0041e80000100800 */
[----:B---3--:R1:W-:Y:S04]  /*1450*/  STL [R1+0x800], R21 ;  /* 0x0008001501007387 */ /* 0x0083e80000100800 */
[----:B0-----:R0:W2:Y:S04]  /*1460*/  LDG.E.U16 R22, [R4.64] ;  /* 0x0000000604167981 */ /* 0x0010a8000c1e1500 */
[----:B-1----:R1:W3:Y:S04]  /*1470*/  LDG.E.U16 R21, [R6.64] ;  /* 0x0000000606157981 */ /* 0x0022e8000c1e1500 */
[----:B------:R0:W-:Y:S01]  /*1480*/  STL [R1+0x22c], R19 ;  /* 0x00022c1301007387 */ /* 0x0001e20000100800 */
[----:B-1----:R-:W-:-:S03]  /*1490*/  IMAD R7, R0, 0x160, RZ ;  /* 0x0000016000077824 */ /* 0x002fc600078e02ff */
[----:B------:R1:W-:Y:S04]  /*14a0*/  STL [R1+0x7fc], R16 ;  /* 0x0007fc1001007387 */ /* 0x0003e80000100800 */
[----:B0-----:R0:W3:Y:S01]  /*14b0*/  LDG.E.U16 R19, [R8.64] ;  /* 0x0000000608137981 */ /* 0x0010e2000c1e1500 */
[----:B------:R-:W-:-:S03]  /*14c0*/  IADD3 R4, P0, R7, R2, RZ ;  /* 0x0000000207047210 */ /* 0x000fc60007f1e0ff */
[----:B-1----:R1:W3:Y:S01]  /*14d0*/  LDG.E.U16 R16, [R10.64] ;  /* 0x000000060a107981 */ /* 0x0022e2000c1e1500 */
[----:B------:R-:W-:Y:S01]  /*14e0*/  LEA.HI.X.SX32 R5, R13, R3, 0x1, P0 ;  /* 0x000000030d057211 */ /* 0x000fe200000f0eff */
[C---:B0-----:R-:W-:Y:S02]  /*14f0*/  IMAD R9, R0.reuse, 0x5a, RZ ;  /* 0x0000005a00097824 */ /* 0x041fe400078e02ff */
[----:B------:R0:W-:Y:S01]  /*1500*/  STL [R1+0x224], R14 ;  /* 0x0002240e01007387 */ /* 0x0001e20000100800 */
[C---:B-1----:R-:W-:Y:S02]  /*1510*/  IMAD R10, R0.reuse, 0x2c0, RZ ;  /* 0x000002c0000a7824 */ /* 0x042fe400078e02ff */
[-C--:B------:R-:W-:Y:S01]  /*1520*/  IADD3 R6, P0, R9, R2.reuse, RZ ;  /* 0x0000000209067210 */ /* 0x080fe20007f1e0ff */
[----:B------:R-:W-:Y:S01]  /*1530*/  IMAD R13, R0, 0x168, RZ ;  /* 0x00000168000d7824 */ /* 0x000fe200078e02ff */
[-C--:B------:R-:W-:Y:S01]  /*1540*/  IADD3 R8, P1, R12, R2.reuse, RZ ;  /* 0x000000020c087210 */ /* 0x080fe20007f3e0ff */
[----:B0-----:R-:W-:Y:S01]  /*1550*/  IMAD R14, R0, 0x2d, RZ ;  /* 0x0000002d000e7824 */ /* 0x001fe200078e02ff */
[----:B------:R-:W-:-:S02]  /*1560*/  IADD3 R10, P2, R10, R2, RZ ;  /* 0x000000020a0a7210 */ /* 0x000fc40007f5e0ff */
[-C--:B------:R-:W-:Y:S02]  /*1570*/  LEA.HI.X.SX32 R9, R9, R3.reuse, 0x1, P1 ;  /* 0x0000000309097211 */ /* 0x080fe400008f0eff */
[-C--:B------:R-:W-:Y:S02]  /*1580*/  LEA.HI.X.SX32 R11, R7, R3.reuse, 0x1, P2 ;  /* 0x00000003070b7211 */ /* 0x080fe400010f0eff */
[----:B------:R-:W-:Y:S01]  /*1590*/  LEA.HI.X.SX32 R7, R14, R3, 0x1, P0 ;  /* 0x000000030e077211 */ /* 0x000fe200000f0eff */
[----:B----4-:R0:W-:Y:S04]  /*15a0*/  STL [R1+0x1cc], R20 ;  /* 0x0001cc1401007387 */ /* 0x0101e80000100800 */
[----:B0-----:R0:W4:Y:S04]  /*15b0*/  LDG.E.U16 R20, [R4.64] ;  /* 0x0000000604147981 */ /* 0x001128000c1e1500 */
[----:B------:R1:W-:Y:S01]  /*15c0*/  STL [R1+0x738], R18 ;  /* 0x0007381201007387 */ /* 0x0003e20000100800 */
[----:B0-----:R-:W-:-:S03]  /*15d0*/  IADD3 R4, P2, R13, R2, RZ ;  /* 0x000000020d047210 */ /* 0x001fc60007f5e0ff */
[----:B------:R0:W-:Y:S01]  /*15e0*/  STL [R1+0x7f8], R17 ;  /* 0x0007f81101007387 */ /* 0x0001e20000100800 */
[----:B------:R-:W-:-:S03]  /*15f0*/  LEA.HI.X.SX32 R5, R12, R3, 0x1, P2 ;  /* 0x000000030c057211 */ /* 0x000fc600010f0eff */
[----:B-1----:R1:W4:Y:S04]  /*1600*/  LDG.E.U16 R18, [R10.64] ;  /* 0x000000060a127981 */ /* 0x002328000c1e1500 */
[----:B------:R1:W-:Y:S04]  /*1610*/  STL [R1+0x7f4], R15 ;  /* 0x0007f40f01007387 */ /* 0x0003e80000100800 */
[----:B0-----:R0:W4:Y:S04]  /*1620*/  LDG.E.U16 R17, [R6.64] ;  /* 0x0000000606117981 */ /* 0x001128000c1e1500 */
[----:B------:R5:W4:Y:S04]  /*1630*/  LDG.E.U16 R14, [R4.64] ;  /* 0x00000006040e7981 */ /* 0x000b28000c1e1500 */
[----:B-1----:R1:W4:Y:S01]  /*1640*/  LDG.E.U16 R15, [R8.64] ;  /* 0x00000006080f7981 */ /* 0x002322000c1e1500 */
[----:B------:R-:W-:-:S02]  /*1650*/  IMAD R10, R0, 0x2d0, RZ ;  /* 0x000002d0000a7824 */ /* 0x000fc400078e02ff */
[----:B0-----:R-:W-:-:S03]  /*1660*/  IMAD R7, R0, 0x2e, RZ ;  /* 0x0000002e00077824 */ /* 0x001fc600078e02ff */
[-C--:B------:R-:W-:Y:S01]  /*1670*/  IADD3 R10, P1, R10, R2.reuse, RZ ;  /* 0x000000020a0a7210 */ /* 0x080fe20007f3e0ff */
[C---:B-----5:R-:W-:Y:S01]  /*1680*/  IMAD R5, R0.reuse, 0x17, RZ ;  /* 0x0000001700057824 */ /* 0x060fe200078e02ff */
[-C--:B------:R-:W-:Y:S01]  /*1690*/  IADD3 R4, P0, R7, R2.reuse, RZ ;  /* 0x0000000207047210 */ /* 0x080fe20007f1e0ff */
[C---:B------:R-:W-:Y:S01]  /*16a0*/  IMAD R12, R0.reuse, 0xb8, RZ ;  /* 0x000000b8000c7824 */ /* 0x040fe200078e02ff */
[-C--:B------:R-:W-:Y:S01]  /*16b0*/  LEA.HI.X.SX32 R11, R13, R3.reuse, 0x1, P1 ;  /* 0x000000030d0b7211 */ /* 0x080fe200008f0eff */
[C---:B-1----:R-:W-:Y:S02]  /*16c0*/  IMAD R9, R0.reuse, 0x5c, RZ ;  /* 0x0000005c00097824 */ /* 0x042fe400078e02ff */
[----:B------:R-:W-:Y:S01]  /*16d0*/  IMAD R13, R0, 0x170, RZ ;  /* 0x00000170000d7824 */ /* 0x000fe200078e02ff */
[----:B------:R0:W-:Y:S01]  /*16e0*/  STL [R1+0x1c8], R23 ;  /* 0x0001c81701007387 */ /* 0x0001e20000100800 */
[----:B------:R-:W-:Y:S02]  /*16f0*/  LEA.HI.X.SX32 R5, R5, R3, 0x1, P0 ;  /* 0x0000000305057211 */ /* 0x000fe400000f0eff */
[----:B------:R-:W-:-:S02]  /*1700*/  IADD3 R6, P1, R9, R2, RZ ;  /* 0x0000000209067210 */ /* 0x000fc40007f3e0ff */
[-C--:B------:R-:W-:Y:S01]  /*1710*/  IADD3 R8, P2, R12, R2.reuse, RZ ;  /* 0x000000020c087210 */ /* 0x080fe20007f5e0ff */
[----:B0-----:R0:W5:Y:S01]  /*1720*/  LDG.E.U16 R23, [R10.64] ;  /* 0x000000060a177981 */ /* 0x001162000c1e1500 */
[-C--:B------:R-:W-:Y:S02]  /*1730*/  LEA.HI.X.SX32 R7, R7, R3.reuse, 0x1, P1 ;  /* 0x0000000307077211 */ /* 0x080fe400008f0eff */
[----:B------:R-:W-:Y:S02]  /*1740*/  LEA.HI.X.SX32 R9, R9, R3, 0x1, P2 ;  /* 0x0000000309097211 */ /* 0x000fe400010f0eff */
        /* <DEDUP_REMOVED lines=9> */
[C---:B------:R-:W-:Y:S02]  /*17e0*/  IMAD R5, R0.reuse, 0x2f, RZ ;  /* 0x0000002f00057824 */ /* 0x040fe400078e02ff */
[C---:B-1----:R-:W-:Y:S01]  /*17f0*/  IMAD R7, R0.reuse, 0x5e, RZ ;  /* 0x0000005e00077824 */ /* 0x042fe200078e02ff */
[----:B------:R1:W-:Y:S04]  /*1800*/  STL [R1+0x218], R16 ;  /* 0x0002181001007387 */ /* 0x0003e80000100800 */
[----:B0-----:R0:W3:Y:S04]  /*1810*/  LDG.E.U16 R19, [R8.64] ;  /* 0x0000000608137981 */ /* 0x0010e8000c1e1500 */
[----:B-1----:R1:W3:Y:S01]  /*1820*/  LDG.E.U16 R16, [R10.64] ;  /* 0x000000060a107981 */ /* 0x0022e2000c1e1500 */
[----:B0-----:R-:W-:Y:S01]  /*1830*/  IMAD R9, R0, 0xbc, RZ ;  /* 0x000000bc00097824 */ /* 0x001fe200078e02ff */
[----:B-1----:R-:W-:-:S02]  /*1840*/  IADD3 R10, P1, R4, R2, RZ ;  /* 0x00000002040a7210 */ /* 0x002fc40007f3e0ff */
[-C--:B------:R-:W-:Y:S02]  /*1850*/  IADD3 R4, P0, R7, R2.reuse, RZ ;  /* 0x0000000207047210 */ /* 0x080fe40007f1e0ff */
[-C--:B------:R-:W-:Y:S02]  /*1860*/  LEA.HI.X.SX32 R11, R13, R3.reuse, 0x1, P1 ;  /* 0x000000030d0b7211 */ /* 0x080fe400008f0eff */
[-C--:B------:R-:W-:Y:S02]  /*1870*/  IADD3 R6, P1, R9, R2.reuse, RZ ;  /* 0x0000000209067210 */ /* 0x080fe40007f3e0ff */
[----:B------:R-:W-:Y:S02]  /*1880*/  IADD3 R8, P2, R12, R2, RZ ;  /* 0x000000020c087210 */ /* 0x000fe40007f5e0ff */
[-C--:B------:R-:W-:Y:S02]  /*1890*/  LEA.HI.X.SX32 R5, R5, R3.reuse, 0x1, P0 ;  /* 0x0000000305057211 */ /* 0x080fe400000f0eff */
[----:B------:R-:W-:-:S02]  /*18a0*/  LEA.HI.X.SX32 R7, R7, R3, 0x1, P1 ;  /* 0x0000000307077211 */ /* 0x000fc400008f0eff */
[----:B------:R-:W-:Y:S01]  /*18b0*/  LEA.HI.X.SX32 R9, R9, R3, 0x1, P2 ;  /* 0x0000000309097211 */ /* 0x000fe200010f0eff */
[----:B------:R-:W-:Y:S01]  /*18c0*/  IMAD R13, R0, 0x2f0, RZ ;  /* 0x000002f0000d7824 */ /* 0x000fe200078e02ff */
[----:B----4-:R0:W-:Y:S04]  /*18d0*/  STL [R1+0x214], R20 ;  /* 0x0002141401007387 */ /* 0x0101e80000100800 */
[----:B0-----:R0:W4:Y:S04]  /*18e0*/  LDG.E.U16 R20, [R4.64] ;  /* 0x0000000604147981 */ /* 0x001128000c1e1500 */
[----:B------:R1:W-:Y:S04]  /*18f0*/  STL [R1+0x1b4], R18 ;  /* 0x0001b41201007387 */ /* 0x0003e80000100800 */
[----:B------:R-:W-:Y:S04]  /*1900*/  STL [R1+0x7e8], R17 ;  /* 0x0007e81101007387 */ /* 0x000fe80000100800 */
[----:B-1----:R1:W4:Y:S04]  /*1910*/  LDG.E.U16 R18, [R6.64] ;  /* 0x0000000606127981 */ /* 0x002328000c1e1500 */
[----:B------:R0:W-:Y:S04]  /*1920*/  STL [R1+0x210], R15 ;  /* 0x0002100f01007387 */ /* 0x0001e80000100800 */
[----:B------:R1:W-:Y:S04]  /*1930*/  STL [R1+0x7e4], R14 ;  /* 0x0007e40e01007387 */ /* 0x0003e80000100800 */
[----:B0-----:R0:W4:Y:S04]  /*1940*/  LDG.E.U16 R15, [R10.64] ;  /* 0x000000060a0f7981 */ /* 0x001128000c1e1500 */
[----:B-1----:R1:W4:Y:S01]  /*1950*/  LDG.E.U16 R14, [R8.64] ;  /* 0x00000006080e7981 */ /* 0x002322000c1e1500 */
[----:B0-----:R-:W-:-:S04]  /*1960*/  IADD3 R10, P0, R13, R2, RZ ;  /* 0x000000020d0a7210 */ /* 0x001fc80007f1e0ff */
[----:B------:R-:W-:-:S05]  /*1970*/  LEA.HI.X.SX32 R11, R12, R3, 0x1, P0 ;  /* 0x000000030c0b7211 */ /* 0x000fca00000f0eff */
[----:B------:R0:W4:Y:S01]  /*1980*/  LDG.E.U16 R17, [R10.64] ;  /* 0x000000060a117981 */ /* 0x000122000c1e1500 */
[C---:B------:R-:W-:Y:S02]  /*1990*/  IMAD R7, R0.reuse, 0x6, RZ ;  /* 0x0000000600077824 */ /* 0x040fe400078e02ff */
[C---:B-1----:R-:W-:Y:S02]  /*19a0*/  IMAD R9, R0.reuse, 0xc, RZ ;  /* 0x0000000c00097824 */ /* 0x042fe400078e02ff */
[C---:B------:R-:W-:Y:S01]  /*19b0*/  IMAD R5, R0.reuse, 0x3, RZ ;  /* 0x0000000300057824 */ /* 0x040fe200078e02ff */
[-C--:B------:R-:W-:Y:S01]  /*19c0*/  IADD3 R4, P0, R7, R2.reuse, RZ ;  /* 0x0000000207047210 */ /* 0x080fe20007f1e0ff */
[C---:B------:R-:W-:Y:S02]  /*19d0*/  IMAD R12, R0.reuse, 0x30, RZ ;  /* 0x00000030000c7824 */ /* 0x040fe400078e02ff */
[----:B0-----:R-:W-:Y:S01]  /*19e0*/  IMAD R11, R0, 0x18, RZ ;  /* 0x00000018000b7824 */ /* 0x001fe200078e02ff */
[----:B------:R-:W-:-:S02]  /*19f0*/  IADD3 R6, P1, R9, R2, RZ ;  /* 0x0000000209067210 */ /* 0x000fc40007f3e0ff */
[-C--:B------:R-:W-:Y:S01]  /*1a00*/  LEA.HI.X.SX32 R5, R5, R3.reuse, 0x1, P0 ;  /* 0x0000000305057211 */ /* 0x080fe200000f0eff */
[----:B------:R-:W-:Y:S01]  /*1a10*/  IMAD R13, R0, 0x60, RZ ;  /* 0x00000060000d7824 */ /* 0x000fe200078e02ff */
[-C--:B------:R-:W-:Y:S02]  /*1a20*/  IADD3 R8, P0, R11, R2.reuse, RZ ;  /* 0x000000020b087210 */ /* 0x080fe40007f1e0ff */
[----:B------:R-:W-:Y:S01]  /*1a30*/  IADD3 R10, P2, R12, R2, RZ ;  /* 0x000000020c0a7210 */ /* 0x000fe20007f5e0ff */
[----:B------:R0:W4:Y:S01]  /*1a40*/  LDG.E.U16 R24, [R4.64] ;  /* 0x0000000604187981 */ /* 0x000122000c1e1500 */
[-C--:B------:R-:W-:Y:S02]  /*1a50*/  LEA.HI.X.SX32 R7, R7, R3.reuse, 0x1, P1 ;  /* 0x0000000307077211 */ /* 0x080fe400008f0eff */
[-C--:B------:R-:W-:Y:S01]  /*1a60*/  LEA.HI.X.SX32 R9, R9, R3.reuse, 0x1, P0 ;  /* 0x0000000309097211 */ /* 0x080fe200000f0eff */
[----:B-----5:R1:W-:Y:S01]  /*1a70*/  STL [R1+0x1b0], R23 ;  /* 0x0001b01701007387 */ /* 0x0203e20000100800 */
[----:B------:R-:W-:-:S02]  /*1a80*/  LEA.HI.X.SX32 R11, R11, R3, 0x1, P2 ;  /* 0x000000030b0b7211 */ /* 0x000fc400010f0eff */
[----:B0-----:R-:W-:Y:S01]  /*1a90*/  IADD3 R4, P1, R13, R2, RZ ;  /* 0x000000020d047210 */ /* 0x001fe20007f3e0ff */
[----:B-1----:R0:W5:Y:S03]  /*1aa0*/  LDG.E.U16 R23, [R6.64] ;  /* 0x0000000606177981 */ /* 0x002166000c1e1500 */
[----:B------:R-:W-:Y:S01]  /*1ab0*/  LEA.HI.X.SX32 R5, R12, R3, 0x1, P1 ;  /* 0x000000030c057211 */ /* 0x000fe200008f0eff */
[C---:B0-----:R-:W-:Y:S02]  /*1ac0*/  IMAD R7, R0.reuse, 0xc0, RZ ;  /* 0x000000c000077824 */ /* 0x041fe400078e02ff */
[C---:B------:R-:W-:Y:S01]  /*1ad0*/  IMAD R12, R0.reuse, 0x62, RZ ;  /* 0x00000062000c7824 */ /* 0x040fe200078e02ff */
[----:B--2---:R-:W-:Y:S04]  /*1ae0*/  STL [R1+0x7e0], R22 ;  /* 0x0007e01601007387 */ /* 0x004fe80000100800 */
[----:B---3--:R0:W-:Y:S04]  /*1af0*/  STL [R1+0x7dc], R21 ;  /* 0x0007dc1501007387 */ /* 0x0081e80000100800 */
[----:B0-----:R0:W2:Y:S04]  /*1b00*/  LDG.E.U16 R21, [R8.64] ;  /* 0x0000000608157981 */ /* 0x0010a8000c1e1500 */
[----:B------:R1:W-:Y:S04]  /*1b10*/  STL [R1+0x7d8], R19 ;  /* 0x0007d81301007387 */ /* 0x0003e80000100800 */
[----:B------:R3:W-:Y:S04]  /*1b20*/  STL [R1+0x204], R16 ;  /* 0x0002041001007387 */ /* 0x0007e80000100800 */
[----:B-1----:R1:W2:Y:S01]  /*1b30*/  LDG.E.U16 R19, [R10.64] ;  /* 0x000000060a137981 */ /* 0x0022a2000c1e1500 */
[----:B0-----:R-:W-:-:S03]  /*1b40*/  IMAD R9, R0, 0x180, RZ ;  /* 0x0000018000097824 */ /* 0x001fc600078e02ff */
[----:B---3--:R0:W3:Y:S01]  /*1b50*/  LDG.E.U16 R16, [R4.64] ;  /* 0x0000000604107981 */ /* 0x0080e2000c1e1500 */
[----:B------:R-:W-:Y:S01]  /*1b60*/  IMAD R8, R0, 0x300, RZ ;  /* 0x0000030000087824 */ /* 0x000fe200078e02ff */
[-C--:B-1----:R-:W-:Y:S02]  /*1b70*/  IADD3 R10, P1, R9, R2.reuse, RZ ;  /* 0x00000002090a7210 */ /* 0x082fe40007f3e0ff */
[----:B0-----:R-:W-:-:S04]  /*1b80*/  IADD3 R4, P0, R7, R2, RZ ;  /* 0x0000000207047210 */ /* 0x001fc80007f1e0ff */
[-C--:B------:R-:W-:Y:S02]  /*1b90*/  LEA.HI.X.SX32 R5, R13, R3.reuse, 0x1, P0 ;  /* 0x000000030d057211 */ /* 0x080fe400000f0eff */
[-C--:B------:R-:W-:Y:S02]  /*1ba0*/  IADD3 R8, P2, R8, R2.reuse, RZ ;  /* 0x0000000208087210 */ /* 0x080fe40007f5e0ff */
[----:B------:R-:W-:Y:S01]  /*1bb0*/  IADD3 R6, P0, R12, R2, RZ ;  /* 0x000000020c067210 */ /* 0x000fe20007f1e0ff */
[----:B------:R0:W3:Y:S01]  /*1bc0*/  LDG.E.U16 R22, [R4.64] ;  /* 0x0000000604167981 */ /* 0x0000e2000c1e1500 */
[-C--:B------:R-:W-:Y:S02]  /*1bd0*/  LEA.HI.X.SX32 R11, R7, R3.reuse, 0x1, P1 ;  /* 0x00000003070b7211 */ /* 0x080fe400008f0eff */
[----:B------:R-:W-:Y:S01]  /*1be0*/  LEA.HI.X.SX32 R9, R9, R3, 0x1, P2 ;  /* 0x0000000309097211 */ /* 0x000fe200010f0eff */
[----:B----4-:R1:W-:Y:S04]  /*1bf0*/  STL [R1+0x1a8], R15 ;  /* 0x0001a80f01007387 */ /* 0x0103e80000100800 */
[----:B------:R4:W-:Y:S04]  /*1c00*/  STL [R1+0x7d4], R20 ;  /* 0x0007d41401007387 */ /* 0x0009e80000100800 */
[----:B------:R0:W-:Y:S04]  /*1c10*/  STL [R1+0x7d0], R18 ;  /* 0x0007d01201007387 */ /* 0x0001e80000100800 */
[----:B------:R4:W-:Y:S01]  /*1c20*/  STL [R1+0x7cc], R14 ;  /* 0x0007cc0e01007387 */ /* 0x0009e20000100800 */
[----:B-1----:R-:W-:-:S03]  /*1c30*/  IMAD R15, R0, 0x31, RZ ;  /* 0x00000031000f7824 */ /* 0x002fc600078e02ff */
[----:B----4-:R1:W4:Y:S04]  /*1c40*/  LDG.E.U16 R20, [R10.64] ;  /* 0x000000060a147981 */ /* 0x010328000c1e1500 */
[----:B0-----:R0:W4:Y:S01]  /*1c50*/  LDG.E.U16 R18, [R8.64] ;  /* 0x0000000608127981 */ /* 0x001122000c1e1500 */
[----:B------:R-:W-:Y:S01]  /*1c60*/  IMAD R14, R0, 0xc4, RZ ;  /* 0x000000c4000e7824 */ /* 0x000fe200078e02ff */
[----:B------:R-:W-:-:S04]  /*1c70*/  LEA.HI.X.SX32 R7, R15, R3, 0x1, P0 ;  /* 0x000000030f077211 */ /* 0x000fc800000f0eff */
[----:B------:R-:W-:Y:S01]  /*1c80*/  IADD3 R4, P1, R14, R2, RZ ;  /* 0x000000020e047210 */ /* 0x000fe20007f3e0ff */
[----:B------:R0:W-:Y:S03]  /*1c90*/  STL [R1+0x1a4], R17 ;  /* 0x0001a41101007387 */ /* 0x0001e60000100800 */
[----:B------:R-:W-:-:S05]  /*1ca0*/  LEA.HI.X.SX32 R5, R12, R3, 0x1, P1 ;  /* 0x000000030c057211 */ /* 0x000fca00008f0eff */
[----:B------:R5:W4:Y:S04]  /*1cb0*/  LDG.E.U16 R15, [R4.64] ;  /* 0x00000006040f7981 */ /* 0x000b28000c1e1500 */
[----:B0-----:R0:W4:Y:S01]  /*1cc0*/  LDG.E.U16 R17, [R6.64] ;  /* 0x0000000606117981 */ /* 0x001122000c1e1500 */
[C---:B-1----:R-:W-:Y:S02]  /*1cd0*/  IMAD R10, R0.reuse, 0x310, RZ ;  /* 0x00000310000a7824 */ /* 0x042fe400078e02ff */
[C---:B------:R-:W-:Y:S02]  /*1ce0*/  IMAD R13, R0.reuse, 0x64, RZ ;  /* 0x00000064000d7824 */ /* 0x040fe400078e02ff */
[C---:B------:R-:W-:Y:S02]  /*1cf0*/  IMAD R12, R0.reuse, 0x32, RZ ;  /* 0x00000032000c7824 */ /* 0x040fe400078e02ff */
[----:B0-----:R-:W-:Y:S01]  /*1d00*/  IMAD R7, R0, 0x188, RZ ;  /* 0x0000018800077824 */ /* 0x001fe200078e02ff */
[----:B------:R-:W-:-:S02]  /*1d10*/  IADD3 R10, P2, R10, R2, RZ ;  /* 0x000000020a0a7210 */ /* 0x000fc40007f5e0ff */
[-C--:B------:R-:W-:Y:S02]  /*1d20*/  IADD3 R6, P1, R13, R2.reuse, RZ ;  /* 0x000000020d067210 */ /* 0x080fe40007f3e0ff */
[CC--:B-----5:R-:W-:Y:S01]  /*1d30*/  IADD3 R4, P0, R7.reuse, R2.reuse, RZ ;  /* 0x0000000207047210 */ /* 0x0e0fe20007f1e0ff */
[----:B------:R-:W-:Y:S01]  /*1d40*/  IMAD R9, R0, 0x19, RZ ;  /* 0x0000001900097824 */ /* 0x000fe200078e02ff */
[-C--:B------:R-:W-:Y:S02]  /*1d50*/  LEA.HI.X.SX32 R11, R7, R3.reuse, 0x1, P2 ;  /* 0x00000003070b7211 */ /* 0x080fe400010f0eff */
[-C--:B------:R-:W-:Y:S01]  /*1d60*/  LEA.HI.X.SX32 R5, R14, R3.reuse, 0x1, P0 ;  /* 0x000000030e057211 */ /* 0x080fe200000f0eff */
[----:B------:R0:W-:Y:S01]  /*1d70*/  STL [R1+0x72c], R24 ;  /* 0x00072c1801007387 */ /* 0x0001e20000100800 */
[C---:B------:R-:W-:Y:S02]  /*1d80*/  IADD3 R8, P0, R12.reuse, R2, RZ ;  /* 0x000000020c087210 */ /* 0x040fe40007f1e0ff */
[-C--:B------:R-:W-:Y:S01]  /*1d90*/  LEA.HI.X.SX32 R7, R12, R3.reuse, 0x1, P1 ;  /* 0x000000030c077211 */ /* 0x080fe200008f0eff */
[----:B------:R1:W-:Y:S01]  /*1da0*/  STL [R1+0x7c8], R23 ;  /* 0x0007c81701007387 */ /* 0x0003e20000100800 */
[----:B------:R-:W-:Y:S01]  /*1db0*/  IMAD R14, R0, 0xc8, RZ ;  /* 0x000000c8000e7824 */ /* 0x000fe200078e02ff */
[----:B------:R-:W-:-:S02]  /*1dc0*/  LEA.HI.X.SX32 R9, R9, R3, 0x1, P0 ;  /* 0x0000000309097211 */ /* 0x000fc400000f0eff */
[----:B0-----:R0:W5:Y:S04]  /*1dd0*/  LDG.E.U16 R24, [R4.64] ;  /* 0x0000000604187981 */ /* 0x001168000c1e1500 */
[----:B-1----:R1:W5:Y:S01]  /*1de0*/  LDG.E.U16 R23, [R10.64] ;  /* 0x000000060a177981 */ /* 0x002362000c1e1500 */
[----:B0-----:R-:W-:Y:S01]  /*1df0*/  IADD3 R4, P2, R14, R2, RZ ;  /* 0x000000020e047210 */ /* 0x001fe20007f5e0ff */
[C---:B------:R-:W-:Y:S02]  /*1e00*/  IMAD R12, R0.reuse, 0x66, RZ ;  /* 0x00000066000c7824 */ /* 0x040fe400078e02ff */
[C---:B-1----:R-:W-:Y:S01]  /*1e10*/  IMAD R10, R0.reuse, 0x320, RZ ;  /* 0x00000320000a7824 */ /* 0x042fe200078e02ff */
[----:B------:R-:W-:Y:S01]  /*1e20*/  LEA.HI.X.SX32 R5, R13, R3, 0x1, P2 ;  /* 0x000000030d057211 */ /* 0x000fe200010f0eff */
[----:B------:R-:W-:-:S03]  /*1e30*/  IMAD R13, R0, 0xcc, RZ ;  /* 0x000000cc000d7824 */ /* 0x000fc600078e02ff */
[----:B------:R-:W-:Y:S01]  /*1e40*/  IADD3 R10, P2, R10, R2, RZ ;  /* 0x000000020a0a7210 */ /* 0x000fe20007f5e0ff */
[----:B--2---:R0:W-:Y:S04]  /*1e50*/  STL [R1+0x7c4], R21 ;  /* 0x0007c41501007387 */ /* 0x0041e80000100800 */
[----:B0-----:R0:W2:Y:S04]  /*1e60*/  LDG.E.U16 R21, [R8.64] ;  /* 0x0000000608157981 */ /* 0x0010a8000c1e1500 */
[----:B------:R1:W-:Y:S04]  /*1e70*/  STL [R1+0x1f8], R19 ;  /* 0x0001f81301007387 */ /* 0x0003e80000100800 */
[----:B-1----:R1:W2:Y:S02]  /*1e80*/  LDG.E.U16 R19, [R6.64] ;  /* 0x0000000606137981 */ /* 0x0022a4000c1e1500 */
[----:B-1----:R-:W-:-:S05]  /*1e90*/  IMAD R7, R0, 0x190, RZ ;  /* 0x0000019000077824 */ /* 0x002fca00078e02ff */
[-C--:B0-----:R-:W-:Y:S01]  /*1ea0*/  IADD3 R8, P0, R7, R2.reuse, RZ ;  /* 0x0000000207087210 */ /* 0x081fe20007f1e0ff */
[----:B---3--:R0:W-:Y:S03]  /*1eb0*/  STL [R1+0x1f4], R16 ;  /* 0x0001f41001007387 */ /* 0x0081e60000100800 */
[----:B------:R-:W-:Y:S01]  /*1ec0*/  LEA.HI.X.SX32 R9, R14, R3, 0x1, P0 ;  /* 0x000000030e097211 */ /* 0x000fe200000f0eff */
[----:B------:R-:W-:Y:S01]  /*1ed0*/  IMAD R14, R0, 0x198, RZ ;  /* 0x00000198000e7824 */ /* 0x000fe200078e02ff */
[----:B------:R1:W-:Y:S01]  /*1ee0*/  STL [R1+0x1f0], R22 ;  /* 0x0001f01601007387 */ /* 0x0003e20000100800 */
[----:B------:R-:W-:-:S03]  /*1ef0*/  IADD3 R6, P1, R13, R2, RZ ;  /* 0x000000020d067210 */ /* 0x000fc60007f3e0ff */
[----:B0-----:R0:W3:Y:S01]  /*1f00*/  LDG.E.U16 R16, [R4.64] ;  /* 0x0000000604107981 */ /* 0x0010e2000c1e1500 */
[----:B------:R-:W-:-:S03]  /*1f10*/  LEA.HI.X.SX32 R11, R7, R3, 0x1, P2 ;  /* 0x00000003070b7211 */ /* 0x000fc600010f0eff */
[----:B-1----:R1:W3:Y:S01]  /*1f20*/  LDG.E.U16 R22, [R8.64] ;  /* 0x0000000608167981 */ /* 0x0022e2000c1e1500 */
[----:B0-----:R-:W-:Y:S01]  /*1f30*/  IMAD R5, R0, 0x33, RZ ;  /* 0x0000003300057824 */ /* 0x001fe200078e02ff */
[-C--:B------:R-:W-:Y:S02]  /*1f40*/  IADD3 R4, P0, R12, R2.reuse, RZ ;  /* 0x000000020c047210 */ /* 0x080fe40007f1e0ff */
[----:B-1----:R-:W-:Y:S02]  /*1f50*/  IADD3 R8, P2, R14, R2, RZ ;  /* 0x000000020e087210 */ /* 0x002fe40007f5e0ff */
[-C--:B------:R-:W-:Y:S02]  /*1f60*/  LEA.HI.X.SX32 R5, R5, R3.reuse, 0x1, P0 ;  /* 0x0000000305057211 */ /* 0x080fe400000f0eff */
[-C--:B------:R-:W-:Y:S02]  /*1f70*/  LEA.HI.X.SX32 R7, R12, R3.reuse, 0x1, P1 ;  /* 0x000000030c077211 */ /* 0x080fe400008f0eff */
[----:B------:R-:W-:Y:S01]  /*1f80*/  LEA.HI.X.SX32 R9, R13, R3, 0x1, P2 ;  /* 0x000000030d097211 */ /* 0x000fe200010f0eff */
[----:B----4-:R0:W-:Y:S04]  /*1f90*/  STL [R1+0x1e4], R20 ;  /* 0x0001e41401007387 */ /* 0x0101e80000100800 */
[----:B------:R1:W-:Y:S04]  /*1fa0*/  STL [R1+0x18c], R18 ;  /* 0x00018c1201007387 */ /* 0x0003e80000100800 */
[----:B0-----:R0:W4:Y:S04]  /*1fb0*/  LDG.E.U16 R20, [R10.64] ;  /* 0x000000060a147981 */ /* 0x001128000c1e1500 */
[----:B-1----:R1:W4:Y:S04]  /*1fc0*/  LDG.E.U16 R18, [R4.64] ;  /* 0x0000000604127981 */ /* 0x002328000c1e1500 */
[----:B------:R0:W-:Y:S04]  /*1fd0*/  STL [R1+0x1e8], R17 ;  /* 0x0001e81101007387 */ /* 0x0001e80000100800 */
[----:B------:R1:W-:Y:S04]  /*1fe0*/  STL [R1+0x1ec], R15 ;  /* 0x0001ec0f01007387 */ /* 0x0003e80000100800 */
[----:B0-----:R0:W4:Y:S04]  /*1ff0*/  LDG.E.U16 R17, [R6.64] ;  /* 0x0000000606117981 */ /* 0x001128000c1e1500 */
[----:B-1----:R1:W4:Y:S01]  /*2000*/  LDG.E.U16 R15, [R8.64] ;  /* 0x00000006080f7981 */ /* 0x002322000c1e1500 */
[----:B------:R-:W-:-:S02]  /*2010*/  IMAD R11, R0, 0x1a, RZ ;  /* 0x0000001a000b7824 */ /* 0x000fc400078e02ff */
[C---:B0-----:R-:W-:Y:S02]  /*2020*/  IMAD R6, R0.reuse, 0x330, RZ ;  /* 0x0000033000067824 */ /* 0x041fe400078e02ff */
[C---:B------:R-:W-:Y:S02]  /*2030*/  IMAD R5, R0.reuse, 0x34, RZ ;  /* 0x0000003400057824 */ /* 0x040fe400078e02ff */
[----:B-1----:R-:W-:Y:S01]  /*2040*/  IMAD R9, R0, 0xd, RZ ;  /* 0x0000000d00097824 */ /* 0x002fe200078e02ff */
[-C--:B------:R-:W-:Y:S01]  /*2050*/  IADD3 R6, P1, R6, R2.reuse, RZ ;  /* 0x0000000206067210 */ /* 0x080fe20007f3e0ff */
[----:B------:R-:W-:Y:S01]  /*2060*/  IMAD R12, R0, 0x68, RZ ;  /* 0x00000068000c7824 */ /* 0x000fe200078e02ff */
[----:B------:R-:W-:Y:S02]  /*2070*/  IADD3 R8, P0, R11, R2, RZ ;  /* 0x000000020b087210 */ /* 0x000fe40007f1e0ff */
[-C--:B------:R-:W-:Y:S01]  /*2080*/  LEA.HI.X.SX32 R7, R14, R3.reuse, 0x1, P1 ;  /* 0x000000030e077211 */ /* 0x080fe200008f0eff */
[----:B------:R-:W-:Y:S01]  /*2090*/  IMAD R14, R0, 0xd0, RZ ;  /* 0x000000d0000e7824 */ /* 0x000fe200078e02ff */
[----:B------:R-:W-:-:S02]  /*20a0*/  LEA.HI.X.SX32 R9, R9, R3, 0x1, P0 ;  /* 0x0000000309097211 */ /* 0x000fc400000f0eff */
[-C--:B------:R-:W-:Y:S02]  /*20b0*/  IADD3 R10, P1, R5, R2.reuse, RZ ;  /* 0x00000002050a7210 */ /* 0x080fe40007f3e0ff */
[-C--:B------:R-:W-:Y:S01]  /*20c0*/  IADD3 R4, P2, R12, R2.reuse, RZ ;  /* 0x000000020c047210 */ /* 0x080fe20007f5e0ff */
[----:B-----5:R0:W-:Y:S01]  /*20d0*/  STL [R1+0x7c0], R24 ;  /* 0x0007c01801007387 */ /* 0x0201e20000100800 */
[-C--:B------:R-:W-:Y:S02]  /*20e0*/  LEA.HI.X.SX32 R11, R11, R3.reuse, 0x1, P1 ;  /* 0x000000030b0b7211 */ /* 0x080fe400008f0eff */
[----:B------:R-:W-:Y:S01]  /*20f0*/  LEA.HI.X.SX32 R5, R5, R3, 0x1, P2 ;  /* 0x0000000305057211 */ /* 0x000fe200010f0eff */
[----:B------:R1:W-:Y:S04]  /*2100*/  STL [R1+0x184], R23 ;  /* 0x0001841701007387 */ /* 0x0003e80000100800 */
[----:B0-----:R0:W5:Y:S04]  /*2110*/  LDG.E.U16 R24, [R6.64] ;  /* 0x0000000606187981 */ /* 0x001168000c1e1500 */
[----:B-1----:R1:W5:Y:S01]  /*2120*/  LDG.E.U16 R23, [R8.64] ;  /* 0x0000000608177981 */ /* 0x002362000c1e1500 */
[----:B0-----:R-:W-:Y:S01]  /*2130*/  IADD3 R6, P0, R14, R2, RZ ;  /* 0x000000020e067210 */ /* 0x001fe20007f1e0ff */
[----:B-1----:R-:W-:-:S03]  /*2140*/  IMAD R9, R0, 0x1a0, RZ ;  /* 0x000001a000097824 */ /* 0x002fc600078e02ff */
[----:B------:R-:W-:Y:S01]  /*2150*/  LEA.HI.X.SX32 R7, R12, R3, 0x1, P0 ;  /* 0x000000030c077211 */ /* 0x000fe200000f0eff */
[C---:B------:R-:W-:Y:S02]  /*2160*/  IMAD R12, R0.reuse, 0x6a, RZ ;  /* 0x0000006a000c7824 */ /* 0x040fe400078e02ff */
[----:B------:R-:W-:-:S05]  /*2170*/  IMAD R13, R0, 0xd4, RZ ;  /* 0x000000d4000d7824 */ /* 0x000fca00078e02ff */
[----:B------:R-:W-:Y:S01]  /*2180*/  IADD3 R8, P1, R13, R2, RZ ;  /* 0x000000020d087210 */ /* 0x000fe20007f3e0ff */
[----:B--2---:R0:W-:Y:S04]  /*2190*/  STL [R1+0x1d8], R21 ;  /* 0x0001d81501007387 */ /* 0x0041e80000100800 */
[----:B0-----:R0:W2:Y:S04]  /*21a0*/  LDG.E.U16 R21, [R10.64] ;  /* 0x000000060a157981 */ /* 0x0010a8000c1e1500 */
[----:B------:R1:W-:Y:S01]  /*21b0*/  STL [R1+0x1dc], R19 ;  /* 0x0001dc1301007387 */ /* 0x0003e20000100800 */
[----:B0-----:R-:W-:-:S03]  /*21c0*/  IMAD R10, R0, 0x340, RZ ;  /* 0x00000340000a7824 */ /* 0x001fc600078e02ff */
[----:B-1----:R0:W2:Y:S02]  /*21d0*/  LDG.E.U16 R19, [R4.64] ;  /* 0x0000000604137981 */ /* 0x0020a4000c1e1500 */
[-C--:B------:R-:W-:Y:S02]  /*21e0*/  IADD3 R10, P2, R10, R2.reuse, RZ ;  /* 0x000000020a0a7210 */ /* 0x080fe40007f5e0ff */
[----:B0-----:R-:W-:-:S04]  /*21f0*/  IADD3 R4, P0, R9, R2, RZ ;  /* 0x0000000209047210 */ /* 0x001fc80007f1e0ff */
[-C--:B------:R-:W-:Y:S01]  /*2200*/  LEA.HI.X.SX32 R5, R14, R3.reuse, 0x1, P0 ;  /* 0x000000030e057211 */ /* 0x080fe200000f0eff */
[----:B------:R-:W-:Y:S01]  /*2210*/  IMAD R14, R0, 0x1a8, RZ ;  /* 0x000001a8000e7824 */ /* 0x000fe200078e02ff */
[----:B---3--:R0:W-:Y:S01]  /*2220*/  STL [R1+0x7bc], R16 ;  /* 0x0007bc1001007387 */ /* 0x0081e20000100800 */
[----:B------:R-:W-:-:S03]  /*2230*/  LEA.HI.X.SX32 R11, R9, R3, 0x1, P2 ;  /* 0x00000003090b7211 */ /* 0x000fc600010f0eff */
[----:B------:R1:W-:Y:S04]  /*2240*/  STL [R1+0x1d0], R22 ;  /* 0x0001d01601007387 */ /* 0x0003e80000100800 */
[----:B0-----:R0:W3:Y:S01]  /*2250*/  LDG.E.U16 R16, [R6.64] ;  /* 0x0000000606107981 */ /* 0x0010e2000c1e1500 */
[----:B------:R-:W-:-:S03]  /*2260*/  LEA.HI.X.SX32 R9, R12, R3, 0x1, P1 ;  /* 0x000000030c097211 */ /* 0x000fc600008f0eff */
[----:B-1----:R1:W3:Y:S01]  /*2270*/  LDG.E.U16 R22, [R4.64] ;  /* 0x0000000604167981 */ /* 0x0022e2000c1e1500 */
[----:B0-----:R-:W-:Y:S01]  /*2280*/  IMAD R7, R0, 0x35, RZ ;  /* 0x0000003500077824 */ /* 0x001fe200078e02ff */
[-C--:B------:R-:W-:Y:S02]  /*2290*/  IADD3 R6, P0, R12, R2.reuse, RZ ;  /* 0x000000020c067210 */ /* 0x080fe40007f1e0ff */
[----:B-1----:R-:W-:Y:S02]  /*22a0*/  IADD3 R4, P2, R14, R2, RZ ;  /* 0x000000020e047210 */ /* 0x002fe40007f5e0ff */
        /* <DEDUP_REMOVED lines=11> */
[C---:B------:R-:W-:Y:S02]  /*2360*/  IMAD R7, R0.reuse, 0x36, RZ ;  /* 0x0000003600077824 */ /* 0x040fe400078e02ff */
[----:B------:R-:W-:Y:S01]  /*2370*/  IMAD R12, R0, 0xd8, RZ ;  /* 0x000000d8000c7824 */ /* 0x000fe200078e02ff */
[-C--:B------:R-:W-:Y:S01]  /*2380*/  IADD3 R10, P1, R10, R2.reuse, RZ ;  /* 0x000000020a0a7210 */ /* 0x080fe20007f3e0ff */
[C---:B0-----:R-:W-:Y:S02]  /*2390*/  IMAD R9, R0.reuse, 0x6c, RZ ;  /* 0x0000006c00097824 */ /* 0x041fe400078e02ff */
[C---:B-1----:R-:W-:Y:S01]  /*23a0*/  IMAD R5, R0.reuse, 0x1b, RZ ;  /* 0x0000001b00057824 */ /* 0x042fe200078e02ff */
[-C--:B------:R-:W-:Y:S01]  /*23b0*/  IADD3 R4, P0, R7, R2.reuse, RZ ;  /* 0x0000000207047210 */ /* 0x080fe20007f1e0ff */
[----:B------:R-:W-:Y:S01]  /*23c0*/  IMAD R13, R0, 0x1b0, RZ ;  /* 0x000001b0000d7824 */ /* 0x000fe200078e02ff */
[----:B------:R-:W-:Y:S02]  /*23d0*/  LEA.HI.X.SX32 R11, R14, R3, 0x1, P1 ;  /* 0x000000030e0b7211 */ /* 0x000fe400008f0eff */
[----:B------:R-:W-:-:S02]  /*23e0*/  IADD3 R6, P1, R9, R2, RZ ;  /* 0x0000000209067210 */ /* 0x000fc40007f3e0ff */
[----:B------:R-:W-:Y:S02]  /*23f0*/  IADD3 R8, P2, R12, R2, RZ ;  /* 0x000000020c087210 */ /* 0x000fe40007f5e0ff */
[-C--:B------:R-:W-:Y:S01]  /*2400*/  LEA.HI.X.SX32 R5, R5, R3.reuse, 0x1, P0 ;  /* 0x0000000305057211 */ /* 0x080fe200000f0eff */
[----:B-----5:R-:W-:Y:S01]  /*2410*/  STL [R1+0x178], R24 ;  /* 0x0001781801007387 */ /* 0x020fe20000100800 */
[----:B------:R-:W-:-:S03]  /*2420*/  LEA.HI.X.SX32 R7, R7, R3, 0x1, P1 ;  /* 0x0000000307077211 */ /* 0x000fc600008f0eff */
[----:B------:R0:W-:Y:S01]  /*2430*/  STL [R1+0x7ac], R23 ;  /* 0x0007ac1701007387 */ /* 0x0001e20000100800 */
[----:B------:R-:W-:-:S05]  /*2440*/  LEA.HI.X.SX32 R9, R9, R3, 0x1, P2 ;  /* 0x0000000309097211 */ /* 0x000fca00010f0eff */
[----:B------:R1:W5:Y:S04]  /*2450*/  LDG.E.U16 R14, [R8.64] ;  /* 0x00000006080e7981 */ /* 0x000368000c1e1500 */
[----:B0-----:R0:W5:Y:S02]  /*2460*/  LDG.E.U16 R23, [R10.64] ;  /* 0x000000060a177981 */ /* 0x001164000c1e1500 */
[----:B0-----:R-:W-:-:S04]  /*2470*/  IADD3 R10, P0, R13, R2, RZ ;  /* 0x000000020d0a7210 */ /* 0x001fc80007f1e0ff */
[----:B------:R-:W-:Y:S01]  /*2480*/  LEA.HI.X.SX32 R11, R12, R3, 0x1, P0 ;  /* 0x000000030c0b7211 */ /* 0x000fe200000f0eff */
[C---:B-1----:R-:W-:Y:S02]  /*2490*/  IMAD R9, R0.reuse, 0xdc, RZ ;  /* 0x000000dc00097824 */ /* 0x042fe400078e02ff */
[----:B------:R-:W-:-:S05]  /*24a0*/  IMAD R12, R0, 0x1b8, RZ ;  /* 0x000001b8000c7824 */ /* 0x000fca00078e02ff */
[----:B------:R-:W-:Y:S01]  /*24b0*/  IADD3 R8, P2, R12, R2, RZ ;  /* 0x000000020c087210 */ /* 0x000fe20007f5e0ff */
[----:B--2---:R0:W-:Y:S04]  /*24c0*/  STL [R1+0x1c4], R21 ;  /* 0x0001c41501007387 */ /* 0x0041e80000100800 */
[----:B0-----:R0:W2:Y:S04]  /*24d0*/  LDG.E.U16 R21, [R4.64] ;  /* 0x0000000604157981 */ /* 0x0010a8000c1e1500 */
[----:B------:R1:W-:Y:S01]  /*24e0*/  STL [R1+0x7a8], R19 ;  /* 0x0007a81301007387 */ /* 0x0003e20000100800 */
[----:B0-----:R-:W-:-:S03]  /*24f0*/  IMAD R4, R0, 0x360, RZ ;  /* 0x0000036000047824 */ /* 0x001fc600078e02ff */
[----:B-1----:R0:W2:Y:S04]  /*2500*/  LDG.E.U16 R19, [R6.64] ;  /* 0x0000000606137981 */ /* 0x0020a8000c1e1500 */
[----:B---3--:R1:W-:Y:S04]  /*2510*/  STL [R1+0x1c0], R16 ;  /* 0x0001c01001007387 */ /* 0x0083e80000100800 */
[----:B------:R3:W-:Y:S04]  /*2520*/  STL [R1+0x1bc], R22 ;  /* 0x0001bc1601007387 */ /* 0x0007e80000100800 */
[----:B-1----:R1:W2:Y:S02]  /*2530*/  LDG.E.U16 R16, [R10.64] ;  /* 0x000000060a107981 */ /* 0x0022a4000c1e1500 */
[----:B-1----:R-:W-:-:S04]  /*2540*/  IADD3 R10, P1, R4, R2, RZ ;  /* 0x00000002040a7210 */ /* 0x002fc80007f3e0ff */
[-C--:B------:R-:W-:Y:S01]  /*2550*/  LEA.HI.X.SX32 R11, R13, R3.reuse, 0x1, P1 ;  /* 0x000000030d0b7211 */ /* 0x080fe200008f0eff */
[C---:B0-----:R-:W-:Y:S02]  /*2560*/  IMAD R7, R0.reuse, 0x6e, RZ ;  /* 0x0000006e00077824 */ /* 0x041fe400078e02ff */
[C---:B------:R-:W-:Y:S02]  /*2570*/  IMAD R5, R0.reuse, 0x37, RZ ;  /* 0x0000003700057824 */ /* 0x040fe400078e02ff */
[----:B------:R-:W-:Y:S01]  /*2580*/  IMAD R13, R0, 0x370, RZ ;  /* 0x00000370000d7824 */ /* 0x000fe200078e02ff */
[-C--:B------:R-:W-:Y:S02]  /*2590*/  IADD3 R4, P0, R7, R2.reuse, RZ ;  /* 0x0000000207047210 */ /* 0x080fe40007f1e0ff */
[----:B------:R-:W-:Y:S02]  /*25a0*/  IADD3 R6, P1, R9, R2, RZ ;  /* 0x0000000209067210 */ /* 0x000fe40007f3e0ff */
[----:B------:R-:W-:-:S02]  /*25b0*/  LEA.HI.X.SX32 R5, R5, R3, 0x1, P0 ;  /* 0x0000000305057211 */ /* 0x000fc400000f0eff */
[-C--:B------:R-:W-:Y:S02]  /*25c0*/  LEA.HI.X.SX32 R7, R7, R3.reuse, 0x1, P1 ;  /* 0x0000000307077211 */ /* 0x080fe400008f0eff */
[----:B------:R-:W-:Y:S01]  /*25d0*/  LEA.HI.X.SX32 R9, R9, R3, 0x1, P2 ;  /* 0x0000000309097211 */ /* 0x000fe200010f0eff */
[----:B---3--:R0:W3:Y:S04]  /*25e0*/  LDG.E.U16 R22, [R4.64] ;  /* 0x0000000604167981 */ /* 0x0080e8000c1e1500 */
[----:B----4-:R1:W-:Y:S04]  /*25f0*/  STL [R1+0x16c], R20 ;  /* 0x00016c1401007387 */ /* 0x0103e80000100800 */
[----:B------:R4:W-:Y:S04]  /*2600*/  STL [R1+0x7a4], R18 ;  /* 0x0007a41201007387 */ /* 0x0009e80000100800 */
[----:B-1----:R1:W3:Y:S04]  /*2610*/  LDG.E.U16 R20, [R6.64] ;  /* 0x0000000606147981 */ /* 0x0022e8000c1e1500 */
[----:B----4-:R4:W3:Y:S04]  /*2620*/  LDG.E.U16 R18, [R8.64] ;  /* 0x0000000608127981 */ /* 0x0108e8000c1e1500 */
[----:B------:R-:W-:Y:S04]  /*2630*/  STL [R1+0x1b8], R17 ;  /* 0x0001b81101007387 */ /* 0x000fe80000100800 */
[----:B------:R0:W-:Y:S04]  /*2640*/  STL [R1+0x7a0], R15 ;  /* 0x0007a00f01007387 */ /* 0x0001e80000100800 */
[----:B0-----:R0:W3:Y:S02]  /*2650*/  LDG.E.U16 R15, [R10.64] ;  /* 0x000000060a0f7981 */ /* 0x0010e4000c1e1500 */
[----:B0-----:R-:W-:-:S04]  /*2660*/  IADD3 R10, P0, R13, R2, RZ ;  /* 0x000000020d0a7210 */ /* 0x001fc80007f1e0ff */
[----:B------:R-:W-:-:S05]  /*2670*/  LEA.HI.X.SX32 R11, R12, R3, 0x1, P0 ;  /* 0x000000030c0b7211 */ /* 0x000fca00000f0eff */
[----:B------:R0:W3:Y:S01]  /*2680*/  LDG.E.U16 R17, [R10.64] ;  /* 0x000000060a117981 */ /* 0x0000e2000c1e1500 */
[C---:B------:R-:W-:Y:S02]  /*2690*/  IMAD R4, R0.reuse, 0x3fe, RZ ;  /* 0x000003fe00047824 */ /* 0x040fe400078e02ff */
[C---:B-1----:R-:W-:Y:S02]  /*26a0*/  IMAD R6, R0.reuse, 0x1ff, RZ ;  /* 0x000001ff00067824 */ /* 0x042fe400078e02ff */
[C---:B------:R-:W-:Y:S02]  /*26b0*/  IMAD R5, R0.reuse, 0xe, RZ ;  /* 0x0000000e00057824 */ /* 0x040fe400078e02ff */
[C---:B------:R-:W-:Y:S01]  /*26c0*/  IMAD R12, R0.reuse, 0x1c, RZ ;  /* 0x0000001c000c7824 */ /* 0x040fe200078e02ff */
[----:B-----5:R1:W-:Y:S01]  /*26d0*/  STL [R1+0x164], R23 ;  /* 0x0001641701007387 */ /* 0x0203e20000100800 */
[----:B------:R-:W-:Y:S01]  /*26e0*/  IMAD R13, R0, 0x38, RZ ;  /* 0x00000038000d7824 */ /* 0x000fe200078e02ff */
[-C--:B0-----:R-:W-:Y:S01]  /*26f0*/  IADD3 R10, P1, R4, R2.reuse, RZ ;  /* 0x00000002040a7210 */ /* 0x081fe20007f3e0ff */
[----:B------:R-:W-:Y:S01]  /*2700*/  IMAD R7, R0, 0x7, RZ ;  /* 0x0000000700077824 */ /* 0x000fe200078e02ff */
[----:B----4-:R-:W-:-:S02]  /*2710*/  IADD3 R8, P0, R5, R2, RZ ;  /* 0x0000000205087210 */ /* 0x010fc40007f1e0ff */
[-C--:B------:R-:W-:Y:S02]  /*2720*/  LEA.HI.X.SX32 R11, R6, R3.reuse, 0x1, P1 ;  /* 0x00000003060b7211 */ /* 0x080fe400008f0eff */
[CC--:B------:R-:W-:Y:S02]  /*2730*/  IADD3 R6, P1, R12.reuse, R2.reuse, RZ ;  /* 0x000000020c067210 */ /* 0x0c0fe40007f3e0ff */
[----:B------:R-:W-:Y:S01]  /*2740*/  IADD3 R4, P2, R13, R2, RZ ;  /* 0x000000020d047210 */ /* 0x000fe20007f5e0ff */
[----:B-1----:R0:W4:Y:S01]  /*2750*/  LDG.E.U16 R23, [R10.64] ;  /* 0x000000060a177981 */ /* 0x002122000c1e1500 */
[-C--:B------:R-:W-:Y:S02]  /*2760*/  LEA.HI.X.SX32 R9, R7, R3.reuse, 0x1, P0 ;  /* 0x0000000307097211 */ /* 0x080fe400000f0eff */
[-C--:B------:R-:W-:Y:S02]  /*2770*/  LEA.HI.X.SX32 R7, R5, R3.reuse, 0x1, P1 ;  /* 0x0000000305077211 */ /* 0x080fe400008f0eff */
[----:B------:R-:W-:Y:S01]  /*2780*/  LEA.HI.X.SX32 R5, R12, R3, 0x1, P2 ;  /* 0x000000030c057211 */ /* 0x000fe200010f0eff */
[C---:B------:R-:W-:Y:S01]  /*2790*/  IMAD R12, R0.reuse, 0x39, RZ ;  /* 0x00000039000c7824 */ /* 0x040fe200078e02ff */
[----:B--2---:R1:W-:Y:S04]  /*27a0*/  STL [R1+0x71c], R21 ;  /* 0x00071c1501007387 */ /* 0x0043e80000100800 */
[----:B-1----:R1:W2:Y:S04]  /*27b0*/  LDG.E.U16 R21, [R8.64] ;  /* 0x0000000608157981 */ /* 0x0022a8000c1e1500 */
[----:B------:R5:W-:Y:S04]  /*27c0*/  STL [R1+0x79c], R19 ;  /* 0x00079c1301007387 */ /* 0x000be80000100800 */
[----:B------:R0:W-:Y:S04]  /*27d0*/  STL [R1+0x798], R14 ;  /* 0x0007980e01007387 */ /* 0x0001e80000100800 */
[----:B-----5:R5:W2:Y:S01]  /*27e0*/  LDG.E.U16 R19, [R6.64] ;  /* 0x0000000606137981 */ /* 0x020aa2000c1e1500 */
[----:B0-----:R-:W-:-:S05]  /*27f0*/  IMAD R14, R0, 0x70, RZ ;  /* 0x00000070000e7824 */ /* 0x001fca00078e02ff */
[----:B------:R-:W-:-:S04]  /*2800*/  IADD3 R10, P0, R14, R2, RZ ;  /* 0x000000020e0a7210 */ /* 0x000fc80007f1e0ff */
[----:B------:R-:W-:Y:S01]  /*2810*/  LEA.HI.X.SX32 R11, R13, R3, 0x1, P0 ;  /* 0x000000030d0b7211 */ /* 0x000fe200000f0eff */
[----:B------:R0:W-:Y:S01]  /*2820*/  STL [R1+0x1ac], R16 ;  /* 0x0001ac1001007387 */ /* 0x0001e20000100800 */
[----:B-----5:R-:W-:-:S03]  /*2830*/  IMAD R7, R0, 0xe0, RZ ;  /* 0x000000e000077824 */ /* 0x020fc600078e02ff */
[----:B0-----:R0:W5:Y:S01]  /*2840*/  LDG.E.U16 R16, [R4.64] ;  /* 0x0000000604107981 */ /* 0x001162000c1e1500 */
[C---:B------:R-:W-:Y:S02]  /*2850*/  IMAD R6, R0.reuse, 0x380, RZ ;  /* 0x0000038000067824 */ /* 0x040fe400078e02ff */
[C---:B------:R-:W-:Y:S02]  /*2860*/  IMAD R13, R0.reuse, 0x72, RZ ;  /* 0x00000072000d7824 */ /* 0x040fe400078e02ff */
[----:B0-----:R-:W-:Y:S01]  /*2870*/  IMAD R5, R0, 0x1c0, RZ ;  /* 0x000001c000057824 */ /* 0x001fe200078e02ff */
[----:B------:R-:W-:-:S04]  /*2880*/  IADD3 R6, P2, R6, R2, RZ ;  /* 0x0000000206067210 */ /* 0x000fc80007f5e0ff */
[----:B-1----:R-:W-:-:S04]  /*2890*/  IADD3 R8, P1, R5, R2, RZ ;  /* 0x0000000205087210 */ /* 0x002fc80007f3e0ff */
[C---:B------:R-:W-:Y:S01]  /*28a0*/  LEA.HI.X.SX32 R9, R7.reuse, R3, 0x1, P1 ;  /* 0x0000000307097211 */ /* 0x040fe200008f0eff */
[----:B---3--:R0:W-:Y:S04]  /*28b0*/  STL [R1+0x15c], R15 ;  /* 0x00015c0f01007387 */ /* 0x0081e80000100800 */
[----:B0-----:R0:W3:Y:S02]  /*28c0*/  LDG.E.U16 R15, [R10.64] ;  /* 0x000000060a0f7981 */ /* 0x0010e4000c1e1500 */
[----:B0-----:R-:W-:-:S04]  /*28d0*/  IADD3 R10, P0, R7, R2, RZ ;  /* 0x00000002070a7210 */ /* 0x001fc80007f1e0ff */
[-C--:B------:R-:W-:Y:S02]  /*28e0*/  LEA.HI.X.SX32 R11, R14, R3.reuse, 0x1, P0 ;  /* 0x000000030e0b7211 */ /* 0x080fe400000f0eff */
[----:B------:R-:W-:Y:S02]  /*28f0*/  IADD3 R4, P0, R13, R2, RZ ;  /* 0x000000020d047210 */ /* 0x000fe40007f1e0ff */
[-C--:B------:R-:W-:Y:S01]  /*2900*/  LEA.HI.X.SX32 R7, R5, R3.reuse, 0x1, P2 ;  /* 0x0000000305077211 */ /* 0x080fe200010f0eff */
[----:B------:R0:W-:Y:S01]  /*2910*/  STL [R1+0x794], R22 ;  /* 0x0007941601007387 */ /* 0x0001e20000100800 */
[----:B------:R-:W-:-:S03]  /*2920*/  LEA.HI.X.SX32 R5, R12, R3, 0x1, P0 ;  /* 0x000000030c057211 */ /* 0x000fc600000f0eff */
[----:B------:R1:W-:Y:S04]  /*2930*/  STL [R1+0x790], R20 ;  /* 0x0007901401007387 */ /* 0x0003e80000100800 */
[----:B------:R4:W-:Y:S04]  /*2940*/  STL [R1+0x78c], R18 ;  /* 0x00078c1201007387 */ /* 0x0009e80000100800 */
[----:B0-----:R0:W3:Y:S04]  /*2950*/  LDG.E.U16 R22, [R10.64] ;  /* 0x000000060a167981 */ /* 0x0010e8000c1e1500 */
[----:B-1----:R1:W3:Y:S04]  /*2960*/  LDG.E.U16 R20, [R8.64] ;  /* 0x0000000608147981 */ /* 0x0022e8000c1e1500 */
[----:B------:R0:W-:Y:S04]  /*2970*/  STL [R1+0x150], R17 ;  /* 0x0001501101007387 */ /* 0x0001e80000100800 */
[----:B----4-:R4:W3:Y:S04]  /*2980*/  LDG.E.U16 R18, [R6.64] ;  /* 0x0000000606127981 */ /* 0x0108e8000c1e1500 */
[----:B0-----:R0:W3:Y:S01]  /*2990*/  LDG.E.U16 R17, [R4.64] ;  /* 0x0000000604117981 */ /* 0x0010e2000c1e1500 */
[----:B-1----:R-:W-:-:S02]  /*29a0*/  IMAD R9, R0, 0xe4, RZ ;  /* 0x000000e400097824 */ /* 0x002fc400078e02ff */
[C---:B------:R-:W-:Y:S02]  /*29b0*/  IMAD R10, R0.reuse, 0x390, RZ ;  /* 0x00000390000a7824 */ /* 0x040fe400078e02ff */
[C---:B------:R-:W-:Y:S01]  /*29c0*/  IMAD R12, R0.reuse, 0x3a, RZ ;  /* 0x0000003a000c7824 */ /* 0x040fe200078e02ff */
[----:B----4-:R-:W-:Y:S01]  /*29d0*/  IADD3 R6, P0, R9, R2, RZ ;  /* 0x0000000209067210 */ /* 0x010fe20007f1e0ff */
[----:B0-----:R-:W-:-:S03]  /*29e0*/  IMAD R5, R0, 0x1c8, RZ ;  /* 0x000001c800057824 */ /* 0x001fc600078e02ff */
[-C--:B------:R-:W-:Y:S01]  /*29f0*/  LEA.HI.X.SX32 R7, R13, R3.reuse, 0x1, P0 ;  /* 0x000000030d077211 */ /* 0x080fe200000f0eff */
[----:B------:R-:W-:Y:S01]  /*2a00*/  IMAD R14, R0, 0x1d, RZ ;  /* 0x0000001d000e7824 */ /* 0x000fe200078e02ff */
[-C--:B------:R-:W-:Y:S01]  /*2a10*/  IADD3 R10, P2, R10, R2.reuse, RZ ;  /* 0x000000020a0a7210 */ /* 0x080fe20007f5e0ff */
[----:B------:R-:W-:Y:S01]  /*2a20*/  IMAD R13, R0, 0x74, RZ ;  /* 0x00000074000d7824 */ /* 0x000fe200078e02ff */
[-C--:B------:R-:W-:Y:S01]  /*2a30*/  IADD3 R8, P1, R5, R2.reuse, RZ ;  /* 0x0000000205087210 */ /* 0x080fe20007f3e0ff */
[----:B------:R0:W4:Y:S01]  /*2a40*/  LDG.E.U16 R24, [R6.64] ;  /* 0x0000000606187981 */ /* 0x000122000c1e1500 */
[----:B------:R-:W-:Y:S02]  /*2a50*/  IADD3 R4, P0, R12, R2, RZ ;  /* 0x000000020c047210 */ /* 0x000fe40007f1e0ff */
[-C--:B------:R-:W-:Y:S02]  /*2a60*/  LEA.HI.X.SX32 R9, R9, R3.reuse, 0x1, P1 ;  /* 0x0000000309097211 */ /* 0x080fe400008f0eff */
[-C--:B------:R-:W-:Y:S01]  /*2a70*/  LEA.HI.X.SX32 R11, R5, R3.reuse, 0x1, P2 ;  /* 0x00000003050b7211 */ /* 0x080fe200010f0eff */
[----:B------:R-:W-:Y:S01]  /*2a80*/  STL [R1+0x788], R23 ;  /* 0x0007881701007387 */ /* 0x000fe20000100800 */
[----:B------:R-:W-:-:S02]  /*2a90*/  LEA.HI.X.SX32 R5, R14, R3, 0x1, P0 ;  /* 0x000000030e057211 */ /* 0x000fc400000f0eff */
[----:B0-----:R-:W-:-:S04]  /*2aa0*/  IADD3 R6, P1, R13, R2, RZ ;  /* 0x000000020d067210 */ /* 0x001fc80007f3e0ff */
[----:B------:R-:W-:Y:S01]  /*2ab0*/  LEA.HI.X.SX32 R7, R12, R3, 0x1, P1 ;  /* 0x000000030c077211 */ /* 0x000fe200008f0eff */
[C---:B------:R-:W-:Y:S02]  /*2ac0*/  IMAD R12, R0.reuse, 0x76, RZ ;  /* 0x00000076000c7824 */ /* 0x040fe400078e02ff */
[C---:B------:R-:W-:Y:S01]  /*2ad0*/  IMAD R14, R0.reuse, 0x3b, RZ ;  /* 0x0000003b000e7824 */ /* 0x040fe200078e02ff */
[----:B--2---:R0:W-:Y:S04]  /*2ae0*/  STL [R1+0x784], R21 ;  /* 0x0007841501007387 */ /* 0x0041e80000100800 */
[----:B0-----:R0:W2:Y:S04]  /*2af0*/  LDG.E.U16 R21, [R8.64] ;  /* 0x0000000608157981 */ /* 0x0010a8000c1e1500 */
[----:B------:R1:W-:Y:S01]  /*2b00*/  STL [R1+0x77c], R19 ;  /* 0x00077c1301007387 */ /* 0x0003e20000100800 */
[----:B0-----:R-:W-:-:S03]  /*2b10*/  IMAD R9, R0, 0x1d0, RZ ;  /* 0x000001d000097824 */ /* 0x001fc600078e02ff */
[----:B-1----:R0:W2:Y:S01]  /*2b20*/  LDG.E.U16 R19, [R10.64] ;  /* 0x000000060a137981 */ /* 0x0020a2000c1e1500 */
[----:B------:R-:W-:-:S03]  /*2b30*/  IMAD R8, R0, 0x3a0, RZ ;  /* 0x000003a000087824 */ /* 0x000fc600078e02ff */
[----:B-----5:R1:W-:Y:S04]  /*2b40*/  STL [R1+0x778], R16 ;  /* 0x0007781001007387 */ /* 0x0203e80000100800 */
[----:B-1----:R1:W5:Y:S02]  /*2b50*/  LDG.E.U16 R16, [R4.64] ;  /* 0x0000000604107981 */ /* 0x002364000c1e1500 */
[----:B-1----:R-:W-:Y:S01]  /*2b60*/  IMAD R5, R0, 0xe8, RZ ;  /* 0x000000e800057824 */ /* 0x002fe200078e02ff */
[-C--:B0-----:R-:W-:Y:S02]  /*2b70*/  IADD3 R10, P1, R9, R2.reuse, RZ ;  /* 0x00000002090a7210 */ /* 0x081fe40007f3e0ff */
[----:B------:R-:W-:Y:S02]  /*2b80*/  IADD3 R8, P2, R8, R2, RZ ;  /* 0x0000000208087210 */ /* 0x000fe40007f5e0ff */
[----:B------:R-:W-:-:S02]  /*2b90*/  LEA.HI.X.SX32 R11, R5, R3, 0x1, P1 ;  /* 0x00000003050b7211 */ /* 0x000fc400008f0eff */
[----:B------:R-:W-:Y:S01]  /*2ba0*/  LEA.HI.X.SX32 R9, R9, R3, 0x1, P2 ;  /* 0x0000000309097211 */ /* 0x000fe200010f0eff */
[----:B---3--:R0:W-:Y:S04]  /*2bb0*/  STL [R1+0x1a0], R15 ;  /* 0x0001a00f01007387 */ /* 0x0081e80000100800 */
[----:B0-----:R0:W3:Y:S02]  /*2bc0*/  LDG.E.U16 R15, [R6.64] ;  /* 0x00000006060f7981 */ /* 0x0010e4000c1e1500 */
[----:B0-----:R-:W-:-:S04]  /*2bd0*/  IADD3 R6, P0, R5, R2, RZ ;  /* 0x0000000205067210 */ /* 0x001fc80007f1e0ff */
[----:B------:R-:W-:Y:S01]  /*2be0*/  LEA.HI.X.SX32 R7, R13, R3, 0x1, P0 ;  /* 0x000000030d077211 */ /* 0x000fe200000f0eff */
[----:B------:R-:W-:Y:S01]  /*2bf0*/  IMAD R13, R0, 0xec, RZ ;  /* 0x000000ec000d7824 */ /* 0x000fe200078e02ff */
[----:B------:R-:W-:-:S03]  /*2c00*/  IADD3 R4, P0, R12, R2, RZ ;  /* 0x000000020c047210 */ /* 0x000fc60007f1e0ff */
[----:B------:R0:W3:Y:S01]  /*2c10*/  LDG.E.U16 R23, [R6.64] ;  /* 0x0000000606177981 */ /* 0x0000e2000c1e1500 */
[----:B------:R-:W-:-:S03]  /*2c20*/  LEA.HI.X.SX32 R5, R14, R3, 0x1, P0 ;  /* 0x000000030e057211 */ /* 0x000fc600000f0eff */
[----:B------:R1:W-:Y:S01]  /*2c30*/  STL [R1+0x198], R22 ;  /* 0x0001981601007387 */ /* 0x0003e20000100800 */
[----:B0-----:R-:W-:-:S03]  /*2c40*/  IADD3 R6, P1, R13, R2, RZ ;  /* 0x000000020d067210 */ /* 0x001fc60007f3e0ff */
[----:B------:R0:W-:Y:S01]  /*2c50*/  STL [R1+0x190], R20 ;  /* 0x0001901401007387 */ /* 0x0001e20000100800 */
[----:B------:R-:W-:-:S03]  /*2c60*/  LEA.HI.X.SX32 R7, R12, R3, 0x1, P1 ;  /* 0x000000030c077211 */ /* 0x000fc600008f0eff */
[----:B-1----:R1:W3:Y:S04]  /*2c70*/  LDG.E.U16 R22, [R10.64] ;  /* 0x000000060a167981 */ /* 0x0022e8000c1e1500 */
[----:B------:R1:W-:Y:S04]  /*2c80*/  STL [R1+0xf4], R18 ;  /* 0x0000f41201007387 */ /* 0x0003e80000100800 */
[----:B0-----:R0:W3:Y:S04]  /*2c90*/  LDG.E.U16 R20, [R8.64] ;  /* 0x0000000608147981 */ /* 0x0010e8000c1e1500 */
[----:B------:R0:W-:Y:S04]  /*2ca0*/  STL [R1+0x19c], R17 ;  /* 0x00019c1101007387 */ /* 0x0001e80000100800 */
[----:B-1----:R1:W3:Y:S04]  /*2cb0*/  LDG.E.U16 R18, [R4.64] ;  /* 0x0000000604127981 */ /* 0x0022e8000c1e1500 */
[----:B0-----:R0:W3:Y:S01]  /*2cc0*/  LDG.E.U16 R17, [R6.64] ;  /* 0x0000000606117981 */ /* 0x0010e2000c1e1500 */
[----:B-1----:R-:W-:-:S02]  /*2cd0*/  IMAD R5, R0, 0x1d8, RZ ;  /* 0x000001d800057824 */ /* 0x002fc400078e02ff */
[C---:B------:R-:W-:Y:S02]  /*2ce0*/  IMAD R10, R0.reuse, 0x3b0, RZ ;  /* 0x000003b0000a7824 */ /* 0x040fe400078e02ff */
[C---:B------:R-:W-:Y:S01]  /*2cf0*/  IMAD R12, R0.reuse, 0x3c, RZ ;  /* 0x0000003c000c7824 */ /* 0x040fe200078e02ff */
[-C--:B------:R-:W-:Y:S01]  /*2d00*/  IADD3 R8, P0, R5, R2.reuse, RZ ;  /* 0x0000000205087210 */ /* 0x080fe20007f1e0ff */
[----:B0-----:R-:W-:Y:S01]  /*2d10*/  IMAD R7, R0, 0x1e, RZ ;  /* 0x0000001e00077824 */ /* 0x001fe200078e02ff */
[-C--:B------:R-:W-:Y:S02]  /*2d20*/  IADD3 R10, P2, R10, R2.reuse, RZ ;  /* 0x000000020a0a7210 */ /* 0x080fe40007f5e0ff */
[-C--:B------:R-:W-:Y:S01]  /*2d30*/  LEA.HI.X.SX32 R9, R13, R3.reuse, 0x1, P0 ;  /* 0x000000030d097211 */ /* 0x080fe200000f0eff */
[----:B------:R-:W-:Y:S01]  /*2d40*/  IMAD R14, R0, 0xf, RZ ;  /* 0x0000000f000e7824 */ /* 0x000fe200078e02ff */
[-C--:B------:R-:W-:Y:S01]  /*2d50*/  IADD3 R6, P1, R12, R2.reuse, RZ ;  /* 0x000000020c067210 */ /* 0x080fe20007f3e0ff */
[----:B----4-:R-:W-:Y:S01]  /*2d60*/  STL [R1+0x194], R24 ;  /* 0x0001941801007387 */ /* 0x010fe20000100800 */
[----:B------:R-:W-:Y:S01]  /*2d70*/  IADD3 R4, P0, R7, R2, RZ ;  /* 0x0000000207047210 */ /* 0x000fe20007f1e0ff */
[----:B------:R-:W-:Y:S01]  /*2d80*/  IMAD R13, R0, 0x78, RZ ;  /* 0x00000078000d7824 */ /* 0x000fe200078e02ff */
[----:B------:R-:W-:-:S02]  /*2d90*/  LEA.HI.X.SX32 R11, R5, R3, 0x1, P2 ;  /* 0x00000003050b7211 */ /* 0x000fc400010f0eff */
[-C--:B------:R-:W-:Y:S02]  /*2da0*/  LEA.HI.X.SX32 R7, R7, R3.reuse, 0x1, P1 ;  /* 0x0000000307077211 */ /* 0x080fe400008f0eff */
[----:B------:R-:W-:Y:S01]  /*2db0*/  LEA.HI.X.SX32 R5, R14, R3, 0x1, P0 ;  /* 0x000000030e057211 */ /* 0x000fe200000f0eff */
[----:B--2---:R0:W-:Y:S04]  /*2dc0*/  STL [R1+0x774], R21 ;  /* 0x0007741501007387 */ /* 0x0041e80000100800 */
[----:B0-----:R0:W2:Y:S04]  /*2dd0*/  LDG.E.U16 R21, [R8.64] ;  /* 0x0000000608157981 */ /* 0x0010a8000c1e1500 */
[----:B------:R1:W-:Y:S01]  /*2de0*/  STL [R1+0xec], R19 ;  /* 0x0000ec1301007387 */ /* 0x0003e20000100800 */
[----:B0-----:R-:W-:-:S03]  /*2df0*/  IADD3 R8, P0, R13, R2, RZ ;  /* 0x000000020d087210 */ /* 0x001fc60007f1e0ff */
[----:B-1----:R0:W4:Y:S01]  /*2e00*/  LDG.E.U16 R19, [R10.64] ;  /* 0x000000060a137981 */ /* 0x002122000c1e1500 */
[----:B------:R-:W-:Y:S01]  /*2e10*/  LEA.HI.X.SX32 R9, R12, R3, 0x1, P0 ;  /* 0x000000030c097211 */ /* 0x000fe200000f0eff */
[----:B------:R-:W-:-:S04]  /*2e20*/  IMAD R12, R0, 0x7a, RZ ;  /* 0x0000007a000c7824 */ /* 0x000fc800078e02ff */
[----:B------:R1:W4:Y:S04]  /*2e30*/  LDG.E.U16 R14, [R8.64] ;  /* 0x00000006080e7981 */ /* 0x000328000c1e1500 */
[----:B-----5:R5:W-:Y:S04]  /*2e40*/  STL [R1+0x770], R16 ;  /* 0x0007701001007387 */ /* 0x020be80000100800 */
[----:B-----5:R5:W4:Y:S02]  /*2e50*/  LDG.E.U16 R16, [R4.64] ;  /* 0x0000000604107981 */ /* 0x020b24000c1e1500 */
[----:B-----5:R-:W-:-:S05]  /*2e60*/  IMAD R5, R0, 0x1e0, RZ ;  /* 0x000001e000057824 */ /* 0x020fca00078e02ff */
[----:B-1----:R-:W-:Y:S01]  /*2e70*/  IADD3 R8, P1, R5, R2, RZ ;  /* 0x0000000205087210 */ /* 0x002fe20007f3e0ff */
[----:B---3--:R1:W-:Y:S04]  /*2e80*/  STL [R1+0x188], R15 ;  /* 0x0001880f01007387 */ /* 0x0083e80000100800 */
[----:B-1----:R1:W3:Y:S02]  /*2e90*/  LDG.E.U16 R15, [R6.64] ;  /* 0x00000006060f7981 */ /* 0x0022e4000c1e1500 */
[C---:B-1----:R-:W-:Y:S02]  /*2ea0*/  IMAD R7, R0.reuse, 0xf0, RZ ;  /* 0x000000f000077824 */ /* 0x042fe400078e02ff */
[----:B------:R-:W-:-:S03]  /*2eb0*/  IMAD R6, R0, 0x3c0, RZ ;  /* 0x000003c000067824 */ /* 0x000fc600078e02ff */
[-C--:B0-----:R-:W-:Y:S02]  /*2ec0*/  IADD3 R10, P0, R7, R2.reuse, RZ ;  /* 0x00000002070a7210 */ /* 0x081fe40007f1e0ff */
[-C--:B------:R-:W-:Y:S02]  /*2ed0*/  IADD3 R6, P2, R6, R2.reuse, RZ ;  /* 0x0000000206067210 */ /* 0x080fe40007f5e0ff */
[-C--:B------:R-:W-:Y:S01]  /*2ee0*/  LEA.HI.X.SX32 R11, R13, R3.reuse, 0x1, P0 ;  /* 0x000000030d0b7211 */ /* 0x080fe200000f0eff */
[----:B------:R-:W-:Y:S01]  /*2ef0*/  IMAD R13, R0, 0x3d, RZ ;  /* 0x0000003d000d7824 */ /* 0x000fe200078e02ff */
[----:B------:R-:W-:Y:S02]  /*2f00*/  IADD3 R4, P0, R12, R2, RZ ;  /* 0x000000020c047210 */ /* 0x000fe40007f1e0ff */
[-C--:B------:R-:W-:Y:S01]  /*2f10*/  LEA.HI.X.SX32 R9, R7, R3.reuse, 0x1, P1 ;  /* 0x0000000307097211 */ /* 0x080fe200008f0eff */
[----:B------:R-:W-:Y:S01]  /*2f20*/  STL [R1+0x76c], R23 ;  /* 0x00076c1701007387 */ /* 0x000fe20000100800 */
[----:B------:R-:W-:-:S02]  /*2f30*/  LEA.HI.X.SX32 R7, R5, R3, 0x1, P2 ;  /* 0x0000000305077211 */ /* 0x000fc400010f0eff */
[----:B------:R-:W-:Y:S01]  /*2f40*/  LEA.HI.X.SX32 R5, R13, R3, 0x1, P0 ;  /* 0x000000030d057211 */ /* 0x000fe200000f0eff */
[----:B------:R-:W-:Y:S04]  /*2f50*/  STL [R1+0x180], R22 ;  /* 0x0001801601007387 */ /* 0x000fe80000100800 */
[----:B------:R0:W-:Y:S01]  /*2f60*/  STL [R1+0xe4], R20 ;  /* 0x0000e41401007387 */ /* 0x0001e20000100800 */
[----:B------:R-:W-:-:S03]  /*2f70*/  IMAD R24, R0, 0x3d0, RZ ;  /* 0x000003d000187824 */ /* 0x000fc600078e02ff */
[----:B------:R1:W5:Y:S04]  /*2f80*/  LDG.E.U16 R29, [R6.64] ;  /* 0x00000006061d7981 */ /* 0x000368000c1e1500 */
        /* <DEDUP_REMOVED lines=12> */
[----:B------:R-:W-:Y:S01]  /*3050*/  IMAD R13, R0, 0x1f, RZ ;  /* 0x0000001f000d7824 */ /* 0x000fe200078e02ff */
[-C--:B------:R-:W-:Y:S02]  /*3060*/  IADD3 R8, P1, R5, R2.reuse, RZ ;  /* 0x0000000205087210 */ /* 0x080fe40007f3e0ff */
[----:B------:R-:W-:Y:S02]  /*3070*/  IADD3 R4, P0, R10, R2, RZ ;  /* 0x000000020a047210 */ /* 0x000fe40007f1e0ff */
[----:B------:R-:W-:-:S02]  /*3080*/  LEA.HI.X.SX32 R9, R9, R3, 0x1, P1 ;  /* 0x0000000309097211 */ /* 0x000fc400008f0eff */
[-C--:B------:R-:W-:Y:S02]  /*3090*/  LEA.HI.X.SX32 R25, R5, R3.reuse, 0x1, P2 ;  /* 0x0000000305197211 */ /* 0x080fe400010f0eff */
[----:B------:R-:W-:Y:S01]  /*30a0*/  LEA.HI.X.SX32 R5, R13, R3, 0x1, P0 ;  /* 0x000000030d057211 */ /* 0x000fe200000f0eff */
[----:B------:R-:W-:Y:S01]  /*30b0*/  IMAD R12, R0, 0x7e, RZ ;  /* 0x0000007e000c7824 */ /* 0x000fe200078e02ff */
[----:B--2---:R0:W-:Y:S04]  /*30c0*/  STL [R1+0x764], R21 ;  /* 0x0007641501007387 */ /* 0x0041e80000100800 */
[----:B------:R1:W2:Y:S04]  /*30d0*/  LDG.E.U16 R24, [R24.64] ;  /* 0x0000000618187981 */ /* 0x0002a8000c1e1500 */
[----:B0-----:R0:W2:Y:S04]  /*30e0*/  LDG.E.U16 R21, [R6.64] ;  /* 0x0000000606157981 */ /* 0x0010a8000c1e1500 */
[----:B----4-:R4:W-:Y:S01]  /*30f0*/  STL [R1+0xd4], R19 ;  /* 0x0000d41301007387 */ /* 0x0109e20000100800 */
[----:B0-----:R-:W-:-:S04]  /*3100*/  IADD3 R6, P1, R11, R2, RZ ;  /* 0x000000020b067210 */ /* 0x001fc80007f3e0ff */
[----:B------:R-:W-:Y:S01]  /*3110*/  LEA.HI.X.SX32 R7, R10, R3, 0x1, P1 ;  /* 0x000000030a077211 */ /* 0x000fe200008f0eff */
[----:B----4-:R0:W2:Y:S02]  /*3120*/  LDG.E.U16 R19, [R8.64] ;  /* 0x0000000608137981 */ /* 0x0100a4000c1e1500 */
[C---:B0-----:R-:W-:Y:S02]  /*3130*/  IMAD R9, R0.reuse, 0x1f0, RZ ;  /* 0x000001f000097824 */ /* 0x041fe400078e02ff */
[----:B------:R0:W-:Y:S04]  /*3140*/  STL [R1+0x760], R16 ;  /* 0x0007601001007387 */ /* 0x0001e80000100800 */
[----:B0-----:R0:W2:Y:S01]  /*3150*/  LDG.E.U16 R16, [R4.64] ;  /* 0x0000000604107981 */ /* 0x0010a2000c1e1500 */
[----:B------:R-:W-:Y:S01]  /*3160*/  IADD3 R10, P1, R9, R2, RZ ;  /* 0x00000002090a7210 */ /* 0x000fe20007f3e0ff */
[----:B0-----:R-:W-:-:S02]  /*3170*/  IMAD R5, R0, 0xf8, RZ ;  /* 0x000000f800057824 */ /* 0x001fc400078e02ff */
[----:B---3--:R0:W-:Y:S04]  /*3180*/  STL [R1+0x75c], R15 ;  /* 0x00075c0f01007387 */ /* 0x0081e80000100800 */
[----:B------:R3:W-:Y:S04]  /*3190*/  STL [R1+0x758], R14 ;  /* 0x0007580e01007387 */ /* 0x0007e80000100800 */
[----:B0-----:R0:W4:Y:S01]  /*31a0*/  LDG.E.U16 R15, [R6.64] ;  /* 0x00000006060f7981 */ /* 0x001122000c1e1500 */
[----:B---3--:R-:W-:Y:S01]  /*31b0*/  IMAD R14, R0, 0x3f, RZ ;  /* 0x0000003f000e7824 */ /* 0x008fe200078e02ff */
[----:B0-----:R-:W-:-:S04]  /*31c0*/  IADD3 R6, P0, R5, R2, RZ ;  /* 0x0000000205067210 */ /* 0x001fc80007f1e0ff */
[-C--:B------:R-:W-:Y:S02]  /*31d0*/  LEA.HI.X.SX32 R7, R11, R3.reuse, 0x1, P0 ;  /* 0x000000030b077211 */ /* 0x080fe400000f0eff */
[----:B------:R-:W-:Y:S02]  /*31e0*/  IADD3 R4, P0, R12, R2, RZ ;  /* 0x000000020c047210 */ /* 0x000fe40007f1e0ff */
[-C--:B------:R-:W-:Y:S02]  /*31f0*/  LEA.HI.X.SX32 R11, R5, R3.reuse, 0x1, P1 ;  /* 0x00000003050b7211 */ /* 0x080fe400008f0eff */
[----:B------:R-:W-:Y:S01]  /*3200*/  LEA.HI.X.SX32 R5, R14, R3, 0x1, P0 ;  /* 0x000000030e057211 */ /* 0x000fe200000f0eff */
[----:B-----5:R0:W-:Y:S04]  /*3210*/  STL [R1+0x174], R20 ;  /* 0x0001741401007387 */ /* 0x0201e80000100800 */
[----:B------:R3:W-:Y:S04]  /*3220*/  STL [R1+0x170], R18 ;  /* 0x0001701201007387 */ /* 0x0007e80000100800 */
[----:B0-----:R0:W5:Y:S04]  /*3230*/  LDG.E.U16 R20, [R6.64] ;  /* 0x0000000606147981 */ /* 0x001168000c1e1500 */
[----:B------:R0:W-:Y:S04]  /*3240*/  STL [R1+0x754], R17 ;  /* 0x0007541101007387 */ /* 0x0001e80000100800 */
[----:B---3--:R3:W5:Y:S04]  /*3250*/  LDG.E.U16 R18, [R10.64] ;  /* 0x000000060a127981 */ /* 0x008768000c1e1500 */
[----:B0-----:R0:W5:Y:S01]  /*3260*/  LDG.E.U16 R17, [R4.64] ;  /* 0x0000000604117981 */ /* 0x001162000c1e1500 */
[----:B------:R-:W-:-:S05]  /*3270*/  IMAD R13, R0, 0xfc, RZ ;  /* 0x000000fc000d7824 */ /* 0x000fca00078e02ff */
[----:B------:R-:W-:Y:S01]  /*3280*/  IADD3 R6, P1, R13, R2, RZ ;  /* 0x000000020d067210 */ /* 0x000fe20007f3e0ff */
[----:B------:R-:W-:-:S03]  /*3290*/  IMAD R8, R0, 0x3e0, RZ ;  /* 0x000003e000087824 */ /* 0x000fc600078e02ff */
[----:B------:R-:W-:Y:S02]  /*32a0*/  LEA.HI.X.SX32 R7, R12, R3, 0x1, P1 ;  /* 0x000000030c077211 */ /* 0x000fe400008f0eff */
[----:B------:R-:W-:-:S03]  /*32b0*/  IADD3 R8, P2, R8, R2, RZ ;  /* 0x0000000208087210 */ /* 0x000fc60007f5e0ff */
[----:B------:R1:W5:Y:S01]  /*32c0*/  LDG.E.U16 R14, [R6.64] ;  /* 0x00000006060e7981 */ /* 0x000362000c1e1500 */
[----:B------:R-:W-:Y:S01]  /*32d0*/  LEA.HI.X.SX32 R9, R9, R3, 0x1, P2 ;  /* 0x0000000309097211 */ /* 0x000fe200010f0eff */
[C---:B0-----:R-:W-:Y:S02]  /*32e0*/  IMAD R5, R0.reuse, 0x1f8, RZ ;  /* 0x000001f800057824 */ /* 0x041fe400078e02ff */
[C---:B------:R-:W-:Y:S02]  /*32f0*/  IMAD R12, R0.reuse, 0x3f0, RZ ;  /* 0x000003f0000c7824 */ /* 0x040fe400078e02ff */
[----:B---3--:R0:W3:Y:S01]  /*3300*/  LDG.E.U16 R11, [R8.64] ;  /* 0x00000006080b7981 */ /* 0x0080e2000c1e1500 */
[C---:B------:R-:W-:Y:S02]  /*3310*/  IMAD R4, R0.reuse, 0x212, RZ ;  /* 0x0000021200047824 */ /* 0x040fe400078e02ff */
[----:B-1----:R-:W-:Y:S01]  /*3320*/  IMAD R6, R0, 0x202, RZ ;  /* 0x0000020200067824 */ /* 0x002fe200078e02ff */
[-C--:B------:R-:W-:Y:S01]  /*3330*/  IADD3 R12, P2, R12, R2.reuse, RZ ;  /* 0x000000020c0c7210 */ /* 0x080fe20007f5e0ff */
[C---:B------:R-:W-:Y:S01]  /*3340*/  IMAD R7, R0.reuse, 0x101, RZ ;  /* 0x0000010100077824 */ /* 0x040fe200078e02ff */
[-C--:B0-----:R-:W-:Y:S01]  /*3350*/  IADD3 R8, P0, R5, R2.reuse, RZ ;  /* 0x0000000205087210 */ /* 0x081fe20007f1e0ff */
[----:B------:R-:W-:Y:S01]  /*3360*/  IMAD R10, R0, 0x109, RZ ;  /* 0x00000109000a7824 */ /* 0x000fe200078e02ff */
[----:B------:R-:W-:-:S02]  /*3370*/  IADD3 R6, P1, R6, R2, RZ ;  /* 0x0000000206067210 */ /* 0x000fc40007f3e0ff */
[-C--:B------:R-:W-:Y:S02]  /*3380*/  LEA.HI.X.SX32 R9, R13, R3.reuse, 0x1, P0 ;  /* 0x000000030d097211 */ /* 0x080fe400000f0eff */
[----:B------:R-:W-:Y:S02]  /*3390*/  IADD3 R4, P0, R4, R2, RZ ;  /* 0x0000000204047210 */ /* 0x000fe40007f1e0ff */
[-C--:B------:R-:W-:Y:S02]  /*33a0*/  LEA.HI.X.SX32 R13, R5, R3.reuse, 0x1, P2 ;  /* 0x00000003050d7211 */ /* 0x080fe400010f0eff */
[-C--:B------:R-:W-:Y:S02]  /*33b0*/  LEA.HI.X.SX32 R7, R7, R3.reuse, 0x1, P1 ;  /* 0x0000000307077211 */ /* 0x080fe400008f0eff */
[----:B------:R-:W-:Y:S02]  /*33c0*/  LEA.HI.X.SX32 R5, R10, R3, 0x1, P0 ;  /* 0x000000030a057211 */ /* 0x000fe400000f0eff */
[----:B------:R0:W3:Y:S02]  /*33d0*/  LDG.E.U16 R10, [R12.64] ;  /* 0x000000060c0a7981 */ /* 0x0000e4000c1e1500 */
[----:B0-----:R-:W-:-:S05]  /*33e0*/  IMAD R12, R0, 0x222, RZ ;  /* 0x00000222000c7824 */ /* 0x001fca00078e02ff */
[----:B------:R-:W-:Y:S01]  /*33f0*/  IADD3 R12, P0, R12, R2, RZ ;  /* 0x000000020c0c7210 */ /* 0x000fe20007f1e0ff */
[----:B--2---:R-:W-:Y:S04]  /*3400*/  STL [R1+0x168], R21 ;  /* 0x0001681501007387 */ /* 0x004fe80000100800 */
[----:B------:R0:W-:Y:S04]  /*3410*/  STL [R1+0x750], R19 ;  /* 0x0007501301007387 */ /* 0x0001e80000100800 */
[----:B0-----:R0:W2:Y:S02]  /*3420*/  LDG.E.U16 R19, [R8.64] ;  /* 0x0000000608137981 */ /* 0x0010a4000c1e1500 */
[----:B0-----:R-:W-:-:S02]  /*3430*/  IMAD R8, R0, 0x232, RZ ;  /* 0x0000023200087824 */ /* 0x001fc400078e02ff */
[----:B------:R0:W-:Y:S01]  /*3440*/  STL [R1+0x74c], R16 ;  /* 0x00074c1001007387 */ /* 0x0001e20000100800 */
[----:B------:R-:W-:Y:S02]  /*3450*/  IMAD R9, R0, 0x119, RZ ;  /* 0x0000011900097824 */ /* 0x000fe400078e02ff */
[----:B------:R-:W-:Y:S01]  /*3460*/  IADD3 R8, P1, R8, R2, RZ ;  /* 0x0000000208087210 */ /* 0x000fe20007f3e0ff */
[----:B0-----:R0:W3:Y:S03]  /*3470*/  LDG.E.U16 R16, [R6.64] ;  /* 0x0000000606107981 */ /* 0x0010e6000c1e1500 */
[----:B------:R-:W-:Y:S01]  /*3480*/  LEA.HI.X.SX32 R9, R9, R3, 0x1, P1 ;  /* 0x0000000309097211 */ /* 0x000fe200008f0eff */
[C---:B0-----:R-:W-:Y:S02]  /*3490*/  IMAD R6, R0.reuse, 0x242, RZ ;  /* 0x0000024200067824 */ /* 0x041fe400078e02ff */
[----:B------:R-:W-:-:S03]  /*34a0*/  IMAD R7, R0, 0x121, RZ ;  /* 0x0000012100077824 */ /* 0x000fc600078e02ff */
[----:B------:R-:W-:-:S04]  /*34b0*/  IADD3 R6, P2, R6, R2, RZ ;  /* 0x0000000206067210 */ /* 0x000fc80007f5e0ff */
[----:B------:R-:W-:Y:S01]  /*34c0*/  LEA.HI.X.SX32 R7, R7, R3, 0x1, P2 ;  /* 0x0000000307077211 */ /* 0x000fe200010f0eff */
[----:B----4-:R0:W-:Y:S04]  /*34d0*/  STL [R1+0x748], R15 ;  /* 0x0007480f01007387 */ /* 0x0101e80000100800 */
[----:B0-----:R0:W4:Y:S02]  /*34e0*/  LDG.E.U16 R15, [R4.64] ;  /* 0x00000006040f7981 */ /* 0x001124000c1e1500 */
[----:B0-----:R-:W-:-:S05]  /*34f0*/  IMAD R5, R0, 0x111, RZ ;  /* 0x0000011100057824 */ /* 0x001fca00078e02ff */
[----:B------:R-:W-:-:S05]  /*3500*/  LEA.HI.X.SX32 R13, R5, R3, 0x1, P0 ;  /* 0x00000003050d7211 */ /* 0x000fca00000f0eff */
[----:B------:R0:W4:Y:S04]  /*3510*/  LDG.E.U16 R21, [R12.64] ;  /* 0x000000060c157981 */ /* 0x000128000c1e1500 */
[----:B-----5:R-:W-:Y:S04]  /*3520*/  STL [R1+0x744], R20 ;  /* 0x0007441401007387 */ /* 0x020fe80000100800 */
[----:B------:R1:W-:Y:S04]  /*3530*/  STL [R1+0x160], R18 ;  /* 0x0001601201007387 */ /* 0x0003e80000100800 */
[----:B------:R5:W-:Y:S04]  /*3540*/  STL [R1+0x740], R17 ;  /* 0x0007401101007387 */ /* 0x000be80000100800 */
[----:B-1----:R1:W4:Y:S04]  /*3550*/  LDG.E.U16 R18, [R8.64] ;  /* 0x0000000608127981 */ /* 0x002328000c1e1500 */
[----:B-----5:R5:W4:Y:S01]  /*3560*/  LDG.E.U16 R17, [R6.64] ;  /* 0x0000000606117981 */ /* 0x020b22000c1e1500 */
[----:B------:R-:W-:-:S02]  /*3570*/  IMAD R4, R0, 0x252, RZ ;  /* 0x0000025200047824 */ /* 0x000fc400078e02ff */
[----:B------:R-:W-:-:S03]  /*3580*/  IMAD R5, R0, 0x129, RZ ;  /* 0x0000012900057824 */ /* 0x000fc600078e02ff */
[----:B------:R-:W-:Y:S01]  /*3590*/  IADD3 R4, P0, R4, R2, RZ ;  /* 0x0000000204047210 */ /* 0x000fe20007f1e0ff */
[----:B0-----:R-:W-:-:S03]  /*35a0*/  IMAD R12, R0, 0x262, RZ ;  /* 0x00000262000c7824 */ /* 0x001fc600078e02ff */
[----:B------:R-:W-:Y:S01]  /*35b0*/  LEA.HI.X.SX32 R5, R5, R3, 0x1, P0 ;  /* 0x0000000305057211 */ /* 0x000fe200000f0eff */
[----:B------:R0:W-:Y:S01]  /*35c0*/  STL [R1+0x73c], R14 ;  /* 0x00073c0e01007387 */ /* 0x0001e20000100800 */
[----:B------:R-:W-:-:S03]  /*35d0*/  IADD3 R12, P0, R12, R2, RZ ;  /* 0x000000020c0c7210 */ /* 0x000fc60007f1e0ff */
[----:B0-----:R0:W4:Y:S02]  /*35e0*/  LDG.E.U16 R14, [R4.64] ;  /* 0x00000006040e7981 */ /* 0x001124000c1e1500 */
[----:B0-----:R-:W-:-:S05]  /*35f0*/  IMAD R5, R0, 0x131, RZ ;  /* 0x0000013100057824 */ /* 0x001fca00078e02ff */
[-C--:B------:R-:W-:Y:S01]  /*3600*/  LEA.HI.X.SX32 R13, R5, R3.reuse, 0x1, P0 ;  /* 0x00000003050d7211 */ /* 0x080fe200000f0eff */
[C---:B-1----:R-:W-:Y:S02]  /*3610*/  IMAD R8, R0.reuse, 0x272, RZ ;  /* 0x0000027200087824 */ /* 0x042fe400078e02ff */
[C---:B-----5:R-:W-:Y:S02]  /*3620*/  IMAD R6, R0.reuse, 0x282, RZ ;  /* 0x0000028200067824 */ /* 0x060fe400078e02ff */
[----:B------:R0:W5:Y:S01]  /*3630*/  LDG.E.U16 R20, [R12.64] ;  /* 0x000000060c147981 */ /* 0x000162000c1e1500 */
[----:B------:R-:W-:Y:S01]  /*3640*/  IMAD R4, R0, 0x292, RZ ;  /* 0x0000029200047824 */ /* 0x000fe200078e02ff */
[-C--:B------:R-:W-:Y:S01]  /*3650*/  IADD3 R8, P1, R8, R2.reuse, RZ ;  /* 0x0000000208087210 */ /* 0x080fe20007f3e0ff */
[----:B------:R-:W-:Y:S01]  /*3660*/  IMAD R9, R0, 0x139, RZ ;  /* 0x0000013900097824 */ /* 0x000fe200078e02ff */
[-C--:B------:R-:W-:Y:S01]  /*3670*/  IADD3 R6, P2, R6, R2.reuse, RZ ;  /* 0x0000000206067210 */ /* 0x080fe20007f5e0ff */
[----:B------:R-:W-:Y:S01]  /*3680*/  IMAD R7, R0, 0x141, RZ ;  /* 0x0000014100077824 */ /* 0x000fe200078e02ff */
[----:B------:R-:W-:Y:S01]  /*3690*/  IADD3 R4, P0, R4, R2, RZ ;  /* 0x0000000204047210 */ /* 0x000fe20007f1e0ff */
[----:B------:R-:W-:Y:S01]  /*36a0*/  IMAD R5, R0, 0x149, RZ ;  /* 0x0000014900057824 */ /* 0x000fe200078e02ff */
[----:B------:R-:W-:-:S02]  /*36b0*/  LEA.HI.X.SX32 R9, R9, R3, 0x1, P1 ;  /* 0x0000000309097211 */ /* 0x000fc400008f0eff */
[-C--:B------:R-:W-:Y:S02]  /*36c0*/  LEA.HI.X.SX32 R7, R7, R3.reuse, 0x1, P2 ;  /* 0x0000000307077211 */ /* 0x080fe400010f0eff */
[----:B------:R-:W-:Y:S01]  /*36d0*/  LEA.HI.X.SX32 R5, R5, R3, 0x1, P0 ;  /* 0x0000000305057211 */ /* 0x000fe200000f0eff */
[----:B0-----:R-:W-:-:S05]  /*36e0*/  IMAD R12, R0, 0x2a2, RZ ;  /* 0x000002a2000c7824 */ /* 0x001fca00078e02ff */
[----:B------:R-:W-:Y:S01]  /*36f0*/  IADD3 R12, P0, R12, R2, RZ ;  /* 0x000000020c0c7210 */ /* 0x000fe20007f1e0ff */
[----:B--2---:R0:W-:Y:S04]  /*3700*/  STL [R1+0x734], R19 ;  /* 0x0007341301007387 */ /* 0x0041e80000100800 */
[----:B0-----:R0:W2:Y:S02]  /*3710*/  LDG.E.U16 R19, [R8.64] ;  /* 0x0000000608137981 */ /* 0x0010a4000c1e1500 */
[C---:B0-----:R-:W-:Y:S02]  /*3720*/  IMAD R8, R0.reuse, 0x2b2, RZ ;  /* 0x000002b200087824 */ /* 0x041fe400078e02ff */
[----:B---3--:R0:W-:Y:S01]  /*3730*/  STL [R1+0x158], R16 ;  /* 0x0001581001007387 */ /* 0x0081e20000100800 */
[----:B------:R-:W-:-:S02]  /*3740*/  IMAD R9, R0, 0x159, RZ ;  /* 0x0000015900097824 */ /* 0x000fc400078e02ff */
[----:B------:R-:W-:Y:S01]  /*3750*/  IADD3 R8, P1, R8, R2, RZ ;  /* 0x0000000208087210 */ /* 0x000fe20007f3e0ff */
[----:B0-----:R0:W3:Y:S03]  /*3760*/  LDG.E.U16 R16, [R6.64] ;  /* 0x0000000606107981 */ /* 0x0010e6000c1e1500 */
[----:B------:R-:W-:Y:S01]  /*3770*/  LEA.HI.X.SX32 R9, R9, R3, 0x1, P1 ;  /* 0x0000000309097211 */ /* 0x000fe200008f0eff */
[C---:B0-----:R-:W-:Y:S02]  /*3780*/  IMAD R6, R0.reuse, 0x2c2, RZ ;  /* 0x000002c200067824 */ /* 0x041fe400078e02ff */
[----:B------:R-:W-:-:S03]  /*3790*/  IMAD R7, R0, 0x161, RZ ;  /* 0x0000016100077824 */ /* 0x000fc600078e02ff */
[----:B------:R-:W-:-:S04]  /*37a0*/  IADD3 R6, P2, R6, R2, RZ ;  /* 0x0000000206067210 */ /* 0x000fc80007f5e0ff */
[-C--:B------:R-:W-:Y:S01]  /*37b0*/  LEA.HI.X.SX32 R7, R7, R3.reuse, 0x1, P2 ;  /* 0x0000000307077211 */ /* 0x080fe200010f0eff */
[----:B----4-:R0:W-:Y:S04]  /*37c0*/  STL [R1+0x154], R15 ;  /* 0x0001540f01007387 */ /* 0x0101e80000100800 */
[----:B0-----:R0:W4:Y:S02]  /*37d0*/  LDG.E.U16 R15, [R4.64] ;  /* 0x00000006040f7981 */ /* 0x001124000c1e1500 */
[----:B0-----:R-:W-:Y:S02]  /*37e0*/  IMAD R5, R0, 0x151, RZ ;  /* 0x0000015100057824 */ /* 0x001fe400078e02ff */
[----:B------:R0:W-:Y:S03]  /*37f0*/  STL [R1+0x14c], R21 ;  /* 0x00014c1501007387 */ /* 0x0001e60000100800 */
[----:B------:R-:W-:-:S05]  /*3800*/  LEA.HI.X.SX32 R13, R5, R3, 0x1, P0 ;  /* 0x00000003050d7211 */ /* 0x000fca00000f0eff */
[----:B0-----:R0:W4:Y:S04]  /*3810*/  LDG.E.U16 R21, [R12.64] ;  /* 0x000000060c157981 */ /* 0x001128000c1e1500 */
[----:B------:R1:W-:Y:S04]  /*3820*/  STL [R1+0x148], R18 ;  /* 0x0001481201007387 */ /* 0x0003e80000100800 */
[----:B------:R0:W-:Y:S04]  /*3830*/  STL [R1+0x144], R17 ;  /* 0x0001441101007387 */ /* 0x0001e80000100800 */
[----:B-1----:R1:W4:Y:S04]  /*3840*/  LDG.E.U16 R18, [R8.64] ;  /* 0x0000000608127981 */ /* 0x002328000c1e1500 */
[----:B0-----:R0:W4:Y:S01]  /*3850*/  LDG.E.U16 R17, [R6.64] ;  /* 0x0000000606117981 */ /* 0x001122000c1e1500 */
[----:B------:R-:W-:-:S02]  /*3860*/  IMAD R4, R0, 0x2d2, RZ ;  /* 0x000002d200047824 */ /* 0x000fc400078e02ff */
[----:B------:R-:W-:-:S03]  /*3870*/  IMAD R5, R0, 0x169, RZ ;  /* 0x0000016900057824 */ /* 0x000fc600078e02ff */
[----:B------:R-:W-:Y:S01]  /*3880*/  IADD3 R4, P0, R4, R2, RZ ;  /* 0x0000000204047210 */ /* 0x000fe20007f1e0ff */
[----:B------:R-:W-:-:S03]  /*3890*/  IMAD R12, R0, 0x2e2, RZ ;  /* 0x000002e2000c7824 */ /* 0x000fc600078e02ff */
[----:B------:R-:W-:Y:S01]  /*38a0*/  LEA.HI.X.SX32 R5, R5, R3, 0x1, P0 ;  /* 0x0000000305057211 */ /* 0x000fe200000f0eff */
[----:B------:R0:W-:Y:S01]  /*38b0*/  STL [R1+0x140], R14 ;  /* 0x0001400e01007387 */ /* 0x0001e20000100800 */
[----:B------:R-:W-:-:S03]  /*38c0*/  IADD3 R12, P0, R12, R2, RZ ;  /* 0x000000020c0c7210 */ /* 0x000fc60007f1e0ff */
[----:B0-----:R0:W4:Y:S02]  /*38d0*/  LDG.E.U16 R14, [R4.64] ;  /* 0x00000006040e7981 */ /* 0x001124000c1e1500 */
[C---:B0-----:R-:W-:Y:S02]  /*38e0*/  IMAD R5, R0.reuse, 0x171, RZ ;  /* 0x0000017100057824 */ /* 0x041fe400078e02ff */
[----:B-----5:R0:W-:Y:S03]  /*38f0*/  STL [R1+0x13c], R20 ;  /* 0x00013c1401007387 */ /* 0x0201e60000100800 */
[----:B------:R-:W-:Y:S01]  /*3900*/  LEA.HI.X.SX32 R13, R5, R3, 0x1, P0 ;  /* 0x00000003050d7211 */ /* 0x000fe200000f0eff */
[C---:B-1----:R-:W-:Y:S02]  /*3910*/  IMAD R8, R0.reuse, 0x2f2, RZ ;  /* 0x000002f200087824 */ /* 0x042fe400078e02ff */
[----:B------:R-:W-:-:S02]  /*3920*/  IMAD R6, R0, 0x302, RZ ;  /* 0x0000030200067824 */ /* 0x000fc400078e02ff */
[----:B0-----:R0:W5:Y:S01]  /*3930*/  LDG.E.U16 R20, [R12.64] ;  /* 0x000000060c147981 */ /* 0x001162000c1e1500 */
[----:B------:R-:W-:Y:S01]  /*3940*/  IMAD R4, R0, 0x312, RZ ;  /* 0x0000031200047824 */ /* 0x000fe200078e02ff */
[-C--:B------:R-:W-:Y:S01]  /*3950*/  IADD3 R8, P1, R8, R2.reuse, RZ ;  /* 0x0000000208087210 */ /* 0x080fe20007f3e0ff */
[----:B------:R-:W-:Y:S01]  /*3960*/  IMAD R9, R0, 0x179, RZ ;  /* 0x0000017900097824 */ /* 0x000fe200078e02ff */
[-C--:B------:R-:W-:Y:S01]  /*3970*/  IADD3 R6, P2, R6, R2.reuse, RZ ;  /* 0x0000000206067210 */ /* 0x080fe20007f5e0ff */
[----:B------:R-:W-:Y:S01]  /*3980*/  IMAD R7, R0, 0x181, RZ ;  /* 0x0000018100077824 */ /* 0x000fe200078e02ff */
[----:B------:R-:W-:Y:S01]  /*3990*/  IADD3 R4, P0, R4, R2, RZ ;  /* 0x0000000204047210 */ /* 0x000fe20007f1e0ff */
[----:B------:R-:W-:Y:S01]  /*39a0*/  IMAD R5, R0, 0x189, RZ ;  /* 0x0000018900057824 */ /* 0x000fe200078e02ff */
[-C--:B------:R-:W-:Y:S02]  /*39b0*/  LEA.HI.X.SX32 R9, R9, R3.reuse, 0x1, P1 ;  /* 0x0000000309097211 */ /* 0x080fe400008f0eff */
[----:B------:R-:W-:-:S02]  /*39c0*/  LEA.HI.X.SX32 R7, R7, R3, 0x1, P2 ;  /* 0x0000000307077211 */ /* 0x000fc400010f0eff */
        /* <DEDUP_REMOVED lines=26> */
[C---:B0-----:R-:W-:Y:S02]  /*3b70*/  IMAD R6, R0.reuse, 0x382, RZ ;  /* 0x0000038200067824 */ /* 0x041fe400078e02ff */
[----:B------:R-:W-:-:S03]  /*3b80*/  IMAD R7, R0, 0x1c1, RZ ;  /* 0x000001c100077824 */ /* 0x000fc600078e02ff */
[-C--:B------:R-:W-:Y:S01]  /*3b90*/  IADD3 R6, P2, R6, R2.reuse, RZ ;  /* 0x0000000206067210 */ /* 0x080fe20007f5e0ff */
[----:B------:R-:W-:Y:S01]  /*3ba0*/  IMAD R5, R0, 0x1a9, RZ ;  /* 0x000001a900057824 */ /* 0x000fe200078e02ff */
[-C--:B------:R-:W-:Y:S02]  /*3bb0*/  IADD3 R4, P0, R4, R2.reuse, RZ ;  /* 0x0000000204047210 */ /* 0x080fe40007f1e0ff */
[-C--:B------:R-:W-:Y:S01]  /*3bc0*/  LEA.HI.X.SX32 R7, R7, R3.reuse, 0x1, P2 ;  /* 0x0000000307077211 */ /* 0x080fe200010f0eff */
[----:B------:R0:W-:Y:S01]  /*3bd0*/  STL [R1+0x120], R14 ;  /* 0x0001200e01007387 */ /* 0x0001e20000100800 */
[----:B------:R-:W-:Y:S01]  /*3be0*/  LEA.HI.X.SX32 R5, R5, R3, 0x1, P0 ;  /* 0x0000000305057211 */ /* 0x000fe200000f0eff */
[C---:B------:R-:W-:Y:S02]  /*3bf0*/  IMAD R12, R0.reuse, 0x362, RZ ;  /* 0x00000362000c7824 */ /* 0x040fe400078e02ff */
[C---:B-1----:R-:W-:Y:S01]  /*3c00*/  IMAD R8, R0.reuse, 0x372, RZ ;  /* 0x0000037200087824 */ /* 0x042fe200078e02ff */
[----:B-----5:R1:W-:Y:S01]  /*3c10*/  STL [R1+0x11c], R20 ;  /* 0x00011c1401007387 */ /* 0x0203e20000100800 */
[----:B------:R-:W-:Y:S01]  /*3c20*/  IMAD R9, R0, 0x1b9, RZ ;  /* 0x000001b900097824 */ /* 0x000fe200078e02ff */
[----:B------:R-:W-:-:S02]  /*3c30*/  IADD3 R12, P0, R12, R2, RZ ;  /* 0x000000020c0c7210 */ /* 0x000fc40007f1e0ff */
[----:B0-----:R0:W5:Y:S04]  /*3c40*/  LDG.E.U16 R14, [R4.64] ;  /* 0x00000006040e7981 */ /* 0x001168000c1e1500 */
[----:B-1----:R1:W5:Y:S01]  /*3c50*/  LDG.E.U16 R20, [R6.64] ;  /* 0x0000000606147981 */ /* 0x002362000c1e1500 */
[----:B------:R-:W-:Y:S01]  /*3c60*/  IADD3 R8, P1, R8, R2, RZ ;  /* 0x0000000208087210 */ /* 0x000fe20007f3e0ff */
[C---:B0-----:R-:W-:Y:S02]  /*3c70*/  IMAD R5, R0.reuse, 0x1b1, RZ ;  /* 0x000001b100057824 */ /* 0x041fe400078e02ff */
[C---:B-1----:R-:W-:Y:S02]  /*3c80*/  IMAD R6, R0.reuse, 0x3c2, RZ ;  /* 0x000003c200067824 */ /* 0x042fe400078e02ff */
[----:B------:R-:W-:-:S03]  /*3c90*/  IMAD R7, R0, 0x1e1, RZ ;  /* 0x000001e100077824 */ /* 0x000fc600078e02ff */
[-C--:B------:R-:W-:Y:S01]  /*3ca0*/  IADD3 R6, P2, R6, R2.reuse, RZ ;  /* 0x0000000206067210 */ /* 0x080fe20007f5e0ff */
[C---:B------:R-:W-:Y:S01]  /*3cb0*/  IMAD R4, R0.reuse, 0x392, RZ ;  /* 0x0000039200047824 */ /* 0x040fe200078e02ff */
[-C--:B------:R-:W-:Y:S02]  /*3cc0*/  LEA.HI.X.SX32 R13, R5, R3.reuse, 0x1, P0 ;  /* 0x00000003050d7211 */ /* 0x080fe400000f0eff */
[-C--:B------:R-:W-:Y:S01]  /*3cd0*/  LEA.HI.X.SX32 R7, R7, R3.reuse, 0x1, P2 ;  /* 0x0000000307077211 */ /* 0x080fe200010f0eff */
[----:B------:R-:W-:Y:S01]  /*3ce0*/  IMAD R5, R0, 0x1c9, RZ ;  /* 0x000001c900057824 */ /* 0x000fe200078e02ff */
[-C--:B------:R-:W-:Y:S02]  /*3cf0*/  LEA.HI.X.SX32 R9, R9, R3.reuse, 0x1, P1 ;  /* 0x0000000309097211 */ /* 0x080fe400008f0eff */
[----:B------:R-:W-:Y:S01]  /*3d00*/  IADD3 R4, P0, R4, R2, RZ ;  /* 0x0000000204047210 */ /* 0x000fe20007f1e0ff */
[----:B------:R0:W5:Y:S03]  /*3d10*/  LDG.E.U16 R28, [R6.64] ;  /* 0x00000006061c7981 */ /* 0x000166000c1e1500 */
[----:B------:R-:W-:Y:S01]  /*3d20*/  LEA.HI.X.SX32 R5, R5, R3, 0x1, P0 ;  /* 0x0000000305057211 */ /* 0x000fe200000f0eff */
[----:B--2---:R1:W-:Y:S04]  /*3d30*/  STL [R1+0x118], R19 ;  /* 0x0001181301007387 */ /* 0x0043e80000100800 */
[----:B-1----:R1:W2:Y:S04]  /*3d40*/  LDG.E.U16 R19, [R4.64] ;  /* 0x0000000604137981 */ /* 0x0022a8000c1e1500 */
[----:B---3--:R3:W-:Y:S01]  /*3d50*/  STL [R1+0x114], R16 ;  /* 0x0001141001007387 */ /* 0x0087e20000100800 */
[----:B-1----:R-:W-:-:S03]  /*3d60*/  IMAD R5, R0, 0x1d1, RZ ;  /* 0x000001d100057824 */ /* 0x002fc600078e02ff */
[----:B---3--:R1:W3:Y:S02]  /*3d70*/  LDG.E.U16 R16, [R8.64] ;  /* 0x0000000608107981 */ /* 0x0082e4000c1e1500 */
[C---:B-1----:R-:W-:Y:S02]  /*3d80*/  IMAD R8, R0.reuse, 0x3b2, RZ ;  /* 0x000003b200087824 */ /* 0x042fe400078e02ff */
[----:B------:R-:W-:-:S03]  /*3d90*/  IMAD R9, R0, 0x1d9, RZ ;  /* 0x000001d900097824 */ /* 0x000fc600078e02ff */
[----:B------:R-:W-:-:S04]  /*3da0*/  IADD3 R8, P1, R8, R2, RZ ;  /* 0x0000000208087210 */ /* 0x000fc80007f3e0ff */
[----:B------:R-:W-:Y:S01]  /*3db0*/  LEA.HI.X.SX32 R9, R9, R3, 0x1, P1 ;  /* 0x0000000309097211 */ /* 0x000fe200008f0eff */
[----:B----4-:R1:W-:Y:S04]  /*3dc0*/  STL [R1+0x110], R15 ;  /* 0x0001100f01007387 */ /* 0x0103e80000100800 */
[----:B-1----:R1:W4:Y:S02]  /*3dd0*/  LDG.E.U16 R15, [R12.64] ;  /* 0x000000060c0f7981 */ /* 0x002324000c1e1500 */
[----:B-1----:R-:W-:-:S05]  /*3de0*/  IMAD R12, R0, 0x3a2, RZ ;  /* 0x000003a2000c7824 */ /* 0x002fca00078e02ff */
[----:B------:R-:W-:Y:S01]  /*3df0*/  IADD3 R12, P0, R12, R2, RZ ;  /* 0x000000020c0c7210 */ /* 0x000fe20007f1e0ff */
[----:B------:R-:W-:Y:S03]  /*3e00*/  STL [R1+0x10c], R21 ;  /* 0x00010c1501007387 */ /* 0x000fe60000100800 */
[----:B------:R-:W-:Y:S01]  /*3e10*/  LEA.HI.X.SX32 R13, R5, R3, 0x1, P0 ;  /* 0x00000003050d7211 */ /* 0x000fe200000f0eff */
[----:B------:R1:W-:Y:S04]  /*3e20*/  STL [R1+0x108], R18 ;  /* 0x0001081201007387 */ /* 0x0003e80000100800 */
[----:B------:R0:W-:Y:S04]  /*3e30*/  STL [R1+0x104], R17 ;  /* 0x0001041101007387 */ /* 0x0001e80000100800 */
[----:B-1----:R1:W2:Y:S04]  /*3e40*/  LDG.E.U16 R18, [R8.64] ;  /* 0x0000000608127981 */ /* 0x0022a8000c1e1500 */
[----:B0-----:R0:W2:Y:S01]  /*3e50*/  LDG.E.U16 R17, [R12.64] ;  /* 0x000000060c117981 */ /* 0x0010a2000c1e1500 */
[----:B------:R-:W-:-:S02]  /*3e60*/  IMAD R4, R0, 0x3d2, RZ ;  /* 0x000003d200047824 */ /* 0x000fc400078e02ff */
[----:B------:R-:W-:-:S03]  /*3e70*/  IMAD R5, R0, 0x1e9, RZ ;  /* 0x000001e900057824 */ /* 0x000fc600078e02ff */
[----:B------:R-:W-:-:S04]  /*3e80*/  IADD3 R4, P0, R4, R2, RZ ;  /* 0x0000000204047210 */ /* 0x000fc80007f1e0ff */
[----:B------:R-:W-:Y:S01]  /*3e90*/  LEA.HI.X.SX32 R5, R5, R3, 0x1, P0 ;  /* 0x0000000305057211 */ /* 0x000fe200000f0eff */
[----:B0-----:R-:W-:-:S04]  /*3ea0*/  IMAD R12, R0, 0x82, RZ ;  /* 0x00000082000c7824 */ /* 0x001fc800078e02ff */
[----:B-1----:R0:W2:Y:S01]  /*3eb0*/  LDG.E.U16 R9, [R4.64] ;  /* 0x0000000604097981 */ /* 0x0020a2000c1e1500 */
[----:B------:R-:W-:Y:S01]  /*3ec0*/  IMAD R6, R0, 0x3f2, RZ ;  /* 0x000003f200067824 */ /* 0x000fe200078e02ff */
[----:B------:R-:W-:Y:S01]  /*3ed0*/  IADD3 R12, P0, R12, R2, RZ ;  /* 0x000000020c0c7210 */ /* 0x000fe20007f1e0ff */
[C---:B------:R-:W-:Y:S01]  /*3ee0*/  IMAD R8, R0.reuse, 0x41, RZ ;  /* 0x0000004100087824 */ /* 0x040fe200078e02ff */
[----:B-----5:R1:W-:Y:S01]  /*3ef0*/  STL [R1+0x100], R14 ;  /* 0x0001000e01007387 */ /* 0x0203e20000100800 */
[C---:B0-----:R-:W-:Y:S02]  /*3f00*/  IMAD R4, R0.reuse, 0x1f1, RZ ;  /* 0x000001f100047824 */ /* 0x041fe400078e02ff */
[----:B-1----:R-:W-:-:S05]  /*3f10*/  IMAD R14, R0, 0x3e2, RZ ;  /* 0x000003e2000e7824 */ /* 0x002fca00078e02ff */
[-C--:B------:R-:W-:Y:S01]  /*3f20*/  IADD3 R14, P1, R14, R2.reuse, RZ ;  /* 0x000000020e0e7210 */ /* 0x080fe20007f3e0ff */
[----:B------:R-:W-:Y:S01]  /*3f30*/  IMAD R5, R0, 0x49, RZ ;  /* 0x0000004900057824 */ /* 0x000fe200078e02ff */
[----:B------:R-:W-:Y:S01]  /*3f40*/  IADD3 R6, P2, R6, R2, RZ ;  /* 0x0000000206067210 */ /* 0x000fe20007f5e0ff */
[----:B------:R-:W-:Y:S01]  /*3f50*/  IMAD R7, R0, 0x1f9, RZ ;  /* 0x000001f900077824 */ /* 0x000fe200078e02ff */
[-C--:B------:R-:W-:Y:S01]  /*3f60*/  LEA.HI.X.SX32 R13, R8, R3.reuse, 0x1, P0 ;  /* 0x00000003080d7211 */ /* 0x080fe200000f0eff */
[----:B------:R-:W-:Y:S03]  /*3f70*/  STL [R1+0x3ce0], R28 ;  /* 0x003ce01c01007387 */ /* 0x000fe60000100800 */
[----:B------:R-:W-:Y:S01]  /*3f80*/  LEA.HI.X.SX32 R7, R7, R3, 0x1, P2 ;  /* 0x0000000307077211 */ /* 0x000fe200010f0eff */
[----:B------:R0:W5:Y:S05]  /*3f90*/  LDG.E.U16 R25, [R12.64] ;  /* 0x000000060c197981 */ /* 0x00016a000c1e1500 */
[----:B------:R1:W5:Y:S01]  /*3fa0*/  LDG.E.U16 R7, [R6.64] ;  /* 0x0000000606077981 */ /* 0x000362000c1e1500 */
[----:B0-----:R-:W-:-:S02]  /*3fb0*/  IMAD R12, R0, 0xc2, RZ ;  /* 0x000000c2000c7824 */ /* 0x001fc400078e02ff */
[C---:B------:R-:W-:Y:S02]  /*3fc0*/  IMAD R13, R0.reuse, 0x59, RZ ;  /* 0x00000059000d7824 */ /* 0x040fe400078e02ff */
[----:B-1----:R-:W-:Y:S01]  /*3fd0*/  IMAD R6, R0, 0x61, RZ ;  /* 0x0000006100067824 */ /* 0x002fe200078e02ff */
[----:B------:R-:W-:Y:S01]  /*3fe0*/  IADD3 R12, P2, R12, R2, RZ ;  /* 0x000000020c0c7210 */ /* 0x000fe20007f5e0ff */
[----:B----4-:R0:W-:Y:S04]  /*3ff0*/  STL [R1+0xfc], R15 ;  /* 0x0000fc0f01007387 */ /* 0x0101e80000100800 */
[----:B---3--:R1:W-:Y:S01]  /*4000*/  STL [R1+0xf8], R16 ;  /* 0x0000f81001007387 */ /* 0x0083e20000100800 */
[----:B0-----:R-:W-:Y:S01]  /*4010*/  LEA.HI.X.SX32 R15, R4, R3, 0x1, P1 ;  /* 0x00000003040f7211 */ /* 0x001fe200008f0eff */
[----:B-1----:R-:W-:-:S04]  /*4020*/  IMAD R16, R0, 0x92, RZ ;  /* 0x0000009200107824 */ /* 0x002fc800078e02ff */
[----:B------:R0:W3:Y:S01]  /*4030*/  LDG.E.U16 R8, [R14.64] ;  /* 0x000000060e087981 */ /* 0x0000e2000c1e1500 */
[----:B------:R-:W-:-:S04]  /*4040*/  IADD3 R4, P1, R16, R2, RZ ;  /* 0x0000000210047210 */ /* 0x000fc80007f3e0ff */
[----:B------:R-:W-:Y:S01]  /*4050*/  LEA.HI.X.SX32 R5, R5, R3, 0x1, P1 ;  /* 0x0000000305057211 */ /* 0x000fe200008f0eff */
[C---:B0-----:R-:W-:Y:S01]  /*4060*/  IMAD R15, R0.reuse, 0xa2, RZ ;  /* 0x000000a2000f7824 */ /* 0x041fe200078e02ff */
[----:B------:R0:W-:Y:S01]  /*4070*/  STL [R1+0xf0], R20 ;  /* 0x0000f01401007387 */ /* 0x0001e20000100800 */
[----:B------:R-:W-:-:S03]  /*4080*/  IMAD R14, R0, 0xb2, RZ ;  /* 0x000000b2000e7824 */ /* 0x000fc600078e02ff */
[----:B--2---:R-:W-:Y:S01]  /*4090*/  STL [R1+0xe8], R19 ;  /* 0x0000e81301007387 */ /* 0x004fe20000100800 */
[----:B------:R-:W-:-:S03]  /*40a0*/  IADD3 R16, P0, R15, R2, RZ ;  /* 0x000000020f107210 */ /* 0x000fc60007f1e0ff */
[----:B------:R1:W2:Y:S01]  /*40b0*/  LDG.E.U16 R23, [R4.64] ;  /* 0x0000000604177981 */ /* 0x0002a2000c1e1500 */
[----:B------:R-:W-:Y:S01]  /*40c0*/  IADD3 R14, P1, R14, R2, RZ ;  /* 0x000000020e0e7210 */ /* 0x000fe20007f3e0ff */
[----:B-1----:R-:W-:-:S03]  /*40d0*/  IMAD R4, R0, 0x51, RZ ;  /* 0x0000005100047824 */ /* 0x002fc600078e02ff */
[-C--:B------:R-:W-:Y:S01]  /*40e0*/  LEA.HI.X.SX32 R15, R13, R3.reuse, 0x1, P1 ;  /* 0x000000030d0f7211 */ /* 0x080fe200008f0eff */
[----:B------:R-:W-:Y:S01]  /*40f0*/  IMAD R5, R0, 0x69, RZ ;  /* 0x0000006900057824 */ /* 0x000fe200078e02ff */
[----:B------:R-:W-:-:S03]  /*4100*/  LEA.HI.X.SX32 R13, R6, R3, 0x1, P2 ;  /* 0x00000003060d7211 */ /* 0x000fc600010f0eff */
[----:B0-----:R0:W4:Y:S04]  /*4110*/  LDG.E.U16 R20, [R14.64] ;  /* 0x000000060e147981 */ /* 0x001128000c1e1500 */
[----:B------:R1:W3:Y:S04]  /*4120*/  LDG.E.U16 R21, [R12.64] ;  /* 0x000000060c157981 */ /* 0x0002e8000c1e1500 */
[----:B------:R0:W-:Y:S04]  /*4130*/  STL [R1+0xe0], R17 ;  /* 0x0000e01101007387 */ /* 0x0001e80000100800 */
[----:B------:R1:W-:Y:S01]  /*4140*/  STL [R1+0xd0], R18 ;  /* 0x0000d01201007387 */ /* 0x0003e20000100800 */
[----:B0-----:R-:W-:Y:S01]  /*4150*/  LEA.HI.X.SX32 R17, R4, R3, 0x1, P0 ;  /* 0x0000000304117211 */ /* 0x001fe200000f0eff */
[----:B-1----:R-:W-:-:S04]  /*4160*/  IMAD R18, R0, 0xd2, RZ ;  /* 0x000000d200127824 */ /* 0x002fc800078e02ff */
[----:B------:R0:W3:Y:S01]  /*4170*/  LDG.E.U16 R27, [R16.64] ;  /* 0x00000006101b7981 */ /* 0x0000e2000c1e1500 */
[----:B------:R-:W-:-:S04]  /*4180*/  IADD3 R4, P0, R18, R2, RZ ;  /* 0x0000000212047210 */ /* 0x000fc80007f1e0ff */
[----:B------:R-:W-:-:S05]  /*4190*/  LEA.HI.X.SX32 R5, R5, R3, 0x1, P0 ;  /* 0x0000000305057211 */ /* 0x000fca00000f0eff */
[----:B------:R1:W4:Y:S01]  /*41a0*/  LDG.E.U16 R22, [R4.64] ;  /* 0x0000000604167981 */ /* 0x000322000c1e1500 */
[C---:B------:R-:W-:Y:S02]  /*41b0*/  IMAD R28, R0.reuse, 0xe2, RZ ;  /* 0x000000e2001c7824 */ /* 0x040fe400078e02ff */
[C---:B------:R-:W-:Y:S02]  /*41c0*/  IMAD R12, R0.reuse, 0xf2, RZ ;  /* 0x000000f2000c7824 */ /* 0x040fe400078e02ff */
[----:B------:R-:W-:Y:S01]  /*41d0*/  IMAD R19, R0, 0x112, RZ ;  /* 0x0000011200137824 */ /* 0x000fe200078e02ff */
[-C--:B0-----:R-:W-:Y:S01]  /*41e0*/  IADD3 R16, P0, R28, R2.reuse, RZ ;  /* 0x000000021c107210 */ /* 0x081fe20007f1e0ff */
[C---:B------:R-:W-:Y:S02]  /*41f0*/  IMAD R18, R0.reuse, 0x102, RZ ;  /* 0x0000010200127824 */ /* 0x040fe400078e02ff */
[----:B-1----:R-:W-:Y:S01]  /*4200*/  IMAD R4, R0, 0x71, RZ ;  /* 0x0000007100047824 */ /* 0x002fe200078e02ff */
[----:B------:R-:W-:Y:S01]  /*4210*/  IADD3 R14, P1, R12, R2, RZ ;  /* 0x000000020c0e7210 */ /* 0x000fe20007f3e0ff */
[----:B------:R-:W-:-:S02]  /*4220*/  IMAD R13, R0, 0x79, RZ ;  /* 0x00000079000d7824 */ /* 0x000fc400078e02ff */
[----:B------:R-:W-:Y:S01]  /*4230*/  IMAD R5, R0, 0x89, RZ ;  /* 0x0000008900057824 */ /* 0x000fe200078e02ff */
[-C--:B------:R-:W-:Y:S01]  /*4240*/  LEA.HI.X.SX32 R17, R4, R3.reuse, 0x1, P0 ;  /* 0x0000000304117211 */ /* 0x080fe200000f0eff */
[----:B------:R-:W-:Y:S01]  /*4250*/  IMAD R6, R0, 0x81, RZ ;  /* 0x0000008100067824 */ /* 0x000fe200078e02ff */
[-C--:B------:R-:W-:Y:S02]  /*4260*/  IADD3 R4, P0, R19, R2.reuse, RZ ;  /* 0x0000000213047210 */ /* 0x080fe40007f1e0ff */
[----:B------:R-:W-:Y:S02]  /*4270*/  IADD3 R12, P2, R18, R2, RZ ;  /* 0x00000002120c7210 */ /* 0x000fe40007f5e0ff */
[-C--:B------:R-:W-:Y:S02]  /*4280*/  LEA.HI.X.SX32 R15, R13, R3.reuse, 0x1, P1 ;  /* 0x000000030d0f7211 */ /* 0x080fe400008f0eff */
[-C--:B------:R-:W-:Y:S02]  /*4290*/  LEA.HI.X.SX32 R5, R5, R3.reuse, 0x1, P0 ;  /* 0x0000000305057211 */ /* 0x080fe400000f0eff */
[----:B------:R-:W-:-:S05]  /*42a0*/  LEA.HI.X.SX32 R13, R6, R3, 0x1, P2 ;  /* 0x00000003060d7211 */ /* 0x000fca00010f0eff */
[----:B------:R0:W4:Y:S04]  /*42b0*/  LDG.E.U16 R26, [R12.64] ;  /* 0x000000060c1a7981 */ /* 0x000128000c1e1500 */
[----:B-----5:R1:W-:Y:S04]  /*42c0*/  STL [R1+0xdc], R25 ;  /* 0x0000dc1901007387 */ /* 0x0203e80000100800 */
[----:B-1----:R1:W5:Y:S01]  /*42d0*/  LDG.E.U16 R25, [R16.64] ;  /* 0x0000000610197981 */ /* 0x002362000c1e1500 */
[C---:B0-----:R-:W-:Y:S02]  /*42e0*/  IMAD R13, R0.reuse, 0x99, RZ ;  /* 0x00000099000d7824 */ /* 0x041fe400078e02ff */
[C---:B------:R-:W-:Y:S01]  /*42f0*/  IMAD R6, R0.reuse, 0xa1, RZ ;  /* 0x000000a100067824 */ /* 0x040fe200078e02ff */
[----:B--2---:R0:W-:Y:S04]  /*4300*/  STL [R1+0xd8], R23 ;  /* 0x0000d81701007387 */ /* 0x0041e80000100800 */
[----:B0-----:R0:W2:Y:S04]  /*4310*/  LDG.E.U16 R23, [R14.64] ;  /* 0x000000060e177981 */ /* 0x0010a8000c1e1500 */
[----:B---3--:R3:W-:Y:S04]  /*4320*/  STL [R1+0xcc], R27 ;  /* 0x0000cc1b01007387 */ /* 0x0087e80000100800 */
[----:B----4-:R4:W-:Y:S04]  /*4330*/  STL [R1+0xc8], R20 ;  /* 0x0000c81401007387 */ /* 0x0109e80000100800 */
[----:B------:R0:W-:Y:S04]  /*4340*/  STL [R1+0xc4], R21 ;  /* 0x0000c41501007387 */ /* 0x0001e80000100800 */
[----:B---3--:R3:W2:Y:S01]  /*4350*/  LDG.E.U16 R27, [R4.64] ;  /* 0x00000006041b7981 */ /* 0x0086a2000c1e1500 */
[----:B----4-:R-:W-:-:S02]  /*4360*/  IMAD R20, R0, 0x122, RZ ;  /* 0x0000012200147824 */ /* 0x010fc400078e02ff */
[----:B0-----:R-:W-:Y:S01]  /*4370*/  IMAD R21, R0, 0x132, RZ ;  /* 0x0000013200157824 */ /* 0x001fe200078e02ff */
[----:B------:R0:W-:Y:S02]  /*4380*/  STL [R1+0xc0], R22 ;  /* 0x0000c01601007387 */ /* 0x0001e40000100800 */
[-C--:B-1----:R-:W-:Y:S01]  /*4390*/  IADD3 R16, P0, R20, R2.reuse, RZ ;  /* 0x0000000214107210 */ /* 0x082fe20007f1e0ff */
[C---:B---3--:R-:W-:Y:S01]  /*43a0*/  IMAD R4, R0.reuse, 0x91, RZ ;  /* 0x0000009100047824 */ /* 0x048fe200078e02ff */
[----:B------:R-:W-:Y:S01]  /*43b0*/  IADD3 R14, P1, R21, R2, RZ ;  /* 0x00000002150e7210 */ /* 0x000fe20007f3e0ff */
[----:B0-----:R-:W-:-:S03]  /*43c0*/  IMAD R22, R0, 0x142, RZ ;  /* 0x0000014200167824 */ /* 0x001fc600078e02ff */
[-C--:B------:R-:W-:Y:S02]  /*43d0*/  LEA.HI.X.SX32 R17, R4, R3.reuse, 0x1, P0 ;  /* 0x0000000304117211 */ /* 0x080fe400000f0eff */
[-C--:B------:R-:W-:Y:S02]  /*43e0*/  LEA.HI.X.SX32 R15, R13, R3.reuse, 0x1, P1 ;  /* 0x000000030d0f7211 */ /* 0x080fe400008f0eff */
[----:B------:R-:W-:Y:S02]  /*43f0*/  IADD3 R12, P2, R22, R2, RZ ;  /* 0x00000002160c7210 */ /* 0x000fe40007f5e0ff */
[----:B------:R0:W3:Y:S02]  /*4400*/  LDG.E.U16 R17, [R16.64] ;  /* 0x0000000610117981 */ /* 0x0000e4000c1e1500 */
[----:B------:R-:W-:Y:S02]  /*4410*/  LEA.HI.X.SX32 R13, R6, R3, 0x1, P2 ;  /* 0x00000003060d7211 */ /* 0x000fe400010f0eff */
[----:B------:R1:W4:Y:S04]  /*4420*/  LDG.E.U16 R15, [R14.64] ;  /* 0x000000060e0f7981 */ /* 0x000328000c1e1500 */
[----:B------:R0:W4:Y:S01]  /*4430*/  LDG.E.U16 R12, [R12.64] ;  /* 0x000000060c0c7981 */ /* 0x000122000c1e1500 */
[----:B------:R-:W-:-:S03]  /*4440*/  IMAD R5, R0, 0xa9, RZ ;  /* 0x000000a900057824 */ /* 0x000fc600078e02ff */
[----:B-----5:R5:W-:Y:S02]  /*4450*/  STL [R1+0xbc], R25 ;  /* 0x0000bc1901007387 */ /* 0x020be40000100800 */
[----:B-----5:R-:W-:-:S05]  /*4460*/  IMAD R25, R0, 0x152, RZ ;  /* 0x0000015200197824 */ /* 0x020fca00078e02ff */
[----:B------:R-:W-:-:S04]  /*4470*/  IADD3 R4, P0, R25, R2, RZ ;  /* 0x0000000219047210 */ /* 0x000fc80007f1e0ff */
[----:B------:R-:W-:Y:S01]  /*4480*/  LEA.HI.X.SX32 R5, R5, R3, 0x1, P0 ;  /* 0x0000000305057211 */ /* 0x000fe200000f0eff */
[----:B0-----:R-:W-:-:S05]  /*4490*/  IMAD R13, R0, 0xb9, RZ ;  /* 0x000000b9000d7824 */ /* 0x001fca00078e02ff */
[----:B------:R0:W5:Y:S01]  /*44a0*/  LDG.E.U16 R5, [R4.64] ;  /* 0x0000000604057981 */ /* 0x000162000c1e1500 */
[C---:B------:R-:W-:Y:S02]  /*44b0*/  IMAD R6, R0.reuse, 0xc1, RZ ;  /* 0x000000c100067824 */ /* 0x040fe400078e02ff */
[C---:B0-----:R-:W-:Y:S01]  /*44c0*/  IMAD R4, R0.reuse, 0xb1, RZ ;  /* 0x000000b100047824 */ /* 0x041fe200078e02ff */
[----:B--2---:R0:W-:Y:S04]  /*44d0*/  STL [R1+0xb8], R23 ;  /* 0x0000b81701007387 */ /* 0x0041e80000100800 */
[----:B------:R2:W-:Y:S01]  /*44e0*/  STL [R1+0xb4], R26 ;  /* 0x0000b41a01007387 */ /* 0x0005e20000100800 */
[C---:B0-----:R-:W-:Y:S02]  /*44f0*/  IMAD R23, R0.reuse, 0x162, RZ ;  /* 0x0000016200177824 */ /* 0x041fe400078e02ff */
[----:B--2---:R-:W-:-:S03]  /*4500*/  IMAD R26, R0, 0x172, RZ ;  /* 0x00000172001a7824 */ /* 0x004fc600078e02ff */
[-C--:B------:R-:W-:Y:S02]  /*4510*/  IADD3 R16, P0, R23, R2.reuse, RZ ;  /* 0x0000000217107210 */ /* 0x080fe40007f1e0ff */
[-C--:B-1----:R-:W-:Y:S01]  /*4520*/  IADD3 R14, P1, R26, R2.reuse, RZ ;  /* 0x000000021a0e7210 */ /* 0x082fe20007f3e0ff */
[----:B------:R0:W-:Y:S02]  /*4530*/  STL [R1+0xb0], R27 ;  /* 0x0000b01b01007387 */ /* 0x0001e40000100800 */
[----:B0-----:R-:W-:Y:S02]  /*4540*/  IMAD R27, R0, 0x182, RZ ;  /* 0x00000182001b7824 */ /* 0x001fe400078e02ff */
[----:B---3--:R0:W-:Y:S04]  /*4550*/  STL [R1+0xac], R17 ;  /* 0x0000ac1101007387 */ /* 0x0081e80000100800 */
[----:B----4-:R1:W-:Y:S04]  /*4560*/  STL [R1+0xa8], R15 ;  /* 0x0000a80f01007387 */ /* 0x0103e80000100800 */
[----:B------:R2:W-:Y:S01]  /*4570*/  STL [R1+0xa4], R12 ;  /* 0x0000a40c01007387 */ /* 0x0005e20000100800 */
[----:B0-----:R-:W-:Y:S01]  /*4580*/  LEA.HI.X.SX32 R17, R4, R3, 0x1, P0 ;  /* 0x0000000304117211 */ /* 0x001fe200000f0eff */
[----:B-1----:R-:W-:Y:S01]  /*4590*/  IMAD R15, R0, 0x192, RZ ;  /* 0x00000192000f7824 */ /* 0x002fe200078e02ff */
[----:B--2---:R-:W-:-:S04]  /*45a0*/  IADD3 R12, P2, R27, R2, RZ ;  /* 0x000000021b0c7210 */ /* 0x004fc80007f5e0ff */
[----:B------:R-:W-:Y:S02]  /*45b0*/  IADD3 R4, P0, R15, R2, RZ ;  /* 0x000000020f047210 */ /* 0x000fe40007f1e0ff */
[-C--:B------:R-:W-:Y:S02]  /*45c0*/  LEA.HI.X.SX32 R15, R13, R3.reuse, 0x1, P1 ;  /* 0x000000030d0f7211 */ /* 0x080fe400008f0eff */
[----:B------:R-:W-:Y:S02]  /*45d0*/  LEA.HI.X.SX32 R13, R6, R3, 0x1, P2 ;  /* 0x00000003060d7211 */ /* 0x000fe400010f0eff */
[----:B------:R0:W2:Y:S04]  /*45e0*/  LDG.E.U16 R6, [R16.64] ;  /* 0x0000000610067981 */ /* 0x0000a8000c1e1500 */
[----:B0-----:R0:W3:Y:S04]  /*45f0*/  LDG.E.U16 R17, [R12.64] ;  /* 0x000000060c117981 */ /* 0x0010e8000c1e1500 */
[----:B------:R1:W4:Y:S04]  /*4600*/  LDG.E.U16 R16, [R14.64] ;  /* 0x000000060e107981 */ /* 0x000328000c1e1500 */
[----:B-----5:R5:W-:Y:S02]  /*4610*/  STL [R1+0xa0], R5 ;  /* 0x0000a00501007387 */ /* 0x020be40000100800 */
[----:B-----5:R-:W-:-:S05]  /*4620*/  IMAD R5, R0, 0xc9, RZ ;  /* 0x000000c900057824 */ /* 0x020fca00078e02ff */
[----:B------:R-:W-:Y:S01]  /*4630*/  LEA.HI.X.SX32 R5, R5, R3, 0x1, P0 ;  /* 0x0000000305057211 */ /* 0x000fe200000f0eff */
[C---:B-1----:R-:W-:Y:S02]  /*4640*/  IMAD R15, R0.reuse, 0x1a2, RZ ;  /* 0x000001a2000f7824 */ /* 0x042fe400078e02ff */
[----:B------:R-:W-:-:S03]  /*4650*/  IMAD R14, R0, 0x1b2, RZ ;  /* 0x000001b2000e7824 */ /* 0x000fc600078e02ff */
[----:B------:R1:W5:Y:S01]  /*4660*/  LDG.E.U16 R5, [R4.64] ;  /* 0x0000000604057981 */ /* 0x000362000c1e1500 */
[----:B0-----:R-:W-:Y:S01]  /*4670*/  IMAD R13, R0, 0xd9, RZ ;  /* 0x000000d9000d7824 */ /* 0x001fe200078e02ff */
[-C--:B------:R-:W-:Y:S01]  /*4680*/  IADD3 R14, P1, R14, R2.reuse, RZ ;  /* 0x000000020e0e7210 */ /* 0x080fe20007f3e0ff */
[C---:B-1----:R-:W-:Y:S01]  /*4690*/  IMAD R4, R0.reuse, 0xd1, RZ ;  /* 0x000000d100047824 */ /* 0x042fe200078e02ff */
[----:B--2---:R-:W-:Y:S04]  /*46a0*/  STL [R1+0x9c], R6 ;  /* 0x00009c0601007387 */ /* 0x004fe80000100800 */
[----:B---3--:R-:W-:Y:S04]  /*46b0*/  STL [R1+0x94], R17 ;  /* 0x0000941101007387 */ /* 0x008fe80000100800 */
[----:B----4-:R0:W-:Y:S02]  /*46c0*/  STL [R1+0x98], R16 ;  /* 0x0000981001007387 */ /* 0x0101e40000100800 */
[----:B0-----:R-:W-:Y:S01]  /*46d0*/  IADD3 R16, P0, R15, R2, RZ ;  /* 0x000000020f107210 */ /* 0x001fe20007f1e0ff */
[----:B------:R-:W-:-:S03]  /*46e0*/  IMAD R15, R0, 0x1d2, RZ ;  /* 0x000001d2000f7824 */ /* 0x000fc600078e02ff */
[-C--:B------:R-:W-:Y:S02]  /*46f0*/  LEA.HI.X.SX32 R17, R4, R3.reuse, 0x1, P0 ;  /* 0x0000000304117211 */ /* 0x080fe400000f0eff */
[----:B------:R-:W-:Y:S02]  /*4700*/  IADD3 R4, P0, R15, R2, RZ ;  /* 0x000000020f047210 */ /* 0x000fe40007f1e0ff */
[----:B------:R-:W-:Y:S01]  /*4710*/  LEA.HI.X.SX32 R15, R13, R3, 0x1, P1 ;  /* 0x000000030d0f7211 */ /* 0x000fe200008f0eff */
[----:B------:R0:W2:Y:S04]  /*4720*/  LDG.E.U16 R16, [R16.64] ;  /* 0x0000000610107981 */ /* 0x0000a8000c1e1500 */
[----:B0-----:R0:W3:Y:S01]  /*4730*/  LDG.E.U16 R17, [R14.64] ;  /* 0x000000060e117981 */ /* 0x0010e2000c1e1500 */
[----:B------:R-:W-:-:S02]  /*4740*/  IMAD R12, R0, 0x1c2, RZ ;  /* 0x000001c2000c7824 */ /* 0x000fc400078e02ff */
[----:B------:R-:W-:Y:S01]  /*4750*/  IMAD R6, R0, 0xe1, RZ ;  /* 0x000000e100067824 */ /* 0x000fe200078e02ff */
[----:B-----5:R1:W-:Y:S02]  /*4760*/  STL [R1+0x90], R5 ;  /* 0x0000900501007387 */ /* 0x0203e40000100800 */
[----:B------:R-:W-:-:S04]  /*4770*/  IADD3 R12, P2, R12, R2, RZ ;  /* 0x000000020c0c7210 */ /* 0x000fc80007f5e0ff */
[----:B------:R-:W-:Y:S01]  /*4780*/  LEA.HI.X.SX32 R13, R6, R3, 0x1, P2 ;  /* 0x00000003060d7211 */ /* 0x000fe200010f0eff */
[C---:B-1----:R-:W-:Y:S02]  /*4790*/  IMAD R5, R0.reuse, 0xe9, RZ ;  /* 0x000000e900057824 */ /* 0x042fe400078e02ff */
[----:B------:R-:W-:-:S03]  /*47a0*/  IMAD R6, R0, 0x1e2, RZ ;  /* 0x000001e200067824 */ /* 0x000fc600078e02ff */
[----:B------:R1:W4:Y:S01]  /*47b0*/  LDG.E.U16 R13, [R12.64] ;  /* 0x000000060c0d7981 */ /* 0x000322000c1e1500 */
[----:B------:R-:W-:-:S05]  /*47c0*/  LEA.HI.X.SX32 R5, R5, R3, 0x1, P0 ;  /* 0x0000000305057211 */ /* 0x000fca00000f0eff */
[----:B0-----:R0:W5:Y:S01]  /*47d0*/  LDG.E.U16 R14, [R4.64] ;  /* 0x00000006040e7981 */ /* 0x001162000c1e1500 */
[C---:B-1----:R-:W-:Y:S02]  /*47e0*/  IMAD R12, R0.reuse, 0x1f2, RZ ;  /* 0x000001f2000c7824 */ /* 0x042fe400078e02ff */
[C---:B------:R-:W-:Y:S02]  /*47f0*/  IMAD R15, R0.reuse, 0xf9, RZ ;  /* 0x000000f9000f7824 */ /* 0x040fe400078e02ff */
[----:B0-----:R-:W-:Y:S01]  /*4800*/  IMAD R5, R0, 0xf1, RZ ;  /* 0x000000f100057824 */ /* 0x001fe200078e02ff */
[----:B------:R-:W-:-:S04]  /*4810*/  IADD3 R4, P0, R6, R2, RZ ;  /* 0x0000000206047210 */ /* 0x000fc80007f1e0ff */
[----:B------:R-:W-:Y:S01]  /*4820*/  LEA.HI.X.SX32 R5, R5, R3, 0x1, P0 ;  /* 0x0000000305057211 */ /* 0x000fe200000f0eff */
[----:B---3--:R-:W-:Y:S04]  /*4830*/  STL [R1+0x88], R17 ;  /* 0x0000881101007387 */ /* 0x008fe80000100800 */
[----:B--2---:R0:W-:Y:S02]  /*4840*/  STL [R1+0x8c], R16 ;  /* 0x00008c1001007387 */ /* 0x0041e40000100800 */
[----:B0-----:R-:W-:-:S04]  /*4850*/  IADD3 R16, P2, R12, R2, RZ ;  /* 0x000000020c107210 */ /* 0x001fc80007f5e0ff */
[----:B------:R-:W-:Y:S02]  /*4860*/  LEA.HI.X.SX32 R17, R15, R3, 0x1, P2 ;  /* 0x000000030f117211 */ /* 0x000fe400010f0eff */
[----:B------:R0:W2:Y:S01]  /*4870*/  LDG.E.U16 R15, [R4.64] ;  /* 0x00000006040f7981 */ /* 0x0000a2000c1e1500 */
[----:B------:R-:W-:-:S03]  /*4880*/  IMAD.SHL.U32 R6, R0, 0x2, RZ ;  /* 0x0000000200067824 */ /* 0x000fc600078e00ff */
[----:B----4-:R1:W-:Y:S01]  /*4890*/  STL [R1+0x84], R13 ;  /* 0x0000840d01007387 */ /* 0x0103e20000100800 */
[----:B------:R-:W-:-:S03]  /*48a0*/  LEA R12, P1, R0, R2, 0x2 ;  /* 0x00000002000c7211 */ /* 0x000fc600078210ff */
[----:B-----5:R3:W-:Y:S04]  /*48b0*/  STL [R1+0x80], R14 ;  /* 0x0000800e01007387 */ /* 0x0207e80000100800 */
[----:B------:R4:W5:Y:S01]  /*48c0*/  LDG.E.U16 R16, [R16.64] ;  /* 0x0000000610107981 */ /* 0x000962000c1e1500 */
[----:B-1----:R-:W-:Y:S01]  /*48d0*/  IMAD R13, R0, 0x204, RZ ;  /* 0x00000204000d7824 */ /* 0x002fe200078e02ff */
[----:B---3--:R-:W-:-:S04]  /*48e0*/  IADD3 R14, P0, R6, R2, RZ ;  /* 0x00000002060e7210 */ /* 0x008fc80007f1e0ff */
[----:B0-----:R-:W-:Y:S02]  /*48f0*/  IADD3 R4, P2, R13, R2, RZ ;  /* 0x000000020d047210 */ /* 0x001fe40007f5e0ff */
[----:B------:R-:W-:-:S06]  /*4900*/  LEA.HI.X.SX32 R13, R6, R3, 0x1, P1 ;  /* 0x00000003060d7211 */ /* 0x000fcc00008f0eff */
[----:B------:R0:W3:Y:S04]  /*4910*/  LDG.E.U16 R13, [R12.64] ;  /* 0x000000060c0d7981 */ /* 0x0000e8000c1e1500 */
[----:B--2---:R1:W-:Y:S02]  /*4920*/  STL [R1+0x7c], R15 ;  /* 0x00007c0f01007387 */ /* 0x0043e40000100800 */
[----:B-1----:R-:W-:-:S05]  /*4930*/  LEA.HI.X.SX32 R15, R0, R3, 0x1, P0 ;  /* 0x00000003000f7211 */ /* 0x002fca00000f0eff */
[----:B----4-:R1:W2:Y:S01]  /*4940*/  LDG.E.U16 R17, [R14.64] ;  /* 0x000000060e117981 */ /* 0x0102a2000c1e1500 */
[----:B------:R-:W-:Y:S01]  /*4950*/  LEA.HI.X.SX32 R5, R18, R3, 0x1, P2 ;  /* 0x0000000312057211 */ /* 0x000fe200010f0eff */
[C---:B------:R-:W-:Y:S02]  /*4960*/  IMAD R6, R0.reuse, 0x10a, RZ ;  /* 0x0000010a00067824 */ /* 0x040fe400078e02ff */
[----:B-----5:R4:W-:Y:S01]  /*4970*/  STL [R1+0x70], R16 ;  /* 0x0000701001007387 */ /* 0x0209e20000100800 */
[----:B0-----:R-:W-:-:S03]  /*4980*/  IMAD R12, R0, 0x224, RZ ;  /* 0x00000224000c7824 */ /* 0x001fc600078e02ff */
[----:B------:R0:W5:Y:S01]  /*4990*/  LDG.E.U16 R5, [R4.64] ;  /* 0x0000000604057981 */ /* 0x000162000c1e1500 */
[----:B-1----:R-:W-:Y:S01]  /*49a0*/  IADD3 R14, P0, R6, R2, RZ ;  /* 0x00000002060e7210 */ /* 0x002fe20007f1e0ff */
[C---:B----4-:R-:W-:Y:S02]  /*49b0*/  IMAD R16, R0.reuse, 0x214, RZ ;  /* 0x0000021400107824 */ /* 0x050fe400078e02ff */
[----:B0-----:R-:W-:-:S03]  /*49c0*/  IMAD R4, R0, 0x85, RZ ;  /* 0x0000008500047824 */ /* 0x001fc600078e02ff */
[-C--:B------:R-:W-:Y:S02]  /*49d0*/  IADD3 R16, P1, R16, R2.reuse, RZ ;  /* 0x0000000210107210 */ /* 0x080fe40007f3e0ff */
[----:B------:R-:W-:Y:S02]  /*49e0*/  IADD3 R12, P2, R12, R2, RZ ;  /* 0x000000020c0c7210 */ /* 0x000fe40007f5e0ff */
[----:B------:R-:W-:-:S06]  /*49f0*/  LEA.HI.X.SX32 R15, R4, R3, 0x1, P0 ;  /* 0x00000003040f7211 */ /* 0x000fcc00000f0eff */
[----:B------:R0:W4:Y:S04]  /*4a00*/  LDG.E.U16 R15, [R14.64] ;  /* 0x000000060e0f7981 */ /* 0x000128000c1e1500 */
[----:B--2---:R1:W-:Y:S04]  /*4a10*/  STL [R1+0x78], R17 ;  /* 0x0000781101007387 */ /* 0x0043e80000100800 */
[----:B---3--:R2:W-:Y:S01]  /*4a20*/  STL [R1+0x74], R13 ;  /* 0x0000740d01007387 */ /* 0x0085e20000100800 */
[-C--:B-1----:R-:W-:Y:S02]  /*4a30*/  LEA.HI.X.SX32 R17, R6, R3.reuse, 0x1, P1 ;  /* 0x0000000306117211 */ /* 0x082fe400008f0eff */
[----:B--2---:R-:W-:-:S04]  /*4a40*/  LEA.HI.X.SX32 R13, R19, R3, 0x1, P2 ;  /* 0x00000003130d7211 */ /* 0x004fc800010f0eff */
[----:B------:R1:W2:Y:S04]  /*4a50*/  LDG.E.U16 R17, [R16.64] ;  /* 0x0000000610117981 */ /* 0x0002a8000c1e1500 */
[----:B0-----:R-:W3:Y:S01]  /*4a60*/  LDG.E.U16 R14, [R12.64] ;  /* 0x000000060c0e7981 */ /* 0x001ee2000c1e1500 */
[----:B------:R-:W-:-:S03]  /*4a70*/  IMAD R18, R0, 0x11a, RZ ;  /* 0x0000011a00127824 */ /* 0x000fc600078e02ff */
[----:B-----5:R0:W-:Y:S02]  /*4a80*/  STL [R1+0x6c], R5 ;  /* 0x00006c0501007387 */ /* 0x0201e40000100800 */
[----:B------:R-:W-:Y:S01]  /*4a90*/  IADD3 R4, P0, R18, R2, RZ ;  /* 0x0000000212047210 */ /* 0x000fe20007f1e0ff */
[C---:B------:R-:W-:Y:S02]  /*4aa0*/  IMAD R6, R0.reuse, 0x234, RZ ;  /* 0x0000023400067824 */ /* 0x040fe400078e02ff */
[----:B0-----:R-:W-:-:S05]  /*4ab0*/  IMAD R5, R0, 0x8d, RZ ;  /* 0x0000008d00057824 */ /* 0x001fca00078e02ff */
[----:B------:R-:W-:Y:S01]  /*4ac0*/  LEA.HI.X.SX32 R5, R5, R3, 0x1, P0 ;  /* 0x0000000305057211 */ /* 0x000fe200000f0eff */
[----:B-1----:R-:W-:-:S04]  /*4ad0*/  IMAD R16, R0, 0x244, RZ ;  /* 0x0000024400107824 */ /* 0x002fc800078e02ff */
[----:B------:R0:W5:Y:S01]  /*4ae0*/  LDG.E.U16 R19, [R4.64] ;  /* 0x0000000604137981 */ /* 0x000162000c1e1500 */
[----:B------:R-:W-:-:S03]  /*4af0*/  IADD3 R16, P1, R16, R2, RZ ;  /* 0x0000000210107210 */ /* 0x000fc60007f3e0ff */
[----:B----4-:R1:W-:Y:S01]  /*4b00*/  STL [R1+0x724], R15 ;  /* 0x0007240f01007387 */ /* 0x0103e20000100800 */
[----:B0-----:R-:W-:Y:S01]  /*4b10*/  IADD3 R4, P0, R6, R2, RZ ;  /* 0x0000000206047210 */ /* 0x001fe20007f1e0ff */
[C---:B------:R-:W-:Y:S02]  /*4b20*/  IMAD R6, R0.reuse, 0x12a, RZ ;  /* 0x0000012a00067824 */ /* 0x040fe400078e02ff */
[----:B-1----:R-:W-:Y:S01]  /*4b30*/  IMAD R15, R0, 0x95, RZ ;  /* 0x00000095000f7824 */ /* 0x002fe200078e02ff */
[----:B------:R-:W-:-:S05]  /*4b40*/  LEA.HI.X.SX32 R5, R18, R3, 0x1, P0 ;  /* 0x0000000312057211 */ /* 0x000fca00000f0eff */
[----:B------:R0:W4:Y:S04]  /*4b50*/  LDG.E.U16 R18, [R4.64] ;  /* 0x0000000604127981 */ /* 0x000128000c1e1500 */
[----:B--2---:R1:W-:Y:S04]  /*4b60*/  STL [R1+0x68], R17 ;  /* 0x0000681101007387 */ /* 0x0043e80000100800 */
[----:B---3--:R2:W-:Y:S01]  /*4b70*/  STL [R1+0x64], R14 ;  /* 0x0000640e01007387 */ /* 0x0085e20000100800 */
[----:B-1----:R-:W-:Y:S02]  /*4b80*/  LEA.HI.X.SX32 R17, R20, R3, 0x1, P1 ;  /* 0x0000000314117211 */ /* 0x002fe400008f0eff */
[----:B--2---:R-:W-:-:S04]  /*4b90*/  IADD3 R14, P0, R6, R2, RZ ;  /* 0x00000002060e7210 */ /* 0x004fc80007f1e0ff */
[----:B------:R-:W2:Y:S01]  /*4ba0*/  LDG.E.U16 R17, [R16.64] ;  /* 0x0000000610117981 */ /* 0x000ea2000c1e1500 */
[----:B------:R-:W-:-:S05]  /*4bb0*/  LEA.HI.X.SX32 R15, R15, R3, 0x1, P0 ;  /* 0x000000030f0f7211 */ /* 0x000fca00000f0eff */
[----:B------:R1:W3:Y:S01]  /*4bc0*/  LDG.E.U16 R20, [R14.64] ;  /* 0x000000060e147981 */ /* 0x0002e2000c1e1500 */
[C---:B------:R-:W-:Y:S02]  /*4bd0*/  IMAD R12, R0.reuse, 0x254, RZ ;  /* 0x00000254000c7824 */ /* 0x040fe400078e02ff */
[----:B------:R-:W-:-:S03]  /*4be0*/  IMAD R13, R0, 0x264, RZ ;  /* 0x00000264000d7824 */ /* 0x000fc600078e02ff */
[-C--:B------:R-:W-:Y:S02]  /*4bf0*/  IADD3 R12, P2, R12, R2.reuse, RZ ;  /* 0x000000020c0c7210 */ /* 0x080fe40007f5e0ff */
[-C--:B0-----:R-:W-:Y:S02]  /*4c00*/  IADD3 R4, P1, R13, R2.reuse, RZ ;  /* 0x000000020d047210 */ /* 0x081fe40007f3e0ff */
[-C--:B------:R-:W-:Y:S02]  /*4c10*/  LEA.HI.X.SX32 R13, R6, R3.reuse, 0x1, P2 ;  /* 0x00000003060d7211 */ /* 0x080fe400010f0eff */
[----:B------:R-:W-:Y:S01]  /*4c20*/  LEA.HI.X.SX32 R5, R21, R3, 0x1, P1 ;  /* 0x0000000315057211 */ /* 0x000fe200008f0eff */
[----:B------:R-:W-:Y:S01]  /*4c30*/  IMAD R6, R0, 0x13a, RZ ;  /* 0x0000013a00067824 */ /* 0x000fe200078e02ff */
[----:B-----5:R0:W-:Y:S04]  /*4c40*/  STL [R1+0x720], R19 ;  /* 0x0007201301007387 */ /* 0x0201e80000100800 */
[----:B------:R5:W3:Y:S01]  /*4c50*/  LDG.E.U16 R21, [R4.64] ;  /* 0x0000000604157981 */ /* 0x000ae2000c1e1500 */
[----:B-1----:R-:W-:-:S03]  /*4c60*/  IADD3 R14, P0, R6, R2, RZ ;  /* 0x00000002060e7210 */ /* 0x002fc60007f1e0ff */
[----:B0-----:R0:W3:Y:S01]  /*4c70*/  LDG.E.U16 R19, [R12.64] ;  /* 0x000000060c137981 */ /* 0x0010e2000c1e1500 */
[----:B-----5:R-:W-:-:S03]  /*4c80*/  IMAD R4, R0, 0x9d, RZ ;  /* 0x0000009d00047824 */ /* 0x020fc600078e02ff */
[----:B----4-:R-:W-:Y:S02]  /*4c90*/  STL [R1+0x60], R18 ;  /* 0x0000601201007387 */ /* 0x010fe40000100800 */
[----:B------:R-:W-:Y:S02]  /*4ca0*/  LEA.HI.X.SX32 R15, R4, R3, 0x1, P0 ;  /* 0x00000003040f7211 */ /* 0x000fe400000f0eff */
[----:B--2---:R-:W-:Y:S04]  /*4cb0*/  STL [R1+0x5c], R17 ;  /* 0x00005c1101007387 */ /* 0x004fe80000100800 */
[----:B---3--:R1:W-:Y:S04]  /*4cc0*/  STL [R1+0x718], R20 ;  /* 0x0007181401007387 */ /* 0x0083e80000100800 */
[----:B-1----:R-:W2:Y:S01]  /*4cd0*/  LDG.E.U16 R20, [R14.64] ;  /* 0x000000060e147981 */ /* 0x002ea2000c1e1500 */
[----:B------:R-:W-:-:S02]  /*4ce0*/  IMAD R16, R0, 0x274, RZ ;  /* 0x0000027400107824 */ /* 0x000fc400078e02ff */
[C---:B0-----:R-:W-:Y:S02]  /*4cf0*/  IMAD R12, R0.reuse, 0x284, RZ ;  /* 0x00000284000c7824 */ /* 0x041fe400078e02ff */
[----:B------:R-:W-:Y:S01]  /*4d00*/  IMAD R18, R0, 0x14a, RZ ;  /* 0x0000014a00127824 */ /* 0x000fe200078e02ff */
[-C--:B------:R-:W-:Y:S01]  /*4d10*/  IADD3 R16, P1, R16, R2.reuse, RZ ;  /* 0x0000000210107210 */ /* 0x080fe20007f3e0ff */
[----:B------:R-:W-:Y:S01]  /*4d20*/  IMAD R5, R0, 0xa5, RZ ;  /* 0x000000a500057824 */ /* 0x000fe200078e02ff */
[-C--:B------:R-:W-:Y:S02]  /*4d30*/  IADD3 R12, P2, R12, R2.reuse, RZ ;  /* 0x000000020c0c7210 */ /* 0x080fe40007f5e0ff */
[-C--:B------:R-:W-:Y:S02]  /*4d40*/  IADD3 R4, P0, R18, R2.reuse, RZ ;  /* 0x0000000212047210 */ /* 0x080fe40007f1e0ff */
[-C--:B------:R-:W-:Y:S02]  /*4d50*/  LEA.HI.X.SX32 R17, R6, R3.reuse, 0x1, P1 ;  /* 0x0000000306117211 */ /* 0x080fe400008f0eff */
[-C--:B------:R-:W-:Y:S01]  /*4d60*/  LEA.HI.X.SX32 R13, R22, R3.reuse, 0x1, P2 ;  /* 0x00000003160d7211 */ /* 0x080fe200010f0eff */
[----:B------:R-:W-:Y:S01]  /*4d70*/  IMAD R6, R0, 0x294, RZ ;  /* 0x0000029400067824 */ /* 0x000fe200078e02ff */
[----:B------:R-:W-:Y:S01]  /*4d80*/  LEA.HI.X.SX32 R5, R5, R3, 0x1, P0 ;  /* 0x0000000305057211 */ /* 0x000fe200000f0eff */
[----:B------:R0:W3:Y:S04]  /*4d90*/  LDG.E.U16 R22, [R16.64] ;  /* 0x0000000610167981 */ /* 0x0000e8000c1e1500 */
[----:B------:R1:W-:Y:S04]  /*4da0*/  STL [R1+0x58], R19 ;  /* 0x0000581301007387 */ /* 0x0003e80000100800 */
[----:B------:R4:W-:Y:S04]  /*4db0*/  STL [R1+0x54], R21 ;  /* 0x0000541501007387 */ /* 0x0009e80000100800 */
[----:B-1----:R1:W5:Y:S04]  /*4dc0*/  LDG.E.U16 R19, [R12.64] ;  /* 0x000000060c137981 */ /* 0x002368000c1e1500 */
[----:B----4-:R4:W5:Y:S02]  /*4dd0*/  LDG.E.U16 R21, [R4.64] ;  /* 0x0000000604157981 */ /* 0x010964000c1e1500 */
[----:B----4-:R-:W-:-:S04]  /*4de0*/  IADD3 R4, P0, R6, R2, RZ ;  /* 0x0000000206047210 */ /* 0x010fc80007f1e0ff */
[----:B------:R-:W-:Y:S01]  /*4df0*/  LEA.HI.X.SX32 R5, R18, R3, 0x1, P0 ;  /* 0x0000000312057211 */ /* 0x000fe200000f0eff */
[----:B0-----:R-:W-:-:S05]  /*4e00*/  IMAD R16, R0, 0x2a4, RZ ;  /* 0x000002a400107824 */ /* 0x001fca00078e02ff */
[----:B------:R-:W-:-:S04]  /*4e10*/  IADD3 R16, P1, R16, R2, RZ ;  /* 0x0000000210107210 */ /* 0x000fc80007f3e0ff */
[----:B------:R-:W-:-:S05]  /*4e20*/  LEA.HI.X.SX32 R17, R25, R3, 0x1, P1 ;  /* 0x0000000319117211 */ /* 0x000fca00008f0eff */
[----:B------:R0:W4:Y:S04]  /*4e30*/  LDG.E.U16 R25, [R16.64] ;  /* 0x0000000610197981 */ /* 0x000128000c1e1500 */
[----:B--2---:R2:W-:Y:S04]  /*4e40*/  STL [R1+0x714], R20 ;  /* 0x0007141401007387 */ /* 0x0045e80000100800 */
[----:B--2---:R2:W4:Y:S01]  /*4e50*/  LDG.E.U16 R20, [R4.64] ;  /* 0x0000000604147981 */ /* 0x004522000c1e1500 */
[C---:B------:R-:W-:Y:S02]  /*4e60*/  IMAD R6, R0.reuse, 0x15a, RZ ;  /* 0x0000015a00067824 */ /* 0x040fe400078e02ff */
[----:B-1----:R-:W-:-:S02]  /*4e70*/  IMAD R13, R0, 0x2c4, RZ ;  /* 0x000002c4000d7824 */ /* 0x002fc400078e02ff */
[----:B------:R-:W-:Y:S01]  /*4e80*/  IMAD R12, R0, 0x2b4, RZ ;  /* 0x000002b4000c7824 */ /* 0x000fe200078e02ff */
[-C--:B------:R-:W-:Y:S01]  /*4e90*/  IADD3 R14, P0, R6, R2.reuse, RZ ;  /* 0x00000002060e7210 */ /* 0x080fe20007f1e0ff */
[----:B------:R-:W-:Y:S01]  /*4ea0*/  IMAD R15, R0, 0xad, RZ ;  /* 0x000000ad000f7824 */ /* 0x000fe200078e02ff */
[-C--:B--2---:R-:W-:Y:S02]  /*4eb0*/  IADD3 R4, P1, R13, R2.reuse, RZ ;  /* 0x000000020d047210 */ /* 0x084fe40007f3e0ff */
[----:B------:R-:W-:Y:S02]  /*4ec0*/  IADD3 R12, P2, R12, R2, RZ ;  /* 0x000000020c0c7210 */ /* 0x000fe40007f5e0ff */
[-C--:B------:R-:W-:Y:S02]  /*4ed0*/  LEA.HI.X.SX32 R15, R15, R3.reuse, 0x1, P0 ;  /* 0x000000030f0f7211 */ /* 0x080fe400000f0eff */
[-C--:B------:R-:W-:Y:S02]  /*4ee0*/  LEA.HI.X.SX32 R5, R23, R3.reuse, 0x1, P1 ;  /* 0x0000000317057211 */ /* 0x080fe400008f0eff */
[----:B------:R-:W-:Y:S01]  /*4ef0*/  LEA.HI.X.SX32 R13, R6, R3, 0x1, P2 ;  /* 0x00000003060d7211 */ /* 0x000fe200010f0eff */
[C---:B------:R-:W-:Y:S01]  /*4f00*/  IMAD R6, R0.reuse, 0x16a, RZ ;  /* 0x0000016a00067824 */ /* 0x040fe200078e02ff */
[----:B---3--:R1:W-:Y:S01]  /*4f10*/  STL [R1+0x50], R22 ;  /* 0x0000501601007387 */ /* 0x0083e20000100800 */
[----:B0-----:R-:W-:-:S03]  /*4f20*/  IMAD R16, R0, 0x2d4, RZ ;  /* 0x000002d400107824 */ /* 0x001fc600078e02ff */
[----:B-----5:R0:W-:Y:S04]  /*4f30*/  STL [R1+0x4c], R19 ;  /* 0x00004c1301007387 */ /* 0x0201e80000100800 */
[----:B------:R2:W3:Y:S01]  /*4f40*/  LDG.E.U16 R23, [R14.64] ;  /* 0x000000060e177981 */ /* 0x0004e2000c1e1500 */
[----:B------:R-:W-:-:S03]  /*4f50*/  IADD3 R16, P1, R16, R2, RZ ;  /* 0x0000000210107210 */ /* 0x000fc60007f3e0ff */
[----:B-1----:R1:W5:Y:S04]  /*4f60*/  LDG.E.U16 R22, [R12.64] ;  /* 0x000000060c167981 */ /* 0x002368000c1e1500 */
[----:B0-----:R0:W5:Y:S01]  /*4f70*/  LDG.E.U16 R19, [R4.64] ;  /* 0x0000000604137981 */ /* 0x001162000c1e1500 */
[C---:B--2---:R-:W-:Y:S02]  /*4f80*/  IADD3 R14, P0, R6.reuse, R2, RZ ;  /* 0x00000002060e7210 */ /* 0x044fe40007f1e0ff */
[----:B------:R-:W-:Y:S01]  /*4f90*/  LEA.HI.X.SX32 R17, R6, R3, 0x1, P1 ;  /* 0x0000000306117211 */ /* 0x000fe200008f0eff */
[C---:B0-----:R-:W-:Y:S01]  /*4fa0*/  IMAD R4, R0.reuse, 0xb5, RZ ;  /* 0x000000b500047824 */ /* 0x041fe200078e02ff */
[----:B------:R0:W-:Y:S01]  /*4fb0*/  STL [R1+0x710], R21 ;  /* 0x0007101501007387 */ /* 0x0001e20000100800 */
[----:B-1----:R-:W-:-:S03]  /*4fc0*/  IMAD R12, R0, 0x2e4, RZ ;  /* 0x000002e4000c7824 */ /* 0x002fc600078e02ff */
[----:B------:R-:W-:Y:S02]  /*4fd0*/  LEA.HI.X.SX32 R15, R4, R3, 0x1, P0 ;  /* 0x00000003040f7211 */ /* 0x000fe400000f0eff */
[----:B------:R-:W-:-:S03]  /*4fe0*/  IADD3 R12, P2, R12, R2, RZ ;  /* 0x000000020c0c7210 */ /* 0x000fc60007f5e0ff */
[----:B0-----:R0:W5:Y:S01]  /*4ff0*/  LDG.E.U16 R21, [R14.64] ;  /* 0x000000060e157981 */ /* 0x001162000c1e1500 */
[----:B------:R-:W-:Y:S01]  /*5000*/  LEA.HI.X.SX32 R13, R26, R3, 0x1, P2 ;  /* 0x000000031a0d7211 */ /* 0x000fe200010f0eff */
[----:B------:R-:W-:-:S04]  /*5010*/  IMAD R18, R0, 0x17a, RZ ;  /* 0x0000017a00127824 */ /* 0x000fc800078e02ff */
[----:B------:R1:W5:Y:S01]  /*5020*/  LDG.E.U16 R26, [R12.64] ;  /* 0x000000060c1a7981 */ /* 0x000362000c1e1500 */
[----:B------:R-:W-:Y:S01]  /*5030*/  IMAD R5, R0, 0xbd, RZ ;  /* 0x000000bd00057824 */ /* 0x000fe200078e02ff */
[----:B------:R-:W-:-:S04]  /*5040*/  IADD3 R4, P0, R18, R2, RZ ;  /* 0x0000000212047210 */ /* 0x000fc80007f1e0ff */
[----:B------:R-:W-:Y:S01]  /*5050*/  LEA.HI.X.SX32 R5, R5, R3, 0x1, P0 ;  /* 0x0000000305057211 */ /* 0x000fe200000f0eff */
[----:B----4-:R4:W-:Y:S04]  /*5060*/  STL [R1+0x48], R20 ;  /* 0x0000481401007387 */ /* 0x0109e80000100800 */
[----:B----4-:R4:W2:Y:S04]  /*5070*/  LDG.E.U16 R20, [R16.64] ;  /* 0x0000000610147981 */ /* 0x0108a8000c1e1500 */
[----:B------:R0:W-:Y:S04]  /*5080*/  STL [R1+0x44], R25 ;  /* 0x0000441901007387 */ /* 0x0001e80000100800 */
[----:B0-----:R0:W2:Y:S01]  /*5090*/  LDG.E.U16 R25, [R4.64] ;  /* 0x0000000604197981 */ /* 0x0010a2000c1e1500 */
[----:B------:R-:W-:-:S02]  /*50a0*/  IMAD R6, R0, 0x2f4, RZ ;  /* 0x000002f400067824 */ /* 0x000fc400078e02ff */
[C---:B----4-:R-:W-:Y:S01]  /*50b0*/  IMAD R16, R0.reuse, 0x304, RZ ;  /* 0x0000030400107824 */ /* 0x050fe200078e02ff */
[----:B---3--:R3:W-:Y:S01]  /*50c0*/  STL [R1+0x70c], R23 ;  /* 0x00070c1701007387 */ /* 0x0087e20000100800 */
[----:B-1----:R-:W-:Y:S01]  /*50d0*/  IMAD R13, R0, 0x324, RZ ;  /* 0x00000324000d7824 */ /* 0x002fe200078e02ff */
[-C--:B0-----:R-:W-:Y:S01]  /*50e0*/  IADD3 R4, P0, R6, R2.reuse, RZ ;  /* 0x0000000206047210 */ /* 0x081fe20007f1e0ff */
[----:B------:R-:W-:Y:S01]  /*50f0*/  IMAD R12, R0, 0x314, RZ ;  /* 0x00000314000c7824 */ /* 0x000fe200078e02ff */
[----:B------:R-:W-:Y:S02]  /*5100*/  IADD3 R16, P1, R16, R2, RZ ;  /* 0x0000000210107210 */ /* 0x000fe40007f3e0ff */
[-C--:B------:R-:W-:Y:S01]  /*5110*/  LEA.HI.X.SX32 R5, R18, R3.reuse, 0x1, P0 ;  /* 0x0000000312057211 */ /* 0x080fe200000f0eff */
[C---:B------:R-:W-:Y:S01]  /*5120*/  IMAD R6, R0.reuse, 0x18a, RZ ;  /* 0x0000018a00067824 */ /* 0x040fe200078e02ff */
[----:B-----5:R0:W-:Y:S01]  /*5130*/  STL [R1+0x40], R22 ;  /* 0x0000401601007387 */ /* 0x0201e20000100800 */
[----:B------:R-:W-:Y:S01]  /*5140*/  LEA.HI.X.SX32 R17, R27, R3, 0x1, P1 ;  /* 0x000000031b117211 */ /* 0x000fe200008f0eff */
[----:B------:R-:W-:-:S02]  /*5150*/  IMAD R15, R0, 0xc5, RZ ;  /* 0x000000c5000f7824 */ /* 0x000fc400078e02ff */
[----:B------:R1:W-:Y:S01]  /*5160*/  STL [R1+0x3c], R19 ;  /* 0x00003c1301007387 */ /* 0x0003e20000100800 */
[----:B------:R-:W-:-:S03]  /*5170*/  IADD3 R12, P2, R12, R2, RZ ;  /* 0x000000020c0c7210 */ /* 0x000fc60007f5e0ff */
[----:B---3--:R3:W4:Y:S01]  /*5180*/  LDG.E.U16 R23, [R4.64] ;  /* 0x0000000604177981 */ /* 0x008722000c1e1500 */
[----:B------:R-:W-:-:S03]  /*5190*/  IADD3 R14, P0, R6, R2, RZ ;  /* 0x00000002060e7210 */ /* 0x000fc60007f1e0ff */
[----:B0-----:R0:W5:Y:S01]  /*51a0*/  LDG.E.U16 R22, [R16.64] ;  /* 0x0000000610167981 */ /* 0x001162000c1e1500 */
[----:B-1----:R-:W-:Y:S01]  /*51b0*/  IMAD R19, R0, 0x192, RZ ;  /* 0x0000019200137824 */ /* 0x002fe200078e02ff */
[-C--:B---3--:R-:W-:Y:S02]  /*51c0*/  IADD3 R4, P1, R13, R2.reuse, RZ ;  /* 0x000000020d047210 */ /* 0x088fe40007f3e0ff */
[-C--:B------:R-:W-:Y:S02]  /*51d0*/  LEA.HI.X.SX32 R15, R15, R3.reuse, 0x1, P0 ;  /* 0x000000030f0f7211 */ /* 0x080fe400000f0eff */
[-C--:B------:R-:W-:Y:S02]  /*51e0*/  LEA.HI.X.SX32 R5, R19, R3.reuse, 0x1, P1 ;  /* 0x0000000313057211 */ /* 0x080fe400008f0eff */
[----:B------:R-:W-:Y:S01]  /*51f0*/  LEA.HI.X.SX32 R13, R6, R3, 0x1, P2 ;  /* 0x00000003060d7211 */ /* 0x000fe200010f0eff */
[----:B------:R-:W-:Y:S01]  /*5200*/  IMAD R6, R0, 0x19a, RZ ;  /* 0x0000019a00067824 */ /* 0x000fe200078e02ff */
[----:B------:R1:W-:Y:S04]  /*5210*/  STL [R1+0x708], R21 ;  /* 0x0007081501007387 */ /* 0x0003e80000100800 */
[----:B------:R3:W5:Y:S04]  /*5220*/  LDG.E.U16 R27, [R14.64] ;  /* 0x000000060e1b7981 */ /* 0x000768000c1e1500 */
[----:B-1----:R1:W5:Y:S01]  /*5230*/  LDG.E.U16 R21, [R12.64] ;  /* 0x000000060c157981 */ /* 0x002362000c1e1500 */
[----:B---3--:R-:W-:Y:S01]  /*5240*/  IADD3 R14, P0, R6, R2, RZ ;  /* 0x00000002060e7210 */ /* 0x008fe20007f1e0ff */
[----:B0-----:R-:W-:-:S05]  /*5250*/  IMAD R16, R0, 0x334, RZ ;  /* 0x0000033400107824 */ /* 0x001fca00078e02ff */
[----:B------:R-:W-:-:S04]  /*5260*/  IADD3 R16, P1, R16, R2, RZ ;  /* 0x0000000210107210 */ /* 0x000fc80007f3e0ff */
[-C--:B------:R-:W-:Y:S01]  /*5270*/  LEA.HI.X.SX32 R17, R6, R3.reuse, 0x1, P1 ;  /* 0x0000000306117211 */ /* 0x080fe200008f0eff */
[----:B--2---:R0:W-:Y:S04]  /*5280*/  STL [R1+0x38], R20 ;  /* 0x0000381401007387 */ /* 0x0041e80000100800 */
[----:B0-----:R0:W2:Y:S02]  /*5290*/  LDG.E.U16 R20, [R4.64] ;  /* 0x0000000604147981 */ /* 0x0010a4000c1e1500 */
[----:B0-----:R-:W-:Y:S02]  /*52a0*/  IMAD R4, R0, 0xcd, RZ ;  /* 0x000000cd00047824 */ /* 0x001fe400078e02ff */
[----:B------:R0:W-:Y:S03]  /*52b0*/  STL [R1+0x34], R26 ;  /* 0x0000341a01007387 */ /* 0x0001e60000100800 */
[----:B------:R-:W-:-:S05]  /*52c0*/  LEA.HI.X.SX32 R15, R4, R3, 0x1, P0 ;  /* 0x00000003040f7211 */ /* 0x000fca00000f0eff */
[----:B0-----:R0:W3:Y:S04]  /*52d0*/  LDG.E.U16 R26, [R14.64] ;  /* 0x000000060e1a7981 */ /* 0x0010e8000c1e1500 */
[----:B------:R0:W-:Y:S04]  /*52e0*/  STL [R1+0x704], R25 ;  /* 0x0007041901007387 */ /* 0x0001e80000100800 */
[----:B0-----:R0:W3:Y:S01]  /*52f0*/  LDG.E.U16 R25, [R16.64] ;  /* 0x0000000610197981 */ /* 0x0010e2000c1e1500 */
[C---:B-1----:R-:W-:Y:S02]  /*5300*/  IMAD R12, R0.reuse, 0x344, RZ ;  /* 0x00000344000c7824 */ /* 0x042fe400078e02ff */
[----:B------:R-:W-:-:S02]  /*5310*/  IMAD R5, R0, 0x354, RZ ;  /* 0x0000035400057824 */ /* 0x000fc400078e02ff */
[----:B------:R-:W-:Y:S01]  /*5320*/  IMAD R19, R0, 0x1a2, RZ ;  /* 0x000001a200137824 */ /* 0x000fe200078e02ff */
[-C--:B------:R-:W-:Y:S01]  /*5330*/  IADD3 R12, P2, R12, R2.reuse, RZ ;  /* 0x000000020c0c7210 */ /* 0x080fe20007f5e0ff */
[C---:B------:R-:W-:Y:S01]  /*5340*/  IMAD R18, R0.reuse, 0x1aa, RZ ;  /* 0x000001aa00127824 */ /* 0x040fe200078e02ff */
[-C--:B------:R-:W-:Y:S02]  /*5350*/  IADD3 R4, P0, R5, R2.reuse, RZ ;  /* 0x0000000205047210 */ /* 0x080fe40007f1e0ff */
[-C--:B------:R-:W-:Y:S01]  /*5360*/  LEA.HI.X.SX32 R13, R19, R3.reuse, 0x1, P2 ;  /* 0x00000003130d7211 */ /* 0x080fe200010f0eff */
[----:B0-----:R-:W-:Y:S01]  /*5370*/  IMAD R16, R0, 0x364, RZ ;  /* 0x0000036400107824 */ /* 0x001fe200078e02ff */
[-C--:B------:R-:W-:Y:S01]  /*5380*/  LEA.HI.X.SX32 R5, R18, R3.reuse, 0x1, P0 ;  /* 0x0000000312057211 */ /* 0x080fe200000f0eff */
[----:B----4-:R0:W-:Y:S01]  /*5390*/  STL [R1+0x30], R23 ;  /* 0x0000301701007387 */ /* 0x0101e20000100800 */
[----:B------:R-:W-:Y:S02]  /*53a0*/  IMAD R19, R0, 0x1b2, RZ ;  /* 0x000001b200137824 */ /* 0x000fe400078e02ff */
[----:B------:R-:W-:Y:S01]  /*53b0*/  IADD3 R16, P0, R16, R2, RZ ;  /* 0x0000000210107210 */ /* 0x000fe20007f1e0ff */
[----:B-----5:R1:W-:Y:S04]  /*53c0*/  STL [R1+0x2c], R22 ;  /* 0x00002c1601007387 */ /* 0x0203e80000100800 */
[----:B0-----:R0:W4:Y:S01]  /*53d0*/  LDG.E.U16 R23, [R12.64] ;  /* 0x000000060c177981 */ /* 0x001122000c1e1500 */
[----:B------:R-:W-:-:S03]  /*53e0*/  LEA.HI.X.SX32 R17, R19, R3, 0x1, P0 ;  /* 0x0000000313117211 */ /* 0x000fc600000f0eff */
[----:B-1----:R1:W5:Y:S01]  /*53f0*/  LDG.E.U16 R22, [R4.64] ;  /* 0x0000000604167981 */ /* 0x002362000c1e1500 */
[C---:B------:R-:W-:Y:S02]  /*5400*/  IMAD R19, R0.reuse, 0x1c2, RZ ;  /* 0x000001c200137824 */ /* 0x040fe400078e02ff */
[C---:B0-----:R-:W-:Y:S02]  /*5410*/  IMAD R12, R0.reuse, 0x384, RZ ;  /* 0x00000384000c7824 */ /* 0x041fe400078e02ff */
[----:B-1----:R-:W-:-:S03]  /*5420*/  IMAD R4, R0, 0x394, RZ ;  /* 0x0000039400047824 */ /* 0x002fc600078e02ff */
[-C--:B------:R-:W-:Y:S01]  /*5430*/  IADD3 R12, P2, R12, R2.reuse, RZ ;  /* 0x000000020c0c7210 */ /* 0x080fe20007f5e0ff */
[----:B------:R-:W-:Y:S01]  /*5440*/  IMAD R6, R0, 0x1ca, RZ ;  /* 0x000001ca00067824 */ /* 0x000fe200078e02ff */
[----:B------:R0:W-:Y:S01]  /*5450*/  STL [R1+0x700], R27 ;  /* 0x0007001b01007387 */ /* 0x0001e20000100800 */
[----:B------:R-:W-:-:S03]  /*5460*/  IADD3 R4, P0, R4, R2, RZ ;  /* 0x0000000204047210 */ /* 0x000fc60007f1e0ff */
[----:B------:R1:W-:Y:S01]  /*5470*/  STL [R1+0x28], R21 ;  /* 0x0000281501007387 */ /* 0x0003e20000100800 */
[-C--:B------:R-:W-:Y:S02]  /*5480*/  LEA.HI.X.SX32 R13, R19, R3.reuse, 0x1, P2 ;  /* 0x00000003130d7211 */ /* 0x080fe400010f0eff */
[----:B------:R-:W-:Y:S01]  /*5490*/  LEA.HI.X.SX32 R5, R6, R3, 0x1, P0 ;  /* 0x0000000306057211 */ /* 0x000fe200000f0eff */
[C---:B------:R-:W-:Y:S02]  /*54a0*/  IMAD R19, R0.reuse, 0x1d2, RZ ;  /* 0x000001d200137824 */ /* 0x040fe400078e02ff */
[----:B0-----:R0:W5:Y:S04]  /*54b0*/  LDG.E.U16 R27, [R12.64] ;  /* 0x000000060c1b7981 */ /* 0x001168000c1e1500 */
[----:B-1----:R1:W5:Y:S02]  /*54c0*/  LDG.E.U16 R21, [R16.64] ;  /* 0x0000000610157981 */ /* 0x002364000c1e1500 */
[----:B-1----:R-:W-:-:S02]  /*54d0*/  IMAD R16, R0, 0x3a4, RZ ;  /* 0x000003a400107824 */ /* 0x002fc400078e02ff */
[----:B0-----:R-:W-:-:S03]  /*54e0*/  IMAD R12, R0, 0x3c4, RZ ;  /* 0x000003c4000c7824 */ /* 0x001fc600078e02ff */
[-C--:B------:R-:W-:Y:S01]  /*54f0*/  IADD3 R16, P0, R16, R2.reuse, RZ ;  /* 0x0000000210107210 */ /* 0x080fe20007f1e0ff */
[----:B------:R-:W-:Y:S01]  /*5500*/  IMAD R14, R0, 0x374, RZ ;  /* 0x00000374000e7824 */ /* 0x000fe200078e02ff */
[-C--:B------:R-:W-:Y:S02]  /*5510*/  IADD3 R12, P2, R12, R2.reuse, RZ ;  /* 0x000000020c0c7210 */ /* 0x080fe40007f5e0ff */
[-C--:B------:R-:W-:Y:S01]  /*5520*/  LEA.HI.X.SX32 R17, R19, R3.reuse, 0x1, P0 ;  /* 0x0000000313117211 */ /* 0x080fe200000f0eff */
[C---:B------:R-:W-:Y:S02]  /*5530*/  IMAD R19, R0.reuse, 0x1e2, RZ ;  /* 0x000001e200137824 */ /* 0x040fe400078e02ff */
[----:B------:R-:W-:Y:S01]  /*5540*/  IMAD R6, R0, 0x1ea, RZ ;  /* 0x000001ea00067824 */ /* 0x000fe200078e02ff */
[----:B------:R-:W-:Y:S01]  /*5550*/  IADD3 R14, P1, R14, R2, RZ ;  /* 0x000000020e0e7210 */ /* 0x000fe20007f3e0ff */
[----:B------:R-:W-:Y:S01]  /*5560*/  IMAD R18, R0, 0x1ba, RZ ;  /* 0x000001ba00127824 */ /* 0x000fe200078e02ff */
[----:B------:R-:W-:-:S04]  /*5570*/  LEA.HI.X.SX32 R13, R19, R3, 0x1, P2 ;  /* 0x00000003130d7211 */ /* 0x000fc800010f0eff */
[----:B------:R-:W-:Y:S01]  /*5580*/  LEA.HI.X.SX32 R15, R18, R3, 0x1, P1 ;  /* 0x00000003120f7211 */ /* 0x000fe200008f0eff */
[----:B--2---:R0:W-:Y:S04]  /*5590*/  STL [R1+0x24], R20 ;  /* 0x0000241401007387 */ /* 0x0041e80000100800 */
[----:B0-----:R0:W2:Y:S04]  /*55a0*/  LDG.E.U16 R20, [R14.64] ;  /* 0x000000060e147981 */ /* 0x0010a8000c1e1500 */
[----:B---3--:R1:W-:Y:S04]  /*55b0*/  STL [R1+0x6fc], R26 ;  /* 0x0006fc1a01007387 */ /* 0x0083e80000100800 */
[----:B-1----:R1:W3:Y:S02]  /*55c0*/  LDG.E.U16 R26, [R4.64] ;  /* 0x00000006041a7981 */ /* 0x0022e4000c1e1500 */
[----:B-1----:R-:W-:-:S05]  /*55d0*/  IMAD R4, R0, 0x3d4, RZ ;  /* 0x000003d400047824 */ /* 0x002fca00078e02ff */
[----:B------:R-:W-:Y:S01]  /*55e0*/  IADD3 R4, P0, R4, R2, RZ ;  /* 0x0000000204047210 */ /* 0x000fe20007f1e0ff */
[----:B------:R1:W-:Y:S03]  /*55f0*/  STL [R1+0x20], R25 ;  /* 0x0000201901007387 */ /* 0x0003e60000100800 */
[----:B------:R-:W-:-:S05]  /*5600*/  LEA.HI.X.SX32 R5, R6, R3, 0x1, P0 ;  /* 0x0000000306057211 */ /* 0x000fca00000f0eff */
[----:B------:R5:W2:Y:S04]  /*5610*/  LDG.E.U16 R6, [R4.64] ;  /* 0x0000000604067981 */ /* 0x000aa8000c1e1500 */
[----:B-1----:R1:W2:Y:S01]  /*5620*/  LDG.E.U16 R25, [R12.64] ;  /* 0x000000060c197981 */ /* 0x0022a2000c1e1500 */
[C---:B0-----:R-:W-:Y:S02]  /*5630*/  IMAD R14, R0.reuse, 0x3b4, RZ ;  /* 0x000003b4000e7824 */ /* 0x041fe400078e02ff */
[----:B------:R-:W-:Y:S01]  /*5640*/  IMAD R18, R0, 0x1da, RZ ;  /* 0x000001da00127824 */ /* 0x000fe200078e02ff */
[----:B----4-:R-:W-:Y:S02]  /*5650*/  STL [R1+0x1c], R23 ;  /* 0x00001c1701007387 */ /* 0x010fe40000100800 */
[----:B------:R-:W-:-:S02]  /*5660*/  IADD3 R14, P1, R14, R2, RZ ;  /* 0x000000020e0e7210 */ /* 0x000fc40007f3e0ff */
[----:B-----5:R0:W-:Y:S01]  /*5670*/  STL [R1+0x18], R22 ;  /* 0x0000181601007387 */ /* 0x0201e20000100800 */
[----:B-1----:R-:W-:Y:S01]  /*5680*/  IMAD R12, R0, 0x3e4, RZ ;  /* 0x000003e4000c7824 */ /* 0x002fe200078e02ff */
[----:B------:R-:W-:Y:S01]  /*5690*/  LEA.HI.X.SX32 R15, R18, R3, 0x1, P1 ;  /* 0x00000003120f7211 */ /* 0x000fe200008f0eff */
[----:B------:R-:W-:-:S03]  /*56a0*/  IMAD R19, R0, 0x1f2, RZ ;  /* 0x000001f200137824 */ /* 0x000fc600078e02ff */
[----:B------:R-:W-:Y:S01]  /*56b0*/  IADD3 R4, P1, R12, R2, RZ ;  /* 0x000000020c047210 */ /* 0x000fe20007f3e0ff */
[----:B0-----:R0:W4:Y:S01]  /*56c0*/  LDG.E.U16 R22, [R16.64] ;  /* 0x0000000610167981 */ /* 0x001122000c1e1500 */
[C---:B------:R-:W-:Y:S02]  /*56d0*/  IMAD R18, R0.reuse, 0x1fa, RZ ;  /* 0x000001fa00127824 */ /* 0x040fe400078e02ff */
[----:B------:R-:W-:Y:S01]  /*56e0*/  LEA.HI.X.SX32 R5, R19, R3, 0x1, P1 ;  /* 0x0000000313057211 */ /* 0x000fe200008f0eff */
[C---:B------:R-:W-:Y:S01]  /*56f0*/  IMAD R19, R0.reuse, 0x82, RZ ;  /* 0x0000008200137824 */ /* 0x040fe200078e02ff */
[----:B------:R1:W5:Y:S04]  /*5700*/  LDG.E.U16 R23, [R14.64] ;  /* 0x000000060e177981 */ /* 0x000368000c1e1500 */
[----:B------:R1:W3:Y:S01]  /*5710*/  LDG.E.U16 R5, [R4.64] ;  /* 0x0000000604057981 */ /* 0x0002e2000c1e1500 */
[----:B0-----:R-:W-:-:S05]  /*5720*/  IMAD R16, R0, 0x3f4, RZ ;  /* 0x000003f400107824 */ /* 0x001fca00078e02ff */
[----:B------:R-:W-:-:S04]  /*5730*/  IADD3 R16, P2, R16, R2, RZ ;  /* 0x0000000210107210 */ /* 0x000fc80007f5e0ff */
[----:B------:R-:W-:-:S05]  /*5740*/  LEA.HI.X.SX32 R17, R18, R3, 0x1, P2 ;  /* 0x0000000312117211 */ /* 0x000fca00010f0eff */
[----:B-1----:R-:W4:Y:S04]  /*5750*/  LDG.E.U16 R4, [R16.64] ;  /* 0x0000000610047981 */ /* 0x002f28000c1e1500 */
[----:B--2---:R-:W-:Y:S04]  /*5760*/  STL [R1+0x3c9c], R25 ;  /* 0x003c9c1901007387 */ /* 0x004fe80000100800 */
[----:B------:R-:W-:Y:S04]  /*5770*/  STL [R1+0x3ca0], R6 ;  /* 0x003ca00601007387 */ /* 0x000fe80000100800 */
[----:B------:R0:W-:Y:S04]  /*5780*/  STL [R1+0x14], R21 ;  /* 0x0000141501007387 */ /* 0x0001e80000100800 */
[----:B------:R1:W-:Y:S01]  /*5790*/  STL [R1+0x10], R20 ;  /* 0x0000101401007387 */ /* 0x0003e20000100800 */
[----:B0-----:R-:W-:-:S02]  /*57a0*/  IMAD R21, R0, 0x104, RZ ;  /* 0x0000010400157824 */ /* 0x001fc400078e02ff */
[----:B-1----:R-:W-:-:S03]  /*57b0*/  IMAD R20, R0, 0x114, RZ ;  /* 0x0000011400147824 */ /* 0x002fc600078e02ff */
[-C--:B------:R-:W-:Y:S01]  /*57c0*/  IADD3 R14, P0, R21, R2.reuse, RZ ;  /* 0x00000002150e7210 */ /* 0x080fe20007f1e0ff */
[----:B------:R-:W-:Y:S01]  /*57d0*/  IMAD R25, R0, 0x8a, RZ ;  /* 0x0000008a00197824 */ /* 0x000fe200078e02ff */
[----:B------:R-:W-:Y:S02]  /*57e0*/  IADD3 R12, P1, R20, R2, RZ ;  /* 0x00000002140c7210 */ /* 0x000fe40007f3e0ff */
[-C--:B------:R-:W-:Y:S02]  /*57f0*/  LEA.HI.X.SX32 R15, R19, R3.reuse, 0x1, P0 ;  /* 0x00000003130f7211 */ /* 0x080fe400000f0eff */
[----:B------:R-:W-:Y:S01]  /*5800*/  LEA.HI.X.SX32 R13, R25, R3, 0x1, P1 ;  /* 0x00000003190d7211 */ /* 0x000fe200008f0eff */
[----:B------:R0:W-:Y:S04]  /*5810*/  STL [R1+0xc], R27 ;  /* 0x00000c1b01007387 */ /* 0x0001e80000100800 */
[----:B---3--:R1:W-:Y:S04]  /*5820*/  STL [R1+0x8], R26 ;  /* 0x0000081a01007387 */ /* 0x0083e80000100800 */
[----:B0-----:R0:W2:Y:S04]  /*5830*/  LDG.E.U16 R27, [R14.64] ;  /* 0x000000060e1b7981 */ /* 0x0010a8000c1e1500 */
[----:B-1----:R-:W3:Y:S01]  /*5840*/  LDG.E.U16 R26, [R12.64] ;  /* 0x000000060c1a7981 */ /* 0x002ee2000c1e1500 */
[----:B------:R-:W-:-:S02]  /*5850*/  IMAD R18, R0, 0x124, RZ ;  /* 0x0000012400127824 */ /* 0x000fc400078e02ff */
[----:B------:R-:W-:-:S03]  /*5860*/  IMAD R20, R0, 0x92, RZ ;  /* 0x0000009200147824 */ /* 0x000fc600078e02ff */
[-C--:B------:R-:W-:Y:S01]  /*5870*/  IADD3 R18, P0, R18, R2.reuse, RZ ;  /* 0x0000000212127210 */ /* 0x080fe20007f1e0ff */
[----:B------:R-:W-:Y:S03]  /*5880*/  STL [R1+0x3ca4], R5 ;  /* 0x003ca40501007387 */ /* 0x000fe60000100800 */
[----:B------:R-:W-:Y:S01]  /*5890*/  LEA.HI.X.SX32 R19, R20, R3, 0x1, P0 ;  /* 0x0000000314137211 */ /* 0x000fe200000f0eff */
[----:B----4-:R1:W-:Y:S01]  /*58a0*/  STL [R1+0x3ca8], R4 ;  /* 0x003ca80401007387 */ /* 0x0103e20000100800 */
[C---:B------:R-:W-:Y:S02]  /*58b0*/  IMAD R21, R0.reuse, 0x144, RZ ;  /* 0x0000014400157824 */ /* 0x040fe400078e02ff */
[C---:B------:R-:W-:Y:S02]  /*58c0*/  IMAD R6, R0.reuse, 0x9a, RZ ;  /* 0x0000009a00067824 */ /* 0x040fe400078e02ff */
[C---:B------:R-:W-:Y:S01]  /*58d0*/  IMAD R20, R0.reuse, 0xa2, RZ ;  /* 0x000000a200147824 */ /* 0x040fe200078e02ff */
[-C--:B0-----:R-:W-:Y:S01]  /*58e0*/  IADD3 R14, P2, R21, R2.reuse, RZ ;  /* 0x00000002150e7210 */ /* 0x081fe20007f5e0ff */
[C---:B-1----:R-:W-:Y:S01]  /*58f0*/  IMAD R4, R0.reuse, 0x154, RZ ;  /* 0x0000015400047824 */ /* 0x042fe200078e02ff */
[----:B--2---:R-:W-:Y:S04]  /*5900*/  STL [R1+0x3cac], R27 ;  /* 0x003cac1b01007387 */ /* 0x004fe80000100800 */
[----:B------:R-:W-:Y:S04]  /*5910*/  STL [R1+0x4], R22 ;  /* 0x0000041601007387 */ /* 0x000fe80000100800 */
[----:B---3--:R-:W-:Y:S04]  /*5920*/  STL [R1+0x3cb0], R26 ;  /* 0x003cb01a01007387 */ /* 0x008fe80000100800 */
[----:B-----5:R0:W-:Y:S04]  /*5930*/  STL [R1], R23 ;  /* 0x0000001701007387 */ /* 0x0201e80000100800 */
[----:B0-----:R-:W2:Y:S01]  /*5940*/  LDG.E.U16 R23, [R18.64] ;  /* 0x0000000612177981 */ /* 0x001ea2000c1e1500 */
[----:B------:R-:W-:Y:S01]  /*5950*/  IMAD R22, R0, 0x134, RZ ;  /* 0x0000013400167824 */ /* 0x000fe200078e02ff */
[----:B------:R-:W-:Y:S01]  /*5960*/  IADD3 R12, P0, R4, R2, RZ ;  /* 0x00000002040c7210 */ /* 0x000fe20007f1e0ff */
[----:B------:R-:W-:-:S03]  /*5970*/  IMAD R5, R0, 0xaa, RZ ;  /* 0x000000aa00057824 */ /* 0x000fc600078e02ff */
[----:B------:R-:W-:Y:S02]  /*5980*/  IADD3 R16, P1, R22, R2, RZ ;  /* 0x0000000216107210 */ /* 0x000fe40007f3e0ff */
[-C--:B------:R-:W-:Y:S02]  /*5990*/  LEA.HI.X.SX32 R15, R20, R3.reuse, 0x1, P2 ;  /* 0x00000003140f7211 */ /* 0x080fe400010f0eff */
[-C--:B------:R-:W-:Y:S02]  /*59a0*/  LEA.HI.X.SX32 R17, R6, R3.reuse, 0x1, P1 ;  /* 0x0000000306117211 */ /* 0x080fe400008f0eff */
[----:B------:R-:W-:Y:S01]  /*59b0*/  LEA.HI.X.SX32 R13, R5, R3, 0x1, P0 ;  /* 0x00000003050d7211 */ /* 0x000fe200000f0eff */
[----:B------:R0:W3:Y:S04]  /*59c0*/  LDG.E.U16 R21, [R14.64] ;  /* 0x000000060e157981 */ /* 0x0000e8000c1e1500 */
[----:B------:R1:W4:Y:S04]  /*59d0*/  LDG.E.U16 R22, [R16.64] ;  /* 0x0000000610167981 */ /* 0x000328000c1e1500 */
[----:B------:R5:W3:Y:S01]  /*59e0*/  LDG.E.U16 R20, [R12.64] ;  /* 0x000000060c147981 */ /* 0x000ae2000c1e1500 */
[----:B------:R-:W-:-:S02]  /*59f0*/  IMAD R27, R0, 0x1aa, RZ ;  /* 0x000001aa001b7824 */ /* 0x000fc400078e02ff */
[----:B-----5:R-:W-:-:S03]  /*5a00*/  IMAD R13, R0, 0xd5, RZ ;  /* 0x000000d5000d7824 */ /* 0x020fc600078e02ff */
[----:B------:R-:W-:-:S04]  /*5a10*/  IADD3 R12, P0, R27, R2, RZ ;  /* 0x000000021b0c7210 */ /* 0x000fc80007f1e0ff */
[-C--:B------:R-:W-:Y:S01]  /*5a20*/  LEA.HI.X.SX32 R13, R13, R3.reuse, 0x1, P0 ;  /* 0x000000030d0d7211 */ /* 0x080fe200000f0eff */
[----:B--2---:R2:W-:Y:S04]  /*5a30*/  STL [R1+0x3cb4], R23 ;  /* 0x003cb41701007387 */ /* 0x0045e80000100800 */
[----:B--2---:R2:W5:Y:S01]  /*5a40*/  LDG.E.U16 R23, [R12.64] ;  /* 0x000000060c177981 */ /* 0x004562000c1e1500 */
[C---:B------:R-:W-:Y:S02]  /*5a50*/  IMAD R4, R0.reuse, 0x1ba, RZ ;  /* 0x000001ba00047824 */ /* 0x040fe400078e02ff */
[C---:B------:R-:W-:Y:S02]  /*5a60*/  IMAD R27, R0.reuse, 0x1ca, RZ ;  /* 0x000001ca001b7824 */ /* 0x040fe400078e02ff */
[----:B0-----:R-:W-:Y:S01]  /*5a70*/  IMAD R15, R0, 0xdd, RZ ;  /* 0x000000dd000f7824 */ /* 0x001fe200078e02ff */
[-C--:B------:R-:W-:Y:S01]  /*5a80*/  IADD3 R14, P1, R4, R2.reuse, RZ ;  /* 0x00000002040e7210 */ /* 0x080fe20007f3e0ff */
[C---:B-1----:R-:W-:Y:S01]  /*5a90*/  IMAD R17, R0.reuse, 0xe5, RZ ;  /* 0x000000e500117824 */ /* 0x042fe200078e02ff */
[-C--:B------:R-:W-:Y:S01]  /*5aa0*/  IADD3 R16, P2, R27, R2.reuse, RZ ;  /* 0x000000021b107210 */ /* 0x080fe20007f5e0ff */
[C---:B------:R-:W-:Y:S01]  /*5ab0*/  IMAD R4, R0.reuse, 0x1da, RZ ;  /* 0x000001da00047824 */ /* 0x040fe200078e02ff */
[-C--:B------:R-:W-:Y:S01]  /*5ac0*/  LEA.HI.X.SX32 R15, R15, R3.reuse, 0x1, P1 ;  /* 0x000000030f0f7211 */ /* 0x080fe200008f0eff */
[C---:B------:R-:W-:Y:S01]  /*5ad0*/  IMAD R19, R0.reuse, 0xed, RZ ;  /* 0x000000ed00137824 */ /* 0x040fe200078e02ff */
[----:B------:R-:W-:Y:S01]  /*5ae0*/  LEA.HI.X.SX32 R17, R17, R3, 0x1, P2 ;  /* 0x0000000311117211 */ /* 0x000fe200010f0eff */
[----:B------:R-:W-:Y:S01]  /*5af0*/  IMAD R27, R0, 0x1ea, RZ ;  /* 0x000001ea001b7824 */ /* 0x000fe200078e02ff */
[----:B----4-:R-:W-:Y:S01]  /*5b00*/  STL [R1+0x3cb8], R22 ;  /* 0x003cb81601007387 */ /* 0x010fe20000100800 */
[----:B------:R-:W-:Y:S01]  /*5b10*/  IADD3 R18, P0, R4, R2, RZ ;  /* 0x0000000204127210 */ /* 0x000fe20007f1e0ff */
[----:B--2---:R-:W-:-:S02]  /*5b20*/  IMAD R13, R0, 0xf5, RZ ;  /* 0x000000f5000d7824 */ /* 0x004fc400078e02ff */
[----:B---3--:R0:W-:Y:S01]  /*5b30*/  STL [R1+0x3cbc], R21 ;  /* 0x003cbc1501007387 */ /* 0x0081e20000100800 */
[----:B------:R-:W-:-:S03]  /*5b40*/  LEA.HI.X.SX32 R19, R19, R3, 0x1, P0 ;  /* 0x0000000313137211 */ /* 0x000fc600000f0eff */
[----:B------:R1:W-:Y:S01]  /*5b50*/  STL [R1+0x3cc0], R20 ;  /* 0x003cc01401007387 */ /* 0x0003e20000100800 */
[----:B------:R-:W-:-:S03]  /*5b60*/  IADD3 R12, P1, R27, R2, RZ ;  /* 0x000000021b0c7210 */ /* 0x000fc60007f3e0ff */
[----:B------:R2:W3:Y:S01]  /*5b70*/  LDG.E.U16 R26, [R14.64] ;  /* 0x000000060e1a7981 */ /* 0x0004e2000c1e1500 */
[----:B------:R-:W-:-:S03]  /*5b80*/  IMAD R4, R0, 0x1fa, RZ ;  /* 0x000001fa00047824 */ /* 0x000fc600078e02ff */
[----:B0-----:R0:W2:Y:S04]  /*5b90*/  LDG.E.U16 R21, [R18.64] ;  /* 0x0000000612157981 */ /* 0x0010a8000c1e1500 */
[----:B-1----:R1:W2:Y:S01]  /*5ba0*/  LDG.E.U16 R20, [R16.64] ;  /* 0x0000000610147981 */ /* 0x0022a2000c1e1500 */
[----:B------:R-:W-:Y:S01]  /*5bb0*/  LEA.HI.X.SX32 R13, R13, R3, 0x1, P1 ;  /* 0x000000030d0d7211 */ /* 0x000fe200008f0eff */
[----:B--2---:R-:W-:Y:S01]  /*5bc0*/  IMAD R15, R0, 0xfd, RZ ;  /* 0x000000fd000f7824 */ /* 0x004fe200078e02ff */
[----:B------:R-:W-:-:S03]  /*5bd0*/  IADD3 R14, P2, R4, R2, RZ ;  /* 0x00000002040e7210 */ /* 0x000fc60007f5e0ff */
[----:B------:R2:W2:Y:S01]  /*5be0*/  LDG.E.U16 R27, [R12.64] ;  /* 0x000000060c1b7981 */ /* 0x0004a2000c1e1500 */
[-C--:B------:R-:W-:Y:S01]  /*5bf0*/  LEA.HI.X.SX32 R15, R15, R3.reuse, 0x1, P2 ;  /* 0x000000030f0f7211 */ /* 0x080fe200010f0eff */
[C---:B0-----:R-:W-:Y:S02]  /*5c00*/  IMAD R19, R0.reuse, 0x4d, RZ ;  /* 0x0000004d00137824 */ /* 0x041fe400078e02ff */
[----:B-1----:R-:W-:Y:S01]  /*5c10*/  IMAD R17, R0, 0x45, RZ ;  /* 0x0000004500117824 */ /* 0x002fe200078e02ff */
[-C--:B------:R-:W-:Y:S01]  /*5c20*/  IADD3 R16, P0, R25, R2.reuse, RZ ;  /* 0x0000000219107210 */ /* 0x080fe20007f1e0ff */
[----:B------:R0:W2:Y:S01]  /*5c30*/  LDG.E.U16 R22, [R14.64] ;  /* 0x000000060e167981 */ /* 0x0000a2000c1e1500 */
[----:B------:R-:W-:Y:S02]  /*5c40*/  IADD3 R18, P1, R6, R2, RZ ;  /* 0x0000000206127210 */ /* 0x000fe40007f3e0ff */
[-C--:B------:R-:W-:Y:S02]  /*5c50*/  LEA.HI.X.SX32 R17, R17, R3.reuse, 0x1, P0 ;  /* 0x0000000311117211 */ /* 0x080fe400000f0eff */
[----:B------:R-:W-:-:S05]  /*5c60*/  LEA.HI.X.SX32 R19, R19, R3, 0x1, P1 ;  /* 0x0000000313137211 */ /* 0x000fca00008f0eff */
[----:B------:R1:W2:Y:S04]  /*5c70*/  LDG.E.U16 R6, [R18.64] ;  /* 0x0000000612067981 */ /* 0x0002a8000c1e1500 */
[----:B-----5:R5:W-:Y:S04]  /*5c80*/  STL [R1+0x6f4], R23 ;  /* 0x0006f41701007387 */ /* 0x020be80000100800 */
[----:B-----5:R5:W4:Y:S01]  /*5c90*/  LDG.E.U16 R23, [R16.64] ;  /* 0x0000000610177981 */ /* 0x020b22000c1e1500 */
[C---:B--2---:R-:W-:Y:S01]  /*5ca0*/  IMAD R13, R0.reuse, 0x55, RZ ;  /* 0x00000055000d7824 */ /* 0x044fe200078e02ff */
[----:B------:R-:W-:Y:S01]  /*5cb0*/  IADD3 R12, P0, R5, R2, RZ ;  /* 0x00000002050c7210 */ /* 0x000fe20007f1e0ff */
[----:B------:R-:W-:-:S02]  /*5cc0*/  IMAD R4, R0, 0x164, RZ ;  /* 0x0000016400047824 */ /* 0x000fc400078e02ff */
[C---:B-1----:R-:W-:Y:S01]  /*5cd0*/  IMAD R18, R0.reuse, 0xba, RZ ;  /* 0x000000ba00127824 */ /* 0x042fe200078e02ff */
[-C--:B------:R-:W-:Y:S01]  /*5ce0*/  LEA.HI.X.SX32 R13, R13, R3.reuse, 0x1, P0 ;  /* 0x000000030d0d7211 */ /* 0x080fe200000f0eff */
[C---:B------:R-:W-:Y:S02]  /*5cf0*/  IMAD R25, R0.reuse, 0xb2, RZ ;  /* 0x000000b200197824 */ /* 0x040fe400078e02ff */
[----:B------:R-:W-:Y:S01]  /*5d00*/  IMAD R5, R0, 0x174, RZ ;  /* 0x0000017400057824 */ /* 0x000fe200078e02ff */
[-C--:B-----5:R-:W-:Y:S01]  /*5d10*/  IADD3 R16, P1, R4, R2.reuse, RZ ;  /* 0x0000000204107210 */ /* 0x0a0fe20007f3e0ff */
[----:B0-----:R-:W-:Y:S01]  /*5d20*/  IMAD R15, R0, 0x5d, RZ ;  /* 0x0000005d000f7824 */ /* 0x001fe200078e02ff */
[----:B------:R-:W-:Y:S02]  /*5d30*/  IADD3 R14, P0, R18, R2, RZ ;  /* 0x00000002120e7210 */ /* 0x000fe40007f1e0ff */
[-C--:B------:R-:W-:Y:S01]  /*5d40*/  LEA.HI.X.SX32 R17, R25, R3.reuse, 0x1, P1 ;  /* 0x0000000319117211 */ /* 0x080fe200008f0eff */
[----:B---3--:R0:W-:Y:S01]  /*5d50*/  STL [R1+0x6f0], R26 ;  /* 0x0006f01a01007387 */ /* 0x0081e20000100800 */
[----:B------:R-:W-:Y:S01]  /*5d60*/  LEA.HI.X.SX32 R15, R15, R3, 0x1, P0 ;  /* 0x000000030f0f7211 */ /* 0x000fe200000f0eff */
[----:B------:R-:W-:-:S02]  /*5d70*/  IMAD R4, R0, 0x184, RZ ;  /* 0x0000018400047824 */ /* 0x000fc400078e02ff */
[----:B------:R1:W-:Y:S01]  /*5d80*/  STL [R1+0x6ec], R20 ;  /* 0x0006ec1401007387 */ /* 0x0003e20000100800 */
[----:B------:R-:W-:-:S03]  /*5d90*/  IMAD R19, R0, 0xca, RZ ;  /* 0x000000ca00137824 */ /* 0x000fc600078e02ff */
[----:B------:R2:W-:Y:S01]  /*5da0*/  STL [R1+0x6e8], R21 ;  /* 0x0006e81501007387 */ /* 0x0005e20000100800 */
[----:B------:R-:W-:-:S03]  /*5db0*/  IMAD R25, R0, 0xc2, RZ ;  /* 0x000000c200197824 */ /* 0x000fc600078e02ff */
[----:B0-----:R0:W3:Y:S04]  /*5dc0*/  LDG.E.U16 R26, [R14.64] ;  /* 0x000000060e1a7981 */ /* 0x0010e8000c1e1500 */
[----:B-1----:R1:W5:Y:S04]  /*5dd0*/  LDG.E.U16 R20, [R12.64] ;  /* 0x000000060c147981 */ /* 0x002368000c1e1500 */
[----:B--2---:R2:W3:Y:S01]  /*5de0*/  LDG.E.U16 R21, [R16.64] ;  /* 0x0000000610157981 */ /* 0x0044e2000c1e1500 */
[----:B-1----:R-:W-:Y:S01]  /*5df0*/  IADD3 R12, P1, R5, R2, RZ ;  /* 0x00000002050c7210 */ /* 0x002fe20007f3e0ff */
[----:B0-----:R-:W-:-:S03]  /*5e00*/  IMAD R15, R0, 0x65, RZ ;  /* 0x00000065000f7824 */ /* 0x001fc600078e02ff */
[-C--:B------:R-:W-:Y:S01]  /*5e10*/  LEA.HI.X.SX32 R13, R18, R3.reuse, 0x1, P1 ;  /* 0x00000003120d7211 */ /* 0x080fe200008f0eff */
[----:B------:R0:W-:Y:S01]  /*5e20*/  STL [R1+0x6e4], R27 ;  /* 0x0006e41b01007387 */ /* 0x0001e20000100800 */
[-C--:B--2---:R-:W-:Y:S01]  /*5e30*/  IADD3 R16, P2, R4, R2.reuse, RZ ;  /* 0x0000000204107210 */ /* 0x084fe20007f5e0ff */
[----:B------:R-:W-:Y:S01]  /*5e40*/  IMAD R5, R0, 0x194, RZ ;  /* 0x0000019400057824 */ /* 0x000fe200078e02ff */
[-C--:B------:R-:W-:Y:S02]  /*5e50*/  IADD3 R14, P0, R19, R2.reuse, RZ ;  /* 0x00000002130e7210 */ /* 0x080fe40007f1e0ff */
[-C--:B------:R-:W-:Y:S02]  /*5e60*/  LEA.HI.X.SX32 R17, R25, R3.reuse, 0x1, P2 ;  /* 0x0000000319117211 */ /* 0x080fe400010f0eff */
[----:B------:R-:W-:Y:S01]  /*5e70*/  LEA.HI.X.SX32 R15, R15, R3, 0x1, P0 ;  /* 0x000000030f0f7211 */ /* 0x000fe200000f0eff */
[----:B0-----:R0:W3:Y:S04]  /*5e80*/  LDG.E.U16 R27, [R12.64] ;  /* 0x000000060c1b7981 */ /* 0x0010e8000c1e1500 */
[----:B------:R1:W-:Y:S01]  /*5e90*/  STL [R1+0x6e0], R22 ;  /* 0x0006e01601007387 */ /* 0x0003e20000100800 */
[----:B0-----:R-:W-:-:S03]  /*5ea0*/  IADD3 R12, P0, R5, R2, RZ ;  /* 0x00000002050c7210 */ /* 0x001fc60007f1e0ff */
[----:B-1----:R0:W3:Y:S01]  /*5eb0*/  LDG.E.U16 R22, [R16.64] ;  /* 0x0000000610167981 */ /* 0x0020e2000c1e1500 */
[----:B------:R-:W-:-:S03]  /*5ec0*/  LEA.HI.X.SX32 R13, R19, R3, 0x1, P0 ;  /* 0x00000003130d7211 */ /* 0x000fc600000f0eff */
[----:B----4-:R1:W-:Y:S04]  /*5ed0*/  STL [R1+0x6dc], R23 ;  /* 0x0006dc1701007387 */ /* 0x0103e80000100800 */
[----:B------:R4:W-:Y:S04]  /*5ee0*/  STL [R1+0x6d8], R6 ;  /* 0x0006d80601007387 */ /* 0x0009e80000100800 */
[----:B-1----:R1:W2:Y:S04]  /*5ef0*/  LDG.E.U16 R23, [R14.64] ;  /* 0x000000060e177981 */ /* 0x0022a8000c1e1500 */
[----:B----4-:R4:W2:Y:S01]  /*5f00*/  LDG.E.U16 R6, [R12.64] ;  /* 0x000000060c067981 */ /* 0x0108a2000c1e1500 */
[----:B------:R-:W-:-:S02]  /*5f10*/  IMAD R4, R0, 0x1a4, RZ ;  /* 0x000001a400047824 */ /* 0x000fc400078e02ff */
[C---:B------:R-:W-:Y:S02]  /*5f20*/  IMAD R25, R0.reuse, 0xd2, RZ ;  /* 0x000000d200197824 */ /* 0x040fe400078e02ff */
[----:B------:R-:W-:Y:S01]  /*5f30*/  IMAD R18, R0, 0xda, RZ ;  /* 0x000000da00127824 */ /* 0x000fe200078e02ff */
[-C--:B0-----:R-:W-:Y:S01]  /*5f40*/  IADD3 R16, P1, R4, R2.reuse, RZ ;  /* 0x0000000204107210 */ /* 0x081fe20007f3e0ff */
[C---:B------:R-:W-:Y:S02]  /*5f50*/  IMAD R5, R0.reuse, 0x1b4, RZ ;  /* 0x000001b400057824 */ /* 0x040fe400078e02ff */
[C---:B-1----:R-:W-:Y:S01]  /*5f60*/  IMAD R15, R0.reuse, 0x6d, RZ ;  /* 0x0000006d000f7824 */ /* 0x042fe200078e02ff */
[----:B------:R-:W-:Y:S01]  /*5f70*/  LEA.HI.X.SX32 R17, R25, R3, 0x1, P1 ;  /* 0x0000000319117211 */ /* 0x000fe200008f0eff */
[----:B------:R-:W-:Y:S01]  /*5f80*/  IMAD R4, R0, 0x1c4, RZ ;  /* 0x000001c400047824 */ /* 0x000fe200078e02ff */
[-C--:B------:R-:W-:Y:S02]  /*5f90*/  IADD3 R14, P0, R18, R2.reuse, RZ ;  /* 0x00000002120e7210 */ /* 0x080fe40007f1e0ff */
[----:B----4-:R-:W-:-:S02]  /*5fa0*/  IADD3 R12, P1, R5, R2, RZ ;  /* 0x00000002050c7210 */ /* 0x010fc40007f3e0ff */
[-C--:B------:R-:W-:Y:S01]  /*5fb0*/  LEA.HI.X.SX32 R15, R15, R3.reuse, 0x1, P0 ;  /* 0x000000030f0f7211 */ /* 0x080fe200000f0eff */
[----:B------:R-:W-:Y:S01]  /*5fc0*/  IMAD R19, R0, 0xea, RZ ;  /* 0x000000ea00137824 */ /* 0x000fe200078e02ff */
[----:B------:R-:W-:Y:S01]  /*5fd0*/  LEA.HI.X.SX32 R13, R18, R3, 0x1, P1 ;  /* 0x00000003120d7211 */ /* 0x000fe200008f0eff */
[----:B-----5:R0:W-:Y:S04]  /*5fe0*/  STL [R1+0x6d4], R20 ;  /* 0x0006d41401007387 */ /* 0x0201e80000100800 */
[----:B---3--:R1:W-:Y:S04]  /*5ff0*/  STL [R1+0x6bc], R21 ;  /* 0x0006bc1501007387 */ /* 0x0083e80000100800 */
[----:B0-----:R0:W3:Y:S04]  /*6000*/  LDG.E.U16 R20, [R16.64] ;  /* 0x0000000610147981 */ /* 0x0010e8000c1e1500 */
[----:B-1----:R1:W4:Y:S01]  /*6010*/  LDG.E.U16 R21, [R14.64] ;  /* 0x000000060e157981 */ /* 0x002322000c1e1500 */
[----:B0-----:R-:W-:-:S03]  /*6020*/  IADD3 R16, P2, R4, R2, RZ ;  /* 0x0000000204107210 */ /* 0x001fc60007f5e0ff */
[----:B------:R0:W-:Y:S01]  /*6030*/  STL [R1+0x6d0], R26 ;  /* 0x0006d01a01007387 */ /* 0x0001e20000100800 */
[-C--:B------:R-:W-:Y:S01]  /*6040*/  LEA.HI.X.SX32 R17, R28, R3.reuse, 0x1, P2 ;  /* 0x000000031c117211 */ /* 0x080fe200010f0eff */
[C---:B-1----:R-:W-:Y:S01]  /*6050*/  IMAD R15, R0.reuse, 0x75, RZ ;  /* 0x00000075000f7824 */ /* 0x042fe200078e02ff */
[----:B------:R-:W-:Y:S01]  /*6060*/  IADD3 R14, P0, R19, R2, RZ ;  /* 0x00000002130e7210 */ /* 0x000fe20007f1e0ff */
[----:B------:R-:W-:Y:S01]  /*6070*/  IMAD R4, R0, 0x1d4, RZ ;  /* 0x000001d400047824 */ /* 0x000fe200078e02ff */
[----:B------:R1:W-:Y:S04]  /*6080*/  STL [R1+0x6b8], R27 ;  /* 0x0006b81b01007387 */ /* 0x0003e80000100800 */
[----:B0-----:R0:W5:Y:S01]  /*6090*/  LDG.E.U16 R26, [R12.64] ;  /* 0x000000060c1a7981 */ /* 0x001162000c1e1500 */
[----:B------:R-:W-:-:S03]  /*60a0*/  LEA.HI.X.SX32 R15, R15, R3, 0x1, P0 ;  /* 0x000000030f0f7211 */ /* 0x000fc600000f0eff */
[----:B-1----:R1:W5:Y:S04]  /*60b0*/  LDG.E.U16 R27, [R16.64] ;  /* 0x00000006101b7981 */ /* 0x002368000c1e1500 */
[----:B------:R0:W-:Y:S01]  /*60c0*/  STL [R1+0x6b4], R22 ;  /* 0x0006b41601007387 */ /* 0x0001e20000100800 */
[----:B-1----:R-:W-:-:S03]  /*60d0*/  IADD3 R16, P0, R4, R2, RZ ;  /* 0x0000000204107210 */ /* 0x002fc60007f1e0ff */
[----:B0-----:R0:W5:Y:S01]  /*60e0*/  LDG.E.U16 R22, [R14.64] ;  /* 0x000000060e167981 */ /* 0x001162000c1e1500 */
[----:B------:R-:W-:-:S03]  /*60f0*/  LEA.HI.X.SX32 R17, R19, R3, 0x1, P0 ;  /* 0x0000000313117211 */ /* 0x000fc600000f0eff */
[----:B--2---:R1:W-:Y:S04]  /*6100*/  STL [R1+0x6cc], R23 ;  /* 0x0006cc1701007387 */ /* 0x0043e80000100800 */
[----:B-1----:R-:W2:Y:S04]  /*6110*/  LDL R23, [R1+0x27c] ;  /* 0x00027c0001177983 */ /* 0x002ea80000100800 */
[----:B------:R1:W-:Y:S04]  /*6120*/  STL [R1+0x6b0], R6 ;  /* 0x0006b00601007387 */ /* 0x0003e80000100800 */
[----:B-1----:R1:W2:Y:S01]  /*6130*/  LDG.E.U16 R6, [R16.64] ;  /* 0x0000000610067981 */ /* 0x0022a2000c1e1500 */
[----:B------:R-:W-:Y:S01]  /*6140*/  MOV R25, c[0x0][0x198] ;  /* 0x0000660000197a02 */ /* 0x000fe20000000f00 */
[----:B------:R-:W-:-:S02]  /*6150*/  IMAD R5, R0, 0x1e4, RZ ;  /* 0x000001e400057824 */ /* 0x000fc400078e02ff */
[C---:B0-----:R-:W-:Y:S02]  /*6160*/  IMAD R15, R0.reuse, 0xfa, RZ ;  /* 0x000000fa000f7824 */ /* 0x041fe400078e02ff */
[C---:B------:R-:W-:Y:S02]  /*6170*/  IMAD R4, R0.reuse, 0x1f4, RZ ;  /* 0x000001f400047824 */ /* 0x040fe400078e02ff */
[----:B------:R-:W-:Y:S01]  /*6180*/  IMAD R13, R0, 0x7d, RZ ;  /* 0x0000007d000d7824 */ /* 0x000fe200078e02ff */
[----:B-1----:R-:W2:Y:S01]  /*6190*/  LDL.LU R17, [R1+0x278] ;  /* 0x0002780001117983 */ /* 0x002ea20000300800 */
[----:B------:R-:W-:Y:S01]  /*61a0*/  IMAD R25, R25, 0xf2, RZ ;  /* 0x000000f219197824 */ /* 0x000fe200078e02ff */
[-C--:B------:R-:W-:Y:S02]  /*61b0*/  IADD3 R18, P1, R5, R2.reuse, RZ ;  /* 0x0000000205127210 */ /* 0x080fe40007f3e0ff */
[----:B------:R-:W2:Y:S04]  /*61c0*/  LDL.LU R0, [R1+0x268] ;  /* 0x0002680001007983 */ /* 0x000ea80000300800 */
[----:B---3--:R0:W-:Y:S01]  /*61d0*/  STL [R1+0x6ac], R20 ;  /* 0x0006ac1401007387 */ /* 0x0081e20000100800 */
[----:B------:R-:W-:-:S02]  /*61e0*/  IADD3 R12, P0, R15, R2, RZ ;  /* 0x000000020f0c7210 */ /* 0x000fc40007f1e0ff */
[-C--:B------:R-:W-:Y:S01]  /*61f0*/  LEA.HI.X.SX32 R19, R25, R3.reuse, 0x1, P1 ;  /* 0x0000000319137211 */ /* 0x080fe200008f0eff */
[----:B0-----:R-:W3:Y:S04]  /*6200*/  LDL.LU R20, [R1+0x260] ;  /* 0x0002600001147983 */ /* 0x001ee80000300800 */
[----:B----4-:R0:W-:Y:S01]  /*6210*/  STL [R1+0x6c8], R21 ;  /* 0x0006c81501007387 */ /* 0x0101e20000100800 */
[----:B------:R-:W-:Y:S02]  /*6220*/  LEA.HI.X.SX32 R13, R13, R3, 0x1, P0 ;  /* 0x000000030d0d7211 */ /* 0x000fe400000f0eff */
[----:B------:R-:W-:-:S03]  /*6230*/  IADD3 R14, P2, R4, R2, RZ ;  /* 0x00000002040e7210 */ /* 0x000fc60007f5e0ff */
[----:B------:R1:W4:Y:S04]  /*6240*/  LDG.E.U16 R16, [R12.64] ;  /* 0x000000060c107981 */ /* 0x000328000c1e1500 */
[----:B0-----:R-:W3:Y:S04]  /*6250*/  LDL.LU R21, [R1+0x258] ;  /* 0x0002580001157983 */ /* 0x001ee80000300800 */
[----:B-----5:R0:W-:Y:S04]  /*6260*/  STL [R1+0x6a8], R26 ;  /* 0x0006a81a01007387 */ /* 0x0201e80000100800 */
[----:B0-----:R-:W5:Y:S04]  /*6270*/  LDL.LU R26, [R1+0x230] ;  /* 0x00023000011a7983 */ /* 0x001f680000300800 */
[----:B------:R0:W-:Y:S01]  /*6280*/  STL [R1+0x6a4], R27 ;  /* 0x0006a41b01007387 */ /* 0x0001e20000100800 */
[----:B------:R-:W-:-:S05]  /*6290*/  LEA.HI.X.SX32 R15, R15, R3, 0x1, P2 ;  /* 0x000000030f0f7211 */ /* 0x000fca00010f0eff */
[----:B------:R1:W3:Y:S04]  /*62a0*/  LDG.E.U16 R14, [R14.64] ;  /* 0x000000060e0e7981 */ /* 0x0002e8000c1e1500 */
[----:B0-----:R-:W3:Y:S04]  /*62b0*/  LDL.LU R27, [R1+0x228] ;  /* 0x00022800011b7983 */ /* 0x001ee80000300800 */
[----:B------:R-:W3:Y:S04]  /*62c0*/  LDL.LU R25, [R1+0x254] ;  /* 0x0002540001197983 */ /* 0x000ee80000300800 */
[----:B------:R0:W-:Y:S04]  /*62d0*/  STL [R1+0x3cc8], R2 ;  /* 0x003cc80201007387 */ /* 0x0001e80000100800 */
[----:B------:R1:W-:Y:S04]  /*62e0*/  STL [R1+0x3cc4], R3 ;  /* 0x003cc40301007387 */ /* 0x0003e80000100800 */
[----:B0-----:R0:W3:Y:S04]  /*62f0*/  LDG.E.U16 R2, [R18.64] ;  /* 0x0000000612027981 */ /* 0x0010e8000c1e1500 */
[----:B0-----:R-:W4:Y:S04]  /*6300*/  LDL.LU R18, [R1+0x21c] ;  /* 0x00021c0001127983 */ /* 0x001f280000300800 */
[----:B------:R-:W4:Y:S04]  /*6310*/  LDL.LU R4, [R1+0x25c] ;  /* 0x00025c0001047983 */ /* 0x000f280000300800 */
[----:B------:R0:W-:Y:S04]  /*6320*/  STL [R1+0x6c4], R22 ;  /* 0x0006c41601007387 */ /* 0x0001e80000100800 */
[----:B-1----:R-:W5:Y:S04]  /*6330*/  LDL.LU R13, [R1+0x220] ;  /* 0x00022000010d7983 */ /* 0x002f680000300800 */
[----:B------:R-:W5:Y:S04]  /*6340*/  LDL.LU R19, [R1+0x250] ;  /* 0x0002500001137983 */ /* 0x000f680000300800 */
[----:B------:R-:W5:Y:S04]  /*6350*/  LDL.LU R3, [R1+0x20c] ;  /* 0x00020c0001037983 */ /* 0x000f680000300800 */
[----:B0-----:R-:W5:Y:S04]  /*6360*/  LDL.LU R22, [R1+0x208] ;  /* 0x0002080001167983 */ /* 0x001f680000300800 */
[----:B------:R-:W5:Y:S04]  /*6370*/  LDL.LU R5, [R1+0x24c] ;  /* 0x00024c0001057983 */ /* 0x000f680000300800 */
[----:B--2---:R0:W-:Y:S04]  /*6380*/  STL [R1+0x6a0], R6 ;  /* 0x0006a00601007387 */ /* 0x0041e80000100800 */
[----:B0-----:R-:W2:Y:S04]  /*6390*/  LDL.LU R6, [R1+0x200] ;  /* 0x0002000001067983 */ /* 0x001ea80000300800 */
[----:B------:R-:W2:Y:S04]  /*63a0*/  LDL.LU R15, [R1+0x26c] ;  /* 0x00026c00010f7983 */ /* 0x000ea80000300800 */
[----:B------:R-:W0:Y:S02]  /*63b0*/  S2R R28, SR_TID.X ;  /* 0x00000000001c7919 */ /* 0x000e240000002100 */
[----:B0-----:R-:W-:-:S04]  /*63c0*/  LOP3.LUT R28, R28, 0x7f, RZ, 0xc0, !PT ;  /* 0x0000007f1c1c7812 */ /* 0x001fc800078ec0ff */
[----:B------:R-:W-:Y:S02]  /*63d0*/  SHF.L.U32 R12, R28, 0x1, RZ ;  /* 0x000000011c0c7819 */ /* 0x000fe400000006ff */
[----:B------:R-:W5:Y:S04]  /*63e0*/  LDL.LU R28, [R1+0x1fc] ;  /* 0x0001fc00011c7983 */ /* 0x000f680000300800 */
[----:B------:R-:W-:Y:S04]  /*63f0*/  STS.U16 [R12+0x800], R17 ;  /* 0x000800110c007388 */ /* 0x000fe80000000400 */
[----:B------:R-:W-:Y:S04]  /*6400*/  STS.U16 [R12], R23 ;  /* 0x000000170c007388 */ /* 0x000fe80000000400 */
[----:B---3--:R0:W-:Y:S04]  /*6410*/  STL [R1+0x69c], R2 ;  /* 0x00069c0201007387 */ /* 0x0081e80000100800 */
[----:B0-----:R-:W3:Y:S04]  /*6420*/  LDL.LU R2, [R1+0x244] ;  /* 0x0002440001027983 */ /* 0x001ee80000300800 */
[----:B----4-:R0:W-:Y:S04]  /*6430*/  STL [R1+0x6c0], R16 ;  /* 0x0006c01001007387 */ /* 0x0101e80000100800 */
[----:B0-----:R-:W3:Y:S04]  /*6440*/  LDL.LU R16, [R1+0x240] ;  /* 0x0002400001107983 */ /* 0x001ee80000300800 */
[----:B------:R-:W3:Y:S04]  /*6450*/  LDL.LU R17, [R1+0x234] ;  /* 0x0002340001117983 */ /* 0x000ee80000300800 */
[----:B------:R-:W3:Y:S04]  /*6460*/  LDL.LU R23, [R1+0x1e0] ;  /* 0x0001e00001177983 */ /* 0x000ee80000300800 */
[----:B--2---:R-:W-:Y:S04]  /*6470*/  STS.U16 [R12+0x1000], R15 ;  /* 0x0010000f0c007388 */ /* 0x004fe80000000400 */
[----:B------:R0:W-:Y:S04]  /*6480*/  STS.U16 [R12+0x2000], R0 ;  /* 0x002000000c007388 */ /* 0x0001e80000000400 */
[----:B------:R1:W-:Y:S04]  /*6490*/  STS.U16 [R12+0x4000], R20 ;  /* 0x004000140c007388 */ /* 0x0003e80000000400 */
[----:B------:R2:W-:Y:S04]  /*64a0*/  STS.U16 [R12+0x8000], R21 ;  /* 0x008000150c007388 */ /* 0x0005e80000000400 */
[----:B0-----:R-:W4:Y:S04]  /*64b0*/  LDL.LU R0, [R1+0x1d4] ;  /* 0x0001d40001007983 */ /* 0x001f280000300800 */
[----:B-1----:R-:W4:Y:S04]  /*64c0*/  LDL.LU R20, [R1+0x224] ;  /* 0x0002240001147983 */ /* 0x002f280000300800 */
[----:B-----5:R0:W-:Y:S04]  /*64d0*/  STS.U16 [R12+0x10000], R26 ;  /* 0x0100001a0c007388 */ /* 0x0201e80000000400 */
[----:B--2---:R-:W2:Y:S04]  /*64e0*/  LDL.LU R21, [R1+0x1cc] ;  /* 0x0001cc0001157983 */ /* 0x004ea80000300800 */
[----:B------:R1:W-:Y:S04]  /*64f0*/  STS.U16 [R12+0x10800], R27 ;  /* 0x0108001b0c007388 */ /* 0x0003e80000000400 */
[----:B0-----:R-:W5:Y:S04]  /*6500*/  LDL.LU R26, [R1+0x1c8] ;  /* 0x0001c800011a7983 */ /* 0x001f680000300800 */
[----:B------:R0:W-:Y:S04]  /*6510*/  STS.U16 [R12+0x8800], R25 ;  /* 0x008800190c007388 */ /* 0x0001e80000000400 */
[----:B-1----:R-:W5:Y:S04]  /*6520*/  LDL.LU R27, [R1+0x218] ;  /* 0x00021800011b7983 */ /* 0x002f680000300800 */
[----:B0-----:R-:W5:Y:S04]  /*6530*/  LDL.LU R25, [R1+0x214] ;  /* 0x0002140001197983 */ /* 0x001f680000300800 */
[----:B------:R-:W-:Y:S04]  /*6540*/  STS.U16 [R12+0x11000], R13 ;  /* 0x0110000d0c007388 */ /* 0x000fe80000000400 */
[----:B------:R-:W-:Y:S04]  /*6550*/  STS.U16 [R12+0x11800], R18 ;  /* 0x011800120c007388 */ /* 0x000fe80000000400 */
[----:B------:R0:W-:Y:S04]  /*6560*/  STS.U16 [R12+0x4800], R4 ;  /* 0x004800040c007388 */ /* 0x0001e80000000400 */
[----:B------:R-:W-:Y:S04]  /*6570*/  STS.U16 [R12+0x9000], R19 ;  /* 0x009000130c007388 */ /* 0x000fe80000000400 */
[----:B------:R-:W-:Y:S04]  /*6580*/  STS.U16 [R12+0x12000], R3 ;  /* 0x012000030c007388 */ /* 0x000fe80000000400 */
[----:B0-----:R-:W5:Y:S04]  /*6590*/  LDL.LU R4, [R1+0x1b4] ;  /* 0x0001b40001047983 */ /* 0x001f680000300800 */
[----:B------:R0:W-:Y:S04]  /*65a0*/  STS.U16 [R12+0x12800], R22 ;  /* 0x012800160c007388 */ /* 0x0001e80000000400 */
[----:B------:R-:W-:Y:S04]  /*65b0*/  STL [R1+0x698], R14 ;  /* 0x0006980e01007387 */ /* 0x000fe80000100800 */
[----:B------:R1:W-:Y:S04]  /*65c0*/  STS.U16 [R12+0x9800], R5 ;  /* 0x009800050c007388 */ /* 0x0003e80000000400 */
[----:B0-----:R-:W5:Y:S04]  /*65d0*/  LDL.LU R22, [R1+0x1b0] ;  /* 0x0001b00001167983 */ /* 0x001f680000300800 */
[----:B-1----:R-:W5:Y:S04]  /*65e0*/  LDL.LU R5, [R1+0x204] ;  /* 0x0002040001057983 */ /* 0x002f680000300800 */
[----:B------:R0:W-:Y:S04]  /*65f0*/  STS.U16 [R12+0x13000], R6 ;  /* 0x013000060c007388 */ /* 0x0001e80000000400 */
[----:B------:R1:W-:Y:S04]  /*6600*/  STS.U16 [R12+0x13800], R28 ;  /* 0x0138001c0c007388 */ /* 0x0003e80000000400 */
[----:B0-----:R-:W5:Y:S04]  /*6610*/  LDL.LU R6, [R1+0x1a8] ;  /* 0x0001a80001067983 */ /* 0x001f680000300800 */
[----:B-1----:R-:W5:Y:S04]  /*6620*/  LDL.LU R28, [R1+0x1a4] ;  /* 0x0001a400011c7983 */ /* 0x002f680000300800 */
[----:B---3--:R0:W-:Y:S04]  /*6630*/  STS.U16 [R12+0x2800], R2 ;  /* 0x002800020c007388 */ /* 0x0081e80000000400 */
[----:B------:R1:W-:Y:S04]  /*6640*/  STS.U16 [R12+0x5000], R16 ;  /* 0x005000100c007388 */ /* 0x0003e80000000400 */
[----:B------:R-:W3:Y:S04]  /*6650*/  LDL.LU R15, [R1+0x1f8] ;  /* 0x0001f800010f7983 */ /* 0x000ee80000300800 */
[----:B------:R-:W-:Y:S04]  /*6660*/  STS.U16 [R12+0xa000], R17 ;  /* 0x00a000110c007388 */ /* 0x000fe80000000400 */
[----:B------:R-:W3:Y:S04]  /*6670*/  LDL.LU R18, [R1+0x1f4] ;  /* 0x0001f40001127983 */ /* 0x000ee80000300800 */
[----:B------:R0:W-:Y:S04]  /*6680*/  STS.U16 [R12+0x14000], R23 ;  /* 0x014000170c007388 */ /* 0x0001e80000000400 */
[----:B------:R-:W3:Y:S04]  /*6690*/  LDL.LU R19, [R1+0x1f0] ;  /* 0x0001f00001137983 */ /* 0x000ee80000300800 */
[----:B------:R-:W3:Y:S04]  /*66a0*/  LDL.LU R3, [R1+0x1e4] ;  /* 0x0001e40001037983 */ /* 0x000ee80000300800 */
[----:B0-----:R-:W3:Y:S04]  /*66b0*/  LDL.LU R2, [R1+0x18c] ;  /* 0x00018c0001027983 */ /* 0x001ee80000300800 */
[----:B-1----:R-:W3:Y:S04]  /*66c0*/  LDL.LU R16, [R1+0x184] ;  /* 0x0001840001107983 */ /* 0x002ee80000300800 */
[----:B------:R-:W3:Y:S04]  /*66d0*/  LDL.LU R23, [R1+0x1d0] ;  /* 0x0001d00001177983 */ /* 0x000ee80000300800 */
[----:B------:R-:W3:Y:S04]  /*66e0*/  LDL.LU R13, [R1+0x17c] ;  /* 0x00017c00010d7983 */ /* 0x000ee80000300800 */
[----:B------:R-:W3:Y:S04]  /*66f0*/  LDL.LU R17, [R1+0x178] ;  /* 0x0001780001117983 */ /* 0x000ee80000300800 */
[----:B----4-:R-:W-:Y:S04]  /*6700*/  STS.U16 [R12+0x14800], R0 ;  /* 0x014800000c007388 */ /* 0x010fe80000000400 */
[----:B------:R-:W-:Y:S04]  /*6710*/  STS.U16 [R12+0xa800], R20 ;  /* 0x00a800140c007388 */ /* 0x000fe80000000400 */
[----:B--2---:R-:W-:Y:S04]  /*6720*/  STS.U16 [R12+0x15000], R21 ;  /* 0x015000150c007388 */ /* 0x004fe80000000400 */
[----:B-----5:R-:W-:Y:S04]  /*6730*/  STS.U16 [R12+0x15800], R26 ;  /* 0x0158001a0c007388 */ /* 0x020fe80000000400 */
[----:B------:R-:W-:Y:S04]  /*6740*/  STS.U16 [R12+0x5800], R27 ;  /* 0x0058001b0c007388 */ /* 0x000fe80000000400 */
[----:B------:R0:W-:Y:S04]  /*6750*/  STS.U16 [R12+0xb000], R25 ;  /* 0x00b000190c007388 */ /* 0x0001e80000000400 */
[----:B0-----:R-:W2:Y:S04]  /*6760*/  LDL.LU R25, [R1+0x1c0] ;  /* 0x0001c00001197983 */ /* 0x001ea80000300800 */
[----:B------:R-:W4:Y:S04]  /*6770*/  LDL.LU R0, [R1+0x1bc] ;  /* 0x0001bc0001007983 */ /* 0x000f280000300800 */
[----:B------:R-:W5:Y:S04]  /*6780*/  LDL.LU R20, [R1+0x16c] ;  /* 0x00016c0001147983 */ /* 0x000f680000300800 */
[----:B------:R-:W4:Y:S04]  /*6790*/  LDL.LU R26, [R1+0x164] ;  /* 0x00016400011a7983 */ /* 0x000f280000300800 */
[----:B------:R0:W-:Y:S04]  /*67a0*/  STS.U16 [R12+0x16000], R4 ;  /* 0x016000040c007388 */ /* 0x0001e80000000400 */
[----:B------:R-:W5:Y:S04]  /*67b0*/  LDL.LU R27, [R1+0x1ac] ;  /* 0x0001ac00011b7983 */ /* 0x000f680000300800 */
[----:B0-----:R-:W5:Y:S04]  /*67c0*/  LDL.LU R4, [R1+0x15c] ;  /* 0x00015c0001047983 */ /* 0x001f680000300800 */
[----:B------:R-:W-:Y:S04]  /*67d0*/  STS.U16 [R12+0x16800], R22 ;  /* 0x016800160c007388 */ /* 0x000fe80000000400 */
[----:B------:R0:W-:Y:S04]  /*67e0*/  STS.U16 [R12+0xb800], R5 ;  /* 0x00b800050c007388 */ /* 0x0001e80000000400 */
[----:B0-----:R-:W5:Y:S04]  /*67f0*/  LDL.LU R5, [R1+0x150] ;  /* 0x0001500001057983 */ /* 0x001f680000300800 */
[----:B------:R-:W5:Y:S04]  /*6800*/  LDL.LU R21, [R1+0x1a0] ;  /* 0x0001a00001157983 */ /* 0x000f680000300800 */
[----:B------:R0:W-:Y:S04]  /*6810*/  STS.U16 [R12+0x17000], R6 ;  /* 0x017000060c007388 */ /* 0x0001e80000000400 */
[----:B------:R-:W5:Y:S04]  /*6820*/  LDL.LU R22, [R1+0x198] ;  /* 0x0001980001167983 */ /* 0x000f680000300800 */
[----:B------:R1:W-:Y:S04]  /*6830*/  STS.U16 [R12+0x17800], R28 ;  /* 0x0178001c0c007388 */ /* 0x0003e80000000400 */
[----:B0-----:R-:W5:Y:S04]  /*6840*/  LDL.LU R6, [R1+0x190] ;  /* 0x0001900001067983 */ /* 0x001f680000300800 */
[----:B-1----:R-:W5:Y:S04]  /*6850*/  LDL.LU R28, [R1+0xf4] ;  /* 0x0000f400011c7983 */ /* 0x002f680000300800 */
[----:B---3--:R-:W-:Y:S04]  /*6860*/  STS.U16 [R12+0x1800], R15 ;  /* 0x0018000f0c007388 */ /* 0x008fe80000000400 */
[----:B------:R0:W-:Y:S04]  /*6870*/  STS.U16 [R12+0x3000], R18 ;  /* 0x003000120c007388 */ /* 0x0001e80000000400 */
[----:B------:R1:W-:Y:S04]  /*6880*/  STS.U16 [R12+0x6000], R19 ;  /* 0x006000130c007388 */ /* 0x0003e80000000400 */
[----:B------:R3:W-:Y:S04]  /*6890*/  STS.U16 [R12+0xc000], R3 ;  /* 0x00c000030c007388 */ /* 0x0007e80000000400 */
[----:B0-----:R-:W5:Y:S04]  /*68a0*/  LDL.LU R18, [R1+0xec] ;  /* 0x0000ec0001127983 */ /* 0x001f680000300800 */
[----:B-1----:R-:W5:Y:S04]  /*68b0*/  LDL.LU R19, [R1+0x180] ;  /* 0x0001800001137983 */ /* 0x002f680000300800 */
[----:B------:R0:W-:Y:S04]  /*68c0*/  STS.U16 [R12+0x18000], R2 ;  /* 0x018000020c007388 */ /* 0x0001e80000000400 */
[----:B---3--:R-:W3:Y:S04]  /*68d0*/  LDL.LU R3, [R1+0xe4] ;  /* 0x0000e40001037983 */ /* 0x008ee80000300800 */
[----:B------:R1:W-:Y:S04]  /*68e0*/  STS.U16 [R12+0x18800], R16 ;  /* 0x018800100c007388 */ /* 0x0003e80000000400 */
[----:B0-----:R-:W3:Y:S04]  /*68f0*/  LDL.LU R2, [R1+0xd4] ;  /* 0x0000d40001027983 */ /* 0x001ee80000300800 */
[----:B------:R0:W-:Y:S04]  /*6900*/  STS.U16 [R12+0xc800], R23 ;  /* 0x00c800170c007388 */ /* 0x0001e80000000400 */
[----:B-1----:R-:W3:Y:S04]  /*6910*/  LDL.LU R16, [R1+0x174] ;  /* 0x0001740001107983 */ /* 0x002ee80000300800 */
[----:B------:R-:W-:Y:S04]  /*6920*/  STS.U16 [R12+0x19000], R13 ;  /* 0x0190000d0c007388 */ /* 0x000fe80000000400 */
[----:B0-----:R-:W3:Y:S04]  /*6930*/  LDL.LU R23, [R1+0x170] ;  /* 0x0001700001177983 */ /* 0x001ee80000300800 */
[----:B------:R-:W-:Y:S04]  /*6940*/  STS.U16 [R12+0x19800], R17 ;  /* 0x019800110c007388 */ /* 0x000fe80000000400 */
[----:B--2---:R0:W-:Y:S04]  /*6950*/  STS.U16 [R12+0x6800], R25 ;  /* 0x006800190c007388 */ /* 0x0041e80000000400 */
[----:B0-----:R-:W2:Y:S04]  /*6960*/  LDL.LU R25, [R1+0x160] ;  /* 0x0001600001197983 */ /* 0x001ea80000300800 */
[----:B----4-:R-:W-:Y:S04]  /*6970*/  STS.U16 [R12+0xd000], R0 ;  /* 0x00d000000c007388 */ /* 0x010fe80000000400 */
[----:B-----5:R-:W-:Y:S04]  /*6980*/  STS.U16 [R12+0x1a000], R20 ;  /* 0x01a000140c007388 */ /* 0x020fe80000000400 */
[----:B------:R0:W-:Y:S04]  /*6990*/  STS.U16 [R12+0x1a800], R26 ;  /* 0x01a8001a0c007388 */ /* 0x0001e80000000400 */
[----:B------:R1:W-:Y:S04]  /*69a0*/  STS.U16 [R12+0xd800], R27 ;  /* 0x00d8001b0c007388 */ /* 0x0003e80000000400 */
[----:B------:R4:W-:Y:S04]  /*69b0*/  STS.U16 [R12+0x1b000], R4 ;  /* 0x01b000040c007388 */ /* 0x0009e80000000400 */
[----:B0-----:R-:W5:Y:S04]  /*69c0*/  LDL.LU R26, [R1+0x270] ;  /* 0x00027000011a7983 */ /* 0x001f680000300800 */
[----:B-1----:R-:W5:Y:S04]  /*69d0*/  LDL.LU R27, [R1+0x280] ;  /* 0x00028000011b7983 */ /* 0x002f680000300800 */
[----:B----4-:R-:W4:Y:S04]  /*69e0*/  LDL.LU R4, [R1+0x1d8] ;  /* 0x0001d80001047983 */ /* 0x010f280000300800 */
[----:B------:R0:W-:Y:S04]  /*69f0*/  STS.U16 [R12+0x1b800], R5 ;  /* 0x01b800050c007388 */ /* 0x0001e80000000400 */
[----:B------:R1:W-:Y:S04]  /*6a00*/  STS.U16 [R12+0x3800], R21 ;  /* 0x003800150c007388 */ /* 0x0003e80000000400 */
[----:B0-----:R-:W4:Y:S04]  /*6a10*/  LDL R5, [R1+0x28c] ;  /* 0x00028c0001057983 */ /* 0x001f280000100800 */
[----:B------:R-:W4:Y:S04]  /*6a20*/  LDL.LU R17, [R1+0x238] ;  /* 0x0002380001117983 */ /* 0x000f280000300800 */
[----:B------:R-:W4:Y:S04]  /*6a30*/  LDL.LU R0, [R1+0x1e8] ;  /* 0x0001e80001007983 */ /* 0x000f280000300800 */
[----:B------:R-:W4:Y:S04]  /*6a40*/  LDL.LU R20, [R1+0x19c] ;  /* 0x00019c0001147983 */ /* 0x000f280000300800 */
[----:B------:R0:W-:Y:S04]  /*6a50*/  STS.U16 [R12+0x7000], R22 ;  /* 0x007000160c007388 */ /* 0x0001e80000000400 */
[----:B-1----:R-:W4:Y:S04]  /*6a60*/  LDL.LU R21, [R1+0x158] ;  /* 0x0001580001157983 */ /* 0x002f280000300800 */
[----:B------:R1:W-:Y:S04]  /*6a70*/  STS.U16 [R12+0xe000], R6 ;  /* 0x00e000060c007388 */ /* 0x0003e80000000400 */
[----:B0-----:R-:W4:Y:S04]  /*6a80*/  LDL.LU R22, [R1+0x154] ;  /* 0x0001540001167983 */ /* 0x001f280000300800 */
[----:B------:R0:W-:Y:S04]  /*6a90*/  STS.U16 [R12+0x1c000], R28 ;  /* 0x01c0001c0c007388 */ /* 0x0001e80000000400 */
[----:B-1----:R-:W4:Y:S04]  /*6aa0*/  LDL.LU R6, [R1+0x14c] ;  /* 0x00014c0001067983 */ /* 0x002f280000300800 */
[----:B0-----:R-:W4:Y:S04]  /*6ab0*/  LDL.LU R28, [R1+0x148] ;  /* 0x00014800011c7983 */ /* 0x001f280000300800 */
[----:B------:R-:W-:Y:S04]  /*6ac0*/  STS.U16 [R12+0x1c800], R18 ;  /* 0x01c800120c007388 */ /* 0x000fe80000000400 */
[----:B------:R-:W-:Y:S04]  /*6ad0*/  STS.U16 [R12+0xe800], R19 ;  /* 0x00e800130c007388 */ /* 0x000fe80000000400 */
[----:B---3--:R-:W-:Y:S04]  /*6ae0*/  STS.U16 [R12+0x1d000], R3 ;  /* 0x01d000030c007388 */ /* 0x008fe80000000400 */
[----:B------:R-:W-:Y:S04]  /*6af0*/  STS.U16 [R12+0x1d800], R2 ;  /* 0x01d800020c007388 */ /* 0x000fe80000000400 */
[----:B------:R-:W-:Y:S04]  /*6b00*/  STS.U16 [R12+0x7800], R16 ;  /* 0x007800100c007388 */ /* 0x000fe80000000400 */
[----:B------:R-:W-:Y:S04]  /*6b10*/  STS.U16 [R12+0xf000], R23 ;  /* 0x00f000170c007388 */ /* 0x000fe80000000400 */
[----:B------:R-:W-:Y:S04]  /*6b20*/  STS.U16 [R12+0x1e000], R29 ;  /* 0x01e0001d0c007388 */ /* 0x000fe80000000400 */
[----:B------:R-:W-:Y:S04]  /*6b30*/  STS.U16 [R12+0x1e800], R24 ;  /* 0x01e800180c007388 */ /* 0x000fe80000000400 */
[----:B--2---:R0:W-:Y:S04]  /*6b40*/  STS.U16 [R12+0xf800], R25 ;  /* 0x00f800190c007388 */ /* 0x0041e80000000400 */
[----:B0-----:R-:W2:Y:S01]  /*6b50*/  LDL.LU R25, [R1+0x144] ;  /* 0x0001440001197983 */ /* 0x001ea20000300800 */
[----:B------:R-:W-:-:S03]  /*6b60*/  LOP3.LUT R3, R12, 0x10, RZ, 0x3c, !PT ;  /* 0x000000100c037812 */ /* 0x000fc600078e3cff */
[----:B------:R-:W-:Y:S04]  /*6b70*/  STS.U16 [R12+0x1f000], R11 ;  /* 0x01f0000b0c007388 */ /* 0x000fe80000000400 */
[----:B------:R-:W-:Y:S04]  /*6b80*/  STS.U16 [R12+0x1f800], R10 ;  /* 0x01f8000a0c007388 */ /* 0x000fe80000000400 */
[----:B-----5:R0:W-:Y:S04]  /*6b90*/  STS.U16 [R3+0x900], R26 ;  /* 0x0009001a03007388 */ /* 0x0201e80000000400 */
[----:B------:R1:W-:Y:S04]  /*6ba0*/  STS.U16 [R3+0x1100], R27 ;  /* 0x0011001b03007388 */ /* 0x0003e80000000400 */
[----:B----4-:R3:W-:Y:S04]  /*6bb0*/  STS.U16 [R3+0x1900], R4 ;  /* 0x0019000403007388 */ /* 0x0107e80000000400 */
[----:B------:R-:W-:Y:S04]  /*6bc0*/  STL [R1+0x3cd8], R12 ;  /* 0x003cd80c01007387 */ /* 0x000fe80000100800 */
[----:B------:R-:W4:Y:S04]  /*6bd0*/  LDL.LU R23, [R1+0x140] ;  /* 0x0001400001177983 */ /* 0x000f280000300800 */
[----:B0-----:R-:W5:Y:S04]  /*6be0*/  LDL.LU R26, [R1+0x13c] ;  /* 0x00013c00011a7983 */ /* 0x001f680000300800 */
[----:B------:R0:W-:Y:S04]  /*6bf0*/  STS.U16 [R3+0x2100], R5 ;  /* 0x0021000503007388 */ /* 0x0001e80000000400 */
[----:B------:R-:W-:Y:S04]  /*6c00*/  STS.U16 [R3+0x2900], R17 ;  /* 0x0029001103007388 */ /* 0x000fe80000000400 */
[----:B------:R-:W-:Y:S04]  /*6c10*/  STS.U16 [R3+0x3100], R0 ;  /* 0x0031000003007388 */ /* 0x000fe80000000400 */
[----:B------:R-:W-:Y:S04]  /*6c20*/  STS.U16 [R3+0x3900], R20 ;  /* 0x0039001403007388 */ /* 0x000fe80000000400 */
[----:B-1----:R-:W5:Y:S04]  /*6c30*/  LDL.LU R27, [R1+0x138] ;  /* 0x00013800011b7983 */ /* 0x002f680000300800 */
[----:B------:R-:W-:Y:S04]  /*6c40*/  STS.U16 [R3+0x10100], R21 ;  /* 0x0101001503007388 */ /* 0x000fe80000000400 */
[----:B---3--:R-:W3:Y:S04]  /*6c50*/  LDL.LU R4, [R1+0x134] ;  /* 0x0001340001047983 */ /* 0x008ee80000300800 */
[----:B------:R-:W-:Y:S04]  /*6c60*/  STS.U16 [R3+0x10900], R22 ;  /* 0x0109001603007388 */ /* 0x000fe80000000400 */
[----:B0-----:R-:W3:Y:S04]  /*6c70*/  LDL.LU R5, [R1+0x130] ;  /* 0x0001300001057983 */ /* 0x001ee80000300800 */
[----:B------:R-:W-:Y:S04]  /*6c80*/  STS.U16 [R3+0x11100], R6 ;  /* 0x0111000603007388 */ /* 0x000fe80000000400 */
[----:B------:R0:W-:Y:S04]  /*6c90*/  STS.U16 [R3+0x11900], R28 ;  /* 0x0119001c03007388 */ /* 0x0001e80000000400 */
[----:B0-----:R-:W3:Y:S04]  /*6ca0*/  LDL.LU R28, [R1+0x12c] ;  /* 0x00012c00011c7983 */ /* 0x001ee80000300800 */
[----:B------:R-:W3:Y:S04]  /*6cb0*/  LDL.LU R12, [R1+0x128] ;  /* 0x00012800010c7983 */ /* 0x000ee80000300800 */
        /* <DEDUP_REMOVED lines=13> */
[----:B--2---:R0:W-:Y:S04]  /*6d90*/  STS.U16 [R3+0x12100], R25 ;  /* 0x0121001903007388 */ /* 0x0041e80000000400 */
[----:B0-----:R-:W2:Y:S04]  /*6da0*/  LDL.LU R25, [R1+0xe8] ;  /* 0x0000e80001197983 */ /* 0x001ea80000300800 */
[----:B------:R-:W2:Y:S04]  /*6db0*/  LDL.LU R0, [R1+0xe0] ;  /* 0x0000e00001007983 */ /* 0x000ea80000300800 */
[----:B------:R-:W2:Y:S04]  /*6dc0*/  LDL.LU R20, [R1+0xd0] ;  /* 0x0000d00001147983 */ /* 0x000ea80000300800 */
[----:B------:R-:W2:Y:S04]  /*6dd0*/  LDL.LU R21, [R1+0xdc] ;  /* 0x0000dc0001157983 */ /* 0x000ea80000300800 */
[----:B------:R-:W2:Y:S04]  /*6de0*/  LDL.LU R22, [R1+0xd8] ;  /* 0x0000d80001167983 */ /* 0x000ea80000300800 */
[----:B----4-:R0:W-:Y:S04]  /*6df0*/  STS.U16 [R3+0x12900], R23 ;  /* 0x0129001703007388 */ /* 0x0101e80000000400 */
[----:B-----5:R1:W-:Y:S04]  /*6e00*/  STS.U16 [R3+0x13100], R26 ;  /* 0x0131001a03007388 */ /* 0x0203e80000000400 */
[----:B0-----:R-:W4:Y:S04]  /*6e10*/  LDL.LU R23, [R1+0xcc] ;  /* 0x0000cc0001177983 */ /* 0x001f280000300800 */
[----:B-1----:R-:W5:Y:S04]  /*6e20*/  LDL.LU R26, [R1+0xc8] ;  /* 0x0000c800011a7983 */ /* 0x002f680000300800 */
[----:B------:R0:W-:Y:S04]  /*6e30*/  STS.U16 [R3+0x13900], R27 ;  /* 0x0139001b03007388 */ /* 0x0001e80000000400 */
[----:B---3--:R1:W-:Y:S04]  /*6e40*/  STS.U16 [R3+0x14100], R4 ;  /* 0x0141000403007388 */ /* 0x0083e80000000400 */
[----:B0-----:R-:W3:Y:S04]  /*6e50*/  LDL.LU R27, [R1+0xc4] ;  /* 0x0000c400011b7983 */ /* 0x001ee80000300800 */
[----:B------:R0:W-:Y:S04]  /*6e60*/  STS.U16 [R3+0x14900], R5 ;  /* 0x0149000503007388 */ /* 0x0001e80000000400 */
[----:B-1----:R-:W3:Y:S04]  /*6e70*/  LDL.LU R4, [R1+0xc0] ;  /* 0x0000c00001047983 */ /* 0x002ee80000300800 */
[----:B0-----:R-:W3:Y:S04]  /*6e80*/  LDL.LU R5, [R1+0xbc] ;  /* 0x0000bc0001057983 */ /* 0x001ee80000300800 */
[----:B------:R0:W-:Y:S04]  /*6e90*/  STS.U16 [R3+0x15100], R28 ;  /* 0x0151001c03007388 */ /* 0x0001e80000000400 */
[----:B------:R-:W-:Y:S04]  /*6ea0*/  STS.U16 [R3+0x15900], R12 ;  /* 0x0159000c03007388 */ /* 0x000fe80000000400 */
        /* <DEDUP_REMOVED lines=10> */
[----:B------:R1:W-:Y:S04]  /*6f50*/  STS.U16 [R3+0x1b100], R6 ;  /* 0x01b1000603007388 */ /* 0x0003e80000000400 */
[----:B------:R-:W-:Y:S04]  /*6f60*/  STS.U16 [R3+0x1b900], R16 ;  /* 0x01b9001003007388 */ /* 0x000fe80000000400 */
[----:B0-----:R-:W3:Y:S04]  /*6f70*/  LDL.LU R28, [R1+0x3ce0] ;  /* 0x003ce000011c7983 */ /* 0x001ee80000300800 */
[----:B------:R-:W-:Y:S04]  /*6f80*/  STS.U16 [R3+0x1c100], R17 ;  /* 0x01c1001103007388 */ /* 0x000fe80000000400 */
[----:B-1----:R-:W3:Y:S04]  /*6f90*/  LDL.LU R6, [R1+0xb8] ;  /* 0x0000b80001067983 */ /* 0x002ee80000300800 */
[----:B--2---:R0:W-:Y:S04]  /*6fa0*/  STS.U16 [R3+0x1c900], R25 ;  /* 0x01c9001903007388 */ /* 0x0041e80000000400 */
[----:B0-----:R-:W2:Y:S04]  /*6fb0*/  LDL.LU R25, [R1+0xb4] ;  /* 0x0000b40001197983 */ /* 0x001ea80000300800 */
[----:B------:R-:W2:Y:S04]  /*6fc0*/  LDL.LU R12, [R1+0xac] ;  /* 0x0000ac00010c7983 */ /* 0x000ea80000300800 */
[----:B------:R-:W-:Y:S04]  /*6fd0*/  STS.U16 [R3+0x1d100], R0 ;  /* 0x01d1000003007388 */ /* 0x000fe80000000400 */
[----:B------:R-:W-:Y:S04]  /*6fe0*/  STS.U16 [R3+0x1d900], R20 ;  /* 0x01d9001403007388 */ /* 0x000fe80000000400 */
[----:B--2---:R0:W-:Y:S04]  /*6ff0*/  STL [R1+0x3cdc], R12 ;  /* 0x003cdc0c01007387 */ /* 0x0041e80000100800 */
[----:B0-----:R-:W2:Y:S04]  /*7000*/  LDL.LU R12, [R1+0xb0] ;  /* 0x0000b000010c7983 */ /* 0x001ea80000300800 */
[----:B---3--:R-:W-:Y:S04]  /*7010*/  STS.U16 [R3+0x1e100], R28 ;  /* 0x01e1001c03007388 */ /* 0x008fe80000000400 */
[----:B------:R-:W-:Y:S04]  /*7020*/  STS.U16 [R3+0x1e900], R9 ;  /* 0x01e9000903007388 */ /* 0x000fe80000000400 */
        /* <DEDUP_REMOVED lines=19> */
[----:B------:R0:W-:Y:S04]  /*7160*/  STS.U16 [R3+0x4100], R21 ;  /* 0x0041001503007388 */ /* 0x0001e80000000400 */
[----:B------:R-:W3:Y:S04]  /*7170*/  LDL.LU R20, [R1+0x288] ;  /* 0x0002880001147983 */ /* 0x000ee80000300800 */
[----:B------:R1:W-:Y:S04]  /*7180*/  STS.U16 [R3+0x4900], R22 ;  /* 0x0049001603007388 */ /* 0x0003e80000000400 */
[----:B0-----:R-:W3:Y:S04]  /*7190*/  LDL.LU R21, [R1+0x22c] ;  /* 0x00022c0001157983 */ /* 0x001ee80000300800 */
[----:B----4-:R0:W-:Y:S04]  /*71a0*/  STS.U16 [R3+0x5100], R23 ;  /* 0x0051001703007388 */ /* 0x0101e80000000400 */
[----:B-1----:R-:W4:Y:S04]  /*71b0*/  LDL.LU R22, [R1+0x1dc] ;  /* 0x0001dc0001167983 */ /* 0x002f280000300800 */
[----:B-----5:R1:W-:Y:S04]  /*71c0*/  STS.U16 [R3+0x5900], R26 ;  /* 0x0059001a03007388 */ /* 0x0203e80000000400 */
[----:B0-----:R-:W5:Y:S04]  /*71d0*/  LDL.LU R23, [R1+0x188] ;  /* 0x0001880001177983 */ /* 0x001f680000300800 */
[----:B------:R0:W-:Y:S04]  /*71e0*/  STS.U16 [R3+0x6100], R27 ;  /* 0x0061001b03007388 */ /* 0x0001e80000000400 */
[----:B-1----:R-:W3:Y:S04]  /*71f0*/  LDL R26, [R1+0x284] ;  /* 0x00028400011a7983 */ /* 0x002ee80000100800 */
[----:B------:R1:W-:Y:S04]  /*7200*/  STS.U16 [R3+0x6900], R4 ;  /* 0x0069000403007388 */ /* 0x0003e80000000400 */
[----:B0-----:R-:W3:Y:S04]  /*7210*/  LDL.LU R27, [R1+0x264] ;  /* 0x00026400011b7983 */ /* 0x001ee80000300800 */
[----:B------:R0:W-:Y:S04]  /*7220*/  STS.U16 [R3+0x7100], R5 ;  /* 0x0071000503007388 */ /* 0x0001e80000000400 */
[----:B-1----:R-:W3:Y:S04]  /*7230*/  LDL.LU R4, [R1+0x23c] ;  /* 0x00023c0001047983 */ /* 0x002ee80000300800 */
[----:B------:R1:W-:Y:S04]  /*7240*/  STS.U16 [R3+0x7900], R6 ;  /* 0x0079000603007388 */ /* 0x0003e80000000400 */
[----:B0-----:R-:W3:Y:S04]  /*7250*/  LDL.LU R5, [R1+0x210] ;  /* 0x0002100001057983 */ /* 0x001ee80000300800 */
[----:B------:R0:W-:Y:S04]  /*7260*/  STS.U16 [R3+0x8100], R25 ;  /* 0x0081001903007388 */ /* 0x0001e80000000400 */
[----:B-1----:R-:W3:Y:S04]  /*7270*/  LDL.LU R6, [R1+0x1ec] ;  /* 0x0001ec0001067983 */ /* 0x002ee80000300800 */
[----:B0-----:R-:W3:Y:S04]  /*7280*/  LDL.LU R25, [R1+0x1b8] ;  /* 0x0001b80001197983 */ /* 0x001ee80000300800 */
[----:B--2---:R0:W-:Y:S04]  /*7290*/  STS.U16 [R3+0x8900], R12 ;  /* 0x0089000c03007388 */ /* 0x0041e80000000400 */
[----:B0-----:R-:W2:Y:S04]  /*72a0*/  LDL.LU R12, [R1+0x3cdc] ;  /* 0x003cdc00010c7983 */ /* 0x001ea80000300800 */
[----:B--2---:R0:W-:Y:S04]  /*72b0*/  STS.U16 [R3+0x9100], R12 ;  /* 0x0091000c03007388 */ /* 0x0041e80000000400 */
[----:B---3--:R-:W-:Y:S04]  /*72c0*/  STS.U16 [R3+0x9900], R7 ;  /* 0x0099000703007388 */ /* 0x008fe80000000400 */
        /* <DEDUP_REMOVED lines=12> */
[----:B0-----:R-:W2:Y:S04]  /*7390*/  LDL.LU R12, [R1+0x3cd8] ;  /* 0x003cd800010c7983 */ /* 0x001ea80000300800 */
[----:B------:R0:W-:Y:S04]  /*73a0*/  STS.U16 [R3+0x100], R2 ;  /* 0x0001000203007388 */ /* 0x0001e80000000400 */
[----:B0-----:R-:W3:Y:S04]  /*73b0*/  LDL.LU R2, [R1+0x6c] ;  /* 0x00006c0001027983 */ /* 0x001ee80000300800 */
[----:B---3--:R0:W-:Y:S04]  /*73c0*/  STL [R1+0x3ccc], R2 ;  /* 0x003ccc0201007387 */ /* 0x0081e80000100800 */
[----:B0-----:R-:W3:Y:S04]  /*73d0*/  LDL.LU R2, [R1+0x74] ;  /* 0x0000740001027983 */ /* 0x001ee80000300800 */
[----:B---3--:R0:W-:Y:S04]  /*73e0*/  STL [R1+0x3cd0], R2 ;  /* 0x003cd00201007387 */ /* 0x0081e80000100800 */
[----:B0-----:R-:W3:Y:S01]  /*73f0*/  LDL.LU R2, [R1+0x168] ;  /* 0x0001680001027983 */ /* 0x001ee20000300800 */
[----:B--2---:R-:W-:-:S05]  /*7400*/  LOP3.LUT R7, R12, 0x20, RZ, 0x3c, !PT ;  /* 0x000000200c077812 */ /* 0x004fca00078e3cff */
[----:B------:R-:W-:Y:S04]  /*7410*/  STS.U16 [R7+0xa00], R16 ;  /* 0x000a001007007388 */ /* 0x000fe80000000400 */
[----:B------:R-:W-:Y:S04]  /*7420*/  STS.U16 [R7+0x1200], R17 ;  /* 0x0012001107007388 */ /* 0x000fe80000000400 */
[----:B------:R-:W-:Y:S04]  /*7430*/  STS.U16 [R7+0x1a00], R0 ;  /* 0x001a000007007388 */ /* 0x000fe80000000400 */
[----:B------:R-:W-:Y:S04]  /*7440*/  STS.U16 [R7+0x2200], R20 ;  /* 0x0022001407007388 */ /* 0x000fe80000000400 */
[----:B------:R-:W-:Y:S04]  /*7450*/  STS.U16 [R7+0x2a00], R21 ;  /* 0x002a001507007388 */ /* 0x000fe80000000400 */
[----:B---3--:R0:W-:Y:S04]  /*7460*/  STL [R1+0x3cd4], R2 ;  /* 0x003cd40201007387 */ /* 0x0081e80000100800 */
[----:B0-----:R-:W2:Y:S04]  /*7470*/  LDL.LU R2, [R1+0x194] ;  /* 0x0001940001027983 */ /* 0x001ea80000300800 */
[----:B------:R-:W3:Y:S04]  /*7480*/  LDL.LU R3, [R1+0x68] ;  /* 0x0000680001037983 */ /* 0x000ee80000300800 */
[----:B------:R-:W3:Y:S04]  /*7490*/  LDL.LU R20, [R1+0x64] ;  /* 0x0000640001147983 */ /* 0x000ee80000300800 */
[----:B----4-:R0:W-:Y:S04]  /*74a0*/  STS.U16 [R7+0x3200], R22 ;  /* 0x0032001607007388 */ /* 0x0101e80000000400 */
[----:B------:R-:W4:Y:S04]  /*74b0*/  LDL.LU R21, [R1+0x60] ;  /* 0x0000600001157983 */ /* 0x000f280000300800 */
[----:B-----5:R1:W-:Y:S04]  /*74c0*/  STS.U16 [R7+0x3a00], R23 ;  /* 0x003a001707007388 */ /* 0x0203e80000000400 */
[----:B0-----:R-:W5:Y:S04]  /*74d0*/  LDL.LU R22, [R1+0x5c] ;  /* 0x00005c0001167983 */ /* 0x001f680000300800 */
[----:B------:R0:W-:Y:S04]  /*74e0*/  STS.U16 [R7+0x4200], R26 ;  /* 0x0042001a07007388 */ /* 0x0001e80000000400 */
[----:B-1----:R-:W3:Y:S04]  /*74f0*/  LDL.LU R23, [R1+0x58] ;  /* 0x0000580001177983 */ /* 0x002ee80000300800 */
        /* <DEDUP_REMOVED lines=10> */
[----:B-1----:R-:W3:Y:S04]  /*75a0*/  LDL.LU R25, [R1+0x40] ;  /* 0x0000400001197983 */ /* 0x002ee80000300800 */
        /* <DEDUP_REMOVED lines=15> */
[----:B------:R-:W3:Y:S04]  /*76a0*/  LDL.LU R17, [R1] ;  /* 0x0000000001117983 */ /* 0x000ee80000300800 */
[----:B--2---:R0:W-:Y:S04]  /*76b0*/  STS.U16 [R7+0x7200], R2 ;  /* 0x0072000207007388 */ /* 0x0041e80000000400 */
[----:B0-----:R-:W2:Y:S04]  /*76c0*/  LDL.LU R2, [R1+0x3cd4] ;  /* 0x003cd40001027983 */ /* 0x001ea80000300800 */
[----:B--2---:R0:W-:Y:S04]  /*76d0*/  STS.U16 [R7+0x7a00], R2 ;  /* 0x007a000207007388 */ /* 0x0041e80000000400 */
[----:B0-----:R-:W2:Y:S04]  /*76e0*/  LDL.LU R2, [R1+0x3cd0] ;  /* 0x003cd00001027983 */ /* 0x001ea80000300800 */
[----:B--2---:R0:W-:Y:S04]  /*76f0*/  STS.U16 [R7+0x200], R2 ;  /* 0x0002000207007388 */ /* 0x0041e80000000400 */
[----:B0-----:R-:W2:Y:S04]  /*7700*/  LDL.LU R2, [R1+0x3ccc] ;  /* 0x003ccc0001027983 */ /* 0x001ea80000300800 */
[----:B--2---:R0:W-:Y:S04]  /*7710*/  STS.U16 [R7+0x10200], R2 ;  /* 0x0102000207007388 */ /* 0x0041e80000000400 */
[----:B---3--:R1:W-:Y:S04]  /*7720*/  STS.U16 [R7+0x10a00], R3 ;  /* 0x010a000307007388 */ /* 0x0083e80000000400 */
[----:B------:R2:W-:Y:S04]  /*7730*/  STS.U16 [R7+0x11200], R20 ;  /* 0x0112001407007388 */ /* 0x0005e80000000400 */
[----:B0-----:R-:W3:Y:S04]  /*7740*/  LDL.LU R2, [R1+0x3cc8] ;  /* 0x003cc80001027983 */ /* 0x001ee80000300800 */
[----:B-1----:R-:W3:Y:S04]  /*7750*/  LDL.LU R3, [R1+0x3cc4] ;  /* 0x003cc40001037983 */ /* 0x002ee80000300800 */
[----:B--2---:R-:W2:Y:S04]  /*7760*/  LDL.LU R20, [R1+0x3cc0] ;  /* 0x003cc00001147983 */ /* 0x004ea80000300800 */
[----:B----4-:R0:W-:Y:S04]  /*7770*/  STS.U16 [R7+0x11a00], R21 ;  /* 0x011a001507007388 */ /* 0x0101e80000000400 */
[----:B-----5:R1:W-:Y:S04]  /*7780*/  STS.U16 [R7+0x12200], R22 ;  /* 0x0122001607007388 */ /* 0x0203e80000000400 */
[----:B------:R4:W-:Y:S04]  /*7790*/  STS.U16 [R7+0x12a00], R23 ;  /* 0x012a001707007388 */ /* 0x0009e80000000400 */
[----:B0-----:R-:W5:Y:S04]  /*77a0*/  LDL.LU R21, [R1+0x3cbc] ;  /* 0x003cbc0001157983 */ /* 0x001f680000300800 */
[----:B-1----:R-:W2:Y:S04]  /*77b0*/  LDL.LU R22, [R1+0x3cb8] ;  /* 0x003cb80001167983 */ /* 0x002ea80000300800 */
[----:B----4-:R-:W4:Y:S04]  /*77c0*/  LDL.LU R23, [R1+0x3cb4] ;  /* 0x003cb40001177983 */ /* 0x010f280000300800 */
[----:B------:R0:W-:Y:S04]  /*77d0*/  STS.U16 [R7+0x13200], R26 ;  /* 0x0132001a07007388 */ /* 0x0001e80000000400 */
[----:B------:R1:W-:Y:S04]  /*77e0*/  STS.U16 [R7+0x13a00], R27 ;  /* 0x013a001b07007388 */ /* 0x0003e80000000400 */
[----:B------:R1:W-:Y:S04]  /*77f0*/  STS.U16 [R7+0x14200], R4 ;  /* 0x0142000407007388 */ /* 0x0003e80000000400 */
[----:B0-----:R-:W2:Y:S04]  /*7800*/  LDL.LU R26, [R1+0x3cb0] ;  /* 0x003cb000011a7983 */ /* 0x001ea80000300800 */
[----:B-1----:R-:W2:Y:S04]  /*7810*/  LDL.LU R27, [R1+0x3cac] ;  /* 0x003cac00011b7983 */ /* 0x002ea80000300800 */
[----:B------:R-:W2:Y:S04]  /*7820*/  LDL.LU R4, [R1+0x3ca8] ;  /* 0x003ca80001047983 */ /* 0x000ea80000300800 */
[----:B------:R0:W-:Y:S04]  /*7830*/  STS.U16 [R7+0x14a00], R5 ;  /* 0x014a000507007388 */ /* 0x0001e80000000400 */
[----:B------:R1:W-:Y:S04]  /*7840*/  STS.U16 [R7+0x15200], R6 ;  /* 0x0152000607007388 */ /* 0x0003e80000000400 */
[----:B------:R1:W-:Y:S04]  /*7850*/  STS.U16 [R7+0x15a00], R25 ;  /* 0x015a001907007388 */ /* 0x0003e80000000400 */
[----:B0-----:R-:W2:Y:S04]  /*7860*/  LDL.LU R5, [R1+0x3ca4] ;  /* 0x003ca40001057983 */ /* 0x001ea80000300800 */
[----:B-1----:R-:W2:Y:S04]  /*7870*/  LDL.LU R6, [R1+0x3ca0] ;  /* 0x003ca00001067983 */ /* 0x002ea80000300800 */
[----:B------:R-:W2:Y:S04]  /*7880*/  LDL.LU R25, [R1+0x3c9c] ;  /* 0x003c9c0001197983 */ /* 0x000ea80000300800 */
        /* <DEDUP_REMOVED lines=11> */
[----:B------:R-:W-:Y:S01]  /*7940*/  STS.U16 [R7+0x1ba00], R13 ;  /* 0x01ba000d07007388 */ /* 0x000fe20000000400 */
[----:B0-----:R-:W-:-:S03]  /*7950*/  MOV R0, c[0x0][0x198] ;  /* 0x0000660000007a02 */ /* 0x001fc60000000f00 */
[----:B------:R0:W-:Y:S04]  /*7960*/  STS.U16 [R7+0x1c200], R18 ;  /* 0x01c2001207007388 */ /* 0x0001e80000000400 */
[----:B------:R-:W-:Y:S04]  /*7970*/  STS.U16 [R7+0x1ca00], R19 ;  /* 0x01ca001307007388 */ /* 0x000fe80000000400 */
[----:B------:R-:W-:Y:S04]  /*7980*/  STS.U16 [R7+0x1d200], R16 ;  /* 0x01d2001007007388 */ /* 0x000fe80000000400 */
[----:B------:R-:W-:Y:S01]  /*7990*/  STS.U16 [R7+0x1da00], R17 ;  /* 0x01da001107007388 */ /* 0x000fe20000000400 */
[----:B0-----:R-:W-:-:S02]  /*79a0*/  IMAD R18, R0, 0x206, RZ ;  /* 0x0000020600127824 */ /* 0x001fc400078e02ff */
[C---:B------:R-:W-:Y:S02]  /*79b0*/  IMAD R8, R0.reuse, 0xa6, RZ ;  /* 0x000000a600087824 */ /* 0x040fe400078e02ff */
[C---:B------:R-:W-:Y:S02]  /*79c0*/  IMAD R9, R0.reuse, 0xae, RZ ;  /* 0x000000ae00097824 */ /* 0x040fe400078e02ff */
[C---:B------:R-:W-:Y:S02]  /*79d0*/  IMAD R12, R0.reuse, 0xc6, RZ ;  /* 0x000000c6000c7824 */ /* 0x040fe400078e02ff */
[C---:B------:R-:W-:Y:S02]  /*79e0*/  IMAD R13, R0.reuse, 0xce, RZ ;  /* 0x000000ce000d7824 */ /* 0x040fe400078e02ff */
[C---:B------:R-:W-:Y:S02]  /*79f0*/  IMAD R14, R0.reuse, 0xd6, RZ ;  /* 0x000000d6000e7824 */ /* 0x040fe400078e02ff */
[C---:B------:R-:W-:Y:S01]  /*7a00*/  IMAD R15, R0.reuse, 0xde, RZ ;  /* 0x000000de000f7824 */ /* 0x040fe200078e02ff */
[----:B--2---:R-:W-:Y:S04]  /*7a10*/  STS.U16 [R7+0x1e200], R25 ;  /* 0x01e2001907007388 */ /* 0x004fe80000000400 */
[----:B------:R-:W-:Y:S04]  /*7a20*/  STS.U16 [R7+0x1ea00], R6 ;  /* 0x01ea000607007388 */ /* 0x000fe80000000400 */
[----:B------:R0:W-:Y:S04]  /*7a30*/  STS.U16 [R7+0x1f200], R5 ;  /* 0x01f2000507007388 */ /* 0x0001e80000000400 */
[----:B------:R1:W-:Y:S01]  /*7a40*/  STS.U16 [R7+0x1fa00], R4 ;  /* 0x01fa000407007388 */ /* 0x0003e20000000400 */
[----:B0-----:R-:W-:-:S02]  /*7a50*/  IMAD R5, R0, 0x8e, RZ ;  /* 0x0000008e00057824 */ /* 0x001fc400078e02ff */
[----:B-1----:R-:W-:-:S05]  /*7a60*/  IMAD R4, R0, 0x86, RZ ;  /* 0x0000008600047824 */ /* 0x002fca00078e02ff */
[----:B------:R3:W-:Y:S04]  /*7a70*/  STL.64 [R1+0x3c90], R4 ;  /* 0x003c900401007387 */ /* 0x0007e80000100a00 */
[----:B------:R0:W-:Y:S04]  /*7a80*/  STL [R1+0x3c98], R5 ;  /* 0x003c980501007387 */ /* 0x0001e80000100800 */
[----:B------:R-:W-:Y:S01]  /*7a90*/  STL.64 [R1+0x3c88], R8 ;  /* 0x003c880801007387 */ /* 0x000fe20000100a00 */
[----:B---3--:R-:W-:-:S03]  /*7aa0*/  IADD3 R4, P0, R18, R2, RZ ;  /* 0x0000000212047210 */ /* 0x008fc60007f1e0ff */
[----:B------:R-:W-:Y:S04]  /*7ab0*/  STL.64 [R1+0x3c80], R12 ;  /* 0x003c800c01007387 */ /* 0x000fe80000100a00 */
[----:B------:R-:W-:Y:S04]  /*7ac0*/  STL.64 [R1+0x3c78], R14 ;  /* 0x003c780e01007387 */ /* 0x000fe80000100a00 */
[----:B------:R-:W-:Y:S04]  /*7ad0*/  STL [R1+0x290], R4 ;  /* 0x0002900401007387 */ /* 0x000fe80000100800 */
[----:B0-----:R0:W2:Y:S04]  /*7ae0*/  LDL.LU R5, [R1+0x3c98] ;  /* 0x003c980001057983 */ /* 0x0010a80000300800 */
[----:B------:R-:W-:Y:S04]  /*7af0*/  STS.U16 [R7+0x8200], R27 ;  /* 0x0082001b07007388 */ /* 0x000fe80000000400 */
[----:B------:R-:W-:Y:S04]  /*7b00*/  STS.U16 [R7+0x8a00], R26 ;  /* 0x008a001a07007388 */ /* 0x000fe80000000400 */
[----:B----4-:R-:W-:Y:S04]  /*7b10*/  STS.U16 [R7+0x9200], R23 ;  /* 0x0092001707007388 */ /* 0x010fe80000000400 */
[----:B------:R-:W-:Y:S04]  /*7b20*/  STS.U16 [R7+0x9a00], R22 ;  /* 0x009a001607007388 */ /* 0x000fe80000000400 */
[----:B-----5:R-:W-:Y:S04]  /*7b30*/  STS.U16 [R7+0xa200], R21 ;  /* 0x00a2001507007388 */ /* 0x020fe80000000400 */
[----:B------:R1:W-:Y:S02]  /*7b40*/  STS.U16 [R7+0xaa00], R20 ;  /* 0x00aa001407007388 */ /* 0x0003e40000000400 */
[----:B-1----:R-:W-:-:S05]  /*7b50*/  IMAD R20, R0, 0x208, RZ ;  /* 0x0000020800147824 */ /* 0x002fca00078e02ff */
[----:B------:R-:W-:-:S05]  /*7b60*/  IADD3 R4, P6, R20, R2, RZ ;  /* 0x0000000214047210 */ /* 0x000fca0007fde0ff */
[----:B------:R2:W-:Y:S04]  /*7b70*/  STL [R1+0x288], R4 ;  /* 0x0002880401007387 */ /* 0x0005e80000100800 */
[----:B--2---:R-:W2:Y:S01]  /*7b80*/  LDL.LU.64 R4, [R1+0x3c90] ;  /* 0x003c900001047983 */ /* 0x004ea20000300a00 */
[C---:B------:R-:W-:Y:S02]  /*7b90*/  IMAD R22, R0.reuse, 0x20a, RZ ;  /* 0x0000020a00167824 */ /* 0x040fe400078e02ff */
[----:B------:R-:W-:-:S03]  /*7ba0*/  IMAD R21, R0, 0xfe, RZ ;  /* 0x000000fe00157824 */ /* 0x000fc600078e02ff */
[-C--:B------:R-:W-:Y:S01]  /*7bb0*/  IADD3 R8, P5, R22, R2.reuse, RZ ;  /* 0x0000000216087210 */ /* 0x080fe20007fbe0ff */
[C---:B------:R-:W-:Y:S01]  /*7bc0*/  IMAD R24, R0.reuse, 0x20c, RZ ;  /* 0x0000020c00187824 */ /* 0x040fe200078e02ff */
[----:B------:R1:W-:Y:S01]  /*7bd0*/  STL [R1+0x3c70], R21 ;  /* 0x003c701501007387 */ /* 0x0003e20000100800 */
[C---:B------:R-:W-:Y:S01]  /*7be0*/  IMAD.SHL.U32 R27, R0.reuse, 0x4, RZ ;  /* 0x00000004001b7824 */ /* 0x040fe200078e00ff */
[CC--:B------:R-:W-:Y:S01]  /*7bf0*/  LEA R20, P2, R0.reuse, R2.reuse, 0x3 ;  /* 0x0000000200147211 */ /* 0x0c0fe200078418ff */
[C---:B------:R-:W-:Y:S01]  /*7c00*/  IMAD R29, R0.reuse, 0x43, RZ ;  /* 0x00000043001d7824 */ /* 0x040fe200078e02ff */
[----:B------:R2:W-:Y:S01]  /*7c10*/  STL [R1+0x280], R8 ;  /* 0x0002800801007387 */ /* 0x0005e20000100800 */
[----:B------:R-:W-:Y:S01]  /*7c20*/  IMAD R25, R0, 0x10c, RZ ;  /* 0x0000010c00197824 */ /* 0x000fe200078e02ff */
[----:B------:R-:W-:Y:S02]  /*7c30*/  IADD3 R14, P4, R24, R2, RZ ;  /* 0x00000002180e7210 */ /* 0x000fe40007f9e0ff */
[----:B-1----:R-:W-:-:S02]  /*7c40*/  LEA.HI.X.SX32 R21, R27, R3, 0x1, P2 ;  /* 0x000000031b157211 */ /* 0x002fc400010f0eff */
[----:B------:R-:W-:Y:S04]  /*7c50*/  STL [R1+0x3c74], R25 ;  /* 0x003c741901007387 */ /* 0x000fe80000100800 */
[----:B------:R-:W-:Y:S01]  /*7c60*/  STL [R1+0x278], R14 ;  /* 0x0002780e01007387 */ /* 0x000fe20000100800 */
[----:B--2---:R-:W-:-:S03]  /*7c70*/  IADD3 R8, P1, R4, R2, RZ ;  /* 0x0000000204087210 */ /* 0x004fc60007f3e0ff */
[----:B------:R-:W-:Y:S01]  /*7c80*/  STL.64 [R1+0x3c68], R4 ;  /* 0x003c680401007387 */ /* 0x000fe20000100a00 */
[----:B------:R-:W-:-:S03]  /*7c90*/  LEA.HI.X.SX32 R9, R29, R3, 0x1, P1 ;  /* 0x000000031d097211 */ /* 0x000fc600008f0eff */
[----:B------:R-:W-:Y:S04]  /*7ca0*/  STL.64 [R1+0x498], R20 ;  /* 0x0004981401007387 */ /* 0x000fe80000100a00 */
[----:B------:R1:W-:Y:S04]  /*7cb0*/  STL.64 [R1+0x490], R8 ;  /* 0x0004900801007387 */ /* 0x0003e80000100a00 */
[----:B-1----:R-:W2:Y:S01]  /*7cc0*/  LDL.LU.64 R8, [R1+0x3c88] ;  /* 0x003c880001087983 */ /* 0x002ea20000300a00 */
[C---:B------:R-:W-:Y:S01]  /*7cd0*/  IMAD R6, R0.reuse, 0x96, RZ ;  /* 0x0000009600067824 */ /* 0x040fe200078e02ff */
[----:B------:R-:W-:Y:S01]  /*7ce0*/  IADD3 R14, P3, R5, R2, RZ ;  /* 0x00000002050e7210 */ /* 0x000fe20007f7e0ff */
[----:B------:R-:W-:-:S02]  /*7cf0*/  IMAD R22, R0, 0x47, RZ ;  /* 0x0000004700167824 */ /* 0x000fc400078e02ff */
[----:B------:R-:W-:Y:S01]  /*7d00*/  IMAD R7, R0, 0x9e, RZ ;  /* 0x0000009e00077824 */ /* 0x000fe200078e02ff */
[-C--:B------:R-:W-:Y:S01]  /*7d10*/  IADD3 R20, P2, R6, R2.reuse, RZ ;  /* 0x0000000206147210 */ /* 0x080fe20007f5e0ff */
[----:B------:R-:W-:Y:S01]  /*7d20*/  IMAD R18, R0, 0x4b, RZ ;  /* 0x0000004b00127824 */ /* 0x000fe200078e02ff */
[-C--:B------:R-:W-:Y:S02]  /*7d30*/  LEA.HI.X.SX32 R15, R22, R3.reuse, 0x1, P3 ;  /* 0x00000003160f7211 */ /* 0x080fe400018f0eff */
[----:B------:R-:W-:Y:S02]  /*7d40*/  IADD3 R12, P1, R7, R2, RZ ;  /* 0x00000002070c7210 */ /* 0x000fe40007f3e0ff */
[----:B------:R-:W-:Y:S01]  /*7d50*/  LEA.HI.X.SX32 R21, R18, R3, 0x1, P2 ;  /* 0x0000000312157211 */ /* 0x000fe200010f0eff */
[----:B------:R2:W-:Y:S01]  /*7d60*/  STL.64 [R1+0x488], R14 ;  /* 0x0004880e01007387 */ /* 0x0005e20000100a00 */
[C---:B------:R-:W-:Y:S02]  /*7d70*/  IMAD R22, R0.reuse, 0x4f, RZ ;  /* 0x0000004f00167824 */ /* 0x040fe400078e02ff */
[C---:B------:R-:W-:Y:S01]  /*7d80*/  IMAD R18, R0.reuse, 0x53, RZ ;  /* 0x0000005300127824 */ /* 0x040fe200078e02ff */
[----:B------:R-:W-:Y:S04]  /*7d90*/  STL [R1+0x478], R12 ;  /* 0x0004780c01007387 */ /* 0x000fe80000100800 */
[----:B------:R1:W-:Y:S01]  /*7da0*/  STL.64 [R1+0x480], R20 ;  /* 0x0004801401007387 */ /* 0x0003e20000100a00 */
[----:B------:R-:W-:-:S02]  /*7db0*/  IMAD R10, R0, 0xb6, RZ ;  /* 0x000000b6000a7824 */ /* 0x000fc400078e02ff */
[----:B------:R-:W-:Y:S01]  /*7dc0*/  IMAD R11, R0, 0xbe, RZ ;  /* 0x000000be000b7824 */ /* 0x000fe200078e02ff */
[-C--:B--2---:R-:W-:Y:S01]  /*7dd0*/  IADD3 R14, P3, R8, R2.reuse, RZ ;  /* 0x00000002080e7210 */ /* 0x084fe20007f7e0ff */
[----:B------:R2:W-:Y:S01]  /*7de0*/  STL.64 [R1+0x3c60], R8 ;  /* 0x003c600801007387 */ /* 0x0005e20000100a00 */
[----:B-1----:R-:W-:Y:S02]  /*7df0*/  IADD3 R20, P2, R9, R2, RZ ;  /* 0x0000000209147210 */ /* 0x002fe40007f5e0ff */
[----:B------:R-:W-:Y:S01]  /*7e00*/  LEA.HI.X.SX32 R15, R18, R3, 0x1, P3 ;  /* 0x00000003120f7211 */ /* 0x000fe200018f0eff */
[----:B------:R-:W-:Y:S01]  /*7e10*/  IMAD R18, R0, 0x5b, RZ ;  /* 0x0000005b00127824 */ /* 0x000fe200078e02ff */
[----:B--2---:R-:W-:Y:S02]  /*7e20*/  MOV R9, R13 ;  /* 0x0000000d00097202 */ /* 0x004fe40000000f00 */
[----:B------:R-:W-:Y:S01]  /*7e30*/  LEA.HI.X.SX32 R9, R22, R3, 0x1, P1 ;  /* 0x0000000316097211 */ /* 0x000fe200008f0eff */
[----:B------:R-:W-:Y:S01]  /*7e40*/  IMAD R22, R0, 0x57, RZ ;  /* 0x0000005700167824 */ /* 0x000fe200078e02ff */
[----:B------:R-:W-:-:S02]  /*7e50*/  MOV R8, R12 ;  /* 0x0000000c00087202 */ /* 0x000fc40000000f00 */
[----:B------:R-:W2:Y:S01]  /*7e60*/  LDL.LU.64 R12, [R1+0x3c80] ;  /* 0x003c8000010c7983 */ /* 0x000ea20000300a00 */
[----:B------:R-:W-:Y:S02]  /*7e70*/  IADD3 R8, P1, R10, R2, RZ ;  /* 0x000000020a087210 */ /* 0x000fe40007f3e0ff */
[----:B------:R-:W-:Y:S01]  /*7e80*/  LEA.HI.X.SX32 R21, R22, R3, 0x1, P2 ;  /* 0x0000000316157211 */ /* 0x000fe200010f0eff */
[----:B------:R1:W-:Y:S01]  /*7e90*/  STL [R1+0x47c], R9 ;  /* 0x00047c0901007387 */ /* 0x0003e20000100800 */
[----:B------:R-:W-:-:S03]  /*7ea0*/  IMAD R22, R0, 0x5f, RZ ;  /* 0x0000005f00167824 */ /* 0x000fc600078e02ff */
[----:B------:R3:W-:Y:S01]  /*7eb0*/  STL.64 [R1+0x470], R14 ;  /* 0x0004700e01007387 */ /* 0x0007e20000100a00 */
[-C--:B-1----:R-:W-:Y:S02]  /*7ec0*/  LEA.HI.X.SX32 R9, R18, R3.reuse, 0x1, P1 ;  /* 0x0000000312097211 */ /* 0x082fe400008f0eff */
[----:B---3--:R-:W-:Y:S01]  /*7ed0*/  IADD3 R14, P3, R11, R2, RZ ;  /* 0x000000020b0e7210 */ /* 0x008fe20007f7e0ff */
[----:B------:R-:W-:Y:S03]  /*7ee0*/  STL.64 [R1+0x468], R20 ;  /* 0x0004681401007387 */ /* 0x000fe60000100a00 */
[----:B------:R-:W-:Y:S01]  /*7ef0*/  LEA.HI.X.SX32 R15, R22, R3, 0x1, P3 ;  /* 0x00000003160f7211 */ /* 0x000fe200018f0eff */
[----:B------:R-:W-:Y:S04]  /*7f00*/  STL.64 [R1+0x460], R8 ;  /* 0x0004600801007387 */ /* 0x000fe80000100a00 */
[----:B------:R1:W-:Y:S04]  /*7f10*/  STL.64 [R1+0x458], R14 ;  /* 0x0004580e01007387 */ /* 0x0003e80000100a00 */
[----:B-1----:R-:W3:Y:S01]  /*7f20*/  LDL.LU.64 R14, [R1+0x3c78] ;  /* 0x003c7800010e7983 */ /* 0x002ee20000300a00 */
[----:B------:R-:W-:-:S02]  /*7f30*/  IMAD R18, R0, 0x63, RZ ;  /* 0x0000006300127824 */ /* 0x000fc400078e02ff */
[----:B------:R-:W-:Y:S01]  /*7f40*/  IMAD R22, R0, 0x67, RZ ;  /* 0x0000006700167824 */ /* 0x000fe200078e02ff */
[-C--:B--2---:R-:W-:Y:S02]  /*7f50*/  IADD3 R20, P2, R12, R2.reuse, RZ ;  /* 0x000000020c147210 */ /* 0x084fe40007f5e0ff */
[-C--:B------:R-:W-:Y:S02]  /*7f60*/  IADD3 R8, P1, R13, R2.reuse, RZ ;  /* 0x000000020d087210 */ /* 0x080fe40007f3e0ff */
[-C--:B------:R-:W-:Y:S01]  /*7f70*/  LEA.HI.X.SX32 R21, R18, R3.reuse, 0x1, P2 ;  /* 0x0000000312157211 */ /* 0x080fe200010f0eff */
[----:B------:R-:W-:Y:S01]  /*7f80*/  IMAD R18, R0, 0x6b, RZ ;  /* 0x0000006b00127824 */ /* 0x000fe200078e02ff */
[----:B------:R-:W-:Y:S01]  /*7f90*/  LEA.HI.X.SX32 R9, R22, R3, 0x1, P1 ;  /* 0x0000000316097211 */ /* 0x000fe200008f0eff */
[----:B------:R-:W-:Y:S02]  /*7fa0*/  IMAD R22, R0, 0x6f, RZ ;  /* 0x0000006f00167824 */ /* 0x000fe400078e02ff */
[----:B------:R1:W-:Y:S01]  /*7fb0*/  STL.64 [R1+0x450], R20 ;  /* 0x0004501401007387 */ /* 0x0003e20000100a00 */
[----:B---3--:R-:W-:-:S02]  /*7fc0*/  IADD3 R24, P3, R14, R2, RZ ;  /* 0x000000020e187210 */ /* 0x008fc40007f7e0ff */
[----:B-1----:R-:W-:-:S03]  /*7fd0*/  IADD3 R20, P2, R15, R2, RZ ;  /* 0x000000020f147210 */ /* 0x002fc60007f5e0ff */
[----:B------:R-:W-:Y:S01]  /*7fe0*/  STL [R1+0x440], R24 ;  /* 0x0004401801007387 */ /* 0x000fe20000100800 */
[----:B------:R-:W-:-:S03]  /*7ff0*/  LEA.HI.X.SX32 R21, R22, R3, 0x1, P2 ;  /* 0x0000000316157211 */ /* 0x000fc600010f0eff */
[----:B------:R1:W-:Y:S02]  /*8000*/  STL.64 [R1+0x3c58], R14 ;  /* 0x003c580e01007387 */ /* 0x0003e40000100a00 */
[----:B-1----:R-:W-:Y:S01]  /*8010*/  IMAD.MOV.U32 R15, RZ, RZ, R25 ;  /* 0x000000ffff0f7224 */ /* 0x002fe200078e0019 */
[----:B------:R-:W-:Y:S01]  /*8020*/  LEA.HI.X.SX32 R15, R18, R3, 0x1, P3 ;  /* 0x00000003120f7211 */ /* 0x000fe200018f0eff */
[----:B------:R-:W2:Y:S04]  /*8030*/  LDL.LU R25, [R1+0x3c74] ;  /* 0x003c740001197983 */ /* 0x000ea80000300800 */
[----:B------:R-:W-:Y:S04]  /*8040*/  STL.64 [R1+0x448], R8 ;  /* 0x0004480801007387 */ /* 0x000fe80000100a00 */
[----:B------:R-:W-:Y:S04]  /*8050*/  STL [R1+0x444], R15 ;  /* 0x0004440f01007387 */ /* 0x000fe80000100800 */
[----:B------:R1:W-:Y:S04]  /*8060*/  STL.64 [R1+0x438], R20 ;  /* 0x0004381401007387 */ /* 0x0003e80000100a00 */
[----:B-1----:R-:W3:Y:S01]  /*8070*/  LDL.LU R21, [R1+0x3c70] ;  /* 0x003c700001157983 */ /* 0x002ee20000300800 */
[----:B------:R-:W-:-:S02]  /*8080*/  IMAD R16, R0, 0xe6, RZ ;  /* 0x000000e600107824 */ /* 0x000fc400078e02ff */
[C---:B------:R-:W-:Y:S02]  /*8090*/  IMAD R18, R0.reuse, 0x73, RZ ;  /* 0x0000007300127824 */ /* 0x040fe400078e02ff */
[----:B------:R-:W-:Y:S01]  /*80a0*/  IMAD R19, R0, 0xf6, RZ ;  /* 0x000000f600137824 */ /* 0x000fe200078e02ff */
[----:B------:R-:W-:-:S04]  /*80b0*/  IADD3 R8, P1, R16, R2, RZ ;  /* 0x0000000210087210 */ /* 0x000fc80007f3e0ff */
[----:B------:R-:W-:Y:S02]  /*80c0*/  LEA.HI.X.SX32 R9, R18, R3, 0x1, P1 ;  /* 0x0000000312097211 */ /* 0x000fe400008f0eff */
[----:B------:R-:W-:-:S03]  /*80d0*/  IADD3 R4, P2, R19, R2, RZ ;  /* 0x0000000213047210 */ /* 0x000fc60007f5e0ff */
[----:B------:R3:W-:Y:S01]  /*80e0*/  STL.64 [R1+0x430], R8 ;  /* 0x0004300801007387 */ /* 0x0007e20000100a00 */
[----:B------:R-:W-:-:S03]  /*80f0*/  MOV R20, R4 ;  /* 0x0000000400147202 */ /* 0x000fc60000000f00 */
[----:B------:R-:W-:Y:S01]  /*8100*/  STL [R1+0x420], R4 ;  /* 0x0004200401007387 */ /* 0x000fe20000100800 */
[----:B---3--:R-:W-:-:S03]  /*8110*/  IADD3 R8, P1, R21, R2, RZ ;  /* 0x0000000215087210 */ /* 0x008fc60007f3e0ff */
[----:B------:R1:W-:Y:S02]  /*8120*/  STL [R1+0x3c50], R21 ;  /* 0x003c501501007387 */ /* 0x0003e40000100800 */
[----:B-1----:R-:W-:Y:S02]  /*8130*/  MOV R21, R5 ;  /* 0x0000000500157202 */ /* 0x002fe40000000f00 */
[----:B------:R-:W3:Y:S01]  /*8140*/  LDL.LU.64 R4, [R1+0x3c68] ;  /* 0x003c680001047983 */ /* 0x000ee20000300a00 */
[C---:B------:R-:W-:Y:S01]  /*8150*/  IMAD R17, R0.reuse, 0xee, RZ ;  /* 0x000000ee00117824 */ /* 0x040fe200078e02ff */
[----:B------:R-:W-:Y:S01]  /*8160*/  MOV R14, R24 ;  /* 0x00000018000e7202 */ /* 0x000fe20000000f00 */
[----:B------:R-:W-:-:S03]  /*8170*/  IMAD R22, R0, 0x77, RZ ;  /* 0x0000007700167824 */ /* 0x000fc600078e02ff */
[-C--:B------:R-:W-:Y:S01]  /*8180*/  IADD3 R14, P3, R17, R2.reuse, RZ ;  /* 0x00000002110e7210 */ /* 0x080fe20007f7e0ff */
[C---:B------:R-:W-:Y:S02]  /*8190*/  IMAD R18, R0.reuse, 0x7b, RZ ;  /* 0x0000007b00127824 */ /* 0x040fe400078e02ff */
[----:B------:R-:W-:Y:S01]  /*81a0*/  IMAD R23, R0, 0x106, RZ ;  /* 0x0000010600177824 */ /* 0x000fe200078e02ff */
[-C--:B------:R-:W-:Y:S01]  /*81b0*/  LEA.HI.X.SX32 R15, R22, R3.reuse, 0x1, P3 ;  /* 0x00000003160f7211 */ /* 0x080fe200018f0eff */
[----:B------:R-:W-:Y:S01]  /*81c0*/  IMAD R22, R0, 0x7f, RZ ;  /* 0x0000007f00167824 */ /* 0x000fe200078e02ff */
[----:B------:R-:W-:Y:S01]  /*81d0*/  LEA.HI.X.SX32 R21, R18, R3, 0x1, P2 ;  /* 0x0000000312157211 */ /* 0x000fe200010f0eff */
[----:B------:R-:W-:Y:S02]  /*81e0*/  IMAD R18, R0, 0x83, RZ ;  /* 0x0000008300127824 */ /* 0x000fe400078e02ff */
[----:B------:R1:W-:Y:S01]  /*81f0*/  STL.64 [R1+0x428], R14 ;  /* 0x0004280e01007387 */ /* 0x0003e20000100a00 */
[----:B--2---:R-:W-:-:S02]  /*8200*/  IADD3 R20, P2, R25, R2, RZ ;  /* 0x0000000219147210 */ /* 0x004fc40007f5e0ff */
[----:B------:R-:W-:Y:S01]  /*8210*/  LEA.HI.X.SX32 R9, R22, R3, 0x1, P1 ;  /* 0x0000000316097211 */ /* 0x000fe200008f0eff */
[----:B------:R-:W-:Y:S01]  /*8220*/  STL [R1+0x424], R21 ;  /* 0x0004241501007387 */ /* 0x000fe20000100800 */
[----:B------:R-:W-:Y:S01]  /*8230*/  IMAD R26, R0, 0x10e, RZ ;  /* 0x0000010e001a7824 */ /* 0x000fe200078e02ff */
[----:B-1----:R-:W-:-:S04]  /*8240*/  IADD3 R14, P3, R23, R2, RZ ;  /* 0x00000002170e7210 */ /* 0x002fc80007f7e0ff */
[----:B------:R-:W-:Y:S01]  /*8250*/  LEA.HI.X.SX32 R15, R18, R3, 0x1, P3 ;  /* 0x00000003120f7211 */ /* 0x000fe200018f0eff */
[C---:B------:R-:W-:Y:S01]  /*8260*/  IMAD R18, R0.reuse, 0x11c, RZ ;  /* 0x0000011c00127824 */ /* 0x040fe200078e02ff */
[----:B------:R1:W-:Y:S01]  /*8270*/  STL.64 [R1+0x418], R8 ;  /* 0x0004180801007387 */ /* 0x0003e20000100a00 */
[----:B------:R-:W-:-:S03]  /*8280*/  IMAD R28, R0, 0x116, RZ ;  /* 0x00000116001c7824 */ /* 0x000fc600078e02ff */
[----:B------:R2:W-:Y:S01]  /*8290*/  STL.64 [R1+0x410], R14 ;  /* 0x0004100e01007387 */ /* 0x0005e20000100a00 */
[----:B------:R-:W-:Y:S01]  /*82a0*/  IMAD R22, R0, 0x87, RZ ;  /* 0x0000008700167824 */ /* 0x000fe200078e02ff */
[-C--:B-1----:R-:W-:Y:S02]  /*82b0*/  IADD3 R8, P1, R26, R2.reuse, RZ ;  /* 0x000000021a087210 */ /* 0x082fe40007f3e0ff */
[----:B--2---:R-:W-:Y:S02]  /*82c0*/  IADD3 R14, P3, R28, R2, RZ ;  /* 0x000000021c0e7210 */ /* 0x004fe40007f7e0ff */
[-C--:B------:R-:W-:Y:S01]  /*82d0*/  LEA.HI.X.SX32 R9, R22, R3.reuse, 0x1, P1 ;  /* 0x0000000316097211 */ /* 0x080fe200008f0eff */
[C---:B------:R-:W-:Y:S02]  /*82e0*/  IMAD R22, R0.reuse, 0x126, RZ ;  /* 0x0000012600167824 */ /* 0x040fe400078e02ff */
[----:B------:R-:W-:Y:S01]  /*82f0*/  IMAD R24, R0, 0x11e, RZ ;  /* 0x0000011e00187824 */ /* 0x000fe200078e02ff */
[----:B---3--:R-:W-:-:S05]  /*8300*/  LEA.HI.X.SX32 R21, R4, R3, 0x1, P2 ;  /* 0x0000000304157211 */ /* 0x008fca00010f0eff */
[----:B------:R1:W-:Y:S02]  /*8310*/  STL.64 [R1+0x408], R20 ;  /* 0x0004081401007387 */ /* 0x0003e40000100a00 */
[----:B-1----:R-:W-:Y:S01]  /*8320*/  IADD3 R20, P2, R18, R2, RZ ;  /* 0x0000000212147210 */ /* 0x002fe20007f5e0ff */
[----:B------:R-:W-:-:S03]  /*8330*/  IMAD R18, R0, 0x8b, RZ ;  /* 0x0000008b00127824 */ /* 0x000fc600078e02ff */
[-C--:B------:R-:W-:Y:S02]  /*8340*/  LEA.HI.X.SX32 R21, R5, R3.reuse, 0x1, P2 ;  /* 0x0000000305157211 */ /* 0x080fe400010f0eff */
[----:B------:R-:W-:Y:S01]  /*8350*/  LEA.HI.X.SX32 R15, R18, R3, 0x1, P3 ;  /* 0x00000003120f7211 */ /* 0x000fe200018f0eff */
[----:B------:R-:W-:Y:S01]  /*8360*/  IMAD R18, R0, 0x12c, RZ ;  /* 0x0000012c00127824 */ /* 0x000fe200078e02ff */
[----:B------:R1:W-:Y:S04]  /*8370*/  STL.64 [R1+0x400], R8 ;  /* 0x0004000801007387 */ /* 0x0003e80000100a00 */
[----:B------:R2:W-:Y:S04]  /*8380*/  STL.64 [R1+0x3f8], R14 ;  /* 0x0003f80e01007387 */ /* 0x0005e80000100a00 */
[----:B------:R3:W-:Y:S01]  /*8390*/  STL.64 [R1+0x3f0], R20 ;  /* 0x0003f01401007387 */ /* 0x0007e20000100a00 */
[----:B-1----:R-:W-:-:S02]  /*83a0*/  IADD3 R8, P1, R24, R2, RZ ;  /* 0x0000000218087210 */ /* 0x002fc40007f3e0ff */
[-C--:B--2---:R-:W-:Y:S01]  /*83b0*/  IADD3 R14, P3, R22, R2.reuse, RZ ;  /* 0x00000002160e7210 */ /* 0x084fe20007f7e0ff */
[----:B------:R-:W-:Y:S01]  /*83c0*/  IMAD R22, R0, 0x8f, RZ ;  /* 0x0000008f00167824 */ /* 0x000fe200078e02ff */
[----:B---3--:R-:W-:Y:S01]  /*83d0*/  IADD3 R20, P2, R18, R2, RZ ;  /* 0x0000000212147210 */ /* 0x008fe20007f5e0ff */
[----:B------:R-:W-:-:S03]  /*83e0*/  IMAD R18, R0, 0x93, RZ ;  /* 0x0000009300127824 */ /* 0x000fc600078e02ff */
[-C--:B------:R-:W-:Y:S01]  /*83f0*/  LEA.HI.X.SX32 R9, R22, R3.reuse, 0x1, P1 ;  /* 0x0000000316097211 */ /* 0x080fe200008f0eff */
[----:B------:R-:W-:Y:S01]  /*8400*/  IMAD R22, R0, 0x136, RZ ;  /* 0x0000013600167824 */ /* 0x000fe200078e02ff */
[-C--:B------:R-:W-:Y:S01]  /*8410*/  LEA.HI.X.SX32 R15, R18, R3.reuse, 0x1, P3 ;  /* 0x00000003120f7211 */ /* 0x080fe200018f0eff */
[----:B------:R-:W-:Y:S02]  /*8420*/  IMAD R24, R0, 0x12e, RZ ;  /* 0x0000012e00187824 */ /* 0x000fe400078e02ff */
[----:B------:R1:W-:Y:S04]  /*8430*/  STL.64 [R1+0x3e8], R8 ;  /* 0x0003e80801007387 */ /* 0x0003e80000100a00 */
[----:B------:R2:W-:Y:S01]  /*8440*/  STL.64 [R1+0x3e0], R14 ;  /* 0x0003e00e01007387 */ /* 0x0005e20000100a00 */
[----:B------:R-:W-:-:S02]  /*8450*/  LEA.HI.X.SX32 R21, R6, R3, 0x1, P2 ;  /* 0x0000000306157211 */ /* 0x000fc400010f0eff */
[-C--:B-1----:R-:W-:Y:S02]  /*8460*/  IADD3 R8, P1, R24, R2.reuse, RZ ;  /* 0x0000000218087210 */ /* 0x082fe40007f3e0ff */
[----:B--2---:R-:W-:Y:S01]  /*8470*/  IADD3 R14, P3, R22, R2, RZ ;  /* 0x00000002160e7210 */ /* 0x004fe20007f7e0ff */
[----:B------:R-:W-:Y:S01]  /*8480*/  IMAD R22, R0, 0x97, RZ ;  /* 0x0000009700167824 */ /* 0x000fe200078e02ff */
[----:B------:R-:W-:Y:S04]  /*8490*/  STL.64 [R1+0x3d8], R20 ;  /* 0x0003d81401007387 */ /* 0x000fe80000100a00 */
[----:B------:R-:W-:-:S05]  /*84a0*/  LEA.HI.X.SX32 R9, R22, R3, 0x1, P1 ;  /* 0x0000000316097211 */ /* 0x000fca00008f0eff */
[----:B------:R1:W-:Y:S04]  /*84b0*/  STL.64 [R1+0x3d0], R8 ;  /* 0x0003d00801007387 */ /* 0x0003e80000100a00 */
[----:B-1----:R-:W2:Y:S01]  /*84c0*/  LDL.LU.64 R8, [R1+0x3c60] ;  /* 0x003c600001087983 */ /* 0x002ea20000300a00 */
[----:B------:R-:W-:-:S05]  /*84d0*/  IMAD R18, R0, 0x13c, RZ ;  /* 0x0000013c00127824 */ /* 0x000fca00078e02ff */
[-C--:B------:R-:W-:Y:S01]  /*84e0*/  IADD3 R4, P2, R18, R2.reuse, RZ ;  /* 0x0000000212047210 */ /* 0x080fe20007f5e0ff */
[C---:B------:R-:W-:Y:S02]  /*84f0*/  IMAD R18, R0.reuse, 0x9b, RZ ;  /* 0x0000009b00127824 */ /* 0x040fe400078e02ff */
[----:B------:R-:W-:Y:S01]  /*8500*/  IMAD R20, R0, 0x13e, RZ ;  /* 0x0000013e00147824 */ /* 0x000fe200078e02ff */
[-C--:B------:R-:W-:Y:S02]  /*8510*/  LEA.HI.X.SX32 R5, R7, R3.reuse, 0x1, P2 ;  /* 0x0000000307057211 */ /* 0x080fe400010f0eff */
[-C--:B------:R-:W-:Y:S01]  /*8520*/  LEA.HI.X.SX32 R15, R18, R3.reuse, 0x1, P3 ;  /* 0x00000003120f7211 */ /* 0x080fe200018f0eff */
[----:B------:R-:W-:Y:S01]  /*8530*/  IMAD R18, R0, 0x14c, RZ ;  /* 0x0000014c00127824 */ /* 0x000fe200078e02ff */
[----:B------:R-:W-:Y:S01]  /*8540*/  IADD3 R20, P1, R20, R2, RZ ;  /* 0x0000000214147210 */ /* 0x000fe20007f3e0ff */
[C---:B------:R-:W-:Y:S02]  /*8550*/  IMAD R24, R0.reuse, 0x9f, RZ ;  /* 0x0000009f00187824 */ /* 0x040fe400078e02ff */
[----:B------:R-:W-:Y:S01]  /*8560*/  IMAD R22, R0, 0x146, RZ ;  /* 0x0000014600167824 */ /* 0x000fe200078e02ff */
[----:B------:R1:W-:Y:S02]  /*8570*/  STL.64 [R1+0x3c8], R14 ;  /* 0x0003c80e01007387 */ /* 0x0003e40000100a00 */
[----:B------:R-:W-:-:S02]  /*8580*/  LEA.HI.X.SX32 R21, R24, R3, 0x1, P1 ;  /* 0x0000000318157211 */ /* 0x000fc400008f0eff */
[----:B------:R3:W-:Y:S04]  /*8590*/  STL.64 [R1+0x3c0], R4 ;  /* 0x0003c00401007387 */ /* 0x0007e80000100a00 */
[----:B------:R4:W-:Y:S01]  /*85a0*/  STL.64 [R1+0x3b8], R20 ;  /* 0x0003b81401007387 */ /* 0x0009e20000100a00 */
[-C--:B-1----:R-:W-:Y:S02]  /*85b0*/  IADD3 R14, P3, R22, R2.reuse, RZ ;  /* 0x00000002160e7210 */ /* 0x082fe40007f7e0ff */
[----:B---3--:R-:W-:Y:S01]  /*85c0*/  IADD3 R4, P2, R18, R2, RZ ;  /* 0x0000000212047210 */ /* 0x008fe20007f5e0ff */
[C---:B------:R-:W-:Y:S02]  /*85d0*/  IMAD R18, R0.reuse, 0xa3, RZ ;  /* 0x000000a300127824 */ /* 0x040fe400078e02ff */
[----:B----4-:R-:W-:-:S03]  /*85e0*/  IMAD R20, R0, 0x156, RZ ;  /* 0x0000015600147824 */ /* 0x010fc600078e02ff */
[----:B------:R-:W-:Y:S01]  /*85f0*/  LEA.HI.X.SX32 R15, R18, R3, 0x1, P3 ;  /* 0x00000003120f7211 */ /* 0x000fe200018f0eff */
[C---:B------:R-:W-:Y:S02]  /*8600*/  IMAD R18, R0.reuse, 0x15c, RZ ;  /* 0x0000015c00127824 */ /* 0x040fe400078e02ff */
[----:B------:R-:W-:Y:S02]  /*8610*/  IMAD R22, R0, 0x14e, RZ ;  /* 0x0000014e00167824 */ /* 0x000fe400078e02ff */
[----:B------:R1:W-:Y:S03]  /*8620*/  STL.64 [R1+0x3b0], R14 ;  /* 0x0003b00e01007387 */ /* 0x0003e60000100a00 */
[-C--:B------:R-:W-:Y:S02]  /*8630*/  IADD3 R6, P1, R22, R2.reuse, RZ ;  /* 0x0000000216067210 */ /* 0x080fe40007f3e0ff */
[----:B-1----:R-:W-:Y:S01]  /*8640*/  IADD3 R14, P3, R20, R2, RZ ;  /* 0x00000002140e7210 */ /* 0x002fe20007f7e0ff */
[----:B------:R-:W-:-:S05]  /*8650*/  IMAD R20, R0, 0xa7, RZ ;  /* 0x000000a700147824 */ /* 0x000fca00078e02ff */
[-C--:B------:R-:W-:Y:S01]  /*8660*/  LEA.HI.X.SX32 R7, R20, R3.reuse, 0x1, P1 ;  /* 0x0000000314077211 */ /* 0x080fe200008f0eff */
[C---:B------:R-:W-:Y:S02]  /*8670*/  IMAD R20, R0.reuse, 0x166, RZ ;  /* 0x0000016600147824 */ /* 0x040fe400078e02ff */
[C---:B------:R-:W-:Y:S02]  /*8680*/  IMAD R22, R0.reuse, 0x15e, RZ ;  /* 0x0000015e00167824 */ /* 0x040fe400078e02ff */
[----:B------:R-:W-:Y:S01]  /*8690*/  IMAD R24, R0, 0xc7, RZ ;  /* 0x000000c700187824 */ /* 0x000fe200078e02ff */
[----:B--2---:R-:W-:-:S05]  /*86a0*/  LEA.HI.X.SX32 R5, R8, R3, 0x1, P2 ;  /* 0x0000000308057211 */ /* 0x004fca00010f0eff */
[----:B------:R1:W-:Y:S02]  /*86b0*/  STL.64 [R1+0x3a8], R4 ;  /* 0x0003a80401007387 */ /* 0x0003e40000100a00 */
[----:B-1----:R-:W-:Y:S01]  /*86c0*/  IADD3 R4, P2, R18, R2, RZ ;  /* 0x0000000212047210 */ /* 0x002fe20007f5e0ff */
[----:B------:R-:W-:Y:S01]  /*86d0*/  IMAD R18, R0, 0xab, RZ ;  /* 0x000000ab00127824 */ /* 0x000fe200078e02ff */
[----:B------:R1:W-:Y:S04]  /*86e0*/  STL.64 [R1+0x3a0], R6 ;  /* 0x0003a00601007387 */ /* 0x0003e80000100a00 */
[-C--:B------:R-:W-:Y:S01]  /*86f0*/  LEA.HI.X.SX32 R15, R18, R3.reuse, 0x1, P3 ;  /* 0x00000003120f7211 */ /* 0x080fe200018f0eff */
[----:B------:R-:W-:Y:S01]  /*8700*/  IMAD R18, R0, 0x16c, RZ ;  /* 0x0000016c00127824 */ /* 0x000fe200078e02ff */
[----:B------:R-:W-:-:S03]  /*8710*/  LEA.HI.X.SX32 R5, R9, R3, 0x1, P2 ;  /* 0x0000000309057211 */ /* 0x000fc600010f0eff */
[----:B------:R2:W-:Y:S01]  /*8720*/  STL.64 [R1+0x398], R14 ;  /* 0x0003980e01007387 */ /* 0x0005e20000100a00 */
[----:B-1----:R-:W-:-:S03]  /*8730*/  IADD3 R6, P1, R22, R2, RZ ;  /* 0x0000000216067210 */ /* 0x002fc60007f3e0ff */
[----:B------:R1:W-:Y:S01]  /*8740*/  STL.64 [R1+0x390], R4 ;  /* 0x0003900401007387 */ /* 0x0003e20000100a00 */
[-C--:B--2---:R-:W-:Y:S01]  /*8750*/  IADD3 R14, P3, R20, R2.reuse, RZ ;  /* 0x00000002140e7210 */ /* 0x084fe20007f7e0ff */
[----:B------:R-:W-:Y:S01]  /*8760*/  IMAD R20, R0, 0xaf, RZ ;  /* 0x000000af00147824 */ /* 0x000fe200078e02ff */
[----:B-1----:R-:W-:Y:S01]  /*8770*/  IADD3 R4, P2, R18, R2, RZ ;  /* 0x0000000212047210 */ /* 0x002fe20007f5e0ff */
[----:B------:R-:W-:-:S03]  /*8780*/  IMAD R18, R0, 0x16e, RZ ;  /* 0x0000016e00127824 */ /* 0x000fc600078e02ff */
[----:B------:R-:W-:Y:S01]  /*8790*/  LEA.HI.X.SX32 R7, R20, R3, 0x1, P1 ;  /* 0x0000000314077211 */ /* 0x000fe200008f0eff */
[----:B------:R-:W-:-:S04]  /*87a0*/  IMAD R22, R0, 0xb3, RZ ;  /* 0x000000b300167824 */ /* 0x000fc800078e02ff */
[----:B------:R1:W-:Y:S01]  /*87b0*/  STL.64 [R1+0x388], R6 ;  /* 0x0003880601007387 */ /* 0x0003e20000100a00 */
[-C--:B------:R-:W-:Y:S01]  /*87c0*/  LEA.HI.X.SX32 R15, R22, R3.reuse, 0x1, P3 ;  /* 0x00000003160f7211 */ /* 0x080fe200018f0eff */
[----:B------:R-:W-:Y:S01]  /*87d0*/  IMAD R20, R0, 0x176, RZ ;  /* 0x0000017600147824 */ /* 0x000fe200078e02ff */
[-C--:B------:R-:W-:Y:S01]  /*87e0*/  LEA.HI.X.SX32 R5, R10, R3.reuse, 0x1, P2 ;  /* 0x000000030a057211 */ /* 0x080fe200010f0eff */
[----:B------:R-:W-:Y:S01]  /*87f0*/  IMAD R22, R0, 0xb7, RZ ;  /* 0x000000b700167824 */ /* 0x000fe200078e02ff */
[-C--:B-1----:R-:W-:Y:S01]  /*8800*/  IADD3 R6, P1, R18, R2.reuse, RZ ;  /* 0x0000000212067210 */ /* 0x082fe20007f3e0ff */
[----:B------:R-:W-:Y:S01]  /*8810*/  IMAD R18, R0, 0x17c, RZ ;  /* 0x0000017c00127824 */ /* 0x000fe200078e02ff */
[----:B------:R1:W-:Y:S04]  /*8820*/  STL.64 [R1+0x380], R14 ;  /* 0x0003800e01007387 */ /* 0x0003e80000100a00 */
[----:B------:R-:W-:Y:S01]  /*8830*/  IADD3 R8, P2, R18, R2, RZ ;  /* 0x0000000212087210 */ /* 0x000fe20007f5e0ff */
[----:B------:R-:W-:Y:S01]  /*8840*/  IMAD R18, R0, 0xbb, RZ ;  /* 0x000000bb00127824 */ /* 0x000fe200078e02ff */
[----:B------:R-:W-:-:S02]  /*8850*/  LEA.HI.X.SX32 R7, R22, R3, 0x1, P1 ;  /* 0x0000000316077211 */ /* 0x000fc400008f0eff */
[----:B-1----:R-:W-:Y:S01]  /*8860*/  IADD3 R14, P3, R20, R2, RZ ;  /* 0x00000002140e7210 */ /* 0x002fe20007f7e0ff */
[----:B------:R-:W-:Y:S01]  /*8870*/  IMAD R20, R0, 0x17e, RZ ;  /* 0x0000017e00147824 */ /* 0x000fe200078e02ff */
[-C--:B------:R-:W-:Y:S02]  /*8880*/  LEA.HI.X.SX32 R9, R11, R3.reuse, 0x1, P2 ;  /* 0x000000030b097211 */ /* 0x080fe400010f0eff */
[----:B------:R-:W-:Y:S01]  /*8890*/  LEA.HI.X.SX32 R15, R18, R3, 0x1, P3 ;  /* 0x00000003120f7211 */ /* 0x000fe200018f0eff */
[C---:B------:R-:W-:Y:S01]  /*88a0*/  IMAD R18, R0.reuse, 0x18c, RZ ;  /* 0x0000018c00127824 */ /* 0x040fe200078e02ff */
[----:B------:R1:W-:Y:S04]  /*88b0*/  STL.64 [R1+0x378], R4 ;  /* 0x0003780401007387 */ /* 0x0003e80000100a00 */
[----:B------:R2:W-:Y:S04]  /*88c0*/  STL.64 [R1+0x370], R6 ;  /* 0x0003700601007387 */ /* 0x0005e80000100a00 */
[----:B------:R3:W-:Y:S01]  /*88d0*/  STL.64 [R1+0x368], R14 ;  /* 0x0003680e01007387 */ /* 0x0007e20000100a00 */
[----:B-1----:R-:W-:-:S03]  /*88e0*/  IMAD R4, R0, 0x186, RZ ;  /* 0x0000018600047824 */ /* 0x002fc600078e02ff */
[----:B------:R1:W-:Y:S01]  /*88f0*/  STL.64 [R1+0x360], R8 ;  /* 0x0003600801007387 */ /* 0x0003e20000100a00 */
[-C--:B--2---:R-:W-:Y:S01]  /*8900*/  IADD3 R6, P1, R20, R2.reuse, RZ ;  /* 0x0000000214067210 */ /* 0x084fe20007f3e0ff */
[----:B------:R-:W-:Y:S01]  /*8910*/  IMAD R20, R0, 0xbf, RZ ;  /* 0x000000bf00147824 */ /* 0x000fe200078e02ff */
[-C--:B---3--:R-:W-:Y:S02]  /*8920*/  IADD3 R14, P3, R4, R2.reuse, RZ ;  /* 0x00000002040e7210 */ /* 0x088fe40007f7e0ff */
[----:B-1----:R-:W-:Y:S01]  /*8930*/  IADD3 R8, P2, R18, R2, RZ ;  /* 0x0000000212087210 */ /* 0x002fe20007f5e0ff */
[----:B------:R-:W-:Y:S01]  /*8940*/  IMAD R18, R0, 0xc3, RZ ;  /* 0x000000c300127824 */ /* 0x000fe200078e02ff */
[----:B------:R-:W-:Y:S01]  /*8950*/  LEA.HI.X.SX32 R7, R20, R3, 0x1, P1 ;  /* 0x0000000314077211 */ /* 0x000fe200008f0eff */
[----:B------:R-:W-:-:S03]  /*8960*/  IMAD R20, R0, 0x196, RZ ;  /* 0x0000019600147824 */ /* 0x000fc600078e02ff */
[-C--:B------:R-:W-:Y:S01]  /*8970*/  LEA.HI.X.SX32 R15, R18, R3.reuse, 0x1, P3 ;  /* 0x00000003120f7211 */ /* 0x080fe200018f0eff */
[C---:B------:R-:W-:Y:S01]  /*8980*/  IMAD R18, R0.reuse, 0x19c, RZ ;  /* 0x0000019c00127824 */ /* 0x040fe200078e02ff */
[----:B------:R1:W-:Y:S01]  /*8990*/  STL.64 [R1+0x358], R6 ;  /* 0x0003580601007387 */ /* 0x0003e20000100a00 */
[----:B------:R-:W-:Y:S01]  /*89a0*/  IMAD R22, R0, 0x18e, RZ ;  /* 0x0000018e00167824 */ /* 0x000fe200078e02ff */
[----:B------:R-:W-:Y:S02]  /*89b0*/  LEA.HI.X.SX32 R9, R12, R3, 0x1, P2 ;  /* 0x000000030c097211 */ /* 0x000fe400010f0eff */
[----:B------:R2:W-:Y:S02]  /*89c0*/  STL.64 [R1+0x350], R14 ;  /* 0x0003500e01007387 */ /* 0x0005e40000100a00 */
[-C--:B-1----:R-:W-:Y:S02]  /*89d0*/  IADD3 R6, P1, R22, R2.reuse, RZ ;  /* 0x0000000216067210 */ /* 0x082fe40007f3e0ff */
[----:B--2---:R-:W-:-:S02]  /*89e0*/  IADD3 R14, P3, R20, R2, RZ ;  /* 0x00000002140e7210 */ /* 0x004fc40007f7e0ff */
[----:B------:R-:W-:Y:S01]  /*89f0*/  IADD3 R20, P2, R18, R2, RZ ;  /* 0x0000000212147210 */ /* 0x000fe20007f5e0ff */
[----:B------:R-:W-:Y:S01]  /*8a00*/  IMAD R18, R0, 0xcb, RZ ;  /* 0x000000cb00127824 */ /* 0x000fe200078e02ff */
[-C--:B------:R-:W-:Y:S01]  /*8a10*/  LEA.HI.X.SX32 R7, R24, R3.reuse, 0x1, P1 ;  /* 0x0000000318077211 */ /* 0x080fe200008f0eff */
[----:B------:R-:W-:Y:S03]  /*8a20*/  STL.64 [R1+0x348], R8 ;  /* 0x0003480801007387 */ /* 0x000fe60000100a00 */
[----:B------:R-:W-:Y:S01]  /*8a30*/  LEA.HI.X.SX32 R15, R18, R3, 0x1, P3 ;  /* 0x00000003120f7211 */ /* 0x000fe200018f0eff */
[----:B------:R-:W-:Y:S04]  /*8a40*/  STL.64 [R1+0x340], R6 ;  /* 0x0003400601007387 */ /* 0x000fe80000100a00 */
[----:B------:R1:W-:Y:S04]  /*8a50*/  STL.64 [R1+0x338], R14 ;  /* 0x0003380e01007387 */ /* 0x0003e80000100a00 */
[----:B-1----:R-:W2:Y:S01]  /*8a60*/  LDL.LU.64 R14, [R1+0x3c58] ;  /* 0x003c5800010e7983 */ /* 0x002ea20000300a00 */
[----:B------:R-:W-:-:S02]  /*8a70*/  IMAD R22, R0, 0x19e, RZ ;  /* 0x0000019e00167824 */ /* 0x000fc400078e02ff */
[C---:B------:R-:W-:Y:S02]  /*8a80*/  IMAD R8, R0.reuse, 0x1a6, RZ ;  /* 0x000001a600087824 */ /* 0x040fe400078e02ff */
[----:B------:R-:W-:Y:S01]  /*8a90*/  IMAD R18, R0, 0xcf, RZ ;  /* 0x000000cf00127824 */ /* 0x000fe200078e02ff */
[-C--:B------:R-:W-:Y:S02]  /*8aa0*/  IADD3 R6, P1, R22, R2.reuse, RZ ;  /* 0x0000000216067210 */ /* 0x080fe40007f3e0ff */
[----:B------:R-:W-:Y:S01]  /*8ab0*/  IADD3 R10, P3, R8, R2, RZ ;  /* 0x00000002080a7210 */ /* 0x000fe20007f7e0ff */
[----:B------:R-:W-:Y:S01]  /*8ac0*/  IMAD R9, R0, 0x1ac, RZ ;  /* 0x000001ac00097824 */ /* 0x000fe200078e02ff */
[-C--:B------:R-:W-:Y:S02]  /*8ad0*/  LEA.HI.X.SX32 R21, R13, R3.reuse, 0x1, P2 ;  /* 0x000000030d157211 */ /* 0x080fe400010f0eff */
[----:B------:R-:W-:Y:S01]  /*8ae0*/  LEA.HI.X.SX32 R7, R18, R3, 0x1, P1 ;  /* 0x0000000312077211 */ /* 0x000fe200008f0eff */
[----:B------:R-:W-:Y:S01]  /*8af0*/  STL [R1+0x320], R10 ;  /* 0x0003200a01007387 */ /* 0x000fe20000100800 */
[----:B------:R-:W-:-:S03]  /*8b00*/  IMAD R18, R0, 0xd3, RZ ;  /* 0x000000d300127824 */ /* 0x000fc600078e02ff */
[----:B------:R1:W-:Y:S01]  /*8b10*/  STL.64 [R1+0x330], R20 ;  /* 0x0003301401007387 */ /* 0x0003e20000100a00 */
[----:B------:R-:W-:Y:S01]  /*8b20*/  IMAD.MOV.U32 R13, RZ, RZ, R11 ;  /* 0x000000ffff0d7224 */ /* 0x000fe200078e000b */
[----:B------:R-:W-:Y:S01]  /*8b30*/  LEA.HI.X.SX32 R13, R18, R3, 0x1, P3 ;  /* 0x00000003120d7211 */ /* 0x000fe200018f0eff */
[C---:B------:R-:W-:Y:S01]  /*8b40*/  IMAD R5, R0.reuse, 0x1ae, RZ ;  /* 0x000001ae00057824 */ /* 0x040fe200078e02ff */
[----:B------:R-:W-:Y:S01]  /*8b50*/  STL.64 [R1+0x3c38], R8 ;  /* 0x003c380801007387 */ /* 0x000fe20000100a00 */
[----:B------:R-:W-:Y:S01]  /*8b60*/  MOV R12, R10 ;  /* 0x0000000a000c7202 */ /* 0x000fe20000000f00 */
[----:B------:R-:W-:Y:S01]  /*8b70*/  IMAD R22, R0, 0xd7, RZ ;  /* 0x000000d700167824 */ /* 0x000fe200078e02ff */
[-C--:B-1----:R-:W-:Y:S01]  /*8b80*/  IADD3 R20, P2, R9, R2.reuse, RZ ;  /* 0x0000000209147210 */ /* 0x082fe20007f5e0ff */
[----:B------:R1:W-:Y:S01]  /*8b90*/  STL.64 [R1+0x328], R6 ;  /* 0x0003280601007387 */ /* 0x0003e20000100a00 */
[----:B------:R-:W-:-:S03]  /*8ba0*/  IADD3 R10, P1, R5, R2, RZ ;  /* 0x00000002050a7210 */ /* 0x000fc60007f3e0ff */
[----:B------:R3:W-:Y:S01]  /*8bb0*/  STL.64 [R1+0x3c40], R4 ;  /* 0x003c400401007387 */ /* 0x0007e20000100a00 */
[----:B------:R-:W-:-:S03]  /*8bc0*/  LEA.HI.X.SX32 R11, R22, R3, 0x1, P1 ;  /* 0x00000003160b7211 */ /* 0x000fc600008f0eff */
[----:B------:R4:W-:Y:S01]  /*8bd0*/  STL [R1+0x324], R13 ;  /* 0x0003240d01007387 */ /* 0x0009e20000100800 */
[C---:B-1----:R-:W-:Y:S02]  /*8be0*/  IMAD R7, R0.reuse, 0x1b6, RZ ;  /* 0x000001b600077824 */ /* 0x042fe400078e02ff */
[C---:B------:R-:W-:Y:S02]  /*8bf0*/  IMAD R6, R0.reuse, 0x1bc, RZ ;  /* 0x000001bc00067824 */ /* 0x040fe400078e02ff */
[C---:B------:R-:W-:Y:S01]  /*8c00*/  IMAD R29, R0.reuse, 0x1be, RZ ;  /* 0x000001be001d7824 */ /* 0x040fe200078e02ff */
[----:B------:R-:W-:Y:S01]  /*8c10*/  IADD3 R8, P3, R7, R2, RZ ;  /* 0x0000000207087210 */ /* 0x000fe20007f7e0ff */
[C---:B------:R-:W-:Y:S02]  /*8c20*/  IMAD R18, R0.reuse, 0x1c6, RZ ;  /* 0x000001c600127824 */ /* 0x040fe400078e02ff */
[C---:B------:R-:W-:Y:S02]  /*8c30*/  IMAD R22, R0.reuse, 0x1cc, RZ ;  /* 0x000001cc00167824 */ /* 0x040fe400078e02ff */
[----:B------:R-:W-:-:S02]  /*8c40*/  IMAD R24, R0, 0x1d6, RZ ;  /* 0x000001d600187824 */ /* 0x000fc400078e02ff */
[C---:B---3--:R-:W-:Y:S02]  /*8c50*/  IMAD R4, R0.reuse, 0xe7, RZ ;  /* 0x000000e700047824 */ /* 0x048fe400078e02ff */
[----:B------:R-:W-:Y:S01]  /*8c60*/  IMAD R27, R0, 0xeb, RZ ;  /* 0x000000eb001b7824 */ /* 0x000fe200078e02ff */
[----:B--2---:R-:W-:Y:S02]  /*8c70*/  LEA.HI.X.SX32 R21, R14, R3, 0x1, P2 ;  /* 0x000000030e157211 */ /* 0x004fe400010f0eff */
[----:B------:R-:W-:-:S03]  /*8c80*/  IADD3 R12, P2, R6, R2, RZ ;  /* 0x00000002060c7210 */ /* 0x000fc60007f5e0ff */
[----:B------:R1:W-:Y:S01]  /*8c90*/  STL.64 [R1+0x318], R20 ;  /* 0x0003181401007387 */ /* 0x0003e20000100a00 */
[----:B----4-:R-:W-:-:S03]  /*8ca0*/  LEA.HI.X.SX32 R13, R15, R3, 0x1, P2 ;  /* 0x000000030f0d7211 */ /* 0x010fc600010f0eff */
[----:B------:R-:W-:Y:S01]  /*8cb0*/  STL.64 [R1+0x3c28], R6 ;  /* 0x003c280601007387 */ /* 0x000fe20000100a00 */
[----:B-1----:R-:W-:-:S03]  /*8cc0*/  IMAD R20, R0, 0xdb, RZ ;  /* 0x000000db00147824 */ /* 0x002fc600078e02ff */
[----:B------:R1:W-:Y:S02]  /*8cd0*/  STL.64 [R1+0x310], R10 ;  /* 0x0003100a01007387 */ /* 0x0003e40000100a00 */
[----:B------:R-:W-:Y:S01]  /*8ce0*/  LEA.HI.X.SX32 R9, R20, R3, 0x1, P3 ;  /* 0x0000000314097211 */ /* 0x000fe200018f0eff */
[----:B------:R-:W-:Y:S01]  /*8cf0*/  IMAD R20, R0, 0xdf, RZ ;  /* 0x000000df00147824 */ /* 0x000fe200078e02ff */
[----:B------:R-:W-:Y:S01]  /*8d00*/  STL.64 [R1+0x3c48], R28 ;  /* 0x003c481c01007387 */ /* 0x000fe20000100a00 */
[----:B-1----:R-:W-:-:S03]  /*8d10*/  IADD3 R10, P1, R29, R2, RZ ;  /* 0x000000021d0a7210 */ /* 0x002fc60007f3e0ff */
[----:B------:R1:W-:Y:S01]  /*8d20*/  STL.64 [R1+0x308], R8 ;  /* 0x0003080801007387 */ /* 0x0003e20000100a00 */
[----:B------:R-:W-:-:S03]  /*8d30*/  LEA.HI.X.SX32 R11, R20, R3, 0x1, P1 ;  /* 0x00000003140b7211 */ /* 0x000fc600008f0eff */
[----:B------:R2:W-:Y:S01]  /*8d40*/  STL.64 [R1+0x300], R12 ;  /* 0x0003000c01007387 */ /* 0x0005e20000100a00 */
[----:B------:R-:W-:Y:S01]  /*8d50*/  IMAD R20, R0, 0xe3, RZ ;  /* 0x000000e300147824 */ /* 0x000fe200078e02ff */
[-C--:B------:R-:W-:Y:S01]  /*8d60*/  IADD3 R6, P2, R22, R2.reuse, RZ ;  /* 0x0000000216067210 */ /* 0x080fe20007f5e0ff */
[----:B------:R-:W-:Y:S01]  /*8d70*/  IMAD R22, R0, 0x1dc, RZ ;  /* 0x000001dc00167824 */ /* 0x000fe200078e02ff */
[----:B------:R3:W-:Y:S01]  /*8d80*/  STL.64 [R1+0x2f8], R10 ;  /* 0x0002f80a01007387 */ /* 0x0007e20000100a00 */
[----:B-1----:R-:W-:Y:S01]  /*8d90*/  IADD3 R8, P3, R18, R2, RZ ;  /* 0x0000000212087210 */ /* 0x002fe20007f7e0ff */
[----:B--2---:R-:W-:-:S03]  /*8da0*/  IMAD R13, R0, 0x1ce, RZ ;  /* 0x000001ce000d7824 */ /* 0x004fc600078e02ff */
[-C--:B------:R-:W-:Y:S02]  /*8db0*/  LEA.HI.X.SX32 R9, R20, R3.reuse, 0x1, P3 ;  /* 0x0000000314097211 */ /* 0x080fe400018f0eff */
[-C--:B------:R-:W-:Y:S02]  /*8dc0*/  LEA.HI.X.SX32 R7, R16, R3.reuse, 0x1, P2 ;  /* 0x0000000310077211 */ /* 0x080fe400010f0eff */
[-C--:B------:R-:W-:Y:S02]  /*8dd0*/  IADD3 R28, P1, R13, R2.reuse, RZ ;  /* 0x000000020d1c7210 */ /* 0x080fe40007f3e0ff */
[-C--:B---3--:R-:W-:Y:S01]  /*8de0*/  IADD3 R10, P3, R24, R2.reuse, RZ ;  /* 0x00000002180a7210 */ /* 0x088fe20007f7e0ff */
[----:B------:R1:W-:Y:S01]  /*8df0*/  STL [R1+0x3c24], R13 ;  /* 0x003c240d01007387 */ /* 0x0003e20000100800 */
[-C--:B------:R-:W-:Y:S02]  /*8e00*/  LEA.HI.X.SX32 R29, R4, R3.reuse, 0x1, P1 ;  /* 0x00000003041d7211 */ /* 0x080fe400008f0eff */
[----:B------:R-:W-:Y:S01]  /*8e10*/  LEA.HI.X.SX32 R11, R27, R3, 0x1, P3 ;  /* 0x000000031b0b7211 */ /* 0x000fe200018f0eff */
[----:B------:R2:W-:Y:S01]  /*8e20*/  STL.64 [R1+0x2f0], R8 ;  /* 0x0002f00801007387 */ /* 0x0005e20000100a00 */
[----:B------:R-:W-:-:S03]  /*8e30*/  IADD3 R14, P2, R22, R2, RZ ;  /* 0x00000002160e7210 */ /* 0x000fc60007f5e0ff */
[----:B-1----:R0:W3:Y:S01]  /*8e40*/  LDL.64 R12, [R1+0x288] ;  /* 0x00028800010c7983 */ /* 0x0020e20000100a00 */
[----:B------:R-:W-:-:S03]  /*8e50*/  LEA.HI.X.SX32 R15, R17, R3, 0x1, P2 ;  /* 0x00000003110f7211 */ /* 0x000fc600010f0eff */
[----:B--2---:R0:W2:Y:S04]  /*8e60*/  LDL.64 R8, [R1+0x290] ;  /* 0x0002900001087983 */ /* 0x0040a80000100a00 */
[----:B------:R1:W-:Y:S01]  /*8e70*/  STL.64 [R1+0x2e8], R6 ;  /* 0x0002e80601007387 */ /* 0x0003e20000100a00 */
[C---:B------:R-:W-:Y:S02]  /*8e80*/  IMAD R21, R0.reuse, 0x1de, RZ ;  /* 0x000001de00157824 */ /* 0x040fe400078e02ff */
[----:B------:R-:W-:Y:S01]  /*8e90*/  IMAD R20, R0, 0x1e6, RZ ;  /* 0x000001e600147824 */ /* 0x000fe200078e02ff */
[----:B-1----:R0:W4:Y:S04]  /*8ea0*/  LDL.64 R6, [R1+0x278] ;  /* 0x0002780001067983 */ /* 0x0021280000100a00 */
[----:B------:R-:W-:Y:S04]  /*8eb0*/  STL.64 [R1+0x2e0], R28 ;  /* 0x0002e01c01007387 */ /* 0x000fe80000100a00 */
[----:B------:R1:W-:Y:S04]  /*8ec0*/  STL.64 [R1+0x2d8], R10 ;  /* 0x0002d80a01007387 */ /* 0x0003e80000100a00 */
[----:B------:R0:W5:Y:S01]  /*8ed0*/  LDL.64 R16, [R1+0x280] ;  /* 0x0002800001107983 */ /* 0x0001620000100a00 */
[----:B------:R-:W-:-:S03]  /*8ee0*/  IADD3 R20, P3, R20, R2, RZ ;  /* 0x0000000214147210 */ /* 0x000fc60007f7e0ff */
[----:B------:R0:W-:Y:S01]  /*8ef0*/  STL.64 [R1+0x2d0], R14 ;  /* 0x0002d00e01007387 */ /* 0x0001e20000100a00 */
[C---:B-1----:R-:W-:Y:S01]  /*8f00*/  IMAD R11, R0.reuse, 0x1ec, RZ ;  /* 0x000001ec000b7824 */ /* 0x042fe200078e02ff */
[----:B------:R-:W-:Y:S01]  /*8f10*/  IADD3 R28, P1, R21, R2, RZ ;  /* 0x00000002151c7210 */ /* 0x000fe20007f3e0ff */
[----:B------:R-:W-:-:S03]  /*8f20*/  IMAD R10, R0, 0xef, RZ ;  /* 0x000000ef000a7824 */ /* 0x000fc600078e02ff */
[----:B0-----:R-:W-:Y:S01]  /*8f30*/  IADD3 R14, P2, R11, R2, RZ ;  /* 0x000000020b0e7210 */ /* 0x001fe20007f5e0ff */
[----:B------:R-:W-:Y:S01]  /*8f40*/  IMAD R11, R0, 0xf3, RZ ;  /* 0x000000f3000b7824 */ /* 0x000fe200078e02ff */
[----:B------:R-:W-:-:S04]  /*8f50*/  LEA.HI.X.SX32 R29, R10, R3, 0x1, P1 ;  /* 0x000000030a1d7211 */ /* 0x000fc800008f0eff */
[-C--:B------:R-:W-:Y:S01]  /*8f60*/  LEA.HI.X.SX32 R21, R11, R3.reuse, 0x1, P3 ;  /* 0x000000030b157211 */ /* 0x080fe200018f0eff */
[----:B------:R-:W-:Y:S04]  /*8f70*/  STL.64 [R1+0x2c8], R28 ;  /* 0x0002c81c01007387 */ /* 0x000fe80000100a00 */
[----:B------:R0:W-:Y:S04]  /*8f80*/  STL.64 [R1+0x2c0], R20 ;  /* 0x0002c01401007387 */ /* 0x0001e80000100a00 */
[----:B0-----:R-:W3:Y:S01]  /*8f90*/  LDL.LU R21, [R1+0x3c50] ;  /* 0x003c500001157983 */ /* 0x001ee20000300800 */
[----:B------:R-:W-:Y:S01]  /*8fa0*/  LEA.HI.X.SX32 R15, R19, R3, 0x1, P2 ;  /* 0x00000003130f7211 */ /* 0x000fe200010f0eff */
[----:B------:R-:W-:-:S02]  /*8fb0*/  IMAD R27, R0, 0x1ee, RZ ;  /* 0x000001ee001b7824 */ /* 0x000fc400078e02ff */
[----:B------:R0:W-:Y:S01]  /*8fc0*/  STL [R1+0x3c30], R18 ;  /* 0x003c301201007387 */ /* 0x0001e20000100800 */
[----:B------:R-:W-:-:S03]  /*8fd0*/  IMAD R20, R0, 0x1fc, RZ ;  /* 0x000001fc00147824 */ /* 0x000fc600078e02ff */
[----:B------:R1:W-:Y:S01]  /*8fe0*/  STL.64 [R1+0x2b8], R14 ;  /* 0x0002b80e01007387 */ /* 0x0003e20000100a00 */
[C---:B------:R-:W-:Y:S01]  /*8ff0*/  IMAD R10, R0.reuse, 0x1f6, RZ ;  /* 0x000001f6000a7824 */ /* 0x040fe200078e02ff */
[-C--:B------:R-:W-:Y:S01]  /*9000*/  IADD3 R28, P1, R27, R2.reuse, RZ ;  /* 0x000000021b1c7210 */ /* 0x080fe20007f3e0ff */
[----:B------:R-:W-:Y:S01]  /*9010*/  IMAD R4, R0, 0xfb, RZ ;  /* 0x000000fb00047824 */ /* 0x000fe200078e02ff */
[-C--:B0-----:R-:W-:Y:S01]  /*9020*/  IADD3 R18, P2, R20, R2.reuse, RZ ;  /* 0x0000000214127210 */ /* 0x081fe20007f5e0ff */
[----:B-1----:R-:W-:Y:S01]  /*9030*/  IMAD R15, R0, 0xf7, RZ ;  /* 0x000000f7000f7824 */ /* 0x002fe200078e02ff */
[----:B------:R-:W-:Y:S01]  /*9040*/  IADD3 R10, P3, R10, R2, RZ ;  /* 0x000000020a0a7210 */ /* 0x000fe20007f7e0ff */
[----:B------:R-:W-:-:S03]  /*9050*/  IMAD R20, R0, 0x20e, RZ ;  /* 0x0000020e00147824 */ /* 0x000fc600078e02ff */
[-C--:B------:R-:W-:Y:S01]  /*9060*/  LEA.HI.X.SX32 R29, R15, R3.reuse, 0x1, P1 ;  /* 0x000000030f1d7211 */ /* 0x080fe200008f0eff */
[----:B------:R-:W-:Y:S01]  /*9070*/  IMAD R14, R0, 0x1fe, RZ ;  /* 0x000001fe000e7824 */ /* 0x000fe200078e02ff */
[----:B------:R-:W-:-:S03]  /*9080*/  LEA.HI.X.SX32 R11, R4, R3, 0x1, P3 ;  /* 0x00000003040b7211 */ /* 0x000fc600018f0eff */
[----:B------:R0:W-:Y:S01]  /*9090*/  STL.64 [R1+0x2b0], R28 ;  /* 0x0002b01c01007387 */ /* 0x0001e20000100a00 */
[-C--:B------:R-:W-:Y:S01]  /*90a0*/  IADD3 R14, P1, R14, R2.reuse, RZ ;  /* 0x000000020e0e7210 */ /* 0x080fe20007f3e0ff */
[----:B------:R-:W-:Y:S02]  /*90b0*/  IMAD R4, R0, 0x218, RZ ;  /* 0x0000021800047824 */ /* 0x000fe400078e02ff */
[----:B------:R-:W-:Y:S01]  /*90c0*/  STL.64 [R1+0x2a8], R10 ;  /* 0x0002a80a01007387 */ /* 0x000fe20000100a00 */
[----:B0-----:R-:W-:Y:S01]  /*90d0*/  IADD3 R28, P3, R20, R2, RZ ;  /* 0x00000002141c7210 */ /* 0x001fe20007f7e0ff */
[----:B------:R-:W-:-:S05]  /*90e0*/  IMAD R20, R0, 0xff, RZ ;  /* 0x000000ff00147824 */ /* 0x000fca00078e02ff */
[----:B------:R-:W-:Y:S01]  /*90f0*/  LEA.HI.X.SX32 R15, R20, R3, 0x1, P1 ;  /* 0x00000003140f7211 */ /* 0x000fe200008f0eff */
[----:B--2---:R-:W-:-:S05]  /*9100*/  IMAD R9, R0, 0x103, RZ ;  /* 0x0000010300097824 */ /* 0x004fca00078e02ff */
[----:B------:R-:W-:Y:S01]  /*9110*/  LEA.HI.X.SX32 R9, R9, R3, 0x1, P0 ;  /* 0x0000000309097211 */ /* 0x000fe200000f0eff */
[----:B----4-:R-:W-:-:S05]  /*9120*/  IMAD R7, R0, 0x105, RZ ;  /* 0x0000010500077824 */ /* 0x010fca00078e02ff */
[-C--:B-----5:R-:W-:Y:S02]  /*9130*/  LEA.HI.X.SX32 R17, R7, R3.reuse, 0x1, P5 ;  /* 0x0000000307117211 */ /* 0x0a0fe400028f0eff */
[-C--:B------:R-:W-:Y:S02]  /*9140*/  LEA.HI.X.SX32 R7, R23, R3.reuse, 0x1, P4 ;  /* 0x0000000317077211 */ /* 0x080fe400020f0eff */
[-C--:B---3--:R-:W-:Y:S01]  /*9150*/  LEA.HI.X.SX32 R19, R21, R3.reuse, 0x1, P2 ;  /* 0x0000000315137211 */ /* 0x088fe200010f0eff */
[----:B------:R-:W-:Y:S04]  /*9160*/  STL [R1+0x3c1c], R21 ;  /* 0x003c1c1501007387 */ /* 0x000fe80000100800 */
[----:B------:R-:W-:Y:S04]  /*9170*/  STL.64 [R1+0x2a0], R18 ;  /* 0x0002a01201007387 */ /* 0x000fe80000100a00 */
[----:B------:R0:W-:Y:S02]  /*9180*/  STL.64 [R1+0x298], R14 ;  /* 0x0002980e01007387 */ /* 0x0001e40000100a00 */
[----:B0-----:R-:W-:Y:S01]  /*9190*/  IADD3 R14, P1, R4, R2, RZ ;  /* 0x00000002040e7210 */ /* 0x001fe20007f3e0ff */
[----:B------:R-:W-:Y:S01]  /*91a0*/  IMAD R4, R0, 0x104, RZ ;  /* 0x0000010400047824 */ /* 0x000fe200078e02ff */
[----:B------:R-:W-:Y:S04]  /*91b0*/  STL [R1+0x294], R9 ;  /* 0x0002940901007387 */ /* 0x000fe80000100800 */
[----:B------:R-:W-:-:S05]  /*91c0*/  LEA.HI.X.SX32 R13, R4, R3, 0x1, P6 ;  /* 0x00000003040d7211 */ /* 0x000fca00030f0eff */
[----:B------:R-:W-:Y:S04]  /*91d0*/  STL [R1+0x28c], R13 ;  /* 0x00028c0d01007387 */ /* 0x000fe80000100800 */
[----:B------:R-:W-:Y:S04]  /*91e0*/  STL [R1+0x27c], R7 ;  /* 0x00027c0701007387 */ /* 0x000fe80000100800 */
[----:B------:R0:W-:Y:S02]  /*91f0*/  STL [R1+0x284], R17 ;  /* 0x0002841101007387 */ /* 0x0001e40000100800 */
[----:B0-----:R-:W-:-:S05]  /*9200*/  IMAD R17, R0, 0x107, RZ ;  /* 0x0000010700117824 */ /* 0x001fca00078e02ff */
[----:B------:R-:W-:-:S05]  /*9210*/  LEA.HI.X.SX32 R29, R17, R3, 0x1, P3 ;  /* 0x00000003111d7211 */ /* 0x000fca00018f0eff */
[----:B------:R0:W-:Y:S04]  /*9220*/  STL.64 [R1+0x270], R28 ;  /* 0x0002701c01007387 */ /* 0x0001e80000100a00 */
[----:B0-----:R-:W2:Y:S01]  /*9230*/  LDL.LU.64 R28, [R1+0x3c48] ;  /* 0x003c4800011c7983 */ /* 0x001ea20000300a00 */
[C---:B------:R-:W-:Y:S02]  /*9240*/  IMAD R10, R0.reuse, 0x216, RZ ;  /* 0x00000216000a7824 */ /* 0x040fe400078e02ff */
[C---:B------:R-:W-:Y:S02]  /*9250*/  IMAD R20, R0.reuse, 0x21a, RZ ;  /* 0x0000021a00147824 */ /* 0x040fe400078e02ff */
[----:B------:R-:W-:Y:S01]  /*9260*/  IMAD R4, R0, 0x21e, RZ ;  /* 0x0000021e00047824 */ /* 0x000fe200078e02ff */
[-C--:B------:R-:W-:Y:S01]  /*9270*/  IADD3 R10, P2, R10, R2.reuse, RZ ;  /* 0x000000020a0a7210 */ /* 0x080fe20007f5e0ff */
[----:B------:R-:W-:Y:S01]  /*9280*/  IMAD R16, R0, 0x10b, RZ ;  /* 0x0000010b00107824 */ /* 0x000fe200078e02ff */
[-C--:B------:R-:W-:Y:S01]  /*9290*/  IADD3 R8, P0, R20, R2.reuse, RZ ;  /* 0x0000000214087210 */ /* 0x080fe20007f1e0ff */
[----:B------:R-:W-:Y:S01]  /*92a0*/  IMAD R20, R0, 0x21c, RZ ;  /* 0x0000021c00147824 */ /* 0x000fe200078e02ff */
[-C--:B------:R-:W-:Y:S01]  /*92b0*/  IADD3 R18, P5, R4, R2.reuse, RZ ;  /* 0x0000000204127210 */ /* 0x080fe20007fbe0ff */
[----:B------:R-:W-:Y:S01]  /*92c0*/  IMAD R4, R0, 0x228, RZ ;  /* 0x0000022800047824 */ /* 0x000fe200078e02ff */
[----:B------:R-:W-:Y:S01]  /*92d0*/  LEA.HI.X.SX32 R11, R16, R3, 0x1, P2 ;  /* 0x00000003100b7211 */ /* 0x000fe200010f0eff */
[----:B------:R-:W-:Y:S01]  /*92e0*/  IMAD R16, R0, 0x10d, RZ ;  /* 0x0000010d00107824 */ /* 0x000fe200078e02ff */
[----:B------:R-:W-:-:S02]  /*92f0*/  IADD3 R12, P6, R20, R2, RZ ;  /* 0x00000002140c7210 */ /* 0x000fc40007fde0ff */
[-C--:B------:R-:W-:Y:S02]  /*9300*/  LEA.HI.X.SX32 R15, R25, R3.reuse, 0x1, P1 ;  /* 0x00000003190f7211 */ /* 0x080fe400008f0eff */
[----:B------:R-:W-:Y:S02]  /*9310*/  IADD3 R4, P3, R4, R2, RZ ;  /* 0x0000000204047210 */ /* 0x000fe40007f7e0ff */
[-C--:B------:R-:W-:Y:S01]  /*9320*/  LEA.HI.X.SX32 R9, R16, R3.reuse, 0x1, P0 ;  /* 0x0000000310097211 */ /* 0x080fe200000f0eff */
[----:B------:R-:W-:Y:S01]  /*9330*/  STL.64 [R1+0x268], R10 ;  /* 0x0002680a01007387 */ /* 0x000fe20000100a00 */
[----:B------:R-:W-:Y:S01]  /*9340*/  LEA.HI.X.SX32 R13, R26, R3, 0x1, P6 ;  /* 0x000000031a0d7211 */ /* 0x000fe200030f0eff */
[----:B------:R-:W-:Y:S02]  /*9350*/  IMAD R20, R0, 0x226, RZ ;  /* 0x0000022600147824 */ /* 0x000fe400078e02ff */
[----:B------:R-:W-:Y:S01]  /*9360*/  STL.64 [R1+0x260], R14 ;  /* 0x0002600e01007387 */ /* 0x000fe20000100a00 */
[----:B------:R-:W-:-:S03]  /*9370*/  MOV R26, R4 ;  /* 0x00000004001a7202 */ /* 0x000fc60000000f00 */
[----:B------:R0:W-:Y:S04]  /*9380*/  STL [R1+0x238], R4 ;  /* 0x0002380401007387 */ /* 0x0001e80000100800 */
[----:B------:R-:W-:Y:S01]  /*9390*/  STL.64 [R1+0x258], R8 ;  /* 0x0002580801007387 */ /* 0x000fe20000100a00 */
[----:B------:R-:W-:-:S03]  /*93a0*/  IADD3 R6, P4, R20, R2, RZ ;  /* 0x0000000214067210 */ /* 0x000fc60007f9e0ff */
[----:B------:R-:W-:Y:S01]  /*93b0*/  STL [R1+0x3c20], R27 ;  /* 0x003c201b01007387 */ /* 0x000fe20000100800 */
[----:B0-----:R-:W-:-:S03]  /*93c0*/  IMAD R4, R0, 0x10f, RZ ;  /* 0x0000010f00047824 */ /* 0x001fc600078e02ff */
[----:B------:R0:W-:Y:S01]  /*93d0*/  STL.64 [R1+0x250], R12 ;  /* 0x0002500c01007387 */ /* 0x0001e20000100a00 */
[----:B------:R-:W-:Y:S01]  /*93e0*/  IMAD R20, R0, 0x22a, RZ ;  /* 0x0000022a00147824 */ /* 0x000fe200078e02ff */
[----:B------:R-:W-:Y:S01]  /*93f0*/  LEA.HI.X.SX32 R19, R4, R3, 0x1, P5 ;  /* 0x0000000304137211 */ /* 0x000fe200028f0eff */
[----:B0-----:R-:W-:-:S03]  /*9400*/  IMAD R12, R0, 0x113, RZ ;  /* 0x00000113000c7824 */ /* 0x001fc600078e02ff */
[-C--:B------:R-:W-:Y:S02]  /*9410*/  IADD3 R10, P2, R20, R2.reuse, RZ ;  /* 0x00000002140a7210 */ /* 0x080fe40007f5e0ff */
[-C--:B------:R-:W-:Y:S01]  /*9420*/  LEA.HI.X.SX32 R7, R12, R3.reuse, 0x1, P4 ;  /* 0x000000030c077211 */ /* 0x080fe200020f0eff */
[C---:B------:R-:W-:Y:S01]  /*9430*/  IMAD R12, R0.reuse, 0x115, RZ ;  /* 0x00000115000c7824 */ /* 0x040fe200078e02ff */
[----:B------:R-:W-:Y:S01]  /*9440*/  STL.64 [R1+0x248], R18 ;  /* 0x0002481201007387 */ /* 0x000fe20000100a00 */
[C---:B------:R-:W-:Y:S02]  /*9450*/  IMAD R14, R0.reuse, 0x22c, RZ ;  /* 0x0000022c000e7824 */ /* 0x040fe400078e02ff */
[----:B------:R-:W-:Y:S01]  /*9460*/  IMAD R20, R0, 0x22e, RZ ;  /* 0x0000022e00147824 */ /* 0x000fe200078e02ff */
[----:B------:R0:W-:Y:S01]  /*9470*/  STL.64 [R1+0x240], R6 ;  /* 0x0002400601007387 */ /* 0x0001e20000100a00 */
[----:B------:R-:W-:Y:S01]  /*9480*/  LEA.HI.X.SX32 R11, R12, R3, 0x1, P2 ;  /* 0x000000030c0b7211 */ /* 0x000fe200010f0eff */
[----:B------:R-:W-:Y:S01]  /*9490*/  IMAD R12, R0, 0x117, RZ ;  /* 0x00000117000c7824 */ /* 0x000fe200078e02ff */
[----:B------:R-:W-:-:S02]  /*94a0*/  IADD3 R14, P1, R14, R2, RZ ;  /* 0x000000020e0e7210 */ /* 0x000fc40007f3e0ff */
[----:B------:R-:W-:Y:S02]  /*94b0*/  IADD3 R8, P0, R20, R2, RZ ;  /* 0x0000000214087210 */ /* 0x000fe40007f1e0ff */
[----:B------:R-:W-:Y:S01]  /*94c0*/  MOV R27, R5 ;  /* 0x00000005001b7202 */ /* 0x000fe20000000f00 */
[----:B0-----:R-:W-:Y:S01]  /*94d0*/  IMAD R6, R0, 0x114, RZ ;  /* 0x0000011400067824 */ /* 0x001fe200078e02ff */
[----:B------:R-:W-:-:S04]  /*94e0*/  LEA.HI.X.SX32 R9, R12, R3, 0x1, P0 ;  /* 0x000000030c097211 */ /* 0x000fc800000f0eff */
[----:B------:R-:W-:Y:S01]  /*94f0*/  LEA.HI.X.SX32 R27, R6, R3, 0x1, P3 ;  /* 0x00000003061b7211 */ /* 0x000fe200018f0eff */
[C---:B------:R-:W-:Y:S02]  /*9500*/  IMAD R20, R0.reuse, 0x236, RZ ;  /* 0x0000023600147824 */ /* 0x040fe400078e02ff */
[----:B------:R-:W-:Y:S02]  /*9510*/  IMAD R5, R0, 0x238, RZ ;  /* 0x0000023800057824 */ /* 0x000fe400078e02ff */
[----:B------:R-:W-:Y:S04]  /*9520*/  STL [R1+0x23c], R27 ;  /* 0x00023c1b01007387 */ /* 0x000fe80000100800 */
[----:B------:R0:W-:Y:S01]  /*9530*/  STL.64 [R1+0x230], R10 ;  /* 0x0002300a01007387 */ /* 0x0001e20000100a00 */
[-C--:B------:R-:W-:Y:S01]  /*9540*/  IADD3 R16, P6, R20, R2.reuse, RZ ;  /* 0x0000000214107210 */ /* 0x080fe20007fde0ff */
[C---:B------:R-:W-:Y:S01]  /*9550*/  IMAD R12, R0.reuse, 0x11c, RZ ;  /* 0x0000011c000c7824 */ /* 0x040fe200078e02ff */
[----:B------:R-:W-:Y:S01]  /*9560*/  IADD3 R4, P5, R5, R2, RZ ;  /* 0x0000000205047210 */ /* 0x000fe20007fbe0ff */
[----:B------:R-:W-:-:S03]  /*9570*/  IMAD R20, R0, 0x23a, RZ ;  /* 0x0000023a00147824 */ /* 0x000fc600078e02ff */
[----:B------:R-:W-:Y:S01]  /*9580*/  LEA.HI.X.SX32 R5, R12, R3, 0x1, P5 ;  /* 0x000000030c057211 */ /* 0x000fe200028f0eff */
[----:B------:R-:W-:Y:S01]  /*9590*/  IMAD R7, R0, 0x23c, RZ ;  /* 0x0000023c00077824 */ /* 0x000fe200078e02ff */
[----:B------:R-:W-:Y:S01]  /*95a0*/  IADD3 R18, P4, R20, R2, RZ ;  /* 0x0000000214127210 */ /* 0x000fe20007f9e0ff */
[----:B------:R-:W-:-:S03]  /*95b0*/  IMAD R12, R0, 0x11e, RZ ;  /* 0x0000011e000c7824 */ /* 0x000fc600078e02ff */
[----:B------:R-:W-:Y:S01]  /*95c0*/  IADD3 R6, P3, R7, R2, RZ ;  /* 0x0000000207067210 */ /* 0x000fe20007f7e0ff */
[----:B------:R-:W-:-:S03]  /*95d0*/  IMAD R20, R0, 0x23e, RZ ;  /* 0x0000023e00147824 */ /* 0x000fc600078e02ff */
[-C--:B------:R-:W-:Y:S01]  /*95e0*/  LEA.HI.X.SX32 R7, R12, R3.reuse, 0x1, P3 ;  /* 0x000000030c077211 */ /* 0x080fe200018f0eff */
[----:B0-----:R-:W-:Y:S01]  /*95f0*/  IMAD R10, R0, 0x246, RZ ;  /* 0x00000246000a7824 */ /* 0x001fe200078e02ff */
[----:B------:R-:W-:Y:S01]  /*9600*/  IADD3 R26, P2, R20, R2, RZ ;  /* 0x00000002141a7210 */ /* 0x000fe20007f5e0ff */
[C---:B------:R-:W-:Y:S02]  /*9610*/  IMAD R12, R0.reuse, 0x123, RZ ;  /* 0x00000123000c7824 */ /* 0x040fe400078e02ff */
[----:B------:R-:W-:Y:S01]  /*9620*/  IMAD R20, R0, 0x248, RZ ;  /* 0x0000024800147824 */ /* 0x000fe200078e02ff */
[----:B--2---:R-:W-:-:S05]  /*9630*/  LEA.HI.X.SX32 R15, R28, R3, 0x1, P1 ;  /* 0x000000031c0f7211 */ /* 0x004fca00008f0eff */
[----:B------:R-:W-:Y:S04]  /*9640*/  STL.64 [R1+0x228], R14 ;  /* 0x0002280e01007387 */ /* 0x000fe80000100a00 */
[----:B------:R0:W-:Y:S02]  /*9650*/  STL.64 [R1+0x220], R8 ;  /* 0x0002200801007387 */ /* 0x0001e40000100a00 */
[----:B0-----:R-:W-:-:S05]  /*9660*/  IMAD R8, R0, 0x11b, RZ ;  /* 0x0000011b00087824 */ /* 0x001fca00078e02ff */
[----:B------:R-:W-:-:S05]  /*9670*/  LEA.HI.X.SX32 R17, R8, R3, 0x1, P6 ;  /* 0x0000000308117211 */ /* 0x000fca00030f0eff */
[----:B------:R-:W-:Y:S04]  /*9680*/  STL.64 [R1+0x218], R16 ;  /* 0x0002181001007387 */ /* 0x000fe80000100a00 */
[----:B------:R0:W-:Y:S02]  /*9690*/  STL.64 [R1+0x210], R4 ;  /* 0x0002100401007387 */ /* 0x0001e40000100a00 */
[----:B0-----:R-:W-:-:S05]  /*96a0*/  IMAD R4, R0, 0x11d, RZ ;  /* 0x0000011d00047824 */ /* 0x001fca00078e02ff */
[----:B------:R-:W-:-:S05]  /*96b0*/  LEA.HI.X.SX32 R19, R4, R3, 0x1, P4 ;  /* 0x0000000304137211 */ /* 0x000fca00020f0eff */
[----:B------:R-:W-:Y:S01]  /*96c0*/  STL.64 [R1+0x208], R18 ;  /* 0x0002081201007387 */ /* 0x000fe20000100a00 */
[----:B------:R-:W-:-:S03]  /*96d0*/  IADD3 R10, P1, R10, R2, RZ ;  /* 0x000000020a0a7210 */ /* 0x000fc60007f3e0ff */
[----:B------:R0:W-:Y:S01]  /*96e0*/  STL.64 [R1+0x4d0], R6 ;  /* 0x0004d00601007387 */ /* 0x0001e20000100a00 */
[----:B------:R-:W-:Y:S01]  /*96f0*/  LEA.HI.X.SX32 R11, R12, R3, 0x1, P1 ;  /* 0x000000030c0b7211 */ /* 0x000fe200008f0eff */
[C---:B------:R-:W-:Y:S02]  /*9700*/  IMAD R9, R0.reuse, 0x24a, RZ ;  /* 0x0000024a00097824 */ /* 0x040fe400078e02ff */
[----:B0-----:R-:W-:-:S05]  /*9710*/  IMAD R6, R0, 0x11f, RZ ;  /* 0x0000011f00067824 */ /* 0x001fca00078e02ff */
[----:B------:R-:W-:Y:S01]  /*9720*/  LEA.HI.X.SX32 R27, R6, R3, 0x1, P2 ;  /* 0x00000003061b7211 */ /* 0x000fe200010f0eff */
[----:B------:R-:W-:Y:S01]  /*9730*/  IMAD R12, R0, 0x125, RZ ;  /* 0x00000125000c7824 */ /* 0x000fe200078e02ff */
[----:B------:R-:W-:-:S03]  /*9740*/  IADD3 R14, P0, R20, R2, RZ ;  /* 0x00000002140e7210 */ /* 0x000fc60007f1e0ff */
        /* <DEDUP_REMOVED lines=10> */
[----:B------:R-:W-:-:S03]  /*97f0*/  IMAD R12, R0, 0x127, RZ ;  /* 0x00000127000c7824 */ /* 0x000fc600078e02ff */
[----:B------:R0:W-:Y:S01]  /*9800*/  STL.64 [R1+0x1f0], R8 ;  /* 0x0001f00801007387 */ /* 0x0001e20000100a00 */
[----:B------:R-:W-:Y:S01]  /*9810*/  IADD3 R4, P4, R5, R2, RZ ;  /* 0x0000000205047210 */ /* 0x000fe20007f9e0ff */
[----:B------:R-:W-:-:S03]  /*9820*/  IMAD R20, R0, 0x256, RZ ;  /* 0x0000025600147824 */ /* 0x000fc600078e02ff */
[----:B------:R-:W-:Y:S01]  /*9830*/  LEA.HI.X.SX32 R5, R12, R3, 0x1, P4 ;  /* 0x000000030c057211 */ /* 0x000fe200020f0eff */
        /* <DEDUP_REMOVED lines=154> */
[----:B------:R0:W-:Y:S01]  /*a1e0*/  STL.64 [R1+0x528], R14 ;  /* 0x0005280e01007387 */ /* 0x0001e20000100a00 */
[----:B------:R-:W-:-:S03]  /*a1f0*/  IADD3 R4, P0, R5, R2, RZ ;  /* 0x0000000205047210 */ /* 0x000fc60007f1e0ff */
[----:B------:R1:W-:Y:S01]  /*a200*/  STL.64 [R1+0x5f0], R8 ;  /* 0x0005f00801007387 */ /* 0x0003e20000100a00 */
[C---:B------:R-:W-:Y:S02]  /*a210*/  IMAD R20, R0.reuse, 0x2ba, RZ ;  /* 0x000002ba00147824 */ /* 0x040fe400078e02ff */
[C---:B0-----:R-:W-:Y:S02]  /*a220*/  IMAD R14, R0.reuse, 0x15c, RZ ;  /* 0x0000015c000e7824 */ /* 0x041fe400078e02ff */
[----:B-1----:R-:W-:-:S03]  /*a230*/  IMAD R8, R0, 0x15b, RZ ;  /* 0x0000015b00087824 */ /* 0x002fc600078e02ff */
[-C--:B------:R-:W-:Y:S02]  /*a240*/  LEA.HI.X.SX32 R5, R14, R3.reuse, 0x1, P0 ;  /* 0x000000030e057211 */ /* 0x080fe400000f0eff */
        /* <DEDUP_REMOVED lines=19> */
[C---:B0-----:R-:W-:Y:S02]  /*a380*/  IMAD R6, R0.reuse, 0x15f, RZ ;  /* 0x0000015f00067824 */ /* 0x041fe400078e02ff */
[----:B------:R-:W-:-:S03]  /*a390*/  IMAD R9, R0, 0x2ca, RZ ;  /* 0x000002ca00097824 */ /* 0x000fc600078e02ff */
        /* <DEDUP_REMOVED lines=8> */
[C---:B------:R-:W-:Y:S02]  /*a420*/  IMAD R5, R0.reuse, 0x2ce, RZ ;  /* 0x000002ce00057824 */ /* 0x040fe400078e02ff */
[C---:B0-----:R-:W-:Y:S02]  /*a430*/  IMAD R10, R0.reuse, 0x165, RZ ;  /* 0x00000165000a7824 */ /* 0x041fe400078e02ff */
[----:B------:R-:W-:-:S03]  /*a440*/  IMAD R11, R0, 0x2dc, RZ ;  /* 0x000002dc000b7824 */ /* 0x000fc600078e02ff */
[----:B------:R-:W-:Y:S01]  /*a450*/  LEA.HI.X.SX32 R9, R10, R3, 0x1, P1 ;  /* 0x000000030a097211 */ /* 0x000fe200008f0eff */
[----:B------:R0:W-:Y:S01]  /*a460*/  STL.64 [R1+0x138], R12 ;  /* 0x0001380c01007387 */ /* 0x0001e20000100a00 */
[----:B------:R-:W-:-:S03]  /*a470*/  IADD3 R14, P0, R20, R2, RZ ;  /* 0x00000002140e7210 */ /* 0x000fc60007f1e0ff */
[----:B------:R1:W-:Y:S01]  /*a480*/  STL.64 [R1+0x130], R8 ;  /* 0x0001300801007387 */ /* 0x0003e20000100a00 */
[-C--:B------:R-:W-:Y:S02]  /*a490*/  IADD3 R4, P6, R5, R2.reuse, RZ ;  /* 0x0000000205047210 */ /* 0x080fe40007fde0ff */
[----:B0-----:R-:W-:Y:S01]  /*a4a0*/  IADD3 R12, P2, R11, R2, RZ ;  /* 0x000000020b0c7210 */ /* 0x001fe20007f5e0ff */
[C---:B------:R-:W-:Y:S02]  /*a4b0*/  IMAD R11, R0.reuse, 0x166, RZ ;  /* 0x00000166000b7824 */ /* 0x040fe400078e02ff */
[----:B-1----:R-:W-:-:S03]  /*a4c0*/  IMAD R9, R0, 0x167, RZ ;  /* 0x0000016700097824 */ /* 0x002fc600078e02ff */
[-C--:B------:R-:W-:Y:S01]  /*a4d0*/  LEA.HI.X.SX32 R15, R11, R3.reuse, 0x1, P0 ;  /* 0x000000030b0f7211 */ /* 0x080fe200000f0eff */
[C---:B------:R-:W-:Y:S01]  /*a4e0*/  IMAD R20, R0.reuse, 0x2d6, RZ ;  /* 0x000002d600147824 */ /* 0x040fe200078e02ff */
[----:B------:R-:W-:Y:S01]  /*a4f0*/  LEA.HI.X.SX32 R5, R9, R3, 0x1, P6 ;  /* 0x0000000309057211 */ /* 0x000fe200030f0eff */
[----:B------:R-:W-:Y:S02]  /*a500*/  IMAD R7, R0, 0x2d8, RZ ;  /* 0x000002d800077824 */ /* 0x000fe400078e02ff */
[----:B------:R0:W-:Y:S01]  /*a510*/  STL.64 [R1+0x538], R14 ;  /* 0x0005380e01007387 */ /* 0x0001e20000100a00 */
[----:B------:R-:W-:-:S03]  /*a520*/  IADD3 R18, P5, R20, R2, RZ ;  /* 0x0000000214127210 */ /* 0x000fc60007fbe0ff */
[----:B------:R1:W-:Y:S01]  /*a530*/  STL.64 [R1+0x600], R4 ;  /* 0x0006000401007387 */ /* 0x0003e20000100a00 */
[----:B------:R-:W-:Y:S01]  /*a540*/  IADD3 R6, P4, R7, R2, RZ ;  /* 0x0000000207067210 */ /* 0x000fe20007f9e0ff */
[C---:B0-----:R-:W-:Y:S02]  /*a550*/  IMAD R14, R0.reuse, 0x16c, RZ ;  /* 0x0000016c000e7824 */ /* 0x041fe400078e02ff */
[----:B-1----:R-:W-:-:S03]  /*a560*/  IMAD R4, R0, 0x16b, RZ ;  /* 0x0000016b00047824 */ /* 0x002fc600078e02ff */
[-C--:B------:R-:W-:Y:S01]  /*a570*/  LEA.HI.X.SX32 R7, R14, R3.reuse, 0x1, P4 ;  /* 0x000000030e077211 */ /* 0x080fe200020f0eff */
[----:B------:R-:W-:Y:S01]  /*a580*/  IMAD R20, R0, 0x2da, RZ ;  /* 0x000002da00147824 */ /* 0x000fe200078e02ff */
[----:B------:R-:W-:Y:S01]  /*a590*/  LEA.HI.X.SX32 R19, R4, R3, 0x1, P5 ;  /* 0x0000000304137211 */ /* 0x000fe200028f0eff */
[----:B------:R-:W-:-:S03]  /*a5a0*/  IMAD R14, R0, 0x16e, RZ ;  /* 0x0000016e000e7824 */ /* 0x000fc600078e02ff */
[----:B------:R-:W-:Y:S01]  /*a5b0*/  IADD3 R26, P3, R20, R2, RZ ;  /* 0x00000002141a7210 */ /* 0x000fe20007f7e0ff */
[----:B------:R-:W-:Y:S04]  /*a5c0*/  STL.64 [R1+0x128], R18 ;  /* 0x0001281201007387 */ /* 0x000fe80000100a00 */
[----:B------:R0:W-:Y:S01]  /*a5d0*/  STL.64 [R1+0x120], R6 ;  /* 0x0001200601007387 */ /* 0x0001e20000100a00 */
[----:B------:R-:W-:Y:S01]  /*a5e0*/  LEA.HI.X.SX32 R13, R14, R3, 0x1, P2 ;  /* 0x000000030e0d7211 */ /* 0x000fe200010f0eff */
[C---:B------:R-:W-:Y:S02]  /*a5f0*/  IMAD R20, R0.reuse, 0x2de, RZ ;  /* 0x000002de00147824 */ /* 0x040fe400078e02ff */
        /* <DEDUP_REMOVED lines=8> */
[-C--:B------:R-:W-:Y:S01]  /*a680*/  LEA.HI.X.SX32 R17, R15, R3.reuse, 0x1, P1 ;  /* 0x000000030f117211 */ /* 0x080fe200008f0eff */
[C---:B------:R-:W-:Y:S02]  /*a690*/  IMAD R5, R0.reuse, 0x2ea, RZ ;  /* 0x000002ea00057824 */ /* 0x040fe400078e02ff */
[C---:B------:R-:W-:Y:S02]  /*a6a0*/  IMAD R20, R0.reuse, 0x2e8, RZ ;  /* 0x000002e800147824 */ /* 0x040fe400078e02ff */
[----:B0-----:R-:W-:Y:S01]  /*a6b0*/  IMAD R12, R0, 0x173, RZ ;  /* 0x00000173000c7824 */ /* 0x001fe200078e02ff */
[----:B------:R-:W-:Y:S04]  /*a6c0*/  STL.64 [R1+0x608], R16 ;  /* 0x0006081001007387 */ /* 0x000fe80000100a00 */
[----:B------:R-:W-:Y:S01]  /*a6d0*/  LEA.HI.X.SX32 R11, R12, R3, 0x1, P0 ;  /* 0x000000030c0b7211 */ /* 0x000fe200000f0eff */
[----:B------:R-:W-:Y:S01]  /*a6e0*/  IMAD R12, R0, 0x175, RZ ;  /* 0x00000175000c7824 */ /* 0x000fe200078e02ff */
[----:B------:R-:W-:-:S03]  /*a6f0*/  IADD3 R4, P5, R5, R2, RZ ;  /* 0x0000000205047210 */ /* 0x000fc60007fbe0ff */
[----:B------:R0:W-:Y:S01]  /*a700*/  STL.64 [R1+0x110], R10 ;  /* 0x0001100a01007387 */ /* 0x0001e20000100a00 */
[----:B------:R-:W-:Y:S02]  /*a710*/  IADD3 R8, P6, R20, R2, RZ ;  /* 0x0000000214087210 */ /* 0x000fe40007fde0ff */
[-C--:B------:R-:W-:Y:S01]  /*a720*/  LEA.HI.X.SX32 R5, R12, R3.reuse, 0x1, P5 ;  /* 0x000000030c057211 */ /* 0x080fe200028f0eff */
[C---:B------:R-:W-:Y:S02]  /*a730*/  IMAD R20, R0.reuse, 0x2ec, RZ ;  /* 0x000002ec00147824 */ /* 0x040fe400078e02ff */
[C---:B0-----:R-:W-:Y:S02]  /*a740*/  IMAD R11, R0.reuse, 0x174, RZ ;  /* 0x00000174000b7824 */ /* 0x041fe400078e02ff */
[----:B------:R-:W-:Y:S01]  /*a750*/  STL.64 [R1+0x100], R4 ;  /* 0x0001000401007387 */ /* 0x000fe20000100a00 */
[----:B------:R-:W-:Y:S02]  /*a760*/  IMAD R7, R0, 0x2ee, RZ ;  /* 0x000002ee00077824 */ /* 0x000fe400078e02ff */
[----:B------:R-:W-:-:S02]  /*a770*/  LEA.HI.X.SX32 R9, R11, R3, 0x1, P6 ;  /* 0x000000030b097211 */ /* 0x000fc400030f0eff */
[----:B------:R-:W-:-:S03]  /*a780*/  IADD3 R18, P4, R20, R2, RZ ;  /* 0x0000000214127210 */ /* 0x000fc60007f9e0ff */
[----:B------:R0:W-:Y:S01]  /*a790*/  STL.64 [R1+0x108], R8 ;  /* 0x0001080801007387 */ /* 0x0001e20000100a00 */
[----:B------:R-:W-:Y:S01]  /*a7a0*/  IADD3 R6, P3, R7, R2, RZ ;  /* 0x0000000207067210 */ /* 0x000fe20007f7e0ff */
[C---:B------:R-:W-:Y:S02]  /*a7b0*/  IMAD R20, R0.reuse, 0x2f6, RZ ;  /* 0x000002f600147824 */ /* 0x040fe400078e02ff */
[C---:B0-----:R-:W-:Y:S02]  /*a7c0*/  IMAD R8, R0.reuse, 0x176, RZ ;  /* 0x0000017600087824 */ /* 0x041fe400078e02ff */
[----:B------:R-:W-:-:S03]  /*a7d0*/  IMAD R9, R0, 0x177, RZ ;  /* 0x0000017700097824 */ /* 0x000fc600078e02ff */
[-C--:B------:R-:W-:Y:S02]  /*a7e0*/  LEA.HI.X.SX32 R19, R8, R3.reuse, 0x1, P4 ;  /* 0x0000000308137211 */ /* 0x080fe400020f0eff */
[----:B------:R-:W-:Y:S01]  /*a7f0*/  LEA.HI.X.SX32 R7, R9, R3, 0x1, P3 ;  /* 0x0000000309077211 */ /* 0x000fe200018f0eff */
[----:B------:R-:W-:Y:S02]  /*a800*/  IMAD R14, R0, 0x2f8, RZ ;  /* 0x000002f8000e7824 */ /* 0x000fe400078e02ff */
[----:B------:R0:W-:Y:S01]  /*a810*/  STL.64 [R1+0x548], R18 ;  /* 0x0005481201007387 */ /* 0x0001e20000100a00 */
[----:B------:R-:W-:-:S03]  /*a820*/  IADD3 R26, P2, R20, R2, RZ ;  /* 0x00000002141a7210 */ /* 0x000fc60007f5e0ff */
[----:B------:R1:W-:Y:S01]  /*a830*/  STL.64 [R1+0x610], R6 ;  /* 0x0006100601007387 */ /* 0x0003e20000100a00 */
[----:B------:R-:W-:Y:S01]  /*a840*/  IADD3 R14, P1, R14, R2, RZ ;  /* 0x000000020e0e7210 */ /* 0x000fe20007f3e0ff */
[C---:B------:R-:W-:Y:S02]  /*a850*/  IMAD R20, R0.reuse, 0x2fa, RZ ;  /* 0x000002fa00147824 */ /* 0x040fe400078e02ff */
[C---:B0-----:R-:W-:Y:S02]  /*a860*/  IMAD R19, R0.reuse, 0x17c, RZ ;  /* 0x0000017c00137824 */ /* 0x041fe400078e02ff */
[----:B-1----:R-:W-:-:S03]  /*a870*/  IMAD R6, R0, 0x17b, RZ ;  /* 0x0000017b00067824 */ /* 0x002fc600078e02ff */
[-C--:B------:R-:W-:Y:S01]  /*a880*/  LEA.HI.X.SX32 R15, R19, R3.reuse, 0x1, P1 ;  /* 0x00000003130f7211 */ /* 0x080fe200008f0eff */
[----:B------:R-:W-:Y:S01]  /*a890*/  IMAD R10, R0, 0x2fc, RZ ;  /* 0x000002fc000a7824 */ /* 0x000fe200078e02ff */
        /* <DEDUP_REMOVED lines=8> */
[----:B0-----:R-:W-:Y:S02]  /*a920*/  IMAD R14, R0, 0x17e, RZ ;  /* 0x0000017e000e7824 */ /* 0x001fe400078e02ff */
[----:B------:R-:W-:Y:S03]  /*a930*/  STL.64 [R1+0xe8], R16 ;  /* 0x0000e81001007387 */ /* 0x000fe60000100a00 */
[----:B------:R-:W-:Y:S02]  /*a940*/  LEA.HI.X.SX32 R11, R14, R3, 0x1, P6 ;  /* 0x000000030e0b7211 */ /* 0x000fe400030f0eff */
[----:B------:R-:W-:-:S03]  /*a950*/  IADD3 R4, P5, R20, R2, RZ ;  /* 0x0000000214047210 */ /* 0x000fc60007fbe0ff */
[----:B------:R0:W-:Y:S02]  /*a960*/  STL.64 [R1+0x550], R10 ;  /* 0x0005500a01007387 */ /* 0x0001e40000100a00 */
        /* <DEDUP_REMOVED lines=9> */
[----:B------:R-:W-:-:S02]  /*aa00*/  IADD3 R8, P3, R20, R2, RZ ;  /* 0x0000000214087210 */ /* 0x000fc40007f7e0ff */
[-C--:B------:R-:W-:Y:S02]  /*aa10*/  LEA.HI.X.SX32 R13, R16, R3.reuse, 0x1, P4 ;  /* 0x00000003100d7211 */ /* 0x080fe400020f0eff */
[----:B------:R-:W-:-:S03]  /*aa20*/  LEA.HI.X.SX32 R9, R17, R3, 0x1, P3 ;  /* 0x0000000311097211 */ /* 0x000fc600018f0eff */
[----:B------:R-:W-:Y:S04]  /*aa30*/  STL.64 [R1+0xe0], R12 ;  /* 0x0000e00c01007387 */ /* 0x000fe80000100a00 */
[----:B------:R0:W-:Y:S04]  /*aa40*/  STL.64 [R1+0xd8], R8 ;  /* 0x0000d80801007387 */ /* 0x0001e80000100a00 */
[----:B0-----:R-:W3:Y:S01]  /*aa50*/  LDL.LU.64 R8, [R1+0x3c38] ;  /* 0x003c380001087983 */ /* 0x001ee20000300a00 */
[C---:B------:R-:W-:Y:S02]  /*aa60*/  IMAD R20, R0.reuse, 0x30c, RZ ;  /* 0x0000030c00147824 */ /* 0x040fe400078e02ff */
[----:B------:R-:W-:-:S03]  /*aa70*/  IMAD R7, R0, 0x30a, RZ ;  /* 0x0000030a00077824 */ /* 0x000fc600078e02ff */
[-C--:B------:R-:W-:Y:S01]  /*aa80*/  IADD3 R18, P1, R20, R2.reuse, RZ ;  /* 0x0000000214127210 */ /* 0x080fe20007f3e0ff */
[C---:B------:R-:W-:Y:S01]  /*aa90*/  IMAD R20, R0.reuse, 0x316, RZ ;  /* 0x0000031600147824 */ /* 0x040fe200078e02ff */
[----:B------:R-:W-:Y:S01]  /*aaa0*/  IADD3 R6, P2, R7, R2, RZ ;  /* 0x0000000207067210 */ /* 0x000fe20007f5e0ff */
[----:B------:R-:W-:-:S03]  /*aab0*/  IMAD R21, R0, 0x185, RZ ;  /* 0x0000018500157824 */ /* 0x000fc600078e02ff */
[----:B------:R-:W-:Y:S01]  /*aac0*/  IADD3 R14, P6, R20, R2, RZ ;  /* 0x00000002140e7210 */ /* 0x000fe20007fde0ff */
[C---:B------:R-:W-:Y:S01]  /*aad0*/  IMAD R20, R0.reuse, 0x31a, RZ ;  /* 0x0000031a00147824 */ /* 0x040fe200078e02ff */
[----:B------:R-:W-:Y:S01]  /*aae0*/  LEA.HI.X.SX32 R7, R21, R3, 0x1, P2 ;  /* 0x0000000315077211 */ /* 0x000fe200010f0eff */
[----:B------:R-:W-:-:S03]  /*aaf0*/  IMAD R15, R0, 0x30e, RZ ;  /* 0x0000030e000f7824 */ /* 0x000fc600078e02ff */
[-C--:B------:R-:W-:Y:S01]  /*ab00*/  IADD3 R12, P4, R20, R2.reuse, RZ ;  /* 0x00000002140c7210 */ /* 0x080fe20007f9e0ff */
[C---:B------:R-:W-:Y:S01]  /*ab10*/  IMAD R20, R0.reuse, 0x31e, RZ ;  /* 0x0000031e00147824 */ /* 0x040fe200078e02ff */
[----:B------:R0:W-:Y:S01]  /*ab20*/  STL.64 [R1+0xd0], R6 ;  /* 0x0000d00601007387 */ /* 0x0001e20000100a00 */
[----:B------:R-:W-:Y:S01]  /*ab30*/  IMAD R21, R0, 0x187, RZ ;  /* 0x0000018700157824 */ /* 0x000fe200078e02ff */
[----:B------:R-:W-:-:S04]  /*ab40*/  IADD3 R26, P0, R15, R2, RZ ;  /* 0x000000020f1a7210 */ /* 0x000fc80007f1e0ff */
[----:B------:R-:W-:Y:S02]  /*ab50*/  LEA.HI.X.SX32 R27, R21, R3, 0x1, P0 ;  /* 0x00000003151b7211 */ /* 0x000fe400000f0eff */
[----:B0-----:R-:W-:Y:S01]  /*ab60*/  IADD3 R6, P2, R20, R2, RZ ;  /* 0x0000000214067210 */ /* 0x001fe20007f5e0ff */
[C---:B------:R-:W-:Y:S02]  /*ab70*/  IMAD R20, R0.reuse, 0x326, RZ ;  /* 0x0000032600147824 */ /* 0x040fe400078e02ff */
[C---:B------:R-:W-:Y:S02]  /*ab80*/  IMAD R10, R0.reuse, 0x318, RZ ;  /* 0x00000318000a7824 */ /* 0x040fe400078e02ff */
[----:B------:R-:W-:-:S03]  /*ab90*/  IMAD R21, R0, 0x18c, RZ ;  /* 0x0000018c00157824 */ /* 0x000fc600078e02ff */
[----:B------:R-:W-:Y:S01]  /*aba0*/  IADD3 R10, P5, R10, R2, RZ ;  /* 0x000000020a0a7210 */ /* 0x000fe20007fbe0ff */
[----:B------:R-:W-:-:S03]  /*abb0*/  IMAD R16, R0, 0x31c, RZ ;  /* 0x0000031c00107824 */ /* 0x000fc600078e02ff */
[-C--:B------:R-:W-:Y:S02]  /*abc0*/  LEA.HI.X.SX32 R11, R21, R3.reuse, 0x1, P5 ;  /* 0x00000003150b7211 */ /* 0x080fe400028f0eff */
[----:B------:R-:W-:Y:S01]  /*abd0*/  IADD3 R16, P3, R16, R2, RZ ;  /* 0x0000000210107210 */ /* 0x000fe20007f7e0ff */
[C---:B------:R-:W-:Y:S02]  /*abe0*/  IMAD R25, R0.reuse, 0x195, RZ ;  /* 0x0000019500197824 */ /* 0x040fe400078e02ff */
[----:B------:R-:W-:Y:S01]  /*abf0*/  IMAD R23, R0, 0x196, RZ ;  /* 0x0000019600177824 */ /* 0x000fe200078e02ff */
[----:B--2---:R-:W-:Y:S01]  /*ac00*/  LEA.HI.X.SX32 R19, R4, R3, 0x1, P1 ;  /* 0x0000000304137211 */ /* 0x004fe200008f0eff */
[----:B------:R-:W-:-:S04]  /*ac10*/  IMAD R4, R0, 0x328, RZ ;  /* 0x0000032800047824 */ /* 0x000fc800078e02ff */
[----:B------:R0:W-:Y:S04]  /*ac20*/  STL.64 [R1+0x558], R18 ;  /* 0x0005581201007387 */ /* 0x0001e80000100a00 */
[----:B------:R1:W-:Y:S01]  /*ac30*/  STL.64 [R1+0x620], R26 ;  /* 0x0006201a01007387 */ /* 0x0003e20000100a00 */
[-C--:B0-----:R-:W-:Y:S01]  /*ac40*/  IADD3 R18, P1, R20, R2.reuse, RZ ;  /* 0x0000000214127210 */ /* 0x081fe20007f3e0ff */
[----:B------:R-:W-:Y:S01]  /*ac50*/  IMAD R20, R0, 0x18b, RZ ;  /* 0x0000018b00147824 */ /* 0x000fe200078e02ff */
[----:B-1----:R-:W-:Y:S01]  /*ac60*/  IADD3 R26, P0, R4, R2, RZ ;  /* 0x00000002041a7210 */ /* 0x002fe20007f1e0ff */
[----:B------:R-:W-:-:S03]  /*ac70*/  IMAD R4, R0, 0x32a, RZ ;  /* 0x0000032a00047824 */ /* 0x000fc600078e02ff */
[----:B------:R-:W-:-:S05]  /*ac80*/  LEA.HI.X.SX32 R15, R20, R3, 0x1, P6 ;  /* 0x00000003140f7211 */ /* 0x000fca00030f0eff */
[----:B------:R0:W-:Y:S02]  /*ac90*/  STL.64 [R1+0xc8], R14 ;  /* 0x0000c80e01007387 */ /* 0x0001e40000100a00 */
[----:B0-----:R-:W-:Y:S01]  /*aca0*/  IADD3 R14, P6, R4, R2, RZ ;  /* 0x00000002040e7210 */ /* 0x001fe20007fde0ff */
[----:B------:R-:W-:Y:S01]  /*acb0*/  IMAD R4, R0, 0x18d, RZ ;  /* 0x0000018d00047824 */ /* 0x000fe200078e02ff */
[----:B------:R-:W-:Y:S04]  /*acc0*/  STL.64 [R1+0xc0], R10 ;  /* 0x0000c00a01007387 */ /* 0x000fe80000100a00 */
[----:B------:R-:W-:-:S05]  /*acd0*/  LEA.HI.X.SX32 R13, R4, R3, 0x1, P4 ;  /* 0x00000003040d7211 */ /* 0x000fca00020f0eff */
[----:B------:R0:W-:Y:S01]  /*ace0*/  STL.64 [R1+0xb8], R12 ;  /* 0x0000b80c01007387 */ /* 0x0001e20000100a00 */
[C---:B------:R-:W-:Y:S02]  /*acf0*/  IMAD R4, R0.reuse, 0x336, RZ ;  /* 0x0000033600047824 */ /* 0x040fe400078e02ff */
[C---:B0-----:R-:W-:Y:S02]  /*ad00*/  IMAD R13, R0.reuse, 0x18e, RZ ;  /* 0x0000018e000d7824 */ /* 0x041fe400078e02ff */
[----:B------:R-:W-:-:S03]  /*ad10*/  IMAD R12, R0, 0x18f, RZ ;  /* 0x0000018f000c7824 */ /* 0x000fc600078e02ff */
[-C--:B------:R-:W-:Y:S02]  /*ad20*/  LEA.HI.X.SX32 R17, R13, R3.reuse, 0x1, P3 ;  /* 0x000000030d117211 */ /* 0x080fe400018f0eff */
[----:B------:R-:W-:-:S03]  /*ad30*/  LEA.HI.X.SX32 R7, R12, R3, 0x1, P2 ;  /* 0x000000030c077211 */ /* 0x000fc600010f0eff */
[----:B------:R0:W-:Y:S01]  /*ad40*/  STL.64 [R1+0x560], R16 ;  /* 0x0005601001007387 */ /* 0x0001e20000100a00 */
[----:B------:R-:W-:-:S03]  /*ad50*/  IMAD R20, R0, 0x32c, RZ ;  /* 0x0000032c00147824 */ /* 0x000fc600078e02ff */
[----:B------:R1:W-:Y:S01]  /*ad60*/  STL.64 [R1+0x628], R6 ;  /* 0x0006280601007387 */ /* 0x0003e20000100a00 */
[----:B0-----:R-:W-:Y:S01]  /*ad70*/  IADD3 R16, P3, R4, R2, RZ ;  /* 0x0000000204107210 */ /* 0x001fe20007f7e0ff */
[C---:B------:R-:W-:Y:S02]  /*ad80*/  IMAD R4, R0.reuse, 0x338, RZ ;  /* 0x0000033800047824 */ /* 0x040fe400078e02ff */
[----:B-1----:R-:W-:-:S03]  /*ad90*/  IMAD R6, R0, 0x193, RZ ;  /* 0x0000019300067824 */ /* 0x002fc600078e02ff */
[-C--:B------:R-:W-:Y:S01]  /*ada0*/  IADD3 R12, P2, R4, R2.reuse, RZ ;  /* 0x00000002040c7210 */ /* 0x080fe20007f5e0ff */
[----:B------:R-:W-:Y:S01]  /*adb0*/  IMAD R4, R0, 0x194, RZ ;  /* 0x0000019400047824 */ /* 0x000fe200078e02ff */
[-C--:B------:R-:W-:Y:S02]  /*adc0*/  IADD3 R20, P5, R20, R2.reuse, RZ ;  /* 0x0000000214147210 */ /* 0x080fe40007fbe0ff */
[-C--:B------:R-:W-:Y:S02]  /*add0*/  LEA.HI.X.SX32 R19, R6, R3.reuse, 0x1, P1 ;  /* 0x0000000306137211 */ /* 0x080fe400008f0eff */
[-C--:B------:R-:W-:Y:S01]  /*ade0*/  LEA.HI.X.SX32 R27, R4, R3.reuse, 0x1, P0 ;  /* 0x00000003041b7211 */ /* 0x080fe200000f0eff */
[C---:B------:R-:W-:Y:S01]  /*adf0*/  IMAD R4, R0.reuse, 0x33e, RZ ;  /* 0x0000033e00047824 */ /* 0x040fe200078e02ff */
[-C--:B------:R-:W-:Y:S02]  /*ae00*/  LEA.HI.X.SX32 R15, R25, R3.reuse, 0x1, P6 ;  /* 0x00000003190f7211 */ /* 0x080fe400030f0eff */
[----:B------:R-:W-:Y:S01]  /*ae10*/  LEA.HI.X.SX32 R21, R23, R3, 0x1, P5 ;  /* 0x0000000317157211 */ /* 0x000fe200028f0eff */
[----:B------:R-:W-:Y:S01]  /*ae20*/  IMAD R10, R0, 0x32e, RZ ;  /* 0x0000032e000a7824 */ /* 0x000fe200078e02ff */
[----:B------:R-:W-:Y:S04]  /*ae30*/  STL.64 [R1+0xb0], R18 ;  /* 0x0000b01201007387 */ /* 0x000fe80000100a00 */
[----:B------:R-:W-:Y:S01]  /*ae40*/  STL.64 [R1+0xa8], R26 ;  /* 0x0000a81a01007387 */ /* 0x000fe20000100a00 */
[----:B------:R-:W-:-:S03]  /*ae50*/  IADD3 R10, P4, R10, R2, RZ ;  /* 0x000000020a0a7210 */ /* 0x000fc60007f9e0ff */
[----:B------:R0:W-:Y:S04]  /*ae60*/  STL.64 [R1+0xa0], R14 ;  /* 0x0000a00e01007387 */ /* 0x0001e80000100a00 */
[----:B------:R1:W-:Y:S01]  /*ae70*/  STL.64 [R1+0x568], R20 ;  /* 0x0005681401007387 */ /* 0x0003e20000100a00 */
[----:B0-----:R-:W-:Y:S01]  /*ae80*/  IADD3 R14, P6, R4, R2, RZ ;  /* 0x00000002040e7210 */ /* 0x001fe20007fde0ff */
[C---:B------:R-:W-:Y:S02]  /*ae90*/  IMAD R4, R0.reuse, 0x346, RZ ;  /* 0x0000034600047824 */ /* 0x040fe400078e02ff */
[----:B-1----:R-:W-:-:S03]  /*aea0*/  IMAD R21, R0, 0x197, RZ ;  /* 0x0000019700157824 */ /* 0x002fc600078e02ff */
[----:B------:R-:W-:Y:S01]  /*aeb0*/  IADD3 R26, P5, R4, R2, RZ ;  /* 0x00000002041a7210 */ /* 0x000fe20007fbe0ff */
[C---:B------:R-:W-:Y:S01]  /*aec0*/  IMAD R20, R0.reuse, 0x348, RZ ;  /* 0x0000034800147824 */ /* 0x040fe200078e02ff */
[-C--:B------:R-:W-:Y:S01]  /*aed0*/  LEA.HI.X.SX32 R11, R21, R3.reuse, 0x1, P4 ;  /* 0x00000003150b7211 */ /* 0x080fe200020f0eff */
[C---:B------:R-:W-:Y:S02]  /*aee0*/  IMAD R4, R0.reuse, 0x19b, RZ ;  /* 0x0000019b00047824 */ /* 0x040fe400078e02ff */
[----:B------:R-:W-:Y:S02]  /*aef0*/  IMAD R21, R0, 0x19c, RZ ;  /* 0x0000019c00157824 */ /* 0x000fe400078e02ff */
[----:B------:R0:W-:Y:S01]  /*af00*/  STL.64 [R1+0x630], R10 ;  /* 0x0006300a01007387 */ /* 0x0001e20000100a00 */
[-C--:B------:R-:W-:Y:S01]  /*af10*/  LEA.HI.X.SX32 R17, R4, R3.reuse, 0x1, P3 ;  /* 0x0000000304117211 */ /* 0x080fe200018f0eff */
[C---:B------:R-:W-:Y:S01]  /*af20*/  IMAD R7, R0.reuse, 0x33a, RZ ;  /* 0x0000033a00077824 */ /* 0x040fe200078e02ff */
[----:B------:R-:W-:Y:S01]  /*af30*/  LEA.HI.X.SX32 R13, R21, R3, 0x1, P2 ;  /* 0x00000003150d7211 */ /* 0x000fe200010f0eff */
[----:B------:R-:W-:-:S02]  /*af40*/  IMAD R4, R0, 0x34c, RZ ;  /* 0x0000034c00047824 */ /* 0x000fc400078e02ff */
[----:B------:R1:W-:Y:S01]  /*af50*/  STL.64 [R1+0x98], R16 ;  /* 0x0000981001007387 */ /* 0x0003e20000100a00 */
[-C--:B0-----:R-:W-:Y:S01]  /*af60*/  IADD3 R10, P4, R20, R2.reuse, RZ ;  /* 0x00000002140a7210 */ /* 0x081fe20007f9e0ff */
[----:B------:R-:W-:Y:S01]  /*af70*/  IMAD R20, R0, 0x34a, RZ ;  /* 0x0000034a00147824 */ /* 0x000fe200078e02ff */
[----:B------:R-:W-:-:S04]  /*af80*/  IADD3 R18, P1, R7, R2, RZ ;  /* 0x0000000207127210 */ /* 0x000fc80007f3e0ff */
[----:B-1----:R-:W-:Y:S01]  /*af90*/  IADD3 R16, P3, R20, R2, RZ ;  /* 0x0000000214107210 */ /* 0x002fe20007f7e0ff */
[C---:B------:R-:W-:Y:S01]  /*afa0*/  IMAD R20, R0.reuse, 0x19d, RZ ;  /* 0x0000019d00147824 */ /* 0x040fe200078e02ff */
[----:B------:R0:W-:Y:S01]  /*afb0*/  STL.64 [R1+0x90], R12 ;  /* 0x0000900c01007387 */ /* 0x0001e20000100a00 */
[----:B------:R-:W-:-:S03]  /*afc0*/  IMAD R7, R0, 0x33c, RZ ;  /* 0x0000033c00077824 */ /* 0x000fc600078e02ff */
[----:B------:R-:W-:Y:S01]  /*afd0*/  LEA.HI.X.SX32 R19, R20, R3, 0x1, P1 ;  /* 0x0000000314137211 */ /* 0x000fe200008f0eff */
[----:B------:R-:W-:Y:S01]  /*afe0*/  IMAD R21, R0, 0x19e, RZ ;  /* 0x0000019e00157824 */ /* 0x000fe200078e02ff */
[-C--:B0-----:R-:W-:Y:S01]  /*aff0*/  IADD3 R12, P2, R4, R2.reuse, RZ ;  /* 0x00000002040c7210 */ /* 0x081fe20007f5e0ff */
[----:B------:R-:W-:Y:S02]  /*b000*/  IMAD R4, R0, 0x34e, RZ ;  /* 0x0000034e00047824 */ /* 0x000fe400078e02ff */
[----:B------:R0:W-:Y:S01]  /*b010*/  STL.64 [R1+0x88], R18 ;  /* 0x0000881201007387 */ /* 0x0001e20000100a00 */
[----:B------:R-:W-:-:S04]  /*b020*/  IADD3 R6, P0, R7, R2, RZ ;  /* 0x0000000207067210 */ /* 0x000fc80007f1e0ff */
[-C--:B------:R-:W-:Y:S02]  /*b030*/  LEA.HI.X.SX32 R7, R21, R3.reuse, 0x1, P0 ;  /* 0x0000000315077211 */ /* 0x080fe400000f0eff */
[----:B0-----:R-:W-:Y:S01]  /*b040*/  IADD3 R18, P1, R4, R2, RZ ;  /* 0x0000000204127210 */ /* 0x001fe20007f3e0ff */
[----:B------:R-:W-:Y:S02]  /*b050*/  IMAD R4, R0, 0x19f, RZ ;  /* 0x0000019f00047824 */ /* 0x000fe400078e02ff */
[----:B------:R-:W-:Y:S03]  /*b060*/  STL.64 [R1+0x570], R6 ;  /* 0x0005700601007387 */ /* 0x000fe60000100a00 */
[----:B------:R-:W-:-:S05]  /*b070*/  LEA.HI.X.SX32 R15, R4, R3, 0x1, P6 ;  /* 0x00000003040f7211 */ /* 0x000fca00030f0eff */
[----:B------:R0:W-:Y:S01]  /*b080*/  STL.64 [R1+0x638], R14 ;  /* 0x0006380e01007387 */ /* 0x0001e20000100a00 */
[C---:B------:R-:W-:Y:S02]  /*b090*/  IMAD R4, R0.reuse, 0x35a, RZ ;  /* 0x0000035a00047824 */ /* 0x040fe400078e02ff */
[C---:B0-----:R-:W-:Y:S02]  /*b0a0*/  IMAD R15, R0.reuse, 0x1a3, RZ ;  /* 0x000001a3000f7824 */ /* 0x041fe400078e02ff */
[----:B------:R-:W-:-:S03]  /*b0b0*/  IMAD R14, R0, 0x1a4, RZ ;  /* 0x000001a4000e7824 */ /* 0x000fc600078e02ff */
[-C--:B------:R-:W-:Y:S01]  /*b0c0*/  LEA.HI.X.SX32 R27, R15, R3.reuse, 0x1, P5 ;  /* 0x000000030f1b7211 */ /* 0x080fe200028f0eff */
[----:B------:R-:W-:Y:S01]  /*b0d0*/  IMAD R15, R0, 0x1a5, RZ ;  /* 0x000001a5000f7824 */ /* 0x000fe200078e02ff */
[----:B------:R-:W-:-:S03]  /*b0e0*/  LEA.HI.X.SX32 R11, R14, R3, 0x1, P4 ;  /* 0x000000030e0b7211 */ /* 0x000fc600020f0eff */
[----:B------:R0:W-:Y:S01]  /*b0f0*/  STL.64 [R1+0x80], R26 ;  /* 0x0000801a01007387 */ /* 0x0001e20000100a00 */
[C---:B------:R-:W-:Y:S01]  /*b100*/  IMAD R20, R0.reuse, 0x356, RZ ;  /* 0x0000035600147824 */ /* 0x040fe200078e02ff */
[-C--:B------:R-:W-:Y:S01]  /*b110*/  LEA.HI.X.SX32 R17, R15, R3.reuse, 0x1, P3 ;  /* 0x000000030f117211 */ /* 0x080fe200018f0eff */
[----:B------:R-:W-:Y:S01]  /*b120*/  IMAD R15, R0, 0x1a7, RZ ;  /* 0x000001a7000f7824 */ /* 0x000fe200078e02ff */
[----:B------:R1:W-:Y:S01]  /*b130*/  STL.64 [R1+0x78], R10 ;  /* 0x0000780a01007387 */ /* 0x0003e20000100a00 */
[----:B---3--:R-:W-:Y:S02]  /*b140*/  LEA.HI.X.SX32 R13, R8, R3, 0x1, P2 ;  /* 0x00000003080d7211 */ /* 0x008fe400010f0eff */
[-C--:B0-----:R-:W-:Y:S01]  /*b150*/  IADD3 R26, P5, R4, R2.reuse, RZ ;  /* 0x00000002041a7210 */ /* 0x081fe20007fbe0ff */
[----:B------:R-:W-:Y:S01]  /*b160*/  IMAD R4, R0, 0x35c, RZ ;  /* 0x0000035c00047824 */ /* 0x000fe200078e02ff */
[----:B------:R-:W-:Y:S01]  /*b170*/  IADD3 R6, P0, R20, R2, RZ ;  /* 0x0000000214067210 */ /* 0x000fe20007f1e0ff */
[----:B------:R-:W-:-:S03]  /*b180*/  IMAD R8, R0, 0x1ab, RZ ;  /* 0x000001ab00087824 */ /* 0x000fc600078e02ff */
[-C--:B-1----:R-:W-:Y:S01]  /*b190*/  IADD3 R10, P4, R4, R2.reuse, RZ ;  /* 0x00000002040a7210 */ /* 0x082fe20007f9e0ff */
[C---:B------:R-:W-:Y:S01]  /*b1a0*/  IMAD R4, R0.reuse, 0x366, RZ ;  /* 0x0000036600047824 */ /* 0x040fe200078e02ff */
[----:B------:R-:W-:Y:S01]  /*b1b0*/  STL.64 [R1+0x70], R16 ;  /* 0x0000701001007387 */ /* 0x000fe20000100a00 */
[----:B------:R-:W-:Y:S01]  /*b1c0*/  IMAD R20, R0, 0x358, RZ ;  /* 0x0000035800147824 */ /* 0x000fe200078e02ff */
[-C--:B------:R-:W-:Y:S02]  /*b1d0*/  LEA.HI.X.SX32 R19, R15, R3.reuse, 0x1, P1 ;  /* 0x000000030f137211 */ /* 0x080fe400008f0eff */
[----:B------:R0:W-:Y:S01]  /*b1e0*/  STL.64 [R1+0x578], R12 ;  /* 0x0005780c01007387 */ /* 0x0001e20000100a00 */
[----:B------:R-:W-:Y:S02]  /*b1f0*/  LEA.HI.X.SX32 R7, R8, R3, 0x1, P0 ;  /* 0x0000000308077211 */ /* 0x000fe400000f0eff */
[-C--:B------:R-:W-:Y:S01]  /*b200*/  IADD3 R20, P6, R20, R2.reuse, RZ ;  /* 0x0000000214147210 */ /* 0x080fe20007fde0ff */
[----:B------:R1:W-:Y:S01]  /*b210*/  STL.64 [R1+0x640], R18 ;  /* 0x0006401201007387 */ /* 0x0003e20000100a00 */
[----:B0-----:R-:W-:Y:S01]  /*b220*/  IADD3 R12, P2, R4, R2, RZ ;  /* 0x00000002040c7210 */ /* 0x001fe20007f5e0ff */
[----:B------:R-:W-:-:S02]  /*b230*/  IMAD R4, R0, 0x36a, RZ ;  /* 0x0000036a00047824 */ /* 0x000fc400078e02ff */
[----:B-1----:R-:W2:Y:S01]  /*b240*/  LDL.LU R18, [R1+0x3c30] ;  /* 0x003c300001127983 */ /* 0x002ea20000300800 */
[----:B------:R-:W-:-:S03]  /*b250*/  LEA.HI.X.SX32 R21, R9, R3, 0x1, P6 ;  /* 0x0000000309157211 */ /* 0x000fc600030f0eff */
[----:B------:R0:W-:Y:S01]  /*b260*/  STL.64 [R1+0x68], R6 ;  /* 0x0000680601007387 */ /* 0x0001e20000100a00 */
[----:B------:R-:W-:-:S03]  /*b270*/  IMAD R14, R0, 0x35e, RZ ;  /* 0x0000035e000e7824 */ /* 0x000fc600078e02ff */
[----:B------:R1:W-:Y:S01]  /*b280*/  STL.64 [R1+0x60], R20 ;  /* 0x0000601401007387 */ /* 0x0003e20000100a00 */
[----:B0-----:R-:W-:Y:S01]  /*b290*/  IADD3 R6, P0, R4, R2, RZ ;  /* 0x0000000204067210 */ /* 0x001fe20007f1e0ff */
[C---:B------:R-:W-:Y:S02]  /*b2a0*/  IMAD R4, R0.reuse, 0x1ad, RZ ;  /* 0x000001ad00047824 */ /* 0x040fe400078e02ff */
[----:B-1----:R-:W-:-:S03]  /*b2b0*/  IMAD R20, R0, 0x36e, RZ ;  /* 0x0000036e00147824 */ /* 0x002fc600078e02ff */
[----:B------:R-:W-:Y:S02]  /*b2c0*/  LEA.HI.X.SX32 R27, R4, R3, 0x1, P5 ;  /* 0x00000003041b7211 */ /* 0x000fe400028f0eff */
[----:B------:R-:W-:-:S03]  /*b2d0*/  IADD3 R16, P3, R14, R2, RZ ;  /* 0x000000020e107210 */ /* 0x000fc60007f7e0ff */
[----:B------:R0:W-:Y:S01]  /*b2e0*/  STL.64 [R1+0x58], R26 ;  /* 0x0000581a01007387 */ /* 0x0001e20000100a00 */
[-C--:B------:R-:W-:Y:S01]  /*b2f0*/  LEA.HI.X.SX32 R11, R5, R3.reuse, 0x1, P4 ;  /* 0x00000003050b7211 */ /* 0x080fe200020f0eff */
[----:B------:R-:W-:Y:S01]  /*b300*/  IMAD R14, R0, 0x368, RZ ;  /* 0x00000368000e7824 */ /* 0x000fe200078e02ff */
[-C--:B0-----:R-:W-:Y:S01]  /*b310*/  IADD3 R26, P5, R20, R2.reuse, RZ ;  /* 0x00000002141a7210 */ /* 0x081fe20007fbe0ff */
[----:B------:R-:W-:Y:S02]  /*b320*/  IMAD R20, R0, 0x1af, RZ ;  /* 0x000001af00147824 */ /* 0x000fe400078e02ff */
[----:B------:R-:W-:Y:S03]  /*b330*/  STL.64 [R1+0x580], R10 ;  /* 0x0005800a01007387 */ /* 0x000fe60000100a00 */
[----:B------:R-:W-:Y:S02]  /*b340*/  LEA.HI.X.SX32 R17, R20, R3, 0x1, P3 ;  /* 0x0000000314117211 */ /* 0x000fe400018f0eff */
[----:B------:R-:W-:-:S03]  /*b350*/  IADD3 R14, P1, R14, R2, RZ ;  /* 0x000000020e0e7210 */ /* 0x000fc60007f3e0ff */
[----:B------:R0:W-:Y:S02]  /*b360*/  STL.64 [R1+0x648], R16 ;  /* 0x0006481001007387 */ /* 0x0001e40000100a00 */
[C---:B0-----:R-:W-:Y:S02]  /*b370*/  IMAD R17, R0.reuse, 0x1b3, RZ ;  /* 0x000001b300117824 */ /* 0x041fe400078e02ff */
[----:B------:R-:W-:-:S03]  /*b380*/  IMAD R16, R0, 0x1b4, RZ ;  /* 0x000001b400107824 */ /* 0x000fc600078e02ff */
[-C--:B------:R-:W-:Y:S02]  /*b390*/  LEA.HI.X.SX32 R13, R17, R3.reuse, 0x1, P2 ;  /* 0x00000003110d7211 */ /* 0x080fe400010f0eff */
[----:B------:R-:W-:-:S03]  /*b3a0*/  LEA.HI.X.SX32 R15, R16, R3, 0x1, P1 ;  /* 0x00000003100f7211 */ /* 0x000fc600008f0eff */
[----:B------:R-:W-:Y:S04]  /*b3b0*/  STL.64 [R1+0x50], R12 ;  /* 0x0000500c01007387 */ /* 0x000fe80000100a00 */
[----:B------:R0:W-:Y:S02]  /*b3c0*/  STL.64 [R1+0x48], R14 ;  /* 0x0000480e01007387 */ /* 0x0001e40000100a00 */
[----:B0-----:R-:W-:-:S05]  /*b3d0*/  IMAD R15, R0, 0x1b5, RZ ;  /* 0x000001b5000f7824 */ /* 0x001fca00078e02ff */
[----:B------:R-:W-:-:S05]  /*b3e0*/  LEA.HI.X.SX32 R7, R15, R3, 0x1, P0 ;  /* 0x000000030f077211 */ /* 0x000fca00000f0eff */
[----:B------:R0:W-:Y:S04]  /*b3f0*/  STL.64 [R1+0x40], R6 ;  /* 0x0000400601007387 */ /* 0x0001e80000100a00 */
[----:B0-----:R-:W3:Y:S01]  /*b400*/  LDL.LU.64 R6, [R1+0x3c28] ;  /* 0x003c280001067983 */ /* 0x001ee20000300a00 */
[C---:B------:R-:W-:Y:S02]  /*b410*/  IMAD R8, R0.reuse, 0x36c, RZ ;  /* 0x0000036c00087824 */ /* 0x040fe400078e02ff */
[----:B------:R-:W-:-:S03]  /*b420*/  IMAD R4, R0, 0x376, RZ ;  /* 0x0000037600047824 */ /* 0x000fc600078e02ff */
[-C--:B------:R-:W-:Y:S02]  /*b430*/  IADD3 R8, P6, R8, R2.reuse, RZ ;  /* 0x0000000208087210 */ /* 0x080fe40007fde0ff */
[-C--:B------:R-:W-:Y:S01]  /*b440*/  IADD3 R10, P4, R4, R2.reuse, RZ ;  /* 0x00000002040a7210 */ /* 0x080fe20007f9e0ff */
[C---:B------:R-:W-:Y:S02]  /*b450*/  IMAD R4, R0.reuse, 0x378, RZ ;  /* 0x0000037800047824 */ /* 0x040fe400078e02ff */
[C---:B------:R-:W-:Y:S02]  /*b460*/  IMAD R20, R0.reuse, 0x37a, RZ ;  /* 0x0000037a00147824 */ /* 0x040fe400078e02ff */
[----:B------:R-:W-:Y:S01]  /*b470*/  IMAD R21, R0, 0x1b7, RZ ;  /* 0x000001b700157824 */ /* 0x000fe200078e02ff */
[-C--:B------:R-:W-:Y:S02]  /*b480*/  IADD3 R4, P3, R4, R2.reuse, RZ ;  /* 0x0000000204047210 */ /* 0x080fe40007f7e0ff */
[----:B------:R-:W-:-:S02]  /*b490*/  IADD3 R12, P2, R20, R2, RZ ;  /* 0x00000002140c7210 */ /* 0x000fc40007f5e0ff */
[----:B------:R-:W-:Y:S01]  /*b4a0*/  LEA.HI.X.SX32 R27, R21, R3, 0x1, P5 ;  /* 0x00000003151b7211 */ /* 0x000fe200028f0eff */
[----:B------:R-:W-:-:S05]  /*b4b0*/  IMAD R20, R0, 0x37c, RZ ;  /* 0x0000037c00147824 */ /* 0x000fca00078e02ff */
[----:B------:R-:W-:Y:S01]  /*b4c0*/  IADD3 R16, P1, R20, R2, RZ ;  /* 0x0000000214107210 */ /* 0x000fe20007f3e0ff */
[C---:B------:R-:W-:Y:S02]  /*b4d0*/  IMAD R20, R0.reuse, 0x386, RZ ;  /* 0x0000038600147824 */ /* 0x040fe400078e02ff */
[C---:B------:R-:W-:Y:S02]  /*b4e0*/  IMAD R19, R0.reuse, 0x388, RZ ;  /* 0x0000038800137824 */ /* 0x040fe400078e02ff */
[----:B------:R-:W-:Y:S01]  /*b4f0*/  IMAD R14, R0, 0x37e, RZ ;  /* 0x0000037e000e7824 */ /* 0x000fe200078e02ff */
[----:B------:R-:W-:-:S04]  /*b500*/  LEA.HI.X.SX32 R17, R29, R3, 0x1, P1 ;  /* 0x000000031d117211 */ /* 0x000fc800008f0eff */
[----:B------:R-:W-:Y:S01]  /*b510*/  IADD3 R14, P0, R14, R2, RZ ;  /* 0x000000020e0e7210 */ /* 0x000fe20007f1e0ff */
[C---:B------:R-:W-:Y:S01]  /*b520*/  IMAD R29, R0.reuse, 0x1c3, RZ ;  /* 0x000001c3001d7824 */ /* 0x040fe200078e02ff */
[----:B---3--:R-:W-:Y:S01]  /*b530*/  LEA.HI.X.SX32 R9, R7, R3, 0x1, P6 ;  /* 0x0000000307097211 */ /* 0x008fe200030f0eff */
[----:B------:R-:W-:-:S05]  /*b540*/  IMAD R7, R0, 0x1bb, RZ ;  /* 0x000001bb00077824 */ /* 0x000fca00078e02ff */
[-C--:B------:R-:W-:Y:S01]  /*b550*/  LEA.HI.X.SX32 R11, R7, R3.reuse, 0x1, P4 ;  /* 0x00000003070b7211 */ /* 0x080fe200020f0eff */
[----:B------:R-:W-:Y:S01]  /*b560*/  IMAD R7, R0, 0x1bd, RZ ;  /* 0x000001bd00077824 */ /* 0x000fe200078e02ff */
[-C--:B------:R-:W-:Y:S01]  /*b570*/  LEA.HI.X.SX32 R5, R6, R3.reuse, 0x1, P3 ;  /* 0x0000000306057211 */ /* 0x080fe200018f0eff */
[----:B------:R-:W-:Y:S03]  /*b580*/  STL.64 [R1+0x588], R8 ;  /* 0x0005880801007387 */ /* 0x000fe60000100a00 */
[----:B------:R-:W-:Y:S01]  /*b590*/  LEA.HI.X.SX32 R13, R7, R3, 0x1, P2 ;  /* 0x00000003070d7211 */ /* 0x000fe200010f0eff */
[----:B------:R-:W-:Y:S04]  /*b5a0*/  STL.64 [R1+0x650], R26 ;  /* 0x0006501a01007387 */ /* 0x000fe80000100a00 */
[----:B------:R-:W-:Y:S04]  /*b5b0*/  STL.64 [R1+0x38], R10 ;  /* 0x0000380a01007387 */ /* 0x000fe80000100a00 */
[----:B------:R-:W-:Y:S04]  /*b5c0*/  STL.64 [R1+0x30], R4 ;  /* 0x0000300401007387 */ /* 0x000fe80000100a00 */
[----:B------:R0:W-:Y:S04]  /*b5d0*/  STL.64 [R1+0x28], R12 ;  /* 0x0000280c01007387 */ /* 0x0001e80000100a00 */
[----:B0-----:R-:W3:Y:S01]  /*b5e0*/  LDL.LU R13, [R1+0x3c24] ;  /* 0x003c2400010d7983 */ /* 0x001ee20000300800 */
        /* <DEDUP_REMOVED lines=8> */
[----:B------:R-:W-:Y:S01]  /*b670*/  IADD3 R4, P3, R20, R2, RZ ;  /* 0x0000000214047210 */ /* 0x000fe20007f7e0ff */
[----:B------:R-:W-:Y:S01]  /*b680*/  IMAD R20, R0, 0x396, RZ ;  /* 0x0000039600147824 */ /* 0x000fe200078e02ff */
[----:B------:R0:W-:Y:S01]  /*b690*/  STL.64 [R1+0x590], R16 ;  /* 0x0005901001007387 */ /* 0x0001e20000100a00 */
[----:B------:R-:W-:-:S03]  /*b6a0*/  LEA.HI.X.SX32 R9, R29, R3, 0x1, P6 ;  /* 0x000000031d097211 */ /* 0x000fc600030f0eff */
[----:B------:R1:W-:Y:S01]  /*b6b0*/  STL.64 [R1+0x658], R14 ;  /* 0x0006580e01007387 */ /* 0x0003e20000100a00 */
[-C--:B0-----:R-:W-:Y:S01]  /*b6c0*/  IADD3 R16, P1, R20, R2.reuse, RZ ;  /* 0x0000000214107210 */ /* 0x081fe20007f3e0ff */
[----:B------:R-:W-:Y:S01]  /*b6d0*/  IMAD R20, R0, 0x39a, RZ ;  /* 0x0000039a00147824 */ /* 0x000fe200078e02ff */
[-C--:B-1----:R-:W-:Y:S01]  /*b6e0*/  IADD3 R14, P0, R12, R2.reuse, RZ ;  /* 0x000000020c0e7210 */ /* 0x082fe20007f1e0ff */
[----:B------:R-:W-:Y:S01]  /*b6f0*/  IMAD R12, R0, 0x1c5, RZ ;  /* 0x000001c5000c7824 */ /* 0x000fe200078e02ff */
[----:B------:R0:W-:Y:S02]  /*b700*/  STL.64 [R1+0x20], R8 ;  /* 0x0000200801007387 */ /* 0x0001e40000100a00 */
[----:B------:R-:W-:Y:S01]  /*b710*/  IADD3 R28, P6, R20, R2, RZ ;  /* 0x00000002141c7210 */ /* 0x000fe20007fde0ff */
[----:B------:R-:W-:Y:S01]  /*b720*/  IMAD R20, R0, 0x39e, RZ ;  /* 0x0000039e00147824 */ /* 0x000fe200078e02ff */
[-C--:B------:R-:W-:Y:S02]  /*b730*/  LEA.HI.X.SX32 R11, R12, R3.reuse, 0x1, P4 ;  /* 0x000000030c0b7211 */ /* 0x080fe400020f0eff */
[----:B--2---:R-:W-:Y:S01]  /*b740*/  LEA.HI.X.SX32 R5, R18, R3, 0x1, P3 ;  /* 0x0000000312057211 */ /* 0x004fe200018f0eff */
[----:B0-----:R-:W-:-:S02]  /*b750*/  IMAD R9, R0, 0x1c4, RZ ;  /* 0x000001c400097824 */ /* 0x001fc400078e02ff */
[----:B------:R0:W-:Y:S01]  /*b760*/  STL.64 [R1+0x10], R10 ;  /* 0x0000100a01007387 */ /* 0x0001e20000100a00 */
[C---:B------:R-:W-:Y:S02]  /*b770*/  IMAD R6, R0.reuse, 0x38e, RZ ;  /* 0x0000038e00067824 */ /* 0x040fe400078e02ff */
[----:B------:R-:W-:Y:S01]  /*b780*/  LEA.HI.X.SX32 R27, R9, R3, 0x1, P5 ;  /* 0x00000003091b7211 */ /* 0x000fe200028f0eff */
[----:B------:R-:W-:Y:S01]  /*b790*/  IMAD R12, R0, 0x1c7, RZ ;  /* 0x000001c7000c7824 */ /* 0x000fe200078e02ff */
[-C--:B0-----:R-:W-:Y:S01]  /*b7a0*/  IADD3 R10, P4, R20, R2.reuse, RZ ;  /* 0x00000002140a7210 */ /* 0x081fe20007f9e0ff */
[----:B------:R-:W-:Y:S02]  /*b7b0*/  IMAD R20, R0, 0x3a6, RZ ;  /* 0x000003a600147824 */ /* 0x000fe400078e02ff */
[----:B------:R-:W-:Y:S01]  /*b7c0*/  STL.64 [R1+0x18], R26 ;  /* 0x0000181a01007387 */ /* 0x000fe20000100a00 */
[----:B------:R-:W-:-:S03]  /*b7d0*/  IADD3 R6, P2, R6, R2, RZ ;  /* 0x0000000206067210 */ /* 0x000fc60007f5e0ff */
[----:B------:R0:W-:Y:S01]  /*b7e0*/  STL.64 [R1+0x598], R4 ;  /* 0x0005980401007387 */ /* 0x0001e20000100a00 */
[-C--:B------:R-:W-:Y:S02]  /*b7f0*/  LEA.HI.X.SX32 R7, R12, R3.reuse, 0x1, P2 ;  /* 0x000000030c077211 */ /* 0x080fe400010f0eff */
[----:B0-----:R-:W-:Y:S01]  /*b800*/  IADD3 R4, P3, R20, R2, RZ ;  /* 0x0000000214047210 */ /* 0x001fe20007f7e0ff */
[----:B------:R-:W-:Y:S02]  /*b810*/  IMAD R20, R0, 0x1cb, RZ ;  /* 0x000001cb00147824 */ /* 0x000fe400078e02ff */
[----:B------:R0:W-:Y:S03]  /*b820*/  STL.64 [R1+0x660], R6 ;  /* 0x0006600601007387 */ /* 0x0001e60000100a00 */
[----:B------:R-:W-:Y:S01]  /*b830*/  LEA.HI.X.SX32 R17, R20, R3, 0x1, P1 ;  /* 0x0000000314117211 */ /* 0x000fe200008f0eff */
[----:B------:R-:W-:-:S04]  /*b840*/  IMAD R18, R0, 0x3a8, RZ ;  /* 0x000003a800127824 */ /* 0x000fc800078e02ff */
[----:B------:R1:W-:Y:S01]  /*b850*/  STL.64 [R1+0x8], R16 ;  /* 0x0000081001007387 */ /* 0x0003e20000100a00 */
[----:B------:R-:W-:Y:S01]  /*b860*/  IMAD R12, R0, 0x3ac, RZ ;  /* 0x000003ac000c7824 */ /* 0x000fe200078e02ff */
[----:B0-----:R-:W-:Y:S01]  /*b870*/  IADD3 R6, P2, R18, R2, RZ ;  /* 0x0000000212067210 */ /* 0x001fe20007f5e0ff */
[C---:B------:R-:W-:Y:S02]  /*b880*/  IMAD R18, R0.reuse, 0x3aa, RZ ;  /* 0x000003aa00127824 */ /* 0x040fe400078e02ff */
[----:B-1----:R-:W-:-:S05]  /*b890*/  IMAD R16, R0, 0x1cc, RZ ;  /* 0x000001cc00107824 */ /* 0x002fca00078e02ff */
[-C--:B------:R-:W-:Y:S02]  /*b8a0*/  LEA.HI.X.SX32 R15, R16, R3.reuse, 0x1, P0 ;  /* 0x00000003100f7211 */ /* 0x080fe400000f0eff */
[-C--:B------:R-:W-:Y:S01]  /*b8b0*/  IADD3 R20, P1, R18, R2.reuse, RZ ;  /* 0x0000000212147210 */ /* 0x080fe20007f3e0ff */
[C---:B------:R-:W-:Y:S02]  /*b8c0*/  IMAD R18, R0.reuse, 0x1cd, RZ ;  /* 0x000001cd00127824 */ /* 0x040fe400078e02ff */
[----:B------:R0:W-:Y:S01]  /*b8d0*/  STL.64 [R1], R14 ;  /* 0x0000000e01007387 */ /* 0x0001e20000100a00 */
[----:B------:R-:W-:Y:S02]  /*b8e0*/  IMAD R8, R0, 0x39c, RZ ;  /* 0x0000039c00087824 */ /* 0x000fe400078e02ff */
[----:B------:R-:W-:Y:S02]  /*b8f0*/  LEA.HI.X.SX32 R29, R18, R3, 0x1, P6 ;  /* 0x00000003121d7211 */ /* 0x000fe400030f0eff */
[-C--:B0-----:R-:W-:Y:S01]  /*b900*/  IADD3 R14, P0, R12, R2.reuse, RZ ;  /* 0x000000020c0e7210 */ /* 0x081fe20007f1e0ff */
[----:B------:R-:W-:Y:S01]  /*b910*/  IMAD R12, R0, 0x3ae, RZ ;  /* 0x000003ae000c7824 */ /* 0x000fe200078e02ff */
[----:B------:R-:W-:-:S04]  /*b920*/  IADD3 R8, P5, R8, R2, RZ ;  /* 0x0000000208087210 */ /* 0x000fc80007fbe0ff */
[----:B------:R-:W-:Y:S01]  /*b930*/  IADD3 R16, P6, R12, R2, RZ ;  /* 0x000000020c107210 */ /* 0x000fe20007fde0ff */
[----:B------:R-:W-:Y:S01]  /*b940*/  IMAD R12, R0, 0x1cf, RZ ;  /* 0x000001cf000c7824 */ /* 0x000fe200078e02ff */
[----:B------:R-:W-:Y:S04]  /*b950*/  STL.64 [R1+0x3940], R28 ;  /* 0x0039401c01007387 */ /* 0x000fe80000100a00 */
[----:B------:R-:W-:Y:S01]  /*b960*/  LEA.HI.X.SX32 R11, R12, R3, 0x1, P4 ;  /* 0x000000030c0b7211 */ /* 0x000fe200020f0eff */
[----:B------:R-:W-:-:S05]  /*b970*/  IMAD R12, R0, 0x1d4, RZ ;  /* 0x000001d4000c7824 */ /* 0x000fca00078e02ff */
[-C--:B------:R-:W-:Y:S01]  /*b980*/  LEA.HI.X.SX32 R7, R12, R3.reuse, 0x1, P2 ;  /* 0x000000030c077211 */ /* 0x080fe200010f0eff */
[----:B------:R-:W-:Y:S01]  /*b990*/  IMAD R18, R0, 0x3b6, RZ ;  /* 0x000003b600127824 */ /* 0x000fe200078e02ff */
[-C--:B------:R-:W-:Y:S02]  /*b9a0*/  LEA.HI.X.SX32 R15, R24, R3.reuse, 0x1, P0 ;  /* 0x00000003180f7211 */ /* 0x080fe400000f0eff */
[----:B---3--:R-:W-:Y:S01]  /*b9b0*/  LEA.HI.X.SX32 R9, R13, R3, 0x1, P5 ;  /* 0x000000030d097211 */ /* 0x008fe200028f0eff */
[----:B------:R-:W-:-:S04]  /*b9c0*/  IMAD R13, R0, 0x1d3, RZ ;  /* 0x000001d3000d7824 */ /* 0x000fc800078e02ff */
[----:B------:R0:W-:Y:S04]  /*b9d0*/  STL.64 [R1+0x5a0], R8 ;  /* 0x0005a00801007387 */ /* 0x0001e80000100a00 */
[----:B------:R1:W-:Y:S01]  /*b9e0*/  STL.64 [R1+0x668], R10 ;  /* 0x0006680a01007387 */ /* 0x0003e20000100a00 */
[----:B------:R-:W-:Y:S01]  /*b9f0*/  LEA.HI.X.SX32 R5, R13, R3, 0x1, P3 ;  /* 0x000000030d057211 */ /* 0x000fe200018f0eff */
[C---:B0-----:R-:W-:Y:S02]  /*ba00*/  IMAD R9, R0.reuse, 0x3bc, RZ ;  /* 0x000003bc00097824 */ /* 0x041fe400078e02ff */
[----:B-1----:R-:W-:-:S03]  /*ba10*/  IMAD R11, R0, 0x1d5, RZ ;  /* 0x000001d5000b7824 */ /* 0x002fc600078e02ff */
[----:B------:R-:W-:Y:S01]  /*ba20*/  IADD3 R26, P2, R9, R2, RZ ;  /* 0x00000002091a7210 */ /* 0x000fe20007f5e0ff */
[C---:B------:R-:W-:Y:S01]  /*ba30*/  IMAD R9, R0.reuse, 0x3be, RZ ;  /* 0x000003be00097824 */ /* 0x040fe200078e02ff */
[----:B------:R-:W-:Y:S01]  /*ba40*/  LEA.HI.X.SX32 R21, R11, R3, 0x1, P1 ;  /* 0x000000030b157211 */ /* 0x000fe200008f0eff */
[----:B------:R-:W-:Y:S04]  /*ba50*/  STL.64 [R1+0x3a38], R4 ;  /* 0x003a380401007387 */ /* 0x000fe80000100a00 */
[----:B------:R-:W-:Y:S01]  /*ba60*/  STL.64 [R1+0x39a0], R6 ;  /* 0x0039a00601007387 */ /* 0x000fe20000100a00 */
[----:B------:R-:W-:-:S03]  /*ba70*/  IMAD R13, R0, 0x1db, RZ ;  /* 0x000001db000d7824 */ /* 0x000fc600078e02ff */
[----:B------:R0:W-:Y:S01]  /*ba80*/  STL.64 [R1+0x4a0], R20 ;  /* 0x0004a01401007387 */ /* 0x0001e20000100a00 */
[-C--:B------:R-:W-:Y:S01]  /*ba90*/  IADD3 R8, P5, R18, R2.reuse, RZ ;  /* 0x0000000212087210 */ /* 0x080fe20007fbe0ff */
[C---:B------:R-:W-:Y:S01]  /*baa0*/  IMAD R18, R0.reuse, 0x3b8, RZ ;  /* 0x000003b800127824 */ /* 0x040fe200078e02ff */
[----:B0-----:R-:W-:Y:S01]  /*bab0*/  IADD3 R20, P1, R9, R2, RZ ;  /* 0x0000000209147210 */ /* 0x001fe20007f3e0ff */
[----:B------:R-:W-:-:S03]  /*bac0*/  IMAD R9, R0, 0x1d7, RZ ;  /* 0x000001d700097824 */ /* 0x000fc600078e02ff */
[-C--:B------:R-:W-:Y:S01]  /*bad0*/  IADD3 R10, P4, R18, R2.reuse, RZ ;  /* 0x00000002120a7210 */ /* 0x080fe20007f9e0ff */
[C---:B------:R-:W-:Y:S01]  /*bae0*/  IMAD R11, R0.reuse, 0x3ca, RZ ;  /* 0x000003ca000b7824 */ /* 0x040fe200078e02ff */
[-C--:B------:R-:W-:Y:S02]  /*baf0*/  LEA.HI.X.SX32 R17, R9, R3.reuse, 0x1, P6 ;  /* 0x0000000309117211 */ /* 0x080fe400030f0eff */
[----:B------:R-:W-:Y:S01]  /*bb00*/  LEA.HI.X.SX32 R9, R13, R3, 0x1, P5 ;  /* 0x000000030d097211 */ /* 0x000fe200028f0eff */
[C---:B------:R-:W-:Y:S01]  /*bb10*/  IMAD R18, R0.reuse, 0x3ba, RZ ;  /* 0x000003ba00127824 */ /* 0x040fe200078e02ff */
[----:B------:R-:W-:Y:S01]  /*bb20*/  STL.64 [R1+0x5a8], R14 ;  /* 0x0005a80e01007387 */ /* 0x000fe20000100a00 */
[----:B------:R-:W-:Y:S01]  /*bb30*/  IMAD R13, R0, 0x3cc, RZ ;  /* 0x000003cc000d7824 */ /* 0x000fe200078e02ff */
[-C--:B------:R-:W-:Y:S02]  /*bb40*/  IADD3 R28, P5, R11, R2.reuse, RZ ;  /* 0x000000020b1c7210 */ /* 0x080fe40007fbe0ff */
[----:B------:R-:W-:Y:S01]  /*bb50*/  STL.64 [R1+0x3a40], R8 ;  /* 0x003a400801007387 */ /* 0x000fe20000100a00 */
[----:B------:R-:W-:-:S03]  /*bb60*/  IADD3 R18, P3, R18, R2, RZ ;  /* 0x0000000212127210 */ /* 0x000fc60007f7e0ff */
[----:B------:R0:W-:Y:S01]  /*bb70*/  STL.64 [R1+0x670], R16 ;  /* 0x0006701001007387 */ /* 0x0001e20000100a00 */
[----:B------:R-:W-:Y:S02]  /*bb80*/  LEA.HI.X.SX32 R11, R22, R3, 0x1, P4 ;  /* 0x00000003160b7211 */ /* 0x000fe400020f0eff */
[----:B------:R-:W-:Y:S01]  /*bb90*/  IADD3 R22, P4, R13, R2, RZ ;  /* 0x000000020d167210 */ /* 0x000fe20007f9e0ff */
[C---:B------:R-:W-:Y:S02]  /*bba0*/  IMAD R13, R0.reuse, 0x1df, RZ ;  /* 0x000001df000d7824 */ /* 0x040fe400078e02ff */
[C---:B0-----:R-:W-:Y:S02]  /*bbb0*/  IMAD R16, R0.reuse, 0x1dd, RZ ;  /* 0x000001dd00107824 */ /* 0x041fe400078e02ff */
[----:B------:R-:W-:-:S03]  /*bbc0*/  IMAD R17, R0, 0x1de, RZ ;  /* 0x000001de00117824 */ /* 0x000fc600078e02ff */
[-C--:B------:R-:W-:Y:S02]  /*bbd0*/  LEA.HI.X.SX32 R19, R16, R3.reuse, 0x1, P3 ;  /* 0x0000000310137211 */ /* 0x080fe400018f0eff */
[-C--:B------:R-:W-:Y:S01]  /*bbe0*/  LEA.HI.X.SX32 R27, R17, R3.reuse, 0x1, P2 ;  /* 0x00000003111b7211 */ /* 0x080fe200010f0eff */
[----:B------:R-:W-:Y:S01]  /*bbf0*/  STL [R1+0x4b0], R28 ;  /* 0x0004b01c01007387 */ /* 0x000fe20000100800 */
[----:B------:R-:W-:-:S03]  /*bc00*/  LEA.HI.X.SX32 R21, R13, R3, 0x1, P1 ;  /* 0x000000030d157211 */ /* 0x000fc600008f0eff */
[----:B------:R-:W-:Y:S04]  /*bc10*/  STL.64 [R1+0x39a8], R10 ;  /* 0x0039a80a01007387 */ /* 0x000fe80000100a00 */
[----:B------:R-:W-:Y:S04]  /*bc20*/  STL.64 [R1+0x4a8], R18 ;  /* 0x0004a81201007387 */ /* 0x000fe80000100a00 */
[----:B------:R0:W-:Y:S04]  /*bc30*/  STL.64 [R1+0x5b0], R26 ;  /* 0x0005b01a01007387 */ /* 0x0001e80000100a00 */
[----:B0-----:R-:W2:Y:S04]  /*bc40*/  LDL.LU R27, [R1+0x3c20] ;  /* 0x003c2000011b7983 */ /* 0x001ea80000300800 */
[----:B------:R0:W-:Y:S04]  /*bc50*/  STL.64 [R1+0x678], R20 ;  /* 0x0006781401007387 */ /* 0x0001e80000100a00 */
[----:B0-----:R-:W3:Y:S01]  /*bc60*/  LDL.LU R21, [R1+0x3c1c] ;  /* 0x003c1c0001157983 */ /* 0x001ee20000300800 */
[----:B------:R-:W-:-:S02]  /*bc70*/  IMAD R15, R0, 0x3ce, RZ ;  /* 0x000003ce000f7824 */ /* 0x000fc400078e02ff */
[C---:B------:R-:W-:Y:S02]  /*bc80*/  IMAD R12, R0.reuse, 0x3c6, RZ ;  /* 0x000003c6000c7824 */ /* 0x040fe400078e02ff */
[C---:B------:R-:W-:Y:S01]  /*bc90*/  IMAD R14, R0.reuse, 0x3c8, RZ ;  /* 0x000003c8000e7824 */ /* 0x040fe200078e02ff */
[-C--:B------:R-:W-:Y:S01]  /*bca0*/  IADD3 R24, P3, R15, R2.reuse, RZ ;  /* 0x000000020f187210 */ /* 0x080fe20007f7e0ff */
[----:B------:R-:W-:Y:S01]  /*bcb0*/  IMAD R13, R0, 0x1e3, RZ ;  /* 0x000001e3000d7824 */ /* 0x000fe200078e02ff */
[-C--:B------:R-:W-:Y:S01]  /*bcc0*/  IADD3 R12, P0, R12, R2.reuse, RZ ;  /* 0x000000020c0c7210 */ /* 0x080fe20007f1e0ff */
[----:B------:R-:W-:Y:S01]  /*bcd0*/  IMAD R15, R0, 0x3da, RZ ;  /* 0x000003da000f7824 */ /* 0x000fe200078e02ff */
[-C--:B------:R-:W-:Y:S01]  /*bce0*/  IADD3 R14, P6, R14, R2.reuse, RZ ;  /* 0x000000020e0e7210 */ /* 0x080fe20007fde0ff */
[C---:B------:R-:W-:Y:S01]  /*bcf0*/  IMAD R26, R0.reuse, 0x1e4, RZ ;  /* 0x000001e4001a7824 */ /* 0x040fe200078e02ff */
[----:B------:R-:W-:Y:S01]  /*bd00*/  LEA.HI.X.SX32 R13, R13, R3, 0x1, P0 ;  /* 0x000000030d0d7211 */ /* 0x000fe200000f0eff */
[----:B------:R-:W-:Y:S01]  /*bd10*/  IMAD R17, R0, 0x3dc, RZ ;  /* 0x000003dc00117824 */ /* 0x000fe200078e02ff */
[----:B------:R-:W-:-:S02]  /*bd20*/  IADD3 R20, P0, R15, R2, RZ ;  /* 0x000000020f147210 */ /* 0x000fc40007f1e0ff */
[----:B------:R-:W-:Y:S01]  /*bd30*/  LEA.HI.X.SX32 R15, R26, R3, 0x1, P6 ;  /* 0x000000031a0f7211 */ /* 0x000fe200030f0eff */
[----:B------:R0:W-:Y:S01]  /*bd40*/  STL.64 [R1+0x3a48], R12 ;  /* 0x003a480c01007387 */ /* 0x0001e20000100a00 */
[----:B------:R-:W-:-:S03]  /*bd50*/  IMAD R19, R0, 0x1e5, RZ ;  /* 0x000001e500137824 */ /* 0x000fc600078e02ff */
[----:B------:R1:W-:Y:S01]  /*bd60*/  STL.64 [R1+0x39b0], R14 ;  /* 0x0039b00e01007387 */ /* 0x0003e20000100a00 */
[C---:B------:R-:W-:Y:S01]  /*bd70*/  IMAD R16, R0.reuse, 0x3d6, RZ ;  /* 0x000003d600107824 */ /* 0x040fe200078e02ff */
[----:B0-----:R-:W-:Y:S02]  /*bd80*/  MOV R12, R28 ;  /* 0x0000001c000c7202 */ /* 0x001fe40000000f00 */
[-C--:B------:R-:W-:Y:S01]  /*bd90*/  IADD3 R28, P6, R17, R2.reuse, RZ ;  /* 0x00000002111c7210 */ /* 0x080fe20007fde0ff */
[C---:B------:R-:W-:Y:S02]  /*bda0*/  IMAD R17, R0.reuse, 0x3de, RZ ;  /* 0x000003de00117824 */ /* 0x040fe400078e02ff */
[----:B------:R-:W-:Y:S01]  /*bdb0*/  IMAD.MOV.U32 R13, RZ, RZ, R29 ;  /* 0x000000ffff0d7224 */ /* 0x000fe200078e001d */
[-C--:B------:R-:W-:Y:S02]  /*bdc0*/  LEA.HI.X.SX32 R13, R19, R3.reuse, 0x1, P5 ;  /* 0x00000003130d7211 */ /* 0x080fe400028f0eff */
[-C--:B------:R-:W-:Y:S01]  /*bdd0*/  IADD3 R12, P5, R17, R2.reuse, RZ ;  /* 0x00000002110c7210 */ /* 0x080fe20007fbe0ff */
[----:B------:R-:W-:Y:S01]  /*bde0*/  IMAD R17, R0, 0x1e7, RZ ;  /* 0x000001e700117824 */ /* 0x000fe200078e02ff */
[----:B------:R-:W-:Y:S01]  /*bdf0*/  IADD3 R16, P2, R16, R2, RZ ;  /* 0x0000000210107210 */ /* 0x000fe20007f5e0ff */
[----:B------:R0:W-:Y:S03]  /*be00*/  STL [R1+0x4b8], R20 ;  /* 0x0004b81401007387 */ /* 0x0001e60000100800 */
[----:B------:R-:W-:Y:S01]  /*be10*/  LEA.HI.X.SX32 R25, R17, R3, 0x1, P3 ;  /* 0x0000000311197211 */ /* 0x000fe200018f0eff */
[C---:B------:R-:W-:Y:S01]  /*be20*/  IMAD R18, R0.reuse, 0x3d8, RZ ;  /* 0x000003d800127824 */ /* 0x040fe200078e02ff */
[----:B------:R-:W-:Y:S01]  /*be30*/  STL [R1+0x4b4], R13 ;  /* 0x0004b40d01007387 */ /* 0x000fe20000100800 */
[----:B------:R-:W-:-:S03]  /*be40*/  IMAD R19, R0, 0x3ea, RZ ;  /* 0x000003ea00137824 */ /* 0x000fc600078e02ff */
[----:B------:R-:W-:Y:S02]  /*be50*/  IADD3 R18, P1, R18, R2, RZ ;  /* 0x0000000212127210 */ /* 0x000fe40007f3e0ff */
[----:B-1----:R-:W-:Y:S01]  /*be60*/  MOV R14, R20 ;  /* 0x00000014000e7202 */ /* 0x002fe20000000f00 */
[C---:B0-----:R-:W-:Y:S01]  /*be70*/  IMAD R20, R0.reuse, 0x3e6, RZ ;  /* 0x000003e600147824 */ /* 0x041fe200078e02ff */
[----:B---3--:R-:W-:Y:S01]  /*be80*/  MOV R15, R21 ;  /* 0x00000015000f7202 */ /* 0x008fe20000000f00 */
[----:B------:R-:W-:-:S05]  /*be90*/  IMAD R21, R0, 0x1e6, RZ ;  /* 0x000001e600157824 */ /* 0x000fca00078e02ff */
[----:B------:R-:W-:Y:S01]  /*bea0*/  LEA.HI.X.SX32 R23, R21, R3, 0x1, P4 ;  /* 0x0000000315177211 */ /* 0x000fe200020f0eff */
[----:B------:R-:W-:-:S05]  /*beb0*/  IMAD R21, R0, 0x1eb, RZ ;  /* 0x000001eb00157824 */ /* 0x000fca00078e02ff */
[----:B------:R-:W-:Y:S01]  /*bec0*/  LEA.HI.X.SX32 R17, R21, R3, 0x1, P2 ;  /* 0x0000000315117211 */ /* 0x000fe200010f0eff */
[----:B------:R-:W-:Y:S01]  /*bed0*/  STL.64 [R1+0x5b8], R22 ;  /* 0x0005b81601007387 */ /* 0x000fe20000100a00 */
[----:B------:R-:W-:-:S03]  /*bee0*/  IMAD R21, R0, 0x3ec, RZ ;  /* 0x000003ec00157824 */ /* 0x000fc600078e02ff */
[----:B------:R-:W-:Y:S04]  /*bef0*/  STL.64 [R1+0x3a50], R16 ;  /* 0x003a501001007387 */ /* 0x000fe80000100a00 */
[----:B------:R0:W-:Y:S01]  /*bf00*/  STL.64 [R1+0x680], R24 ;  /* 0x0006801801007387 */ /* 0x0001e20000100a00 */
[----:B------:R-:W-:Y:S01]  /*bf10*/  IADD3 R8, P2, R19, R2, RZ ;  /* 0x0000000213087210 */ /* 0x000fe20007f5e0ff */
[C---:B0-----:R-:W-:Y:S02]  /*bf20*/  IMAD R25, R0.reuse, 0x1ec, RZ ;  /* 0x000001ec00197824 */ /* 0x041fe400078e02ff */
[----:B------:R-:W-:-:S03]  /*bf30*/  IMAD R24, R0, 0x1ed, RZ ;  /* 0x000001ed00187824 */ /* 0x000fc600078e02ff */
[-C--:B------:R-:W-:Y:S02]  /*bf40*/  LEA.HI.X.SX32 R19, R25, R3.reuse, 0x1, P1 ;  /* 0x0000000319137211 */ /* 0x080fe400008f0eff */
[-C--:B------:R-:W-:Y:S01]  /*bf50*/  IADD3 R4, P1, R21, R2.reuse, RZ ;  /* 0x0000000215047210 */ /* 0x080fe20007f3e0ff */
[C---:B------:R-:W-:Y:S02]  /*bf60*/  IMAD R21, R0.reuse, 0x1ef, RZ ;  /* 0x000001ef00157824 */ /* 0x040fe400078e02ff */
[----:B------:R-:W-:Y:S01]  /*bf70*/  IMAD R23, R0, 0x3ee, RZ ;  /* 0x000003ee00177824 */ /* 0x000fe200078e02ff */
[-C--:B------:R-:W-:Y:S02]  /*bf80*/  LEA.HI.X.SX32 R15, R24, R3.reuse, 0x1, P0 ;  /* 0x00000003180f7211 */ /* 0x080fe400000f0eff */
[----:B------:R-:W-:Y:S01]  /*bf90*/  LEA.HI.X.SX32 R13, R21, R3, 0x1, P5 ;  /* 0x00000003150d7211 */ /* 0x000fe200028f0eff */
[----:B------:R-:W-:Y:S01]  /*bfa0*/  IMAD R21, R0, 0x1f3, RZ ;  /* 0x000001f300157824 */ /* 0x000fe200078e02ff */
[----:B------:R-:W-:-:S02]  /*bfb0*/  IADD3 R20, P4, R20, R2, RZ ;  /* 0x0000000214147210 */ /* 0x000fc40007f9e0ff */
[-C--:B------:R-:W-:Y:S01]  /*bfc0*/  IADD3 R6, P0, R23, R2.reuse, RZ ;  /* 0x0000000217067210 */ /* 0x080fe20007f1e0ff */
[----:B------:R-:W-:Y:S01]  /*bfd0*/  IMAD R23, R0, 0x3fa, RZ ;  /* 0x000003fa00177824 */ /* 0x000fe200078e02ff */
[----:B------:R-:W-:Y:S01]  /*bfe0*/  STL [R1+0x4c0], R8 ;  /* 0x0004c00801007387 */ /* 0x000fe20000100800 */
[-C--:B--2---:R-:W-:Y:S02]  /*bff0*/  LEA.HI.X.SX32 R29, R27, R3.reuse, 0x1, P6 ;  /* 0x000000031b1d7211 */ /* 0x084fe400030f0eff */
[----:B------:R-:W-:Y:S01]  /*c000*/  LEA.HI.X.SX32 R21, R21, R3, 0x1, P4 ;  /* 0x0000000315157211 */ /* 0x000fe200020f0eff */
[----:B------:R-:W-:Y:S01]  /*c010*/  STL.64 [R1+0x39b8], R18 ;  /* 0x0039b81201007387 */ /* 0x000fe20000100a00 */
[----:B------:R-:W-:-:S03]  /*c020*/  IADD3 R10, P4, R23, R2, RZ ;  /* 0x00000002170a7210 */ /* 0x000fc60007f9e0ff */
[----:B------:R-:W-:Y:S04]  /*c030*/  STL [R1+0x5d0], R4 ;  /* 0x0005d00401007387 */ /* 0x000fe80000100800 */
[----:B------:R-:W-:Y:S04]  /*c040*/  STL [R1+0x4bc], R15 ;  /* 0x0004bc0f01007387 */ /* 0x000fe80000100800 */
[----:B------:R-:W-:Y:S04]  /*c050*/  STL [R1+0x690], R6 ;  /* 0x0006900601007387 */ /* 0x000fe80000100800 */
[----:B------:R-:W-:Y:S04]  /*c060*/  STL.64 [R1+0x5c0], R28 ;  /* 0x0005c01c01007387 */ /* 0x000fe80000100a00 */
[----:B------:R-:W-:Y:S04]  /*c070*/  STL.64 [R1+0x688], R12 ;  /* 0x0006880c01007387 */ /* 0x000fe80000100a00 */
[----:B------:R0:W-:Y:S04]  /*c080*/  STL.64 [R1+0x3a58], R20 ;  /* 0x003a581401007387 */ /* 0x0001e80000100a00 */
[----:B------:R-:W2:Y:S04]  /*c090*/  LDL.LU R17, [R1+0x6bc] ;  /* 0x0006bc0001117983 */ /* 0x000ea80000300800 */
[----:B------:R-:W-:Y:S04]  /*c0a0*/  STL [R1+0x4c8], R10 ;  /* 0x0004c80a01007387 */ /* 0x000fe80000100800 */
[----:B0-----:R-:W3:Y:S04]  /*c0b0*/  LDL.LU R20, [R1+0x6a4] ;  /* 0x0006a40001147983 */ /* 0x001ee80000300800 */
[----:B------:R-:W3:Y:S04]  /*c0c0*/  LDL.LU R21, [R1+0x6a0] ;  /* 0x0006a00001157983 */ /* 0x000ee80000300800 */
[----:B---3--:R-:W-:Y:S04]  /*c0d0*/  STL.64 [R1+0x3c00], R20 ;  /* 0x003c001401007387 */ /* 0x008fe80000100a00 */
[----:B------:R-:W3:Y:S04]  /*c0e0*/  LDL.LU R18, [R1+0x69c] ;  /* 0x00069c0001127983 */ /* 0x000ee80000300800 */
[----:B---3--:R-:W-:Y:S04]  /*c0f0*/  STL [R1+0x3c18], R18 ;  /* 0x003c181201007387 */ /* 0x008fe80000100800 */
[----:B------:R-:W2:Y:S04]  /*c100*/  LDL.LU R16, [R1+0x698] ;  /* 0x0006980001107983 */ /* 0x000ea80000300800 */
[----:B--2---:R0:W-:Y:S04]  /*c110*/  STL.64 [R1+0x3c08], R16 ;  /* 0x003c081001007387 */ /* 0x0041e80000100a00 */
[----:B0-----:R-:W2:Y:S01]  /*c120*/  LDL.64 R16, [R1+0x4c8] ;  /* 0x0004c80001107983 */ /* 0x001ea20000100a00 */
[----:B------:R-:W-:-:S02]  /*c130*/  IMAD R22, R0, 0x3e8, RZ ;  /* 0x000003e800167824 */ /* 0x000fc400078e02ff */
[----:B------:R-:W-:-:S03]  /*c140*/  IMAD R29, R0, 0x1f4, RZ ;  /* 0x000001f4001d7824 */ /* 0x000fc600078e02ff */
[----:B------:R-:W-:Y:S01]  /*c150*/  IADD3 R22, P3, R22, R2, RZ ;  /* 0x0000000216167210 */ /* 0x000fe20007f7e0ff */
[----:B------:R-:W-:Y:S01]  /*c160*/  IMAD R27, R0, 0x1f5, RZ ;  /* 0x000001f5001b7824 */ /* 0x000fe200078e02ff */
[----:B------:R-:W-:Y:S01]  /*c170*/  MOV R18, R8 ;  /* 0x0000000800127202 */ /* 0x000fe20000000f00 */
[----:B------:R-:W-:Y:S01]  /*c180*/  IMAD.MOV.U32 R19, RZ, RZ, R9 ;  /* 0x000000ffff137224 */ /* 0x000fe200078e0009 */
[-C--:B------:R-:W-:Y:S02]  /*c190*/  LEA.HI.X.SX32 R23, R29, R3.reuse, 0x1, P3 ;  /* 0x000000031d177211 */ /* 0x080fe400018f0eff */
[----:B------:R-:W-:Y:S01]  /*c1a0*/  LEA.HI.X.SX32 R19, R27, R3, 0x1, P2 ;  /* 0x000000031b137211 */ /* 0x000fe200010f0eff */
[----:B--2---:R0:W-:Y:S02]  /*c1b0*/  STL [R1+0x3c10], R16 ;  /* 0x003c101001007387 */ /* 0x0041e40000100800 */
[----:B0-----:R-:W-:-:S05]  /*c1c0*/  MOV R16, R6 ;  /* 0x0000000600107202 */ /* 0x001fca0000000f00 */
[----:B------:R0:W-:Y:S04]  /*c1d0*/  STL [R1+0x3c14], R16 ;  /* 0x003c141001007387 */ /* 0x0001e80000100800 */
[----:B------:R-:W2:Y:S01]  /*c1e0*/  LDL.LU R14, [R1+0x72c] ;  /* 0x00072c00010e7983 */ /* 0x000ea20000300800 */
[----:B------:R-:W-:-:S03]  /*c1f0*/  MOV R17, R7 ;  /* 0x0000000700117202 */ /* 0x000fc60000000f00 */
[----:B------:R-:W3:Y:S01]  /*c200*/  LDL.LU R15, [R1+0x730] ;  /* 0x00073000010f7983 */ /* 0x000ee20000300800 */
[----:B------:R-:W-:-:S03]  /*c210*/  IMAD.MOV.U32 R17, RZ, RZ, R5 ;  /* 0x000000ffff117224 */ /* 0x000fc600078e0005 */
[----:B------:R-:W4:Y:S01]  /*c220*/  LDL.LU R12, [R1+0x780] ;  /* 0x00078000010c7983 */ /* 0x000f220000300800 */
[----:B------:R-:W-:-:S03]  /*c230*/  IMAD R17, R0, 0x1f6, RZ ;  /* 0x000001f600117824 */ /* 0x000fc600078e02ff */
[----:B------:R-:W5:Y:S04]  /*c240*/  LDL.LU R13, [R1+0x71c] ;  /* 0x00071c00010d7983 */ /* 0x000f680000300800 */
[----:B------:R-:W2:Y:S01]  /*c250*/  LDL.LU R10, [R1+0x7b4] ;  /* 0x0007b400010a7983 */ /* 0x000ea20000300800 */
[----:B0-----:R-:W-:-:S03]  /*c260*/  MOV R16, R4 ;  /* 0x0000000400107202 */ /* 0x001fc60000000f00 */
[----:B------:R-:W2:Y:S04]  /*c270*/  LDL.LU R11, [R1+0x738] ;  /* 0x00073800010b7983 */ /* 0x000ea80000300800 */
[----:B------:R-:W2:Y:S04]  /*c280*/  LDL.LU R8, [R1+0x728] ;  /* 0x0007280001087983 */ /* 0x000ea80000300800 */
[----:B------:R-:W2:Y:S01]  /*c290*/  LDL.LU R9, [R1+0x6f8] ;  /* 0x0006f80001097983 */ /* 0x000ea20000300800 */
[----:B------:R-:W-:-:S03]  /*c2a0*/  LEA.HI.X.SX32 R17, R17, R3, 0x1, P1 ;  /* 0x0000000311117211 */ /* 0x000fc600008f0eff */
[----:B------:R-:W2:Y:S04]  /*c2b0*/  LDL.LU.64 R6, [R1+0x498] ;  /* 0x0004980001067983 */ /* 0x000ea80000300a00 */
[----:B------:R-:W3:Y:S04]  /*c2c0*/  LDL.LU.64 R4, [R1+0x490] ;  /* 0x0004900001047983 */ /* 0x000ee80000300a00 */
[----:B------:R-:W4:Y:S04]  /*c2d0*/  LDL.LU.64 R28, [R1+0x488] ;  /* 0x00048800011c7983 */ /* 0x000f280000300a00 */
[----:B------:R0:W-:Y:S04]  /*c2e0*/  STL.64 [R1+0x39c0], R22 ;  /* 0x0039c01601007387 */ /* 0x0001e80000100a00 */
[----:B0-----:R-:W4:Y:S04]  /*c2f0*/  LDL.LU R22, [R1+0x6ac] ;  /* 0x0006ac0001167983 */ /* 0x001f280000300800 */
[----:B------:R-:W4:Y:S04]  /*c300*/  LDL.LU R23, [R1+0x6a8] ;  /* 0x0006a80001177983 */ /* 0x000f280000300800 */
[----:B------:R-:W-:Y:S04]  /*c310*/  STL [R1+0x4c4], R19 ;  /* 0x0004c41301007387 */ /* 0x000fe80000100800 */
[----:B------:R-:W4:Y:S04]  /*c320*/  LDL.LU R18, [R1+0x3c18] ;  /* 0x003c180001127983 */ /* 0x000f280000300800 */
[----:B------:R0:W-:Y:S04]  /*c330*/  STL [R1+0x5d4], R17 ;  /* 0x0005d41101007387 */ /* 0x0001e80000100800 */
[----:B------:R1:W4:Y:S01]  /*c340*/  LDL.LU R16, [R1+0x3c14] ;  /* 0x003c140001107983 */ /* 0x0003220000300800 */
[----:B------:R-:W-:-:S05]  /*c350*/  IMAD R25, R0, 0x3fc, RZ ;  /* 0x000003fc00197824 */ /* 0x000fca00078e02ff */
[----:B------:R-:W-:Y:S01]  /*c360*/  IADD3 R20, P3, R25, R2, RZ ;  /* 0x0000000219147210 */ /* 0x000fe20007f7e0ff */
[----:B------:R-:W-:-:S05]  /*c370*/  IMAD R25, R0, 0x1f7, RZ ;  /* 0x000001f700197824 */ /* 0x000fca00078e02ff */
[----:B0-----:R-:W-:-:S05]  /*c380*/  LEA.HI.X.SX32 R17, R25, R3, 0x1, P0 ;  /* 0x0000000319117211 */ /* 0x001fca00000f0eff */
[----:B------:R0:W-:Y:S01]  /*c390*/  STL [R1+0x694], R17 ;  /* 0x0006941101007387 */ /* 0x0001e20000100800 */
[C---:B------:R-:W-:Y:S02]  /*c3a0*/  IMAD R24, R0.reuse, 0x3f6, RZ ;  /* 0x000003f600187824 */ /* 0x040fe400078e02ff */
[----:B------:R-:W-:Y:S01]  /*c3b0*/  IMAD R26, R0, 0x3f8, RZ ;  /* 0x000003f8001a7824 */ /* 0x000fe200078e02ff */
[----:B------:R-:W-:Y:S01]  /*c3c0*/  MOV R21, c[0x0][0x198] ;  /* 0x0000660000157a02 */ /* 0x000fe20000000f00 */
[----:B--2---:R-:W2:Y:S04]  /*c3d0*/  LDG.E.U16 R6, [R6.64] ;  /* 0x0000000606067981 */ /* 0x004ea8000c1e1500 */
[----:B---3--:R-:W3:Y:S04]  /*c3e0*/  LDG.E.U16 R4, [R4.64] ;  /* 0x0000000604047981 */ /* 0x008ee8000c1e1500 */
[----:B----4-:R1:W4:Y:S01]  /*c3f0*/  LDL.LU R16, [R1+0x3c10] ;  /* 0x003c100001107983 */ /* 0x0103220000300800 */
[----:B0-----:R-:W-:-:S02]  /*c400*/  MOV R17, c[0x0][0x198] ;  /* 0x0000660000117a02 */ /* 0x001fc40000000f00 */
[-C--:B------:R-:W-:Y:S02]  /*c410*/  IADD3 R24, P6, R24, R2.reuse, RZ ;  /* 0x0000000218187210 */ /* 0x080fe40007fde0ff */
[----:B------:R-:W-:Y:S01]  /*c420*/  IADD3 R26, P5, R26, R2, RZ ;  /* 0x000000021a1a7210 */ /* 0x000fe20007fbe0ff */
[C---:B------:R-:W-:Y:S02]  /*c430*/  IMAD R2, R0.reuse, 0x1fb, RZ ;  /* 0x000001fb00027824 */ /* 0x040fe400078e02ff */
[----:B------:R-:W-:Y:S02]  /*c440*/  IMAD R17, R17, 0x1fc, RZ ;  /* 0x000001fc11117824 */ /* 0x000fe400078e02ff */
[----:B------:R-:W-:Y:S01]  /*c450*/  IMAD R0, R0, 0x1fd, RZ ;  /* 0x000001fd00007824 */ /* 0x000fe200078e02ff */
[-C--:B------:R-:W-:Y:S01]  /*c460*/  LEA.HI.X.SX32 R25, R2, R3.reuse, 0x1, P6 ;  /* 0x0000000302197211 */ /* 0x080fe200030f0eff */
[----:B------:R-:W-:Y:S01]  /*c470*/  IMAD R21, R21, 0x1fe, RZ ;  /* 0x000001fe15157824 */ /* 0x000fe200078e02ff */
[----:B------:R-:W-:-:S02]  /*c480*/  LEA.HI.X.SX32 R27, R17, R3, 0x1, P5 ;  /* 0x00000003111b7211 */ /* 0x000fc400028f0eff */
[-C--:B------:R-:W-:Y:S01]  /*c490*/  LEA.HI.X.SX32 R17, R0, R3.reuse, 0x1, P4 ;  /* 0x0000000300117211 */ /* 0x080fe200020f0eff */
[----:B------:R0:W-:Y:S01]  /*c4a0*/  STL.64 [R1+0x3a60], R24 ;  /* 0x003a601801007387 */ /* 0x0001e20000100a00 */
[----:B------:R-:W-:-:S03]  /*c4b0*/  LEA.HI.X.SX32 R21, R21, R3, 0x1, P3 ;  /* 0x0000000315157211 */ /* 0x000fc600018f0eff */
[----:B0-----:R-:W2:Y:S04]  /*c4c0*/  LDL.LU R24, [R1+0x6b4] ;  /* 0x0006b40001187983 */ /* 0x001ea80000300800 */
[----:B------:R-:W2:Y:S04]  /*c4d0*/  LDL.LU R25, [R1+0x6b0] ;  /* 0x0006b00001197983 */ /* 0x000ea80000300800 */
[----:B------:R0:W-:Y:S04]  /*c4e0*/  STL.64 [R1+0x39c8], R26 ;  /* 0x0039c81a01007387 */ /* 0x0001e80000100a00 */
[----:B0-----:R-:W2:Y:S04]  /*c4f0*/  LDL.LU R27, [R1+0x6b8] ;  /* 0x0006b800011b7983 */ /* 0x001ea80000300800 */
[----:B------:R4:W-:Y:S04]  /*c500*/  STL [R1+0x4cc], R17 ;  /* 0x0004cc1101007387 */ /* 0x0009e80000100800 */
[----:B----4-:R-:W4:Y:S04]  /*c510*/  LDL.LU.64 R16, [R1+0x3c08] ;  /* 0x003c080001107983 */ /* 0x010f280000300a00 */
[----:B------:R0:W-:Y:S04]  /*c520*/  STL.64 [R1+0x5c8], R20 ;  /* 0x0005c81401007387 */ /* 0x0001e80000100a00 */
[----:B0-----:R-:W2:Y:S04]  /*c530*/  LDL.LU.64 R20, [R1+0x3c00] ;  /* 0x003c000001147983 */ /* 0x001ea80000300a00 */
[----:B------:R-:W2:Y:S04]  /*c540*/  LDL.LU.64 R2, [R1+0x3f8] ;  /* 0x0003f80001027983 */ /* 0x000ea80000300a00 */
[----:B--2---:R0:W-:Y:S04]  /*c550*/  STL.64 [R1+0x3b78], R2 ;  /* 0x003b780201007387 */ /* 0x0041e80000100a00 */
[----:B0-----:R-:W2:Y:S04]  /*c560*/  LDL.LU.64 R2, [R1+0x400] ;  /* 0x0004000001027983 */ /* 0x001ea80000300a00 */
        /* <DEDUP_REMOVED lines=22> */
[----:B------:R-:W0:Y:S02]  /*c6d0*/  S2R R19, SR_TID.X ;  /* 0x0000000000137919 */ /* 0x000e240000002100 */
[----:B0-----:R-:W-:-:S04]  /*c6e0*/  LOP3.LUT R19, R19, 0x7f, RZ, 0xc0, !PT ;  /* 0x0000007f13137812 */ /* 0x001fc800078ec0ff */
[----:B------:R-:W-:-:S04]  /*c6f0*/  SHF.L.U32 R19, R19, 0x1, RZ ;  /* 0x0000000113137819 */ /* 0x000fc800000006ff */
[----:B------:R-:W-:-:S05]  /*c700*/  LOP3.LUT R19, R19, 0x20, RZ, 0x3c, !PT ;  /* 0x0000002013137812 */ /* 0x000fca00078e3cff */
[----:B----4-:R-:W-:Y:S04]  /*c710*/  STS.U16 [R19+0xb200], R17 ;  /* 0x00b2001113007388 */ /* 0x010fe80000000400 */
[----:B--2---:R0:W-:Y:S04]  /*c720*/  STL.64 [R1+0x3bd8], R2 ;  /* 0x003bd80201007387 */ /* 0x0041e80000100a00 */
[----:B0-----:R-:W2:Y:S04]  /*c730*/  LDL.LU.64 R2, [R1+0x460] ;  /* 0x0004600001027983 */ /* 0x001ea80000300a00 */
[----:B------:R-:W0:Y:S04]  /*c740*/  S2R R17, SR_TID.X ;  /* 0x0000000000117919 */ /* 0x000e280000002100 */
[----:B------:R-:W-:Y:S04]  /*c750*/  STS.U16 [R19+0xba00], R27 ;  /* 0x00ba001b13007388 */ /* 0x000fe80000000400 */
[----:B------:R-:W-:Y:S04]  /*c760*/  STS.U16 [R19+0xc200], R24 ;  /* 0x00c2001813007388 */ /* 0x000fe80000000400 */
[----:B------:R-:W-:Y:S01]  /*c770*/  STS.U16 [R19+0xca00], R25 ;  /* 0x00ca001913007388 */ /* 0x000fe20000000400 */
[----:B0-----:R-:W-:-:S03]  /*c780*/  LOP3.LUT R17, R17, 0x7f, RZ, 0xc0, !PT ;  /* 0x0000007f11117812 */ /* 0x001fc600078ec0ff */
[----:B------:R-:W-:Y:S02]  /*c790*/  STS.U16 [R19+0xd200], R22 ;  /* 0x00d2001613007388 */ /* 0x000fe40000000400 */
[----:B------:R-:W-:Y:S02]  /*c7a0*/  IMAD.SHL.U32 R17, R17, 0x2, RZ ;  /* 0x0000000211117824 */ /* 0x000fe400078e00ff */
[----:B------:R-:W-:Y:S03]  /*c7b0*/  STS.U16 [R19+0xda00], R23 ;  /* 0x00da001713007388 */ /* 0x000fe60000000400 */
[----:B------:R-:W-:Y:S01]  /*c7c0*/  LOP3.LUT R0, R17, 0x30, RZ, 0x3c, !PT ;  /* 0x0000003011007812 */ /* 0x000fe200078e3cff */
[----:B------:R-:W-:Y:S04]  /*c7d0*/  STS.U16 [R19+0xe200], R20 ;  /* 0x00e2001413007388 */ /* 0x000fe80000000400 */
[----:B------:R-:W-:Y:S04]  /*c7e0*/  STS.U16 [R19+0xea00], R21 ;  /* 0x00ea001513007388 */ /* 0x000fe80000000400 */
[----:B------:R-:W-:Y:S04]  /*c7f0*/  STS.U16 [R19+0xf200], R18 ;  /* 0x00f2001213007388 */ /* 0x000fe80000000400 */
[----:B------:R-:W-:Y:S04]  /*c800*/  STS.U16 [R19+0xfa00], R16 ;  /* 0x00fa001013007388 */ /* 0x000fe80000000400 */
[----:B------:R-:W-:Y:S04]  /*c810*/  STS.U16 [R0+0x300], R14 ;  /* 0x0003000e00007388 */ /* 0x000fe80000000400 */
[----:B------:R-:W-:Y:S04]  /*c820*/  STS.U16 [R0+0xb00], R15 ;  /* 0x000b000f00007388 */ /* 0x000fe80000000400 */
[----:B------:R-:W-:Y:S04]  /*c830*/  STS.U16 [R0+0x1300], R12 ;  /* 0x0013000c00007388 */ /* 0x000fe80000000400 */
[----:B-----5:R-:W-:Y:S04]  /*c840*/  STS.U16 [R0+0x1b00], R13 ;  /* 0x001b000d00007388 */ /* 0x020fe80000000400 */
[----:B------:R-:W-:Y:S04]  /*c850*/  STS.U16 [R0+0x2300], R10 ;  /* 0x0023000a00007388 */ /* 0x000fe80000000400 */
[----:B------:R-:W-:Y:S04]  /*c860*/  STS.U16 [R0+0x2b00], R11 ;  /* 0x002b000b00007388 */ /* 0x000fe80000000400 */
[----:B------:R-:W-:Y:S04]  /*c870*/  STS.U16 [R0+0x3300], R8 ;  /* 0x0033000800007388 */ /* 0x000fe80000000400 */
[----:B------:R0:W-:Y:S04]  /*c880*/  STS.U16 [R0+0x3b00], R9 ;  /* 0x003b000900007388 */ /* 0x0001e80000000400 */
[----:B0-----:R-:W4:Y:S04]  /*c890*/  LDG.E.U16 R0, [R28.64] ;  /* 0x000000061c007981 */ /* 0x001f28000c1e1500 */
[----:B--2---:R0:W-:Y:S04]  /*c8a0*/  STL.64 [R1+0x3be0], R2 ;  /* 0x003be00201007387 */ /* 0x0041e80000100a00 */
[----:B------:R-:W-:Y:S04]  /*c8b0*/  STL [R1+0x498], R6 ;  /* 0x0004980601007387 */ /* 0x000fe80000100800 */
[----:B0-----:R-:W2:Y:S04]  /*c8c0*/  LDL.LU.64 R2, [R1+0x468] ;  /* 0x0004680001027983 */ /* 0x001ea80000300a00 */
[----:B---3--:R-:W-:Y:S04]  /*c8d0*/  STL [R1+0x490], R4 ;  /* 0x0004900401007387 */ /* 0x008fe80000100800 */
[----:B--2---:R0:W-:Y:S04]  /*c8e0*/  STL.64 [R1+0x3be8], R2 ;  /* 0x003be80201007387 */ /* 0x0041e80000100a00 */
[----:B----4-:R-:W-:Y:S04]  /*c8f0*/  STL [R1+0x488], R0 ;  /* 0x0004880001007387 */ /* 0x010fe80000100800 */
[----:B0-----:R-:W2:Y:S04]  /*c900*/  LDL.LU.64 R2, [R1+0x470] ;  /* 0x0004700001027983 */ /* 0x001ea80000300a00 */
[----:B--2---:R0:W-:Y:S04]  /*c910*/  STL.64 [R1+0x3bf0], R2 ;  /* 0x003bf00201007387 */ /* 0x0041e80000100a00 */
[----:B0-----:R-:W2:Y:S04]  /*c920*/  LDL.LU.64 R2, [R1+0x478] ;  /* 0x0004780001027983 */ /* 0x001ea80000300a00 */
[----:B--2---:R0:W-:Y:S04]  /*c930*/  STL.64 [R1+0x3bf8], R2 ;  /* 0x003bf80201007387 */ /* 0x0041e80000100a00 */
[----:B0-----:R-:W2:Y:S04]  /*c940*/  LDL.LU.64 R2, [R1+0x480] ;  /* 0x0004800001027983 */ /* 0x001ea80000300a00 */
[----:B------:R-:W3:Y:S04]  /*c950*/  LDL.LU.64 R26, [R1+0x3f0] ;  /* 0x0003f000011a7983 */ /* 0x000ee80000300a00 */
[----:B------:R-:W4:Y:S04]  /*c960*/  LDL.LU.64 R24, [R1+0x3e8] ;  /* 0x0003e80001187983 */ /* 0x000f280000300a00 */
[----:B------:R-:W5:Y:S04]  /*c970*/  LDL.LU.64 R22, [R1+0x3e0] ;  /* 0x0003e00001167983 */ /* 0x000f680000300a00 */
        /* <DEDUP_REMOVED lines=10> */
[----:B--2---:R0:W2:Y:S04]  /*ca20*/  LDG.E.U16 R0, [R2.64] ;  /* 0x0000000602007981 */ /* 0x0040a8000c1e1500 */
[----:B---3--:R-:W3:Y:S04]  /*ca30*/  LDG.E.U16 R26, [R26.64] ;  /* 0x000000061a1a7981 */ /* 0x008ee8000c1e1500 */
[----:B----4-:R-:W4:Y:S04]  /*ca40*/  LDG.E.U16 R24, [R24.64] ;  /* 0x0000000618187981 */ /* 0x010f28000c1e1500 */
[----:B0-----:R-:W3:Y:S04]  /*ca50*/  LDL.LU.64 R2, [R1+0x3bf8] ;  /* 0x003bf80001027983 */ /* 0x001ee80000300a00 */
[----:B-----5:R-:W5:Y:S04]  /*ca60*/  LDG.E.U16 R22, [R22.64] ;  /* 0x0000000616167981 */ /* 0x020f68000c1e1500 */
[----:B------:R-:W4:Y:S04]  /*ca70*/  LDG.E.U16 R20, [R20.64] ;  /* 0x0000000614147981 */ /* 0x000f28000c1e1500 */
        /* <DEDUP_REMOVED lines=8> */
[----:B--2---:R3:W-:Y:S04]  /*cb00*/  STL [R1+0x480], R0 ;  /* 0x0004800001007387 */ /* 0x0047e80000100800 */
[----:B---3--:R0:W2:Y:S04]  /*cb10*/  LDG.E.U16 R0, [R2.64] ;  /* 0x0000000602007981 */ /* 0x0080a8000c1e1500 */
[----:B0-----:R-:W3:Y:S04]  /*cb20*/  LDL.LU.64 R2, [R1+0x3bf0] ;  /* 0x003bf00001027983 */ /* 0x001ee80000300a00 */
        /* <DEDUP_REMOVED lines=45> */
[----:B---3--:R-:W3:Y:S04]  /*ce00*/  LDG.E.U16 R3, [R2.64] ;  /* 0x0000000602037981 */ /* 0x008ee8000c1e1500 */
[----:B--2---:R0:W-:Y:S04]  /*ce10*/  STL [R1+0x400], R0 ;  /* 0x0004000001007387 */ /* 0x0041e80000100800 */
[----:B0-----:R-:W2:Y:S04]  /*ce20*/  LDG.E.U16 R0, [R28.64] ;  /* 0x000000061c007981 */ /* 0x001ea8000c1e1500 */
[----:B---3--:R0:W-:Y:S04]  /*ce30*/  STL [R1+0x3f8], R3 ;  /* 0x0003f80301007387 */ /* 0x0081e80000100800 */
[----:B0-----:R-:W3:Y:S04]  /*ce40*/  LDL.LU.64 R2, [R1+0x300] ;  /* 0x0003000001027983 */ /* 0x001ee80000300a00 */
[----:B---3--:R0:W-:Y:S04]  /*ce50*/  STL.64 [R1+0x3af0], R2 ;  /* 0x003af00201007387 */ /* 0x0081e80000100a00 */
        /* <DEDUP_REMOVED lines=16> */
[----:B------:R-:W-:Y:S04]  /*cf60*/  STL [R1+0x3f0], R26 ;  /* 0x0003f01a01007387 */ /* 0x000fe80000100800 */
[----:B0-----:R-:W3:Y:S04]  /*cf70*/  LDL.LU.64 R2, [R1+0x348] ;  /* 0x0003480001027983 */ /* 0x001ee80000300a00 */
[----:B----4-:R-:W-:Y:S04]  /*cf80*/  STL [R1+0x3e8], R24 ;  /* 0x0003e81801007387 */ /* 0x010fe80000100800 */
[----:B---3--:R0:W-:Y:S04]  /*cf90*/  STL.64 [R1+0x3b38], R2 ;  /* 0x003b380201007387 */ /* 0x0081e80000100a00 */
[----:B-----5:R-:W-:Y:S04]  /*cfa0*/  STL [R1+0x3e0], R22 ;  /* 0x0003e01601007387 */ /* 0x020fe80000100800 */
[----:B0-----:R-:W3:Y:S04]  /*cfb0*/  LDL.LU.64 R2, [R1+0x350] ;  /* 0x0003500001027983 */ /* 0x001ee80000300a00 */
[----:B------:R-:W-:Y:S04]  /*cfc0*/  STL [R1+0x3d8], R20 ;  /* 0x0003d81401007387 */ /* 0x000fe80000100800 */
[----:B---3--:R0:W-:Y:S04]  /*cfd0*/  STL.64 [R1+0x3b40], R2 ;  /* 0x003b400201007387 */ /* 0x0081e80000100a00 */
[----:B------:R-:W-:Y:S04]  /*cfe0*/  STL [R1+0x3d0], R18 ;  /* 0x0003d01201007387 */ /* 0x000fe80000100800 */
        /* <DEDUP_REMOVED lines=15> */
[----:B--2---:R-:W-:Y:S04]  /*d0e0*/  STL [R1+0x390], R0 ;  /* 0x0003900001007387 */ /* 0x004fe80000100800 */
        /* <DEDUP_REMOVED lines=19> */
[----:B---3--:R4:W3:Y:S04]  /*d220*/  LDG.E.U16 R27, [R26.64] ;  /* 0x000000061a1b7981 */ /* 0x0088e8000c1e1500 */
[----:B0-----:R-:W3:Y:S04]  /*d230*/  LDL.LU.64 R2, [R1+0x3b70] ;  /* 0x003b700001027983 */ /* 0x001ee80000300a00 */
[----:B----4-:R0:W4:Y:S04]  /*d240*/  LDG.E.U16 R26, [R24.64] ;  /* 0x00000006181a7981 */ /* 0x010128000c1e1500 */
        /* <DEDUP_REMOVED lines=9> */
[----:B---3--:R2:W3:Y:S04]  /*d2e0*/  LDG.E.U16 R0, [R2.64] ;  /* 0x0000000602007981 */ /* 0x0084e8000c1e1500 */
[----:B--2---:R-:W2:Y:S04]  /*d2f0*/  LDL.LU.64 R2, [R1+0x3b68] ;  /* 0x003b680001027983 */ /* 0x004ea80000300a00 */
[----:B---3--:R2:W-:Y:S04]  /*d300*/  STL [R1+0x380], R0 ;  /* 0x0003800001007387 */ /* 0x0085e80000100800 */
[----:B--2---:R2:W3:Y:S04]  /*d310*/  LDG.E.U16 R0, [R2.64] ;  /* 0x0000000602007981 */ /* 0x0044e8000c1e1500 */
        /* <DEDUP_REMOVED lines=45> */
[----:B--2---:R-:W2:Y:S04]  /*d5f0*/  LDG.E.U16 R3, [R6.64] ;  /* 0x0000000606037981 */ /* 0x004ea8000c1e1500 */
[----:B------:R-:W2:Y:S04]  /*d600*/  LDG.E.U16 R2, [R4.64] ;  /* 0x0000000604027981 */ /* 0x000ea8000c1e1500 */
[----:B---3--:R3:W-:Y:S04]  /*d610*/  STL [R1+0x318], R0 ;  /* 0x0003180001007387 */ /* 0x0087e80000100800 */
[----:B0-----:R-:W2:Y:S04]  /*d620*/  LDL.LU.64 R24, [R1+0x140] ;  /* 0x0001400001187983 */ /* 0x001ea80000300a00 */
[----:B---3--:R-:W3:Y:S04]  /*d630*/  LDG.E.U16 R0, [R28.64] ;  /* 0x000000061c007981 */ /* 0x008ee8000c1e1500 */
        /* <DEDUP_REMOVED lines=17> */
[----:B------:R-:W-:Y:S04]  /*d750*/  STL [R1+0x310], R27 ;  /* 0x0003101b01007387 */ /* 0x000fe80000100800 */
[----:B0-----:R-:W2:Y:S04]  /*d760*/  LDL.LU.64 R24, [R1+0x218] ;  /* 0x0002180001187983 */ /* 0x001ea80000300a00 */
[----:B----4-:R-:W-:Y:S04]  /*d770*/  STL [R1+0x308], R26 ;  /* 0x0003081a01007387 */ /* 0x010fe80000100800 */
[----:B--2---:R0:W-:Y:S04]  /*d780*/  STL.64 [R1+0x3ab0], R24 ;  /* 0x003ab01801007387 */ /* 0x0041e80000100a00 */
[----:B-----5:R-:W-:Y:S04]  /*d790*/  STL [R1+0x30c], R22 ;  /* 0x00030c1601007387 */ /* 0x020fe80000100800 */
[----:B0-----:R-:W2:Y:S04]  /*d7a0*/  LDL.LU.64 R24, [R1+0x240] ;  /* 0x0002400001187983 */ /* 0x001ea80000300a00 */
[----:B------:R-:W-:Y:S04]  /*d7b0*/  STL [R1+0x304], R20 ;  /* 0x0003041401007387 */ /* 0x000fe80000100800 */
[----:B--2---:R0:W-:Y:S04]  /*d7c0*/  STL.64 [R1+0x3ab8], R24 ;  /* 0x003ab81801007387 */ /* 0x0041e80000100a00 */
[----:B------:R-:W-:Y:S04]  /*d7d0*/  STL [R1+0x2fc], R18 ;  /* 0x0002fc1201007387 */ /* 0x000fe80000100800 */
        /* <DEDUP_REMOVED lines=15> */
[----:B---3--:R-:W-:Y:S04]  /*d8d0*/  STL [R1+0x2e0], R0 ;  /* 0x0002e00001007387 */ /* 0x008fe80000100800 */
        /* <DEDUP_REMOVED lines=8> */
[----:B------:R-:W3:Y:S04]  /*d960*/  LDL.LU.64 R8, [R1+0xe0] ;  /* 0x0000e00001087983 */ /* 0x000ee80000300a00 */
[----:B------:R-:W3:Y:S04]  /*d970*/  LDL.LU.64 R4, [R1+0xc8] ;  /* 0x0000c80001047983 */ /* 0x000ee80000300a00 */
[----:B------:R-:W3:Y:S04]  /*d980*/  LDL.LU.64 R2, [R1+0xb0] ;  /* 0x0000b00001027983 */ /* 0x000ee80000300a00 */
[----:B------:R-:W3:Y:S04]  /*d990*/  LDL.LU.64 R26, [R1+0x98] ;  /* 0x00009800011a7983 */ /* 0x000ee80000300a00 */
[----:B------:R-:W4:Y:S04]  /*d9a0*/  LDL.LU.64 R22, [R1+0x80] ;  /* 0x0000800001167983 */ /* 0x000f280000300a00 */
[----:B------:R-:W5:Y:S04]  /*d9b0*/  LDL.LU.64 R18, [R1+0x68] ;  /* 0x0000680001127983 */ /* 0x000f680000300a00 */
[----:B------:R-:W5:Y:S04]  /*d9c0*/  LDL.LU.64 R14, [R1+0x50] ;  /* 0x00005000010e7983 */ /* 0x000f680000300a00 */
[----:B------:R-:W5:Y:S04]  /*d9d0*/  LDL.LU.64 R10, [R1+0x38] ;  /* 0x00003800010a7983 */ /* 0x000f680000300a00 */
[----:B------:R-:W5:Y:S04]  /*d9e0*/  LDL.LU.64 R6, [R1+0x20] ;  /* 0x0000200001067983 */ /* 0x000f680000300a00 */
[----:B------:R-:W5:Y:S04]  /*d9f0*/  LDL.LU.64 R28, [R1+0x8] ;  /* 0x00000800011c7983 */ /* 0x000f680000300a00 */
[----:B--2---:R0:W2:Y:S04]  /*da00*/  LDG.E.U16 R0, [R24.64] ;  /* 0x0000000618007981 */ /* 0x0040a8000c1e1500 */
[----:B0-----:R-:W2:Y:S04]  /*da10*/  LDL.LU.64 R24, [R1+0x3ae8] ;  /* 0x003ae80001187983 */ /* 0x001ea80000300a00 */
[----:B---3--:R-:W3:Y:S04]  /*da20*/  LDG.E.U16 R27, [R26.64] ;  /* 0x000000061a1b7981 */ /* 0x008ee8000c1e1500 */
[----:B----4-:R-:W4:Y:S04]  /*da30*/  LDG.E.U16 R22, [R22.64] ;  /* 0x0000000616167981 */ /* 0x010f28000c1e1500 */
[----:B-----5:R-:W5:Y:S04]  /*da40*/  LDG.E.U16 R18, [R18.64] ;  /* 0x0000000612127981 */ /* 0x020f68000c1e1500 */
[----:B------:R-:W3:Y:S04]  /*da50*/  LDG.E.U16 R14, [R14.64] ;  /* 0x000000060e0e7981 */ /* 0x000ee8000c1e1500 */
[----:B------:R-:W3:Y:S04]  /*da60*/  LDG.E.U16 R10, [R10.64] ;  /* 0x000000060a0a7981 */ /* 0x000ee8000c1e1500 */
[----:B------:R-:W3:Y:S04]  /*da70*/  LDG.E.U16 R6, [R6.64] ;  /* 0x0000000606067981 */ /* 0x000ee8000c1e1500 */
[----:B--2---:R0:W-:Y:S04]  /*da80*/  STL [R1+0x2dc], R0 ;  /* 0x0002dc0001007387 */ /* 0x0041e80000100800 */
[----:B0-----:R0:W2:Y:S04]  /*da90*/  LDG.E.U16 R0, [R24.64] ;  /* 0x0000000618007981 */ /* 0x0010a8000c1e1500 */
        /* <DEDUP_REMOVED lines=50> */
[----:B0-----:R0:W2:Y:S04]  /*ddc0*/  LDG.E.U16 R0, [R20.64] ;  /* 0x0000000614007981 */ /* 0x0010a8000c1e1500 */
        /* <DEDUP_REMOVED lines=15> */
[----:B0-----:R-:W4:Y:S04]  /*dec0*/  LDG.E.U16 R3, [R28.64] ;  /* 0x000000061c037981 */ /* 0x001f28000c1e1500 */
[----:B---3--:R-:W3:Y:S04]  /*ded0*/  LDG.E.U16 R2, [R4.64] ;  /* 0x0000000604027981 */ /* 0x008ee8000c1e1500 */
[----:B--2---:R0:W-:Y:S04]  /*dee0*/  STL [R1+0x280], R0 ;  /* 0x0002800001007387 */ /* 0x0041e80000100800 */
[----:B------:R2:W-:Y:S04]  /*def0*/  STL [R1+0x27c], R27 ;  /* 0x00027c1b01007387 */ /* 0x0005e80000100800 */
[----:B0-----:R-:W3:Y:S04]  /*df00*/  LDG.E.U16 R0, [R8.64] ;  /* 0x0000000608007981 */ /* 0x001ee8000c1e1500 */
[----:B--2---:R-:W2:Y:S04]  /*df10*/  LDL.LU.64 R26, [R1+0x138] ;  /* 0x00013800011a7983 */ /* 0x004ea80000300a00 */
        /* <DEDUP_REMOVED lines=22> */
[----:B----4-:R-:W-:Y:S04]  /*e080*/  STL [R1+0x278], R22 ;  /* 0x0002781601007387 */ /* 0x010fe80000100800 */
[----:B--2---:R0:W-:Y:S04]  /*e090*/  STL.64 [R1+0x3a28], R26 ;  /* 0x003a281a01007387 */ /* 0x0041e80000100a00 */
[----:B-----5:R-:W-:Y:S04]  /*e0a0*/  STL [R1+0x274], R18 ;  /* 0x0002741201007387 */ /* 0x020fe80000100800 */
[----:B0-----:R-:W2:Y:S04]  /*e0b0*/  LDL.LU.64 R26, [R1+0x250] ;  /* 0x00025000011a7983 */ /* 0x001ea80000300a00 */
[----:B------:R-:W-:Y:S04]  /*e0c0*/  STL [R1+0x270], R14 ;  /* 0x0002700e01007387 */ /* 0x000fe80000100800 */
[----:B--2---:R0:W-:Y:S04]  /*e0d0*/  STL.64 [R1+0x3a30], R26 ;  /* 0x003a301a01007387 */ /* 0x0041e80000100a00 */
[----:B------:R2:W-:Y:S04]  /*e0e0*/  STL [R1+0x26c], R10 ;  /* 0x00026c0a01007387 */ /* 0x0005e80000100800 */
[----:B0-----:R-:W4:Y:S04]  /*e0f0*/  LDL.LU.64 R26, [R1+0x258] ;  /* 0x00025800011a7983 */ /* 0x001f280000300a00 */
[----:B------:R0:W-:Y:S04]  /*e100*/  STL [R1+0x268], R6 ;  /* 0x0002680601007387 */ /* 0x0001e80000100800 */
[----:B------:R-:W5:Y:S04]  /*e110*/  LDL.LU.64 R22, [R1+0x120] ;  /* 0x0001200001167983 */ /* 0x000f680000300a00 */
[----:B------:R-:W-:Y:S04]  /*e120*/  STL [R1+0x264], R3 ;  /* 0x0002640301007387 */ /* 0x000fe80000100800 */
[----:B------:R-:W4:Y:S04]  /*e130*/  LDL.LU.64 R18, [R1+0x108] ;  /* 0x0001080001127983 */ /* 0x000f280000300a00 */
[----:B---3--:R-:W-:Y:S04]  /*e140*/  STL [R1+0x260], R2 ;  /* 0x0002600201007387 */ /* 0x008fe80000100800 */
[----:B------:R-:W3:Y:S04]  /*e150*/  LDL.LU.64 R14, [R1+0xf0] ;  /* 0x0000f000010e7983 */ /* 0x000ee80000300a00 */
[----:B------:R1:W-:Y:S04]  /*e160*/  STL [R1+0x244], R0 ;  /* 0x0002440001007387 */ /* 0x0003e80000100800 */
[----:B--2---:R-:W2:Y:S04]  /*e170*/  LDL.LU.64 R10, [R1+0xd8] ;  /* 0x0000d800010a7983 */ /* 0x004ea80000300a00 */
[----:B0-----:R-:W2:Y:S04]  /*e180*/  LDL.LU.64 R6, [R1+0xc0] ;  /* 0x0000c00001067983 */ /* 0x001ea80000300a00 */
[----:B-1----:R0:W2:Y:S04]  /*e190*/  LDG.E.U16 R0, [R12.64] ;  /* 0x000000060c007981 */ /* 0x0020a8000c1e1500 */
[----:B------:R-:W3:Y:S04]  /*e1a0*/  LDL.LU.64 R8, [R1+0x48] ;  /* 0x0000480001087983 */ /* 0x000ee80000300a00 */
[----:B------:R-:W4:Y:S04]  /*e1b0*/  LDL.LU.64 R4, [R1+0x30] ;  /* 0x0000300001047983 */ /* 0x000f280000300a00 */
[----:B------:R-:W4:Y:S04]  /*e1c0*/  LDL.LU.64 R2, [R1+0x18] ;  /* 0x0000180001027983 */ /* 0x000f280000300a00 */
[----:B------:R-:W4:Y:S04]  /*e1d0*/  LDL.LU.64 R28, [R1] ;  /* 0x00000000011c7983 */ /* 0x000f280000300a00 */
[----:B0-----:R-:W4:Y:S04]  /*e1e0*/  LDL.LU.64 R12, [R1+0x60] ;  /* 0x00006000010c7983 */ /* 0x001f280000300a00 */
[----:B--2---:R0:W-:Y:S04]  /*e1f0*/  STL [R1+0x240], R0 ;  /* 0x0002400001007387 */ /* 0x0041e80000100800 */
[----:B---3--:R-:W2:Y:S04]  /*e200*/  LDG.E.U16 R9, [R8.64] ;  /* 0x0000000608097981 */ /* 0x008ea8000c1e1500 */
[----:B0-----:R0:W3:Y:S04]  /*e210*/  LDG.E.U16 R0, [R16.64] ;  /* 0x0000000610007981 */ /* 0x0010e8000c1e1500 */
[----:B0-----:R-:W2:Y:S04]  /*e220*/  LDL.LU.64 R16, [R1+0x78] ;  /* 0x0000780001107983 */ /* 0x001ea80000300a00 */
[----:B----4-:R-:W4:Y:S04]  /*e230*/  LDG.E.U16 R13, [R12.64] ;  /* 0x000000060c0d7981 */ /* 0x010f28000c1e1500 */
[----:B---3--:R0:W-:Y:S04]  /*e240*/  STL [R1+0x21c], R0 ;  /* 0x00021c0001007387 */ /* 0x0081e80000100800 */
[----:B0-----:R0:W3:Y:S04]  /*e250*/  LDG.E.U16 R0, [R20.64] ;  /* 0x0000000614007981 */ /* 0x0010e8000c1e1500 */
[----:B--2---:R-:W2:Y:S04]  /*e260*/  LDG.E.U16 R17, [R16.64] ;  /* 0x0000000610117981 */ /* 0x004ea8000c1e1500 */
[----:B0-----:R-:W2:Y:S04]  /*e270*/  LDL.LU.64 R20, [R1+0x90] ;  /* 0x0000900001147983 */ /* 0x001ea80000300a00 */
[----:B---3--:R0:W-:Y:S04]  /*e280*/  STL [R1+0x218], R0 ;  /* 0x0002180001007387 */ /* 0x0081e80000100800 */
[----:B0-----:R0:W3:Y:S04]  /*e290*/  LDG.E.U16 R0, [R24.64] ;  /* 0x0000000618007981 */ /* 0x0010e8000c1e1500 */
[----:B0-----:R-:W2:Y:S04]  /*e2a0*/  LDL.LU.64 R24, [R1+0xa8] ;  /* 0x0000a80001187983 */ /* 0x001ea80000300a00 */
[----:B---3--:R0:W-:Y:S04]  /*e2b0*/  STL [R1+0x204], R0 ;  /* 0x0002040001007387 */ /* 0x0081e80000100800 */
[----:B0-----:R0:W3:Y:S04]  /*e2c0*/  LDG.E.U16 R0, [R26.64] ;  /* 0x000000061a007981 */ /* 0x0010e8000c1e1500 */
[----:B--2---:R1:W2:Y:S04]  /*e2d0*/  LDG.E.U16 R24, [R24.64] ;  /* 0x0000000618187981 */ /* 0x0042a8000c1e1500 */
[----:B0-----:R-:W2:Y:S04]  /*e2e0*/  LDL.LU.64 R26, [R1+0x3a30] ;  /* 0x003a3000011a7983 */ /* 0x001ea80000300a00 */
[----:B-1----:R0:W4:Y:S04]  /*e2f0*/  LDG.E.U16 R25, [R4.64] ;  /* 0x0000000604197981 */ /* 0x002128000c1e1500 */
[----:B---3--:R2:W-:Y:S04]  /*e300*/  STL [R1+0x200], R0 ;  /* 0x0002000001007387 */ /* 0x0085e80000100800 */
[----:B--2---:R1:W2:Y:S04]  /*e310*/  LDG.E.U16 R0, [R26.64] ;  /* 0x000000061a007981 */ /* 0x0042a8000c1e1500 */
[----:B-1----:R-:W3:Y:S04]  /*e320*/  LDL.LU.64 R26, [R1+0x3a28] ;  /* 0x003a2800011a7983 */ /* 0x002ee80000300a00 */
[----:B--2---:R3:W-:Y:S04]  /*e330*/  STL [R1+0x1ec], R0 ;  /* 0x0001ec0001007387 */ /* 0x0047e80000100800 */
[----:B---3--:R1:W2:Y:S04]  /*e340*/  LDG.E.U16 R0, [R26.64] ;  /* 0x000000061a007981 */ /* 0x0082a8000c1e1500 */
        /* <DEDUP_REMOVED lines=35> */
[----:B-----5:R1:W2:Y:S04]  /*e580*/  LDG.E.U16 R0, [R22.64] ;  /* 0x0000000616007981 */ /* 0x0202a8000c1e1500 */
[----:B-1----:R-:W5:Y:S04]  /*e590*/  LDL.LU.64 R22, [R1+0x39c0] ;  /* 0x0039c00001167983 */ /* 0x002f680000300a00 */
[----:B--2---:R1:W-:Y:S04]  /*e5a0*/  STL [R1+0x180], R0 ;  /* 0x0001800001007387 */ /* 0x0043e80000100800 */
[----:B-1----:R1:W2:Y:S04]  /*e5b0*/  LDG.E.U16 R0, [R18.64] ;  /* 0x0000000612007981 */ /* 0x0022a8000c1e1500 */
[----:B-1----:R-:W3:Y:S04]  /*e5c0*/  LDL.LU.64 R18, [R1+0x39b8] ;  /* 0x0039b80001127983 */ /* 0x002ee80000300a00 */
        /* <DEDUP_REMOVED lines=8> */
[----:B---3--:R-:W3:Y:S04]  /*e650*/  LDG.E.U16 R10, [R10.64] ;  /* 0x000000060a0a7981 */ /* 0x008ee8000c1e1500 */
[----:B-1----:R-:W3:Y:S04]  /*e660*/  LDL.LU.64 R6, [R1+0x39a0] ;  /* 0x0039a00001067983 */ /* 0x002ee80000300a00 */
[----:B--2---:R1:W-:Y:S04]  /*e670*/  STL [R1+0x168], R0 ;  /* 0x0001680001007387 */ /* 0x0043e80000100800 */
[----:B-1----:R1:W2:Y:S04]  /*e680*/  LDG.E.U16 R0, [R20.64] ;  /* 0x0000000614007981 */ /* 0x0022a8000c1e1500 */
[----:B------:R0:W-:Y:S04]  /*e690*/  STL [R1+0x15c], R24 ;  /* 0x00015c1801007387 */ /* 0x0001e80000100800 */
[----:B-1----:R1:W4:Y:S04]  /*e6a0*/  LDG.E.U16 R21, [R28.64] ;  /* 0x000000061c157981 */ /* 0x002328000c1e1500 */
[----:B0-----:R0:W4:Y:S04]  /*e6b0*/  LDG.E.U16 R24, [R2.64] ;  /* 0x0000000602187981 */ /* 0x001128000c1e1500 */
[----:B---3--:R3:W4:Y:S04]  /*e6c0*/  LDG.E.U16 R20, [R6.64] ;  /* 0x0000000606147981 */ /* 0x008728000c1e1500 */
[----:B---3--:R-:W3:Y:S04]  /*e6d0*/  LDG.E.U16 R7, [R14.64] ;  /* 0x000000060e077981 */ /* 0x008ee8000c1e1500 */
[----:B------:R-:W3:Y:S04]  /*e6e0*/  LDG.E.U16 R6, [R18.64] ;  /* 0x0000000612067981 */ /* 0x000ee8000c1e1500 */
[----:B--2---:R5:W-:Y:S04]  /*e6f0*/  STL [R1+0x158], R0 ;  /* 0x0001580001007387 */ /* 0x004be80000100800 */
[----:B------:R2:W-:Y:S04]  /*e700*/  STL [R1+0x154], R17 ;  /* 0x0001541101007387 */ /* 0x0005e80000100800 */
[----:B-----5:R5:W3:Y:S04]  /*e710*/  LDG.E.U16 R0, [R22.64] ;  /* 0x0000000616007981 */ /* 0x020ae8000c1e1500 */
[----:B--2---:R-:W2:Y:S04]  /*e720*/  LDL.LU.64 R16, [R1+0x230] ;  /* 0x0002300001107983 */ /* 0x004ea80000300a00 */
[----:B----4-:R4:W-:Y:S04]  /*e730*/  STL [R1+0x150], R13 ;  /* 0x0001500d01007387 */ /* 0x0109e80000100800 */
[----:B----4-:R-:W4:Y:S04]  /*e740*/  LDL.LU.64 R12, [R1+0x228] ;  /* 0x00022800010c7983 */ /* 0x010f280000300a00 */
[----:B------:R0:W-:Y:S04]  /*e750*/  STL [R1+0x144], R9 ;  /* 0x0001440901007387 */ /* 0x0001e80000100800 */
[----:B0-----:R-:W2:Y:S04]  /*e760*/  LDL.LU.64 R8, [R1+0x220] ;  /* 0x0002200001087983 */ /* 0x001ea80000300a00 */
[----:B------:R-:W2:Y:S04]  /*e770*/  LDL.LU.64 R4, [R1+0x208] ;  /* 0x0002080001047983 */ /* 0x000ea80000300a00 */
[----:B------:R-:W2:Y:S04]  /*e780*/  LDL.LU.64 R2, [R1+0x1f0] ;  /* 0x0001f00001027983 */ /* 0x000ea80000300a00 */
[----:B-1----:R-:W2:Y:S04]  /*e790*/  LDL.LU.64 R28, [R1+0xd0] ;  /* 0x0000d000011c7983 */ /* 0x002ea80000300a00 */
        /* <DEDUP_REMOVED lines=25> */
[----:B------:R1:W-:Y:S04]  /*e930*/  STL [R1+0x128], R10 ;  /* 0x0001280a01007387 */ /* 0x0003e80000100800 */
[----:B0-----:R-:W2:Y:S04]  /*e940*/  LDL.LU.64 R28, [R1+0x1d8] ;  /* 0x0001d800011c7983 */ /* 0x001ea80000300a00 */
[----:B---3--:R-:W-:Y:S04]  /*e950*/  STL [R1+0x124], R7 ;  /* 0x0001240701007387 */ /* 0x008fe80000100800 */
[----:B-----5:R-:W3:Y:S04]  /*e960*/  LDL.LU.64 R22, [R1+0xa0] ;  /* 0x0000a00001167983 */ /* 0x020ee80000300a00 */
[----:B------:R-:W-:Y:S04]  /*e970*/  STL [R1+0x120], R6 ;  /* 0x0001200601007387 */ /* 0x000fe80000100800 */
[----:B------:R-:W5:Y:S04]  /*e980*/  LDL.LU.64 R18, [R1+0x88] ;  /* 0x0000880001127983 */ /* 0x000f680000300a00 */
[----:B------:R0:W-:Y:S04]  /*e990*/  STL [R1+0x114], R0 ;  /* 0x0001140001007387 */ /* 0x0001e80000100800 */
[----:B------:R-:W2:Y:S04]  /*e9a0*/  LDL.LU.64 R14, [R1+0x70] ;  /* 0x00007000010e7983 */ /* 0x000ea80000300a00 */
[----:B-1----:R-:W4:Y:S04]  /*e9b0*/  LDL.LU.64 R10, [R1+0x58] ;  /* 0x00005800010a7983 */ /* 0x002f280000300a00 */
[----:B0-----:R0:W4:Y:S04]  /*e9c0*/  LDG.E.U16 R0, [R26.64] ;  /* 0x000000061a007981 */ /* 0x001128000c1e1500 */
[----:B------:R-:W4:Y:S04]  /*e9d0*/  LDL.LU.64 R6, [R1+0x40] ;  /* 0x0000400001067983 */ /* 0x000f280000300a00 */
[----:B------:R-:W4:Y:S04]  /*e9e0*/  LDL.LU.64 R24, [R1+0x28] ;  /* 0x0000280001187983 */ /* 0x000f280000300a00 */
[----:B------:R-:W4:Y:S04]  /*e9f0*/  LDL.LU.64 R20, [R1+0x10] ;  /* 0x0000100001147983 */ /* 0x000f280000300a00 */
[----:B0-----:R-:W4:Y:S04]  /*ea00*/  LDL.LU.64 R26, [R1+0xb8] ;  /* 0x0000b800011a7983 */ /* 0x001f280000300a00 */
[----:B---3--:R-:W3:Y:S04]  /*ea10*/  LDG.E.U16 R22, [R22.64] ;  /* 0x0000000616167981 */ /* 0x008ee8000c1e1500 */
[----:B-----5:R2:W5:Y:S04]  /*ea20*/  LDG.E.U16 R19, [R18.64] ;  /* 0x0000000612137981 */ /* 0x020568000c1e1500 */
[----:B--2---:R0:W2:Y:S04]  /*ea30*/  LDG.E.U16 R18, [R14.64] ;  /* 0x000000060e127981 */ /* 0x0040a8000c1e1500 */
[----:B----4-:R1:W4:Y:S04]  /*ea40*/  LDG.E.U16 R11, [R10.64] ;  /* 0x000000060a0b7981 */ /* 0x010328000c1e1500 */
[----:B------:R0:W-:Y:S04]  /*ea50*/  STL [R1+0x110], R0 ;  /* 0x0001100001007387 */ /* 0x0001e80000100800 */
[----:B-1----:R1:W2:Y:S04]  /*ea60*/  LDG.E.U16 R10, [R6.64] ;  /* 0x00000006060a7981 */ /* 0x0022a8000c1e1500 */
[----:B0-----:R0:W2:Y:S04]  /*ea70*/  LDG.E.U16 R0, [R16.64] ;  /* 0x0000000610007981 */ /* 0x0010a8000c1e1500 */
[----:B------:R-:W3:Y:S04]  /*ea80*/  LDG.E.U16 R26, [R26.64] ;  /* 0x000000061a1a7981 */ /* 0x000ee8000c1e1500 */
[----:B-1----:R1:W3:Y:S04]  /*ea90*/  LDG.E.U16 R7, [R24.64] ;  /* 0x0000000618077981 */ /* 0x0022e8000c1e1500 */
[----:B0-----:R-:W3:Y:S04]  /*eaa0*/  LDL.LU.64 R16, [R1+0x4a0] ;  /* 0x0004a00001107983 */ /* 0x001ee80000300a00 */
[----:B------:R-:W4:Y:S04]  /*eab0*/  LDG.E.U16 R6, [R20.64] ;  /* 0x0000000614067981 */ /* 0x000f28000c1e1500 */
[----:B--2---:R0:W-:Y:S04]  /*eac0*/  STL [R1+0x10c], R0 ;  /* 0x00010c0001007387 */ /* 0x0041e80000100800 */
[----:B0-----:R0:W2:Y:S04]  /*ead0*/  LDG.E.U16 R0, [R12.64] ;  /* 0x000000060c007981 */ /* 0x0010a8000c1e1500 */
[----:B---3--:R3:W3:Y:S04]  /*eae0*/  LDG.E.U16 R17, [R16.64] ;  /* 0x0000000610117981 */ /* 0x0086e8000c1e1500 */
[----:B0-----:R-:W3:Y:S04]  /*eaf0*/  LDL.LU.64 R12, [R1+0x4a8] ;  /* 0x0004a800010c7983 */ /* 0x001ee80000300a00 */
[----:B--2---:R0:W-:Y:S04]  /*eb00*/  STL [R1+0x108], R0 ;  /* 0x0001080001007387 */ /* 0x0041e80000100800 */
[----:B0-----:R0:W2:Y:S04]  /*eb10*/  LDG.E.U16 R0, [R8.64] ;  /* 0x0000000608007981 */ /* 0x0010a8000c1e1500 */
[----:B---3--:R-:W3:Y:S04]  /*eb20*/  LDG.E.U16 R16, [R12.64] ;  /* 0x000000060c107981 */ /* 0x008ee8000c1e1500 */
[----:B0-----:R-:W3:Y:S04]  /*eb30*/  LDL.LU.64 R8, [R1+0x4b0] ;  /* 0x0004b00001087983 */ /* 0x001ee80000300a00 */
[----:B--2---:R0:W-:Y:S04]  /*eb40*/  STL [R1+0xfc], R0 ;  /* 0x0000fc0001007387 */ /* 0x0041e80000100800 */
[----:B0-----:R0:W2:Y:S04]  /*eb50*/  LDG.E.U16 R0, [R4.64] ;  /* 0x0000000604007981 */ /* 0x0010a8000c1e1500 */
[----:B0-----:R-:W3:Y:S04]  /*eb60*/  LDL.LU.64 R4, [R1+0x4b8] ;  /* 0x0004b80001047983 */ /* 0x001ee80000300a00 */
[----:B--2---:R0:W-:Y:S04]  /*eb70*/  STL [R1+0xf8], R0 ;  /* 0x0000f80001007387 */ /* 0x0041e80000100800 */
[----:B0-----:R0:W2:Y:S04]  /*eb80*/  LDG.E.U16 R0, [R2.64] ;  /* 0x0000000602007981 */ /* 0x0010a8000c1e1500 */
[----:B---3--:R-:W3:Y:S04]  /*eb90*/  LDG.E.U16 R15, [R4.64] ;  /* 0x00000006040f7981 */ /* 0x008ee8000c1e1500 */
[----:B0-----:R-:W3:Y:S04]  /*eba0*/  LDL.LU.64 R2, [R1+0x4c0] ;  /* 0x0004c00001027983 */ /* 0x001ee80000300a00 */
[----:B--2---:R0:W-:Y:S04]  /*ebb0*/  STL [R1+0xf4], R0 ;  /* 0x0000f40001007387 */ /* 0x0041e80000100800 */
[----:B0-----:R0:W2:Y:S04]  /*ebc0*/  LDG.E.U16 R0, [R28.64] ;  /* 0x000000061c007981 */ /* 0x0010a8000c1e1500 */
[----:B---3--:R3:W3:Y:S04]  /*ebd0*/  LDG.E.U16 R14, [R2.64] ;  /* 0x00000006020e7981 */ /* 0x0086e8000c1e1500 */
        /* <DEDUP_REMOVED lines=35> */
[----:B---3--:R-:W-:Y:S04]  /*ee10*/  STL [R1+0x3864], R28 ;  /* 0x0038641c01007387 */ /* 0x008fe80000100800 */
[----:B------:R-:W-:Y:S04]  /*ee20*/  STL [R1+0x3868], R17 ;  /* 0x0038681101007387 */ /* 0x000fe80000100800 */
[----:B------:R-:W-:Y:S04]  /*ee30*/  STL [R1+0x3860], R16 ;  /* 0x0038601001007387 */ /* 0x000fe80000100800 */
[----:B--2---:R0:W-:Y:S04]  /*ee40*/  STL [R1+0xac], R0 ;  /* 0x0000ac0001007387 */ /* 0x0041e80000100800 */
[----:B0-----:R-:W2:Y:S04]  /*ee50*/  LDG.E.U16 R0, [R8.64] ;  /* 0x0000000608007981 */ /* 0x001ea8000c1e1500 */
[----:B--2---:R0:W-:Y:S04]  /*ee60*/  STL [R1+0x386c], R0 ;  /* 0x00386c0001007387 */ /* 0x0041e80000100800 */
[----:B------:R-:W-:Y:S04]  /*ee70*/  STL [R1+0x3870], R15 ;  /* 0x0038700f01007387 */ /* 0x000fe80000100800 */
[----:B------:R-:W2:Y:S04]  /*ee80*/  LDL.LU.64 R8, [R1+0x4c8] ;  /* 0x0004c80001087983 */ /* 0x000ea80000300a00 */
[----:B------:R-:W0:Y:S04]  /*ee90*/  LDL.LU.64 R2, [R1+0x4d0] ;  /* 0x0004d00001027983 */ /* 0x000e280000300a00 */
[----:B------:R-:W3:Y:S04]  /*eea0*/  LDL.LU.64 R4, [R1+0x4e0] ;  /* 0x0004e00001047983 */ /* 0x000ee80000300a00 */
[----:B--2---:R2:W2:Y:S04]  /*eeb0*/  LDG.E.U16 R13, [R8.64] ;  /* 0x00000006080d7981 */ /* 0x0044a8000c1e1500 */
[----:B0-----:R0:W2:Y:S04]  /*eec0*/  LDG.E.U16 R0, [R2.64] ;  /* 0x0000000602007981 */ /* 0x0010a8000c1e1500 */
[----:B---3--:R3:W-:Y:S04]  /*eed0*/  STL.64 [R1+0x3938], R4 ;  /* 0x0039380401007387 */ /* 0x0087e80000100a00 */
[----:B---3--:R-:W3:Y:S04]  /*eee0*/  LDL.LU.64 R4, [R1+0x4d8] ;  /* 0x0004d80001047983 */ /* 0x008ee80000300a00 */
[----:B-1----:R-:W2:Y:S04]  /*eef0*/  LDL.LU.64 R24, [R1+0x4f0] ;  /* 0x0004f00001187983 */ /* 0x002ea80000300a00 */
[----:B--2---:R1:W-:Y:S04]  /*ef00*/  STL.64 [R1+0x3930], R24 ;  /* 0x0039301801007387 */ /* 0x0043e80000100a00 */
[----:B-1----:R-:W2:Y:S04]  /*ef10*/  LDL.LU.64 R24, [R1+0x4e8] ;  /* 0x0004e80001187983 */ /* 0x002ea80000300a00 */
[----:B------:R-:W2:Y:S04]  /*ef20*/  LDL.LU.64 R16, [R1+0x550] ;  /* 0x0005500001107983 */ /* 0x000ea80000300a00 */
[----:B--2---:R1:W-:Y:S04]  /*ef30*/  STL.64 [R1+0x38e8], R16 ;  /* 0x0038e81001007387 */ /* 0x0043e80000100a00 */
[----:B-1----:R-:W2:Y:S04]  /*ef40*/  LDL.LU.64 R16, [R1+0x538] ;  /* 0x0005380001107983 */ /* 0x002ea80000300a00 */
[----:B--2---:R1:W-:Y:S04]  /*ef50*/  STL.64 [R1+0x38f0], R16 ;  /* 0x0038f01001007387 */ /* 0x0043e80000100a00 */
[----:B------:R-:W-:Y:S04]  /*ef60*/  STL [R1+0xa8], R26 ;  /* 0x0000a81a01007387 */ /* 0x000fe80000100800 */
[----:B-1----:R-:W2:Y:S04]  /*ef70*/  LDL.LU.64 R16, [R1+0x530] ;  /* 0x0005300001107983 */ /* 0x002ea80000300a00 */
[----:B------:R-:W-:Y:S04]  /*ef80*/  STL [R1+0xa4], R22 ;  /* 0x0000a41601007387 */ /* 0x000fe80000100800 */
[----:B--2---:R1:W-:Y:S04]  /*ef90*/  STL.64 [R1+0x38f8], R16 ;  /* 0x0038f81001007387 */ /* 0x0043e80000100a00 */
[----:B-----5:R-:W-:Y:S04]  /*efa0*/  STL [R1+0xa0], R19 ;  /* 0x0000a01301007387 */ /* 0x020fe80000100800 */
[----:B-1----:R-:W2:Y:S04]  /*efb0*/  LDL.LU.64 R16, [R1+0x528] ;  /* 0x0005280001107983 */ /* 0x002ea80000300a00 */
[----:B------:R-:W-:Y:S04]  /*efc0*/  STL [R1+0x9c], R18 ;  /* 0x00009c1201007387 */ /* 0x000fe80000100800 */
[----:B--2---:R1:W-:Y:S04]  /*efd0*/  STL.64 [R1+0x3900], R16 ;  /* 0x0039001001007387 */ /* 0x0043e80000100a00 */
[----:B----4-:R-:W-:Y:S04]  /*efe0*/  STL [R1+0x98], R11 ;  /* 0x0000980b01007387 */ /* 0x010fe80000100800 */
[----:B-1----:R-:W2:Y:S04]  /*eff0*/  LDL.LU.64 R16, [R1+0x520] ;  /* 0x0005200001107983 */ /* 0x002ea80000300a00 */
[----:B------:R-:W-:Y:S04]  /*f000*/  STL [R1+0x94], R10 ;  /* 0x0000940a01007387 */ /* 0x000fe80000100800 */
[----:B--2---:R1:W-:Y:S04]  /*f010*/  STL.64 [R1+0x3908], R16 ;  /* 0x0039081001007387 */ /* 0x0043e80000100a00 */
[----:B------:R-:W-:Y:S04]  /*f020*/  STL [R1+0x90], R7 ;  /* 0x0000900701007387 */ /* 0x000fe80000100800 */
[----:B-1----:R-:W2:Y:S04]  /*f030*/  LDL.LU.64 R16, [R1+0x518] ;  /* 0x0005180001107983 */ /* 0x002ea80000300a00 */
[----:B------:R-:W-:Y:S04]  /*f040*/  STL [R1+0x8c], R6 ;  /* 0x00008c0601007387 */ /* 0x000fe80000100800 */
[----:B--2---:R1:W-:Y:S04]  /*f050*/  STL.64 [R1+0x3910], R16 ;  /* 0x0039101001007387 */ /* 0x0043e80000100a00 */
[----:B-1----:R-:W2:Y:S04]  /*f060*/  LDL.LU.64 R16, [R1+0x510] ;  /* 0x0005100001107983 */ /* 0x002ea80000300a00 */
[----:B--2---:R1:W-:Y:S04]  /*f070*/  STL.64 [R1+0x3918], R16 ;  /* 0x0039181001007387 */ /* 0x0043e80000100a00 */
[----:B-1----:R-:W2:Y:S04]  /*f080*/  LDL.LU.64 R16, [R1+0x508] ;  /* 0x0005080001107983 */ /* 0x002ea80000300a00 */
[----:B--2---:R1:W-:Y:S04]  /*f090*/  STL.64 [R1+0x3920], R16 ;  /* 0x0039201001007387 */ /* 0x0043e80000100a00 */
[----:B-1----:R-:W2:Y:S04]  /*f0a0*/  LDL.LU.64 R16, [R1+0x500] ;  /* 0x0005000001107983 */ /* 0x002ea80000300a00 */
[----:B--2---:R1:W-:Y:S04]  /*f0b0*/  STL.64 [R1+0x3928], R16 ;  /* 0x0039281001007387 */ /* 0x0043e80000100a00 */
[----:B-1----:R-:W2:Y:S04]  /*f0c0*/  LDL.LU.64 R16, [R1+0x4f8] ;  /* 0x0004f80001107983 */ /* 0x002ea80000300a00 */
[----:B------:R-:W4:Y:S04]  /*f0d0*/  LDL.LU.64 R28, [R1+0x558] ;  /* 0x00055800011c7983 */ /* 0x000f280000300a00 */
[----:B------:R-:W5:Y:S04]  /*f0e0*/  LDL.LU.64 R26, [R1+0x560] ;  /* 0x00056000011a7983 */ /* 0x000f680000300a00 */
[----:B------:R-:W2:Y:S04]  /*f0f0*/  LDL.LU.64 R22, [R1+0x568] ;  /* 0x0005680001167983 */ /* 0x000ea80000300a00 */
[----:B------:R-:W2:Y:S04]  /*f100*/  LDL.LU.64 R18, [R1+0x570] ;  /* 0x0005700001127983 */ /* 0x000ea80000300a00 */
[----:B------:R-:W2:Y:S04]  /*f110*/  LDL.LU.64 R10, [R1+0x578] ;  /* 0x00057800010a7983 */ /* 0x000ea80000300a00 */
[----:B------:R-:W2:Y:S04]  /*f120*/  LDL.LU.64 R20, [R1+0x580] ;  /* 0x0005800001147983 */ /* 0x000ea80000300a00 */
[----:B------:R1:W-:Y:S04]  /*f130*/  STL [R1+0x3874], R14 ;  /* 0x0038740e01007387 */ /* 0x0003e80000100800 */
[----:B-1----:R-:W2:Y:S04]  /*f140*/  LDL.LU.64 R14, [R1+0x548] ;  /* 0x00054800010e7983 */ /* 0x002ea80000300a00 */
[----:B------:R-:W2:Y:S04]  /*f150*/  LDL.LU.64 R6, [R1+0x588] ;  /* 0x0005880001067983 */ /* 0x000ea80000300a00 */
[----:B------:R-:W2:Y:S04]  /*f160*/  LDL.LU.64 R8, [R1+0x590] ;  /* 0x0005900001087983 */ /* 0x000ea80000300a00 */
[----:B------:R1:W-:Y:S04]  /*f170*/  STL [R1+0x3878], R13 ;  /* 0x0038780d01007387 */ /* 0x0003e80000100800 */
[----:B-1----:R-:W2:Y:S04]  /*f180*/  LDL.LU.64 R12, [R1+0x540] ;  /* 0x00054000010c7983 */ /* 0x002ea80000300a00 */
[----:B0-----:R-:W2:Y:S04]  /*f190*/  LDL.LU.64 R2, [R1+0x598] ;  /* 0x0005980001027983 */ /* 0x001ea80000300a00 */
[----:B------:R3:W-:Y:S04]  /*f1a0*/  STL [R1+0x88], R0 ;  /* 0x0000880001007387 */ /* 0x0007e80000100800 */
[----:B---3--:R0:W3:Y:S04]  /*f1b0*/  LDG.E.U16 R0, [R4.64] ;  /* 0x0000000604007981 */ /* 0x0080e8000c1e1500 */
[----:B0-----:R-:W2:Y:S04]  /*f1c0*/  LDL.LU.64 R4, [R1+0x3938] ;  /* 0x0039380001047983 */ /* 0x001ea80000300a00 */
[----:B----4-:R-:W4:Y:S04]  /*f1d0*/  LDG.E.U16 R28, [R28.64] ;  /* 0x000000061c1c7981 */ /* 0x010f28000c1e1500 */
[----:B---3--:R2:W-:Y:S04]  /*f1e0*/  STL [R1+0x84], R0 ;  /* 0x0000840001007387 */ /* 0x0085e80000100800 */
[----:B--2---:R0:W2:Y:S04]  /*f1f0*/  LDG.E.U16 R0, [R4.64] ;  /* 0x0000000604007981 */ /* 0x0040a8000c1e1500 */
[----:B0-----:R-:W3:Y:S04]  /*f200*/  LDL.LU.64 R4, [R1+0x5a0] ;  /* 0x0005a00001047983 */ /* 0x001ee80000300a00 */
[----:B--2---:R0:W-:Y:S04]  /*f210*/  STL [R1+0x80], R0 ;  /* 0x0000800001007387 */ /* 0x0041e80000100800 */
[----:B0-----:R0:W2:Y:S04]  /*f220*/  LDG.E.U16 R0, [R24.64] ;  /* 0x0000000618007981 */ /* 0x0010a8000c1e1500 */
        /* <DEDUP_REMOVED lines=33> */
[----:B---3--:R-:W3:Y:S04]  /*f440*/  LDG.E.U16 R17, [R16.64] ;  /* 0x0000000610117981 */ /* 0x008ee8000c1e1500 */
[----:B0-----:R5:W3:Y:S04]  /*f450*/  LDG.E.U16 R12, [R14.64] ;  /* 0x000000060e0c7981 */ /* 0x001ae8000c1e1500 */
[----:B------:R-:W4:Y:S04]  /*f460*/  LDG.E.U16 R13, [R18.64] ;  /* 0x00000006120d7981 */ /* 0x000f28000c1e1500 */
[----:B-----5:R-:W5:Y:S04]  /*f470*/  LDG.E.U16 R15, [R26.64] ;  /* 0x000000061a0f7981 */ /* 0x020f68000c1e1500 */
[----:B------:R-:W4:Y:S04]  /*f480*/  LDG.E.U16 R14, [R22.64] ;  /* 0x00000006160e7981 */ /* 0x000f28000c1e1500 */
[----:B--2---:R0:W-:Y:S04]  /*f490*/  STL [R1+0x38], R0 ;  /* 0x0000380001007387 */ /* 0x0041e80000100800 */
[----:B---3--:R1:W-:Y:S04]  /*f4a0*/  STL [R1+0x30], R12 ;  /* 0x0000300c01007387 */ /* 0x0083e80000100800 */
[----:B0-----:R0:W2:Y:S04]  /*f4b0*/  LDG.E.U16 R0, [R10.64] ;  /* 0x000000060a007981 */ /* 0x0010a8000c1e1500 */
[----:B-1----:R1:W3:Y:S04]  /*f4c0*/  LDG.E.U16 R12, [R20.64] ;  /* 0x00000006140c7981 */ /* 0x0022e8000c1e1500 */
[----:B0-----:R0:W2:Y:S04]  /*f4d0*/  LDG.E.U16 R11, [R6.64] ;  /* 0x00000006060b7981 */ /* 0x0010a8000c1e1500 */
[----:B------:R4:W5:Y:S04]  /*f4e0*/  LDG.E.U16 R10, [R8.64] ;  /* 0x00000006080a7981 */ /* 0x000968000c1e1500 */
[----:B-1----:R-:W5:Y:S04]  /*f4f0*/  LDL.LU.64 R20, [R1+0x5b0] ;  /* 0x0005b00001147983 */ /* 0x002f680000300a00 */
[----:B0-----:R0:W5:Y:S04]  /*f500*/  LDG.E.U16 R7, [R24.64] ;  /* 0x0000000618077981 */ /* 0x001168000c1e1500 */
[----:B----4-:R1:W4:Y:S04]  /*f510*/  LDG.E.U16 R9, [R2.64] ;  /* 0x0000000602097981 */ /* 0x010328000c1e1500 */
[----:B------:R0:W4:Y:S04]  /*f520*/  LDG.E.U16 R8, [R4.64] ;  /* 0x0000000604087981 */ /* 0x000128000c1e1500 */
[----:B---3--:R-:W-:Y:S04]  /*f530*/  STL [R1+0x382c], R12 ;  /* 0x00382c0c01007387 */ /* 0x008fe80000100800 */
[----:B--2---:R-:W-:Y:S04]  /*f540*/  STL [R1+0x3830], R11 ;  /* 0x0038300b01007387 */ /* 0x004fe80000100800 */
[----:B-----5:R-:W-:Y:S04]  /*f550*/  STL [R1+0x3834], R10 ;  /* 0x0038340a01007387 */ /* 0x020fe80000100800 */
[----:B-1----:R-:W2:Y:S04]  /*f560*/  LDL.LU.64 R2, [R1+0x5b8] ;  /* 0x0005b80001027983 */ /* 0x002ea80000300a00 */
[----:B------:R-:W3:Y:S04]  /*f570*/  LDG.E.U16 R6, [R20.64] ;  /* 0x0000000614067981 */ /* 0x000ee8000c1e1500 */
[----:B----4-:R-:W-:Y:S04]  /*f580*/  STL [R1+0x3838], R9 ;  /* 0x0038380901007387 */ /* 0x010fe80000100800 */
[----:B0-----:R-:W4:Y:S04]  /*f590*/  LDL.LU.64 R4, [R1+0x5c0] ;  /* 0x0005c00001047983 */ /* 0x001f280000300a00 */
[----:B------:R-:W-:Y:S04]  /*f5a0*/  STL [R1+0x383c], R8 ;  /* 0x00383c0801007387 */ /* 0x000fe80000100800 */
[----:B------:R0:W-:Y:S04]  /*f5b0*/  STL [R1+0x28], R17 ;  /* 0x0000281101007387 */ /* 0x0001e80000100800 */
[----:B0-----:R-:W5:Y:S04]  /*f5c0*/  LDL.LU.64 R16, [R1+0x5d0] ;  /* 0x0005d00001107983 */ /* 0x001f680000300a00 */
[----:B------:R-:W3:Y:S04]  /*f5d0*/  LDL.LU.64 R24, [R1+0x5c8] ;  /* 0x0005c80001187983 */ /* 0x000ee80000300a00 */
[----:B------:R-:W3:Y:S04]  /*f5e0*/  LDL.LU.64 R8, [R1+0x628] ;  /* 0x0006280001087983 */ /* 0x000ee80000300a00 */
[----:B--2---:R3:W2:Y:S04]  /*f5f0*/  LDG.E.U16 R2, [R2.64] ;  /* 0x0000000602027981 */ /* 0x0046a8000c1e1500 */
[----:B----4-:R5:W4:Y:S04]  /*f600*/  LDG.E.U16 R5, [R4.64] ;  /* 0x0000000604057981 */ /* 0x010b28000c1e1500 */
[----:B-----5:R0:W5:Y:S04]  /*f610*/  LDG.E.U16 R4, [R16.64] ;  /* 0x0000000610047981 */ /* 0x020168000c1e1500 */
[----:B---3--:R1:W3:Y:S04]  /*f620*/  LDG.E.U16 R3, [R24.64] ;  /* 0x0000000618037981 */ /* 0x0082e8000c1e1500 */
[----:B------:R0:W-:Y:S04]  /*f630*/  STL.64 [R1+0x38b0], R8 ;  /* 0x0038b00801007387 */ /* 0x0001e80000100a00 */
        /* <DEDUP_REMOVED lines=16> */
[----:B------:R-:W-:Y:S04]  /*f740*/  STL [R1], R0 ;  /* 0x0000000001007387 */ /* 0x000fe80000100800 */
[----:B0-----:R-:W2:Y:S04]  /*f750*/  LDL.LU.64 R8, [R1+0x5d8] ;  /* 0x0005d80001087983 */ /* 0x001ea80000300a00 */
[----:B------:R-:W2:Y:S04]  /*f760*/  LDL.LU.64 R26, [R1+0x630] ;  /* 0x00063000011a7983 */ /* 0x000ea80000300a00 */
[----:B------:R-:W-:Y:S04]  /*f770*/  STL [R1+0x3828], R7 ;  /* 0x0038280701007387 */ /* 0x000fe80000100800 */
[----:B------:R-:W2:Y:S04]  /*f780*/  LDL.LU.64 R10, [R1+0x638] ;  /* 0x00063800010a7983 */ /* 0x000ea80000300a00 */
[----:B------:R-:W2:Y:S04]  /*f790*/  LDL.LU.64 R28, [R1+0x640] ;  /* 0x00064000011c7983 */ /* 0x000ea80000300a00 */
[----:B------:R-:W2:Y:S04]  /*f7a0*/  LDL.LU.64 R18, [R1+0x648] ;  /* 0x0006480001127983 */ /* 0x000ea80000300a00 */
[----:B------:R0:W-:Y:S04]  /*f7b0*/  STL [R1+0x3840], R6 ;  /* 0x0038400601007387 */ /* 0x0001e80000100800 */
[----:B0-----:R-:W2:Y:S04]  /*f7c0*/  LDL.LU.64 R6, [R1+0x620] ;  /* 0x0006200001067983 */ /* 0x001ea80000300a00 */
[----:B------:R-:W2:Y:S04]  /*f7d0*/  LDL.LU.64 R12, [R1+0x650] ;  /* 0x00065000010c7983 */ /* 0x000ea80000300a00 */
[----:B------:R-:W2:Y:S04]  /*f7e0*/  LDL.LU.64 R20, [R1+0x658] ;  /* 0x0006580001147983 */ /* 0x000ea80000300a00 */
[----:B------:R-:W-:Y:S04]  /*f7f0*/  STL [R1+0x3844], R2 ;  /* 0x0038440201007387 */ /* 0x000fe80000100800 */
[----:B------:R-:W2:Y:S04]  /*f800*/  LDL.LU.64 R14, [R1+0x660] ;  /* 0x00066000010e7983 */ /* 0x000ea80000300a00 */
[----:B------:R-:W2:Y:S04]  /*f810*/  LDL.LU.64 R22, [R1+0x668] ;  /* 0x0006680001167983 */ /* 0x000ea80000300a00 */
[----:B----4-:R-:W-:Y:S04]  /*f820*/  STL [R1+0x3848], R5 ;  /* 0x0038480501007387 */ /* 0x010fe80000100800 */
[----:B------:R-:W4:Y:S04]  /*f830*/  LDL.LU.64 R16, [R1+0x670] ;  /* 0x0006700001107983 */ /* 0x000f280000300a00 */
[----:B-----5:R0:W-:Y:S04]  /*f840*/  STL [R1+0x384c], R4 ;  /* 0x00384c0401007387 */ /* 0x0201e80000100800 */
[----:B0-----:R-:W5:Y:S04]  /*f850*/  LDL.LU.64 R4, [R1+0x618] ;  /* 0x0006180001047983 */ /* 0x001f680000300a00 */
[----:B-1----:R-:W5:Y:S04]  /*f860*/  LDL.LU.64 R24, [R1+0x678] ;  /* 0x0006780001187983 */ /* 0x002f680000300a00 */
[----:B---3--:R0:W-:Y:S04]  /*f870*/  STL [R1+0x3850], R3 ;  /* 0x0038500301007387 */ /* 0x0081e80000100800 */
[----:B0-----:R-:W3:Y:S04]  /*f880*/  LDL.LU.64 R2, [R1+0x610] ;  /* 0x0006100001027983 */ /* 0x001ee80000300a00 */
[----:B--2---:R0:W2:Y:S04]  /*f890*/  LDG.E.U16 R0, [R8.64] ;  /* 0x0000000608007981 */ /* 0x0040a8000c1e1500 */
[----:B0-----:R-:W2:Y:S04]  /*f8a0*/  LDL.LU.64 R8, [R1+0x38e0] ;  /* 0x0038e00001087983 */ /* 0x001ea80000300a00 */
[----:B------:R-:W2:Y:S04]  /*f8b0*/  LDG.E.U16 R29, [R28.64] ;  /* 0x000000061c1d7981 */ /* 0x000ea8000c1e1500 */
[----:B------:R0:W2:Y:S04]  /*f8c0*/  LDG.E.U16 R18, [R18.64] ;  /* 0x0000000612127981 */ /* 0x0000a8000c1e1500 */
[----:B0-----:R-:W2:Y:S04]  /*f8d0*/  LDG.E.U16 R19, [R12.64] ;  /* 0x000000060c137981 */ /* 0x001ea8000c1e1500 */
[----:B------:R0:W2:Y:S04]  /*f8e0*/  LDG.E.U16 R20, [R20.64] ;  /* 0x0000000614147981 */ /* 0x0000a8000c1e1500 */
[----:B0-----:R-:W2:Y:S04]  /*f8f0*/  LDG.E.U16 R21, [R14.64] ;  /* 0x000000060e157981 */ /* 0x001ea8000c1e1500 */
[----:B------:R4:W2:Y:S04]  /*f900*/  LDG.E.U16 R22, [R22.64] ;  /* 0x0000000616167981 */ /* 0x0008a8000c1e1500 */
[----:B----4-:R-:W4:Y:S04]  /*f910*/  LDG.E.U16 R23, [R16.64] ;  /* 0x0000000610177981 */ /* 0x010f28000c1e1500 */
[----:B-----5:R0:W5:Y:S04]  /*f920*/  LDG.E.U16 R5, [R4.64] ;  /* 0x0000000604057981 */ /* 0x020168000c1e1500 */
[----:B------:R1:W4:Y:S04]  /*f930*/  LDG.E.U16 R24, [R24.64] ;  /* 0x0000000618187981 */ /* 0x000328000c1e1500 */
[----:B---3--:R3:W4:Y:S04]  /*f940*/  LDG.E.U16 R3, [R2.64] ;  /* 0x0000000602037981 */ /* 0x008728000c1e1500 */
[----:B---3--:R3:W4:Y:S04]  /*f950*/  LDG.E.U16 R2, [R6.64] ;  /* 0x0000000606027981 */ /* 0x008728000c1e1500 */
[----:B---3--:R3:W3:Y:S04]  /*f960*/  LDG.E.U16 R6, [R26.64] ;  /* 0x000000061a067981 */ /* 0x0086e8000c1e1500 */
[----:B--2---:R2:W-:Y:S04]  /*f970*/  STL [R1+0x64], R0 ;  /* 0x0000640001007387 */ /* 0x0045e80000100800 */
        /* <DEDUP_REMOVED lines=17> */
[----:B------:R-:W1:Y:S04]  /*fa90*/  LDL.LU.64 R26, [R1+0x680] ;  /* 0x00068000011a7983 */ /* 0x000e680000300a00 */
[----:B---3--:R3:W-:Y:S04]  /*faa0*/  STL [R1+0x34], R0 ;  /* 0x0000340001007387 */ /* 0x0087e80000100800 */
[----:B--2---:R-:W2:Y:S04]  /*fab0*/  LDG.E.U16 R7, [R8.64] ;  /* 0x0000000608077981 */ /* 0x004ea8000c1e1500 */
[----:B---3--:R-:W3:Y:S04]  /*fac0*/  LDG.E.U16 R0, [R10.64] ;  /* 0x000000060a007981 */ /* 0x008ee8000c1e1500 */
[----:B-1----:R-:W3:Y:S04]  /*fad0*/  LDG.E.U16 R25, [R26.64] ;  /* 0x000000061a197981 */ /* 0x002ee8000c1e1500 */
[----:B------:R-:W-:Y:S04]  /*fae0*/  STL [R1+0x37f4], R29 ;  /* 0x0037f41d01007387 */ /* 0x000fe80000100800 */
[----:B------:R-:W-:Y:S04]  /*faf0*/  STL [R1+0x37f8], R18 ;  /* 0x0037f81201007387 */ /* 0x000fe80000100800 */
[----:B------:R-:W-:Y:S04]  /*fb00*/  STL [R1+0x37fc], R19 ;  /* 0x0037fc1301007387 */ /* 0x000fe80000100800 */
[----:B------:R-:W-:Y:S04]  /*fb10*/  STL [R1+0x3800], R20 ;  /* 0x0038001401007387 */ /* 0x000fe80000100800 */
[----:B------:R-:W-:Y:S04]  /*fb20*/  STL [R1+0x3804], R21 ;  /* 0x0038041501007387 */ /* 0x000fe80000100800 */
[----:B------:R-:W3:Y:S04]  /*fb30*/  LDL.LU.64 R12, [R1+0x688] ;  /* 0x00068800010c7983 */ /* 0x000ee80000300a00 */
[----:B------:R-:W-:Y:S04]  /*fb40*/  STL [R1+0x3808], R22 ;  /* 0x0038081601007387 */ /* 0x000fe80000100800 */
[----:B----4-:R1:W-:Y:S04]  /*fb50*/  STL [R1+0x380c], R23 ;  /* 0x00380c1701007387 */ /* 0x0103e80000100800 */
[----:B-1----:R-:W4:Y:S04]  /*fb60*/  LDL.LU R23, [R1+0x490] ;  /* 0x0004900001177983 */ /* 0x002f280000300800 */
[----:B------:R-:W4:Y:S04]  /*fb70*/  LDL.LU R22, [R1+0x480] ;  /* 0x0004800001167983 */ /* 0x000f280000300800 */
[----:B------:R-:W4:Y:S04]  /*fb80*/  LDL.LU R21, [R1+0x470] ;  /* 0x0004700001157983 */ /* 0x000f280000300800 */
[----:B------:R-:W4:Y:S04]  /*fb90*/  LDL.LU R20, [R1+0x460] ;  /* 0x0004600001147983 */ /* 0x000f280000300800 */
[----:B------:R-:W4:Y:S04]  /*fba0*/  LDL.LU R19, [R1+0x450] ;  /* 0x0004500001137983 */ /* 0x000f280000300800 */
[----:B------:R-:W4:Y:S04]  /*fbb0*/  LDL.LU R18, [R1+0x440] ;  /* 0x0004400001127983 */ /* 0x000f280000300800 */
[----:B------:R-:W4:Y:S04]  /*fbc0*/  LDL.LU R29, [R1+0x430] ;  /* 0x00043000011d7983 */ /* 0x000f280000300800 */
[----:B------:R1:W-:Y:S04]  /*fbd0*/  STL [R1+0x2c], R3 ;  /* 0x00002c0301007387 */ /* 0x0003e80000100800 */
[----:B-1----:R-:W4:Y:S04]  /*fbe0*/  LDL.LU R3, [R1+0x420] ;  /* 0x0004200001037983 */ /* 0x002f280000300800 */
[----:B0-----:R-:W4:Y:S04]  /*fbf0*/  LDL.LU R4, [R1+0x410] ;  /* 0x0004100001047983 */ /* 0x001f280000300800 */
[----:B-----5:R0:W-:Y:S04]  /*fc00*/  STL [R1+0x24], R5 ;  /* 0x0000240501007387 */ /* 0x0201e80000100800 */
[----:B0-----:R-:W5:Y:S04]  /*fc10*/  LDL.LU R5, [R1+0x3f8] ;  /* 0x0003f80001057983 */ /* 0x001f680000300800 */
[----:B------:R0:W-:Y:S04]  /*fc20*/  STL [R1+0x1c], R2 ;  /* 0x00001c0201007387 */ /* 0x0001e80000100800 */
[----:B0-----:R-:W4:Y:S04]  /*fc30*/  LDL.LU R2, [R1+0x3e0] ;  /* 0x0003e00001027983 */ /* 0x001f280000300800 */
[----:B--2---:R-:W-:Y:S04]  /*fc40*/  STL [R1+0x14], R7 ;  /* 0x0000140701007387 */ /* 0x004fe80000100800 */
[----:B------:R-:W2:Y:S04]  /*fc50*/  LDL.LU R14, [R1+0x3c8] ;  /* 0x0003c800010e7983 */ /* 0x000ea80000300800 */
[----:B------:R0:W-:Y:S04]  /*fc60*/  STL [R1+0xc], R6 ;  /* 0x00000c0601007387 */ /* 0x0001e80000100800 */
[----:B------:R-:W-:Y:S04]  /*fc70*/  STL [R1+0x3810], R24 ;  /* 0x0038101801007387 */ /* 0x000fe80000100800 */
[----:B---3--:R1:W-:Y:S04]  /*fc80*/  STL [R1+0x4], R0 ;  /* 0x0000040001007387 */ /* 0x0083e80000100800 */
[----:B0-----:R-:W3:Y:S04]  /*fc90*/  LDL.LU R6, [R1+0x3b0] ;  /* 0x0003b00001067983 */ /* 0x001ee80000300800 */
[----:B------:R-:W2:Y:S04]  /*fca0*/  LDL.LU R7, [R1+0x398] ;  /* 0x0003980001077983 */ /* 0x000ea80000300800 */
[----:B------:R-:W2:Y:S04]  /*fcb0*/  LDL.LU R8, [R1+0x380] ;  /* 0x0003800001087983 */ /* 0x000ea80000300800 */
[----:B------:R-:W2:Y:S04]  /*fcc0*/  LDL.LU R9, [R1+0x368] ;  /* 0x0003680001097983 */ /* 0x000ea80000300800 */
[----:B------:R-:W2:Y:S04]  /*fcd0*/  LDL.LU R10, [R1+0x350] ;  /* 0x00035000010a7983 */ /* 0x000ea80000300800 */
[----:B-1----:R-:W2:Y:S04]  /*fce0*/  LDL.LU R0, [R1+0x338] ;  /* 0x0003380001007983 */ /* 0x002ea80000300800 */
[----:B------:R-:W2:Y:S04]  /*fcf0*/  LDL.LU R11, [R1+0x320] ;  /* 0x00032000010b7983 */ /* 0x000ea80000300800 */
[----:B------:R-:W2:Y:S04]  /*fd00*/  LDL.LU R15, [R1+0x314] ;  /* 0x00031400010f7983 */ /* 0x000ea80000300800 */
[----:B------:R-:W2:Y:S04]  /*fd10*/  LDL.LU R17, [R1+0x308] ;  /* 0x0003080001117983 */ /* 0x000ea80000300800 */
[----:B------:R0:W-:Y:S04]  /*fd20*/  STL [R1+0x3814], R25 ;  /* 0x0038141901007387 */ /* 0x0001e80000100800 */
[----:B------:R-:W1:Y:S04]  /*fd30*/  S2R R27, SR_TID.X ;  /* 0x00000000001b7919 */ /* 0x000e680000002100 */
[----:B------:R0:W2:Y:S04]  /*fd40*/  LDG.E.U16 R26, [R12.64] ;  /* 0x000000060c1a7981 */ /* 0x0000a8000c1e1500 */
[----:B0-----:R-:W2:Y:S04]  /*fd50*/  LDL.LU.64 R24, [R1+0x690] ;  /* 0x0006900001187983 */ /* 0x001ea80000300a00 */
[----:B------:R-:W3:Y:S04]  /*fd60*/  LDL.LU R12, [R1+0x2fc] ;  /* 0x0002fc00010c7983 */ /* 0x000ee80000300800 */
[----:B------:R-:W3:Y:S04]  /*fd70*/  LDL.LU R13, [R1+0x2f0] ;  /* 0x0002f000010d7983 */ /* 0x000ee80000300800 */
[----:B------:R-:W3:Y:S01]  /*fd80*/  LDL.LU R28, [R1+0x2e4] ;  /* 0x0002e400011c7983 */ /* 0x000ee20000300800 */
[----:B-1----:R-:W-:-:S04]  /*fd90*/  LOP3.LUT R27, R27, 0x7f, RZ, 0xc0, !PT ;  /* 0x0000007f1b1b7812 */ /* 0x002fc800078ec0ff */
[----:B------:R-:W-:-:S04]  /*fda0*/  SHF.L.U32 R27, R27, 0x1, RZ ;  /* 0x000000011b1b7819 */ /* 0x000fc800000006ff */
[----:B------:R-:W-:Y:S02]  /*fdb0*/  LOP3.LUT R16, R27, 0x30, RZ, 0x3c, !PT ;  /* 0x000000301b107812 */ /* 0x000fe400078e3cff */
[----:B--2---:R-:W2:Y:S04]  /*fdc0*/  LDG.E.U16 R27, [R24.64] ;  /* 0x00000006181b7981 */ /* 0x004ea8000c1e1500 */
[----:B----4-:R-:W-:Y:S04]  /*fdd0*/  STS.U16 [R16+0x4300], R23 ;  /* 0x0043001710007388 */ /* 0x010fe80000000400 */
        /* <DEDUP_REMOVED lines=10> */
[----:B------:R0:W-:Y:S04]  /*fe80*/  STS.U16 [R16+0x9b00], R14 ;  /* 0x009b000e10007388 */ /* 0x0001e80000000400 */
[----:B---3--:R-:W-:Y:S04]  /*fe90*/  STS.U16 [R16+0xa300], R6 ;  /* 0x00a3000610007388 */ /* 0x008fe80000000400 */
[----:B------:R-:W-:Y:S04]  /*fea0*/  STS.U16 [R16+0xab00], R7 ;  /* 0x00ab000710007388 */ /* 0x000fe80000000400 */
[----:B------:R-:W-:Y:S04]  /*feb0*/  STS.U16 [R16+0xb300], R8 ;  /* 0x00b3000810007388 */ /* 0x000fe80000000400 */
[----:B------:R-:W-:Y:S04]  /*fec0*/  STL [R1+0x3818], R26 ;  /* 0x0038181a01007387 */ /* 0x000fe80000100800 */
[----:B------:R-:W-:Y:S04]  /*fed0*/  STS.U16 [R16+0xbb00], R9 ;  /* 0x00bb000910007388 */ /* 0x000fe80000000400 */
[----:B------:R-:W-:Y:S04]  /*fee0*/  STS.U16 [R16+0xc300], R10 ;  /* 0x00c3000a10007388 */ /* 0x000fe80000000400 */
[----:B------:R1:W-:Y:S04]  /*fef0*/  STS.U16 [R16+0xcb00], R0 ;  /* 0x00cb000010007388 */ /* 0x0003e80000000400 */
[----:B--2---:R-:W-:Y:S04]  /*ff00*/  STL [R1+0x381c], R27 ;  /* 0x00381c1b01007387 */ /* 0x004fe80000100800 */
[----:B0-----:R-:W2:Y:S04]  /*ff10*/  LDL.LU R14, [R1+0x2dc] ;  /* 0x0002dc00010e7983 */ /* 0x001ea80000300800 */
[----:B-1----:R-:W3:Y:S04]  /*ff20*/  LDL.LU R0, [R1+0x2c8] ;  /* 0x0002c80001007983 */ /* 0x002ee80000300800 */
[----:B------:R-:W-:Y:S04]  /*ff30*/  STS.U16 [R16+0xd300], R11 ;  /* 0x00d3000b10007388 */ /* 0x000fe80000000400 */
[----:B------:R0:W-:Y:S04]  /*ff40*/  STS.U16 [R16+0xdb00], R15 ;  /* 0x00db000f10007388 */ /* 0x0001e80000000400 */
[----:B------:R1:W-:Y:S04]  /*ff50*/  STS.U16 [R16+0xe300], R17 ;  /* 0x00e3001110007388 */ /* 0x0003e80000000400 */
[----:B0-----:R-:W4:Y:S04]  /*ff60*/  LDL.LU R15, [R1+0x2c0] ;  /* 0x0002c000010f7983 */ /* 0x001f280000300800 */
[----:B-1----:R-:W5:Y:S04]  /*ff70*/  LDL.LU R17, [R1+0x2bc] ;  /* 0x0002bc0001117983 */ /* 0x002f680000300800 */
[----:B------:R-:W5:Y:S04]  /*ff80*/  LDL.LU R26, [R1+0x2b8] ;  /* 0x0002b800011a7983 */ /* 0x000f680000300800 */
        /* <DEDUP_REMOVED lines=10> */
[----:B------:R-:W-:Y:S04]  /*10030*/  STS.U16 [R16+0xeb00], R12 ;  /* 0x00eb000c10007388 */ /* 0x000fe80000000400 */
[----:B------:R-:W5:Y:S04]  /*10040*/  LDL.LU R4, [R1+0x28c] ;  /* 0x00028c0001047983 */ /* 0x000f680000300800 */
[----:B------:R-:W-:Y:S04]  /*10050*/  STS.U16 [R16+0xf300], R13 ;  /* 0x00f3000d10007388 */ /* 0x000fe80000000400 */
[----:B------:R-:W5:Y:S04]  /*10060*/  LDL.LU R5, [R1+0x288] ;  /* 0x0002880001057983 */ /* 0x000f680000300800 */
[----:B------:R0:W-:Y:S04]  /*10070*/  STS.U16 [R16+0xfb00], R28 ;  /* 0x00fb001c10007388 */ /* 0x0001e80000000400 */
[----:B------:R-:W5:Y:S04]  /*10080*/  LDL.LU R2, [R1+0x284] ;  /* 0x0002840001027983 */ /* 0x000f680000300800 */
[----:B0-----:R-:W5:Y:S04]  /*10090*/  LDL.LU R28, [R1+0x280] ;  /* 0x00028000011c7983 */ /* 0x001f680000300800 */
        /* <DEDUP_REMOVED lines=8> */
[----:B--2---:R-:W-:Y:S04]  /*10120*/  STS.U16 [R16+0x10300], R14 ;  /* 0x0103000e10007388 */ /* 0x004fe80000000400 */
[----:B---3--:R0:W-:Y:S04]  /*10130*/  STS.U16 [R16+0x10b00], R0 ;  /* 0x010b000010007388 */ /* 0x0081e80000000400 */
[----:B0-----:R-:W2:Y:S04]  /*10140*/  LDL.LU R0, [R1+0x244] ;  /* 0x0002440001007983 */ /* 0x001ea80000300800 */
[----:B------:R-:W3:Y:S04]  /*10150*/  LDL.LU R14, [R1+0x240] ;  /* 0x00024000010e7983 */ /* 0x000ee80000300800 */
[----:B----4-:R0:W-:Y:S04]  /*10160*/  STS.U16 [R16+0x11300], R15 ;  /* 0x0113000f10007388 */ /* 0x0101e80000000400 */
[----:B-----5:R1:W-:Y:S04]  /*10170*/  STS.U16 [R16+0x11b00], R17 ;  /* 0x011b001110007388 */ /* 0x0203e80000000400 */
        /* <DEDUP_REMOVED lines=11> */
[----:B0-----:R-:W4:Y:S04]  /*10230*/  LDL.LU R15, [R1+0x21c] ;  /* 0x00021c00010f7983 */ /* 0x001f280000300800 */
[----:B------:R-:W-:Y:S04]  /*10240*/  STS.U16 [R16+0x17b00], R4 ;  /* 0x017b000410007388 */ /* 0x000fe80000000400 */
[----:B-1----:R-:W5:Y:S04]  /*10250*/  LDL.LU R17, [R1+0x218] ;  /* 0x0002180001117983 */ /* 0x002f680000300800 */
[----:B------:R-:W-:Y:S04]  /*10260*/  STS.U16 [R16+0x18300], R5 ;  /* 0x0183000510007388 */ /* 0x000fe80000000400 */
[----:B------:R-:W-:Y:S04]  /*10270*/  STS.U16 [R16+0x18b00], R2 ;  /* 0x018b000210007388 */ /* 0x000fe80000000400 */
[----:B------:R0:W-:Y:S04]  /*10280*/  STS.U16 [R16+0x19300], R28 ;  /* 0x0193001c10007388 */ /* 0x0001e80000000400 */
[----:B0-----:R-:W0:Y:S04]  /*10290*/  S2R R28, SR_TID.X ;  /* 0x00000000001c7919 */ /* 0x001e280000002100 */
[----:B------:R-:W-:Y:S04]  /*102a0*/  STS.U16 [R16+0x19b00], R6 ;  /* 0x019b000610007388 */ /* 0x000fe80000000400 */
[----:B------:R1:W-:Y:S04]  /*102b0*/  STS.U16 [R16+0x1a300], R7 ;  /* 0x01a3000710007388 */ /* 0x0003e80000000400 */
[----:B------:R-:W-:Y:S04]  /*102c0*/  STS.U16 [R16+0x1ab00], R8 ;  /* 0x01ab000810007388 */ /* 0x000fe80000000400 */
[----:B------:R-:W-:Y:S04]  /*102d0*/  STS.U16 [R16+0x1b300], R9 ;  /* 0x01b3000910007388 */ /* 0x000fe80000000400 */
[----:B------:R-:W-:Y:S01]  /*102e0*/  STS.U16 [R16+0x1bb00], R10 ;  /* 0x01bb000a10007388 */ /* 0x000fe20000000400 */
[----:B0-----:R-:W-:-:S03]  /*102f0*/  LOP3.LUT R28, R28, 0x7f, RZ, 0xc0, !PT ;  /* 0x0000007f1c1c7812 */ /* 0x001fc600078ec0ff */
[----:B------:R-:W-:Y:S01]  /*10300*/  STS.U16 [R16+0x1c300], R11 ;  /* 0x01c3000b10007388 */ /* 0x000fe20000000400 */
[----:B-1----:R-:W-:-:S03]  /*10310*/  SHF.L.U32 R7, R28, 0x1, RZ ;  /* 0x000000011c077819 */ /* 0x002fc600000006ff */
[----:B------:R-:W-:Y:S04]  /*10320*/  STS.U16 [R16+0x1cb00], R12 ;  /* 0x01cb000c10007388 */ /* 0x000fe80000000400 */
[----:B------:R-:W-:Y:S04]  /*10330*/  STS.U16 [R16+0x1d300], R13 ;  /* 0x01d3000d10007388 */ /* 0x000fe80000000400 */
[----:B------:R-:W-:Y:S04]  /*10340*/  STL [R1+0x3898], R7 ;  /* 0x0038980701007387 */ /* 0x000fe80000100800 */
[----:B--2---:R0:W-:Y:S02]  /*10350*/  STS.U16 [R16+0x1db00], R0 ;  /* 0x01db000010007388 */ /* 0x0041e40000000400 */
[----:B0-----:R-:W-:-:S02]  /*10360*/  LOP3.LUT R0, R7, 0x40, RZ, 0x3c, !PT ;  /* 0x0000004007007812 */ /* 0x001fc400078e3cff */
[----:B------:R-:W2:Y:S04]  /*10370*/  LDL.LU R7, [R1+0x7c4] ;  /* 0x0007c40001077983 */ /* 0x000ea80000300800 */
[----:B--2---:R0:W-:Y:S04]  /*10380*/  STL [R1+0x38a4], R7 ;  /* 0x0038a40701007387 */ /* 0x0041e80000100800 */
[----:B0-----:R-:W2:Y:S04]  /*10390*/  LDL.LU R7, [R1+0x498] ;  /* 0x0004980001077983 */ /* 0x001ea80000300800 */
[----:B--2---:R0:W-:Y:S04]  /*103a0*/  STL [R1+0x38a8], R7 ;  /* 0x0038a80701007387 */ /* 0x0041e80000100800 */
[----:B0-----:R-:W2:Y:S04]  /*103b0*/  LDL.LU R7, [R1+0x204] ;  /* 0x0002040001077983 */ /* 0x001ea80000300800 */
[----:B------:R-:W2:Y:S04]  /*103c0*/  LDL.LU R27, [R1+0x808] ;  /* 0x00080800011b7983 */ /* 0x000ea80000300800 */
[----:B---3--:R-:W-:Y:S04]  /*103d0*/  STS.U16 [R16+0x1e300], R14 ;  /* 0x01e3000e10007388 */ /* 0x008fe80000000400 */
[----:B----4-:R-:W-:Y:S04]  /*103e0*/  STS.U16 [R16+0x1eb00], R15 ;  /* 0x01eb000f10007388 */ /* 0x010fe80000000400 */
[----:B-----5:R0:W-:Y:S01]  /*103f0*/  STS.U16 [R16+0x1f300], R17 ;  /* 0x01f3001110007388 */ /* 0x0201e20000000400 */
[----:B------:R-:W-:-:S03]  /*10400*/  SHF.L.U32 R28, R28, 0x1, RZ ;  /* 0x000000011c1c7819 */ /* 0x000fc600000006ff */
[----:B--2---:R1:W-:Y:S04]  /*10410*/  STL [R1+0x38ac], R27 ;  /* 0x0038ac1b01007387 */ /* 0x0043e80000100800 */
[----:B------:R-:W2:Y:S04]  /*10420*/  LDL.LU R26, [R1+0x778] ;  /* 0x00077800011a7983 */ /* 0x000ea80000300800 */
[----:B------:R-:W3:Y:S04]  /*10430*/  LDL.LU R25, [R1+0x82c] ;  /* 0x00082c0001197983 */ /* 0x000ee80000300800 */
[----:B------:R-:W4:Y:S04]  /*10440*/  LDL.LU R24, [R1+0x7ec] ;  /* 0x0007ec0001187983 */ /* 0x000f280000300800 */
[----:B0-----:R-:W5:Y:S04]  /*10450*/  LDL.LU R17, [R1+0x7a8] ;  /* 0x0007a80001117983 */ /* 0x001f680000300800 */
[----:B------:R-:W2:Y:S04]  /*10460*/  LDL.LU R23, [R1+0x758] ;  /* 0x0007580001177983 */ /* 0x000ea80000300800 */
        /* <DEDUP_REMOVED lines=11> */
[----:B------:R-:W2:Y:S01]  /*10520*/  LDL.LU R8, [R1+0x810] ;  /* 0x0008100001087983 */ /* 0x000ea20000300800 */
[----:B-1----:R-:W-:-:S03]  /*10530*/  LOP3.LUT R27, R28, 0x30, RZ, 0x3c, !PT ;  /* 0x000000301c1b7812 */ /* 0x002fc600078e3cff */
        /* <DEDUP_REMOVED lines=9> */
[----:B------:R0:W-:Y:S04]  /*105d0*/  STS.U16 [R27+0x1fb00], R7 ;  /* 0x01fb00071b007388 */ /* 0x0001e80000000400 */
[----:B0-----:R-:W2:Y:S04]  /*105e0*/  LDL.LU R27, [R1+0x38ac] ;  /* 0x0038ac00011b7983 */ /* 0x001ea80000300800 */
[----:B------:R-:W2:Y:S04]  /*105f0*/  LDL.LU R7, [R1+0x38a8] ;  /* 0x0038a80001077983 */ /* 0x000ea80000300800 */
[----:B--2---:R0:W-:Y:S04]  /*10600*/  STS.U16 [R0+0x400], R7 ;  /* 0x0004000700007388 */ /* 0x0041e80000000400 */
[----:B0-----:R-:W2:Y:S04]  /*10610*/  LDL.LU R7, [R1+0x38a4] ;  /* 0x0038a40001077983 */ /* 0x001ea80000300800 */
[----:B--2---:R-:W-:Y:S04]  /*10620*/  STS.U16 [R0+0xc00], R7 ;  /* 0x000c000700007388 */ /* 0x004fe80000000400 */
[----:B------:R-:W-:Y:S04]  /*10630*/  STS.U16 [R0+0x1400], R27 ;  /* 0x0014001b00007388 */ /* 0x000fe80000000400 */
[----:B------:R-:W-:Y:S04]  /*10640*/  STS.U16 [R0+0x1c00], R26 ;  /* 0x001c001a00007388 */ /* 0x000fe80000000400 */
[----:B---3--:R-:W-:Y:S04]  /*10650*/  STS.U16 [R0+0x2400], R25 ;  /* 0x0024001900007388 */ /* 0x008fe80000000400 */
[----:B----4-:R-:W-:Y:S04]  /*10660*/  STS.U16 [R0+0x2c00], R24 ;  /* 0x002c001800007388 */ /* 0x010fe80000000400 */
[----:B-----5:R0:W-:Y:S04]  /*10670*/  STS.U16 [R0+0x3400], R17 ;  /* 0x0034001100007388 */ /* 0x0201e80000000400 */
[----:B0-----:R-:W2:Y:S04]  /*10680*/  LDL.LU R17, [R1+0x764] ;  /* 0x0007640001117983 */ /* 0x001ea80000300800 */
[----:B------:R-:W3:Y:S04]  /*10690*/  LDL.LU R7, [R1+0x2d8] ;  /* 0x0002d80001077983 */ /* 0x000ee80000300800 */
[----:B---3--:R0:W-:Y:S04]  /*106a0*/  STL [R1+0x389c], R7 ;  /* 0x00389c0701007387 */ /* 0x0081e80000100800 */
[----:B0-----:R-:W3:Y:S04]  /*106b0*/  LDL.LU R7, [R1+0x734] ;  /* 0x0007340001077983 */ /* 0x001ee80000300800 */
        /* <DEDUP_REMOVED lines=23> */
[----:B------:R-:W4:Y:S04]  /*10830*/  LDL.LU R27, [R1+0x2c4] ;  /* 0x0002c400011b7983 */ /* 0x000f280000300800 */
[----:B------:R0:W-:Y:S04]  /*10840*/  STS.U16 [R0+0xe400], R28 ;  /* 0x00e4001c00007388 */ /* 0x0001e80000000400 */
[----:B------:R-:W5:Y:S04]  /*10850*/  LDL.LU R26, [R1+0x1d4] ;  /* 0x0001d400011a7983 */ /* 0x000f680000300800 */
[----:B0-----:R-:W4:Y:S04]  /*10860*/  LDL.LU R28, [R1+0x1d0] ;  /* 0x0001d000011c7983 */ /* 0x001f280000300800 */
[----:B------:R-:W4:Y:S04]  /*10870*/  LDL.LU R25, [R1+0x1bc] ;  /* 0x0001bc0001197983 */ /* 0x000f280000300800 */
        /* <DEDUP_REMOVED lines=21> */
[----:B--2---:R0:W-:Y:S04]  /*109d0*/  STS.U16 [R0+0xec00], R17 ;  /* 0x00ec001100007388 */ /* 0x0041e80000000400 */
[----:B------:R-:W2:Y:S04]  /*109e0*/  LDL.LU R16, [R1+0x12c] ;  /* 0x00012c0001107983 */ /* 0x000ea80000300800 */
[----:B0-----:R-:W2:Y:S04]  /*109f0*/  LDL.LU R17, [R1+0x128] ;  /* 0x0001280001117983 */ /* 0x001ea80000300800 */
[----:B---3--:R0:W-:Y:S04]  /*10a00*/  STS.U16 [R0+0xf400], R7 ;  /* 0x00f4000700007388 */ /* 0x0081e80000000400 */
[----:B0-----:R-:W3:Y:S04]  /*10a10*/  LDL.LU R7, [R1+0x38a0] ;  /* 0x0038a00001077983 */ /* 0x001ee80000300800 */
[----:B---3--:R0:W-:Y:S04]  /*10a20*/  STS.U16 [R0+0xfc00], R7 ;  /* 0x00fc000700007388 */ /* 0x0081e80000000400 */
[----:B0-----:R-:W3:Y:S04]  /*10a30*/  LDL.LU R7, [R1+0x389c] ;  /* 0x00389c0001077983 */ /* 0x001ee80000300800 */
[----:B---3--:R0:W-:Y:S01]  /*10a40*/  STS.U16 [R0+0x10400], R7 ;  /* 0x0104000700007388 */ /* 0x0081e20000000400 */
[----:B----4-:R-:W-:Y:S02]  /*10a50*/  STS.U16 [R0+0x10c00], R27 ;  /* 0x010c001b00007388 */ /* 0x010fe40000000400 */
[----:B-----5:R-:W-:Y:S02]  /*10a60*/  STS.U16 [R0+0x11400], R26 ;  /* 0x0114001a00007388 */ /* 0x020fe40000000400 */
[----:B------:R1:W-:Y:S01]  /*10a70*/  STS.U16 [R0+0x11c00], R28 ;  /* 0x011c001c00007388 */ /* 0x0003e20000000400 */
[----:B0-----:R-:W3:Y:S01]  /*10a80*/  LDL.LU R7, [R1+0x3898] ;  /* 0x0038980001077983 */ /* 0x001ee20000300800 */
[----:B-1----:R-:W4:Y:S02]  /*10a90*/  LDL.LU R28, [R1+0x124] ;  /* 0x00012400011c7983 */ /* 0x002f240000300800 */
[----:B------:R-:W5:Y:S02]  /*10aa0*/  LDL.LU R27, [R1+0x110] ;  /* 0x00011000011b7983 */ /* 0x000f640000300800 */
[----:B-----5:R0:W-:Y:S04]  /*10ab0*/  STL [R1+0x3890], R27 ;  /* 0x0038901b01007387 */ /* 0x0201e80000100800 */
[----:B0-----:R-:W5:Y:S04]  /*10ac0*/  LDL.LU R27, [R1+0x114] ;  /* 0x00011400011b7983 */ /* 0x001f680000300800 */
[----:B-----5:R0:W-:Y:S04]  /*10ad0*/  STL [R1+0x3894], R27 ;  /* 0x0038941b01007387 */ /* 0x0201e80000100800 */
[----:B0-----:R-:W5:Y:S01]  /*10ae0*/  LDL.LU R27, [R1+0x120] ;  /* 0x00012000011b7983 */ /* 0x001f620000300800 */
[----:B------:R-:W3:Y:S03]  /*10af0*/  LDL.LU R26, [R1+0x80c] ;  /* 0x00080c00011a7983 */ /* 0x000ee60000300800 */
[----:B------:R0:W-:Y:S01]  /*10b00*/  STS.U16 [R0+0x12400], R25 ;  /* 0x0124001900007388 */ /* 0x0001e20000000400 */
[----:B------:R1:W-:Y:S02]  /*10b10*/  STS.U16 [R0+0x12c00], R24 ;  /* 0x012c001800007388 */ /* 0x0003e40000000400 */
[----:B------:R0:W-:Y:S02]  /*10b20*/  STS.U16 [R0+0x13400], R23 ;  /* 0x0134001700007388 */ /* 0x0001e40000000400 */
[----:B------:R0:W-:Y:S01]  /*10b30*/  STS.U16 [R0+0x13c00], R22 ;  /* 0x013c001600007388 */ /* 0x0001e20000000400 */
        /* <DEDUP_REMOVED lines=16> */
[----:B------:R-:W-:Y:S01]  /*10c40*/  STS.U16 [R0+0x1c400], R14 ;  /* 0x01c4000e00007388 */ /* 0x000fe20000000400 */
[----:B------:R-:W-:Y:S02]  /*10c50*/  STS.U16 [R0+0x1cc00], R15 ;  /* 0x01cc000f00007388 */ /* 0x000fe40000000400 */
[----:B--2---:R-:W-:Y:S02]  /*10c60*/  STS.U16 [R0+0x1d400], R16 ;  /* 0x01d4001000007388 */ /* 0x004fe40000000400 */
[----:B------:R-:W-:Y:S01]  /*10c70*/  STS.U16 [R0+0x1dc00], R17 ;  /* 0x01dc001100007388 */ /* 0x000fe20000000400 */
[----:B----4-:R-:W-:Y:S04]  /*10c80*/  STS.U16 [R0+0x1e400], R28 ;  /* 0x01e4001c00007388 */ /* 0x010fe80000000400 */
[----:B---3--:R2:W-:Y:S01]  /*10c90*/  STL [R1+0x388c], R26 ;  /* 0x00388c1a01007387 */ /* 0x0085e20000100800 */
[----:B0-----:R-:W3:Y:S02]  /*10ca0*/  LDL.LU R25, [R1+0x7ac] ;  /* 0x0007ac0001197983 */ /* 0x001ee40000300800 */
[----:B-1----:R-:W4:Y:S02]  /*10cb0*/  LDL.LU R24, [R1+0x800] ;  /* 0x0008000001187983 */ /* 0x002f240000300800 */
[----:B------:R-:W3:Y:S01]  /*10cc0*/  LDL.LU R23, [R1+0x770] ;  /* 0x0007700001177983 */ /* 0x000ee20000300800 */
[----:B------:R-:W3:Y:S01]  /*10cd0*/  LDL.LU R22, [R1+0x828] ;  /* 0x0008280001167983 */ /* 0x000ee20000300800 */
[----:B------:R-:W3:Y:S02]  /*10ce0*/  LDL.LU R21, [R1+0x7e8] ;  /* 0x0007e80001157983 */ /* 0x000ee40000300800 */
[----:B------:R-:W3:Y:S02]  /*10cf0*/  LDL.LU R20, [R1+0x7a4] ;  /* 0x0007a40001147983 */ /* 0x000ee40000300800 */
        /* <DEDUP_REMOVED lines=14> */
[C---:B--2---:R-:W-:Y:S01]  /*10de0*/  LOP3.LUT R26, R7.reuse, 0x40, RZ, 0x3c, !PT ;  /* 0x00000040071a7812 */ /* 0x044fe200078e3cff */
[----:B------:R-:W2:Y:S02]  /*10df0*/  LDL.LU R14, [R1+0x70c] ;  /* 0x00070c00010e7983 */ /* 0x000ea40000300800 */
[----:B------:R-:W2:Y:S01]  /*10e00*/  LDL.LU R15, [R1+0x708] ;  /* 0x00070800010f7983 */ /* 0x000ea20000300800 */
[----:B------:R-:W2:Y:S01]  /*10e10*/  LDL.LU R0, [R1+0x704] ;  /* 0x0007040001007983 */ /* 0x000ea20000300800 */
[----:B------:R-:W2:Y:S02]  /*10e20*/  LDL.LU R17, [R1+0x700] ;  /* 0x0007000001117983 */ /* 0x000ea40000300800 */
[----:B------:R-:W2:Y:S01]  /*10e30*/  LDL.LU R28, [R1+0x6fc] ;  /* 0x0006fc00011c7983 */ /* 0x000ea20000300800 */
[----:B-----5:R0:W-:Y:S04]  /*10e40*/  STS.U16 [R26+0x1ec00], R27 ;  /* 0x01ec001b1a007388 */ /* 0x0201e80000000400 */
[----:B0-----:R-:W5:Y:S04]  /*10e50*/  LDL.LU R27, [R1+0x3894] ;  /* 0x00389400011b7983 */ /* 0x001f680000300800 */
[----:B-----5:R0:W-:Y:S04]  /*10e60*/  STS.U16 [R26+0x1f400], R27 ;  /* 0x01f4001b1a007388 */ /* 0x0201e80000000400 */
[----:B0-----:R-:W5:Y:S01]  /*10e70*/  LDL.LU R27, [R1+0x3890] ;  /* 0x00389000011b7983 */ /* 0x001f620000300800 */
[----:B------:R-:W-:-:S03]  /*10e80*/  LOP3.LUT R16, R7, 0x50, RZ, 0x3c, !PT ;  /* 0x0000005007107812 */ /* 0x000fc600078e3cff */
[----:B-----5:R0:W-:Y:S04]  /*10e90*/  STS.U16 [R26+0x1fc00], R27 ;  /* 0x01fc001b1a007388 */ /* 0x0201e80000000400 */
[----:B0-----:R-:W5:Y:S01]  /*10ea0*/  LDL.LU R26, [R1+0x388c] ;  /* 0x00388c00011a7983 */ /* 0x001f620000300800 */
[----:B------:R0:W-:Y:S03]  /*10eb0*/  STL [R1+0x387c], R7 ;  /* 0x00387c0701007387 */ /* 0x0001e60000100800 */
[----:B0-----:R-:W2:Y:S04]  /*10ec0*/  LDL.LU R7, [R1+0x6e8] ;  /* 0x0006e80001077983 */ /* 0x001ea80000300800 */
[----:B--2---:R0:W-:Y:S04]  /*10ed0*/  STL [R1+0x3880], R7 ;  /* 0x0038800701007387 */ /* 0x0041e80000100800 */
[----:B0-----:R-:W2:Y:S04]  /*10ee0*/  LDL.LU R7, [R1+0x6ec] ;  /* 0x0006ec0001077983 */ /* 0x001ea80000300800 */
[----:B--2---:R0:W-:Y:S04]  /*10ef0*/  STL [R1+0x3884], R7 ;  /* 0x0038840701007387 */ /* 0x0041e80000100800 */
[----:B0-----:R-:W2:Y:S04]  /*10f00*/  LDL.LU R7, [R1+0x6f0] ;  /* 0x0006f00001077983 */ /* 0x001ea80000300800 */
[----:B-----5:R-:W-:Y:S01]  /*10f10*/  STS.U16 [R16+0x500], R26 ;  /* 0x0005001a10007388 */ /* 0x020fe20000000400 */
[----:B---3--:R-:W-:Y:S02]  /*10f20*/  STS.U16 [R16+0xd00], R25 ;  /* 0x000d001910007388 */ /* 0x008fe40000000400 */
[----:B----4-:R-:W-:Y:S02]  /*10f30*/  STS.U16 [R16+0x1500], R24 ;  /* 0x0015001810007388 */ /* 0x010fe40000000400 */
[----:B------:R-:W-:Y:S01]  /*10f40*/  STS.U16 [R16+0x1d00], R23 ;  /* 0x001d001710007388 */ /* 0x000fe20000000400 */
[----:B------:R-:W-:Y:S01]  /*10f50*/  STS.U16 [R16+0x2500], R22 ;  /* 0x0025001610007388 */ /* 0x000fe20000000400 */
[----:B------:R-:W-:Y:S02]  /*10f60*/  STS.U16 [R16+0x2d00], R21 ;  /* 0x002d001510007388 */ /* 0x000fe40000000400 */
[----:B------:R-:W-:Y:S02]  /*10f70*/  STS.U16 [R16+0x3500], R20 ;  /* 0x0035001410007388 */ /* 0x000fe40000000400 */
        /* <DEDUP_REMOVED lines=15> */
[----:B------:R-:W-:Y:S01]  /*11070*/  STS.U16 [R16+0xb500], R15 ;  /* 0x00b5000f10007388 */ /* 0x000fe20000000400 */
[----:B--2---:R0:W-:Y:S04]  /*11080*/  STL [R1+0x3888], R7 ;  /* 0x0038880701007387 */ /* 0x0041e80000100800 */
[----:B0-----:R-:W2:Y:S01]  /*11090*/  LDL.LU R7, [R1+0x6f4] ;  /* 0x0006f40001077983 */ /* 0x001ea20000300800 */
[----:B------:R-:W3:Y:S02]  /*110a0*/  LDL.LU R13, [R1+0x6e4] ;  /* 0x0006e400010d7983 */ /* 0x000ee40000300800 */
[----:B------:R-:W4:Y:S02]  /*110b0*/  LDL.LU R14, [R1+0x6e0] ;  /* 0x0006e000010e7983 */ /* 0x000f240000300800 */
[----:B------:R0:W-:Y:S01]  /*110c0*/  STS.U16 [R16+0xbd00], R0 ;  /* 0x00bd000010007388 */ /* 0x0001e20000000400 */
[----:B------:R-:W5:Y:S04]  /*110d0*/  LDL.LU R15, [R1+0x2d4] ;  /* 0x0002d400010f7983 */ /* 0x000f680000300800 */
[----:B------:R1:W-:Y:S01]  /*110e0*/  STS.U16 [R16+0xc500], R17 ;  /* 0x00c5001110007388 */ /* 0x0003e20000000400 */
[----:B------:R1:W-:Y:S03]  /*110f0*/  STS.U16 [R16+0xcd00], R28 ;  /* 0x00cd001c10007388 */ /* 0x0003e60000000400 */
[----:B0-----:R-:W3:Y:S01]  /*11100*/  LDL.LU R0, [R1+0x200] ;  /* 0x0002000001007983 */ /* 0x001ee20000300800 */
[----:B-1----:R-:W3:Y:S02]  /*11110*/  LDL.LU R17, [R1+0x10c] ;  /* 0x00010c0001117983 */ /* 0x002ee40000300800 */
        /* <DEDUP_REMOVED lines=22> */
[----:B--2---:R0:W-:Y:S04]  /*11280*/  STS.U16 [R16+0xd500], R7 ;  /* 0x00d5000710007388 */ /* 0x0041e80000000400 */
[----:B0-----:R-:W2:Y:S04]  /*11290*/  LDL.LU R7, [R1+0x3888] ;  /* 0x0038880001077983 */ /* 0x001ea80000300800 */
[----:B--2---:R0:W-:Y:S04]  /*112a0*/  STS.U16 [R16+0xdd00], R7 ;  /* 0x00dd000710007388 */ /* 0x0041e80000000400 */
[----:B0-----:R-:W2:Y:S04]  /*112b0*/  LDL.LU R7, [R1+0x3884] ;  /* 0x0038840001077983 */ /* 0x001ea80000300800 */
[----:B--2---:R0:W-:Y:S04]  /*112c0*/  STS.U16 [R16+0xe500], R7 ;  /* 0x00e5000710007388 */ /* 0x0041e80000000400 */
[----:B0-----:R-:W2:Y:S04]  /*112d0*/  LDL.LU R7, [R1+0x3880] ;  /* 0x0038800001077983 */ /* 0x001ea80000300800 */
[----:B--2---:R0:W-:Y:S01]  /*112e0*/  STS.U16 [R16+0xed00], R7 ;  /* 0x00ed000710007388 */ /* 0x0041e20000000400 */
[----:B---3--:R1:W-:Y:S02]  /*112f0*/  STS.U16 [R16+0xf500], R13 ;  /* 0x00f5000d10007388 */ /* 0x0083e40000000400 */
[----:B----4-:R2:W-:Y:S02]  /*11300*/  STS.U16 [R16+0xfd00], R14 ;  /* 0x00fd000e10007388 */ /* 0x0105e40000000400 */
[----:B-----5:R3:W-:Y:S01]  /*11310*/  STS.U16 [R16+0x10500], R15 ;  /* 0x0105000f10007388 */ /* 0x0207e20000000400 */
[----:B------:R4:W-:Y:S01]  /*11320*/  STS.U16 [R16+0x10d00], R0 ;  /* 0x010d000010007388 */ /* 0x0009e20000000400 */
[----:B------:R4:W-:Y:S03]  /*11330*/  STS.U16 [R16+0x11500], R17 ;  /* 0x0115001110007388 */ /* 0x0009e60000000400 */
[----:B0-----:R-:W5:Y:S01]  /*11340*/  LDL.LU R7, [R1+0x387c] ;  /* 0x00387c0001077983 */ /* 0x001f620000300800 */
[----:B-1----:R-:W5:Y:S02]  /*11350*/  LDL.LU R13, [R1+0x3878] ;  /* 0x00387800010d7983 */ /* 0x002f640000300800 */
[----:B--2---:R-:W2:Y:S02]  /*11360*/  LDL.LU R14, [R1+0x3874] ;  /* 0x00387400010e7983 */ /* 0x004ea40000300800 */
[----:B---3--:R-:W3:Y:S01]  /*11370*/  LDL.LU R15, [R1+0x3870] ;  /* 0x00387000010f7983 */ /* 0x008ee20000300800 */
[----:B----4-:R-:W4:Y:S01]  /*11380*/  LDL.LU R0, [R1+0x386c] ;  /* 0x00386c0001007983 */ /* 0x010f220000300800 */
[----:B------:R-:W2:Y:S03]  /*11390*/  LDL.LU R17, [R1+0x3868] ;  /* 0x0038680001117983 */ /* 0x000ea60000300800 */
[----:B------:R0:W-:Y:S04]  /*113a0*/  STS.U16 [R16+0x11d00], R28 ;  /* 0x011d001c10007388 */ /* 0x0001e80000000400 */
[----:B0-----:R-:W2:Y:S01]  /*113b0*/  LDL.LU R28, [R1+0x3864] ;  /* 0x00386400011c7983 */ /* 0x001ea20000300800 */
[----:B------:R0:W-:Y:S02]  /*113c0*/  STS.U16 [R16+0x12500], R27 ;  /* 0x0125001b10007388 */ /* 0x0001e40000000400 */
[----:B------:R1:W-:Y:S02]  /*113d0*/  STS.U16 [R16+0x12d00], R26 ;  /* 0x012d001a10007388 */ /* 0x0003e40000000400 */
[----:B------:R1:W-:Y:S01]  /*113e0*/  STS.U16 [R16+0x13500], R25 ;  /* 0x0135001910007388 */ /* 0x0003e20000000400 */
[----:B------:R1:W-:Y:S01]  /*113f0*/  STS.U16 [R16+0x13d00], R24 ;  /* 0x013d001810007388 */ /* 0x0003e20000000400 */
[----:B------:R1:W-:Y:S02]  /*11400*/  STS.U16 [R16+0x14500], R23 ;  /* 0x0145001710007388 */ /* 0x0003e40000000400 */
[----:B------:R1:W-:Y:S01]  /*11410*/  STS.U16 [R16+0x14d00], R22 ;  /* 0x014d001610007388 */ /* 0x0003e20000000400 */
[----:B0-----:R-:W3:Y:S01]  /*11420*/  LDL.LU R27, [R1+0x77c] ;  /* 0x00077c00011b7983 */ /* 0x001ee20000300800 */
[----:B-1----:R-:W3:Y:S03]  /*11430*/  LDL.LU R26, [R1+0x7f0] ;  /* 0x0007f000011a7983 */ /* 0x002ee60000300800 */
[----:B------:R-:W3:Y:S01]  /*11440*/  LDL.LU R25, [R1+0x75c] ;  /* 0x00075c0001197983 */ /* 0x000ee20000300800 */
[----:B------:R-:W3:Y:S03]  /*11450*/  LDL.LU R24, [R1+0x820] ;  /* 0x0008200001187983 */ /* 0x000ee60000300800 */
[----:B------:R-:W3:Y:S04]  /*11460*/  LDL.LU R23, [R1+0x7dc] ;  /* 0x0007dc0001177983 */ /* 0x000ee80000300800 */
[----:B------:R0:W-:Y:S01]  /*11470*/  STS.U16 [R16+0x15500], R21 ;  /* 0x0155001510007388 */ /* 0x0001e20000000400 */
[----:B------:R-:W3:Y:S02]  /*11480*/  LDL.LU R22, [R1+0x79c] ;  /* 0x00079c0001167983 */ /* 0x000ee40000300800 */
[----:B------:R1:W-:Y:S02]  /*11490*/  STS.U16 [R16+0x15d00], R20 ;  /* 0x015d001410007388 */ /* 0x0003e40000000400 */
[----:B------:R1:W-:Y:S01]  /*114a0*/  STS.U16 [R16+0x16500], R19 ;  /* 0x0165001310007388 */ /* 0x0003e20000000400 */
[----:B------:R1:W-:Y:S01]  /*114b0*/  STS.U16 [R16+0x16d00], R18 ;  /* 0x016d001210007388 */ /* 0x0003e20000000400 */
[----:B------:R1:W-:Y:S02]  /*114c0*/  STS.U16 [R16+0x17500], R29 ;  /* 0x0175001d10007388 */ /* 0x0003e40000000400 */
[----:B------:R1:W-:Y:S01]  /*114d0*/  STS.U16 [R16+0x17d00], R3 ;  /* 0x017d000310007388 */ /* 0x0003e20000000400 */
[----:B0-----:R-:W3:Y:S01]  /*114e0*/  LDL.LU R21, [R1+0x748] ;  /* 0x0007480001157983 */ /* 0x001ee20000300800 */
[----:B-1----:R-:W3:Y:S03]  /*114f0*/  LDL.LU R20, [R1+0x834] ;  /* 0x0008340001147983 */ /* 0x002ee60000300800 */
[----:B------:R-:W3:Y:S04]  /*11500*/  LDL.LU R19, [R1+0x814] ;  /* 0x0008140001137983 */ /* 0x000ee80000300800 */
[----:B------:R-:W3:Y:S01]  /*11510*/  LDL.LU R18, [R1+0x7f8] ;  /* 0x0007f80001127983 */ /* 0x000ee20000300800 */
[----:B------:R-:W3:Y:S02]  /*11520*/  LDL.LU R29, [R1+0x7d0] ;  /* 0x0007d000011d7983 */ /* 0x000ee40000300800 */
[----:B------:R0:W-:Y:S02]  /*11530*/  STS.U16 [R16+0x18500], R4 ;  /* 0x0185000410007388 */ /* 0x0001e40000000400 */
[----:B------:R-:W3:Y:S01]  /*11540*/  LDL.LU R3, [R1+0x7b8] ;  /* 0x0007b80001037983 */ /* 0x000ee20000300800 */
[----:B------:R1:W-:Y:S01]  /*11550*/  STS.U16 [R16+0x18d00], R5 ;  /* 0x018d000510007388 */ /* 0x0003e20000000400 */
[----:B------:R1:W-:Y:S02]  /*11560*/  STS.U16 [R16+0x19500], R2 ;  /* 0x0195000210007388 */ /* 0x0003e40000000400 */
[----:B------:R1:W-:Y:S02]  /*11570*/  STS.U16 [R16+0x19d00], R6 ;  /* 0x019d000610007388 */ /* 0x0003e40000000400 */
[----:B------:R1:W-:Y:S01]  /*11580*/  STS.U16 [R16+0x1a500], R8 ;  /* 0x01a5000810007388 */ /* 0x0003e20000000400 */
[----:B------:R1:W-:Y:S04]  /*11590*/  STS.U16 [R16+0x1ad00], R9 ;  /* 0x01ad000910007388 */ /* 0x0003e80000000400 */
        /* <DEDUP_REMOVED lines=8> */
[----:B------:R1:W-:Y:S03]  /*11620*/  STS.U16 [R16+0x1c500], R12 ;  /* 0x01c5000c10007388 */ /* 0x0003e60000000400 */
[----:B0-----:R-:W3:Y:S01]  /*11630*/  LDL.LU R10, [R1+0x3c0] ;  /* 0x0003c000010a7983 */ /* 0x001ee20000300800 */
[----:B-1----:R-:W3:Y:S02]  /*11640*/  LDL.LU R11, [R1+0x3a8] ;  /* 0x0003a800010b7983 */ /* 0x002ee40000300800 */
[----:B------:R-:W3:Y:S01]  /*11650*/  LDL.LU R12, [R1+0x390] ;  /* 0x00039000010c7983 */ /* 0x000ee20000300800 */
[----:B--2---:R0:W-:Y:S01]  /*11660*/  STS.U16 [R16+0x1cd00], R28 ;  /* 0x01cd001c10007388 */ /* 0x0041e20000000400 */
[----:B------:R1:W-:Y:S03]  /*11670*/  STS.U16 [R16+0x1d500], R17 ;  /* 0x01d5001110007388 */ /* 0x0003e60000000400 */
[----:B0-----:R-:W2:Y:S01]  /*11680*/  LDL.LU R28, [R1+0x7c8] ;  /* 0x0007c800011c7983 */ /* 0x001ea20000300800 */
[----:B-1----:R-:W2:Y:S01]  /*11690*/  LDL.LU R16, [R1+0x3860] ;  /* 0x0038600001107983 */ /* 0x002ea20000300800 */
[C---:B-----5:R-:W-:Y:S01]  /*116a0*/  LOP3.LUT R17, R7.reuse, 0x50, RZ, 0x3c, !PT ;  /* 0x0000005007117812 */ /* 0x060fe200078e3cff */
[----:B------:R-:W-:-:S04]  /*116b0*/  LOP3.LUT R7, R7, 0x60, RZ, 0x3c, !PT ;  /* 0x0000006007077812 */ /* 0x000fc800078e3cff */
[----:B--2---:R-:W-:Y:S01]  /*116c0*/  STS.U16 [R17+0x1dd00], R16 ;  /* 0x01dd001011007388 */ /* 0x004fe20000000400 */
[----:B----4-:R-:W-:Y:S02]  /*116d0*/  STS.U16 [R17+0x1e500], R0 ;  /* 0x01e5000011007388 */ /* 0x010fe40000000400 */
[----:B---3--:R-:W-:Y:S02]  /*116e0*/  STS.U16 [R17+0x1ed00], R15 ;  /* 0x01ed000f11007388 */ /* 0x008fe40000000400 */
        /* <DEDUP_REMOVED lines=14> */
[----:B------:R0:W-:Y:S03]  /*117d0*/  STS.U16 [R7+0x6600], R3 ;  /* 0x0066000307007388 */ /* 0x0001e60000000400 */
[----:B0-----:R-:W2:Y:S04]  /*117e0*/  LDL.LU R3, [R1+0x330] ;  /* 0x0003300001037983 */ /* 0x001ea80000300800 */
[----:B--2---:R0:W-:Y:S04]  /*117f0*/  STL [R1+0x3854], R3 ;  /* 0x0038540301007387 */ /* 0x0041e80000100800 */
[----:B0-----:R-:W2:Y:S04]  /*11800*/  LDL.LU R3, [R1+0x348] ;  /* 0x0003480001037983 */ /* 0x001ea80000300800 */
[----:B--2---:R0:W-:Y:S04]  /*11810*/  STL [R1+0x3858], R3 ;  /* 0x0038580301007387 */ /* 0x0041e80000100800 */
[----:B0-----:R-:W2:Y:S01]  /*11820*/  LDL.LU R3, [R1+0x360] ;  /* 0x0003600001037983 */ /* 0x001ea20000300800 */
        /* <DEDUP_REMOVED lines=8> */
[----:B------:R-:W-:Y:S03]  /*118b0*/  STS.U16 [R7+0xae00], R12 ;  /* 0x00ae000c07007388 */ /* 0x000fe60000000400 */
[----:B--2---:R0:W-:Y:S04]  /*118c0*/  STL [R1+0x385c], R3 ;  /* 0x00385c0301007387 */ /* 0x0041e80000100800 */
[----:B0-----:R-:W2:Y:S01]  /*118d0*/  LDL.LU R3, [R1+0x378] ;  /* 0x0003780001037983 */ /* 0x001ea20000300800 */
[----:B------:R-:W3:Y:S02]  /*118e0*/  LDL.LU R4, [R1+0x324] ;  /* 0x0003240001047983 */ /* 0x000ee40000300800 */
[----:B------:R-:W4:Y:S02]  /*118f0*/  LDL.LU R5, [R1+0x318] ;  /* 0x0003180001057983 */ /* 0x000f240000300800 */
[----:B------:R-:W5:Y:S01]  /*11900*/  LDL.LU R2, [R1+0x30c] ;  /* 0x00030c0001027983 */ /* 0x000f620000300800 */
        /* <DEDUP_REMOVED lines=23> */
[----:B------:R-:W3:Y:S01]  /*11a80*/  LDL.LU R29, [R1] ;  /* 0x00000000011d7983 */ /* 0x000ee20000300800 */
        /* <DEDUP_REMOVED lines=18> */
[----:B------:R0:W-:Y:S01]  /*11bb0*/  STS.U16 [R7+0xfe00], R9 ;  /* 0x00fe000907007388 */ /* 0x0001e20000000400 */
[----:B------:R1:W-:Y:S02]  /*11bc0*/  STS.U16 [R7+0x10600], R10 ;  /* 0x0106000a07007388 */ /* 0x0003e40000000400 */
[----:B------:R1:W-:Y:S02]  /*11bd0*/  STS.U16 [R7+0x10e00], R11 ;  /* 0x010e000b07007388 */ /* 0x0003e40000000400 */
[----:B------:R1:W-:Y:S01]  /*11be0*/  STS.U16 [R7+0x11600], R12 ;  /* 0x0116000c07007388 */ /* 0x0003e20000000400 */
[----:B0-----:R-:W2:Y:S01]  /*11bf0*/  LDL.LU R9, [R1+0x3838] ;  /* 0x0038380001097983 */ /* 0x001ea20000300800 */
[----:B-1----:R-:W2:Y:S02]  /*11c00*/  LDL.LU R10, [R1+0x3834] ;  /* 0x00383400010a7983 */ /* 0x002ea40000300800 */
[----:B------:R-:W2:Y:S02]  /*11c10*/  LDL.LU R11, [R1+0x3830] ;  /* 0x00383000010b7983 */ /* 0x000ea40000300800 */
[----:B------:R-:W2:Y:S01]  /*11c20*/  LDL.LU R12, [R1+0x382c] ;  /* 0x00382c00010c7983 */ /* 0x000ea20000300800 */
        /* <DEDUP_REMOVED lines=18> */
[----:B0-----:R-:W3:Y:S01]  /*11d50*/  LDL.LU R29, [R1+0x74c] ;  /* 0x00074c00011d7983 */ /* 0x001ee20000300800 */
        /* <DEDUP_REMOVED lines=15> */
[----:B------:R-:W3:Y:S04]  /*11e50*/  LDL.LU R18, [R1+0x3a0] ;  /* 0x0003a00001127983 */ /* 0x000ee80000300800 */
[----:B--2---:R0:W-:Y:S01]  /*11e60*/  STS.U16 [R7+0x1ae00], R12 ;  /* 0x01ae000c07007388 */ /* 0x0041e20000000400 */
[----:B------:R1:W-:Y:S02]  /*11e70*/  STS.U16 [R7+0x1b600], R11 ;  /* 0x01b6000b07007388 */ /* 0x0003e40000000400 */
[----:B------:R2:W-:Y:S02]  /*11e80*/  STS.U16 [R7+0x1be00], R10 ;  /* 0x01be000a07007388 */ /* 0x0005e40000000400 */
[----:B------:R4:W-:Y:S01]  /*11e90*/  STS.U16 [R7+0x1c600], R9 ;  /* 0x01c6000907007388 */ /* 0x0009e20000000400 */
[----:B------:R5:W-:Y:S04]  /*11ea0*/  STS.U16 [R7+0x1ce00], R8 ;  /* 0x01ce000807007388 */ /* 0x000be80000000400 */
[----:B0-----:R-:W3:Y:S01]  /*11eb0*/  LDL.LU R12, [R1+0x818] ;  /* 0x00081800010c7983 */ /* 0x001ee20000300800 */
[----:B-1----:R-:W3:Y:S02]  /*11ec0*/  LDL.LU R11, [R1+0x7e0] ;  /* 0x0007e000010b7983 */ /* 0x002ee40000300800 */
[----:B--2---:R-:W2:Y:S02]  /*11ed0*/  LDL.LU R10, [R1+0x760] ;  /* 0x00076000010a7983 */ /* 0x004ea40000300800 */
[----:B----4-:R-:W4:Y:S01]  /*11ee0*/  LDL.LU R9, [R1+0x784] ;  /* 0x0007840001097983 */ /* 0x010f220000300800 */
[----:B-----5:R-:W5:Y:S04]  /*11ef0*/  LDL.LU R7, [R1+0x3828] ;  /* 0x0038280001077983 */ /* 0x020f680000300800 */
[----:B------:R-:W0:Y:S02]  /*11f00*/  S2R R0, SR_TID.X ;  /* 0x0000000000007919 */ /* 0x000e240000002100 */
[----:B0-----:R-:W-:-:S05]  /*11f10*/  LOP3.LUT R0, R0, 0x7f, RZ, 0xc0, !PT ;  /* 0x0000007f00007812 */ /* 0x001fca00078ec0ff */
[----:B------:R-:W-:-:S05]  /*11f20*/  IMAD.SHL.U32 R0, R0, 0x2, RZ ;  /* 0x0000000200007824 */ /* 0x000fca00078e00ff */
[C---:B------:R-:W-:Y:S01]  /*11f30*/  LOP3.LUT R8, R0.reuse, 0x60, RZ, 0x3c, !PT ;  /* 0x0000006000087812 */ /* 0x040fe200078e3cff */
[----:B------:R-:W-:-:S04]  /*11f40*/  LOP3.LUT R0, R0, 0x70, RZ, 0x3c, !PT ;  /* 0x0000007000007812 */ /* 0x000fc800078e3cff */
[----:B-----5:R-:W-:Y:S01]  /*11f50*/  STS.U16 [R8+0x1d600], R7 ;  /* 0x01d6000708007388 */ /* 0x020fe20000000400 */
[----:B------:R-:W-:Y:S02]  /*11f60*/  STS.U16 [R8+0x1de00], R6 ;  /* 0x01de000608007388 */ /* 0x000fe40000000400 */
[----:B---3--:R-:W-:Y:S02]  /*11f70*/  STS.U16 [R8+0x1e600], R2 ;  /* 0x01e6000208007388 */ /* 0x008fe40000000400 */
[----:B------:R-:W-:Y:S01]  /*11f80*/  STS.U16 [R8+0x1ee00], R5 ;  /* 0x01ee000508007388 */ /* 0x000fe20000000400 */
[----:B------:R-:W-:Y:S01]  /*11f90*/  STS.U16 [R8+0x1f600], R4 ;  /* 0x01f6000408007388 */ /* 0x000fe20000000400 */
[----:B------:R-:W-:Y:S02]  /*11fa0*/  STS.U16 [R8+0x1fe00], R3 ;  /* 0x01fe000308007388 */ /* 0x000fe40000000400 */
[----:B----4-:R-:W-:Y:S02]  /*11fb0*/  STS.U16 [R0+0x700], R9 ;  /* 0x0007000900007388 */ /* 0x010fe40000000400 */
[----:B--2---:R-:W-:Y:S01]  /*11fc0*/  STS.U16 [R0+0xf00], R10 ;  /* 0x000f000a00007388 */ /* 0x004fe20000000400 */
[----:B------:R-:W-:Y:S01]  /*11fd0*/  STS.U16 [R0+0x1700], R11 ;  /* 0x0017000b00007388 */ /* 0x000fe20000000400 */
[----:B------:R0:W-:Y:S02]  /*11fe0*/  STS.U16 [R0+0x1f00], R29 ;  /* 0x001f001d00007388 */ /* 0x0001e40000000400 */
[----:B------:R-:W-:Y:S02]  /*11ff0*/  STS.U16 [R0+0x2700], R12 ;  /* 0x0027000c00007388 */ /* 0x000fe40000000400 */
[----:B------:R-:W-:Y:S01]  /*12000*/  STS.U16 [R0+0x2f00], R13 ;  /* 0x002f000d00007388 */ /* 0x000fe20000000400 */
[----:B------:R-:W-:Y:S01]  /*12010*/  STS.U16 [R0+0x3700], R14 ;  /* 0x0037000e00007388 */ /* 0x000fe20000000400 */
[----:B------:R-:W-:Y:S02]  /*12020*/  STS.U16 [R0+0x3f00], R15 ;  /* 0x003f000f00007388 */ /* 0x000fe40000000400 */
[----:B------:R-:W-:Y:S02]  /*12030*/  STS.U16 [R0+0x4700], R16 ;  /* 0x0047001000007388 */ /* 0x000fe40000000400 */
[----:B------:R-:W-:Y:S01]  /*12040*/  STS.U16 [R0+0x4f00], R17 ;  /* 0x004f001100007388 */ /* 0x000fe20000000400 */
[----:B------:R-:W-:Y:S04]  /*12050*/  STS.U16 [R0+0x5700], R28 ;  /* 0x0057001c00007388 */ /* 0x000fe80000000400 */
[----:B0-----:R-:W2:Y:S01]  /*12060*/  LDL.LU R29, [R1+0x388] ;  /* 0x00038800011d7983 */ /* 0x001ea20000300800 */
[----:B------:R0:W-:Y:S03]  /*12070*/  STS.U16 [R0+0x5f00], R27 ;  /* 0x005f001b00007388 */ /* 0x0001e60000000400 */
[----:B0-----:R-:W3:Y:S04]  /*12080*/  LDL.LU R27, [R1+0x340] ;  /* 0x00034000011b7983 */ /* 0x001ee80000300800 */
[----:B---3--:R0:W-:Y:S04]  /*12090*/  STL [R1+0x3820], R27 ;  /* 0x0038201b01007387 */ /* 0x0081e80000100800 */
[----:B0-----:R-:W3:Y:S01]  /*120a0*/  LDL.LU R27, [R1+0x358] ;  /* 0x00035800011b7983 */ /* 0x001ee20000300800 */
        /* <DEDUP_REMOVED lines=9> */
[----:B--2---:R-:W-:Y:S01]  /*12140*/  STS.U16 [R0+0xaf00], R29 ;  /* 0x00af001d00007388 */ /* 0x004fe20000000400 */
[----:B---3--:R0:W-:Y:S04]  /*12150*/  STL [R1+0x3824], R27 ;  /* 0x0038241b01007387 */ /* 0x0081e80000100800 */
        /* <DEDUP_REMOVED lines=48> */
[----:B------:R1:W-:Y:S01]  /*12460*/  STS.U16 [R0+0x11700], R18 ;  /* 0x0117001200007388 */ /* 0x0003e20000000400 */
[----:B------:R1:W-:Y:S03]  /*12470*/  STS.U16 [R0+0x11f00], R29 ;  /* 0x011f001d00007388 */ /* 0x0003e60000000400 */
[----:B0-----:R-:W2:Y:S01]  /*12480*/  LDL.LU R21, [R1+0x3804] ;  /* 0x0038040001157983 */ /* 0x001ea20000300800 */
[----:B-1----:R-:W2:Y:S03]  /*12490*/  LDL.LU R20, [R1+0x3800] ;  /* 0x0038000001147983 */ /* 0x002ea60000300800 */
[----:B------:R-:W2:Y:S01]  /*124a0*/  LDL.LU R28, [R1+0x788] ;  /* 0x00078800011c7983 */ /* 0x000ea20000300800 */
[----:B------:R-:W2:Y:S03]  /*124b0*/  LDL.LU R19, [R1+0x37fc] ;  /* 0x0037fc0001137983 */ /* 0x000ea60000300800 */
[----:B------:R-:W2:Y:S01]  /*124c0*/  LDL.LU R18, [R1+0x37f8] ;  /* 0x0037f80001127983 */ /* 0x000ea20000300800 */
[----:B------:R-:W2:Y:S03]  /*124d0*/  LDL.LU R29, [R1+0x37f4] ;  /* 0x0037f400011d7983 */ /* 0x000ea60000300800 */
[----:B------:R-:W-:Y:S01]  /*124e0*/  STS.U16 [R0+0x12700], R3 ;  /* 0x0127000300007388 */ /* 0x000fe20000000400 */
[----:B------:R-:W-:Y:S02]  /*124f0*/  STS.U16 [R0+0x12f00], R4 ;  /* 0x012f000400007388 */ /* 0x000fe40000000400 */
[----:B------:R-:W-:Y:S02]  /*12500*/  STS.U16 [R0+0x13700], R5 ;  /* 0x0137000500007388 */ /* 0x000fe40000000400 */
[----:B------:R0:W-:Y:S01]  /*12510*/  STS.U16 [R0+0x13f00], R2 ;  /* 0x013f000200007388 */ /* 0x0001e20000000400 */
        /* <DEDUP_REMOVED lines=12> */
[----:B0-----:R-:W-:-:S02]  /*125e0*/  MOV R2, 0xff800000 ;  /* 0xff80000000027802 */ /* 0x001fc40000000f00 */
[----:B------:R-:W-:-:S03]  /*125f0*/  MOV R3, 0xff800000 ;  /* 0xff80000000037802 */ /* 0x000fc60000000f00 */
[----:B------:R-:W-:Y:S04]  /*12600*/  STL [R1+0xe58], R2 ;  /* 0x000e580201007387 */ /* 0x000fe80000100800 */
[----:B--2---:R-:W-:Y:S01]  /*12610*/  STS.U16 [R0+0x1a700], R29 ;  /* 0x01a7001d00007388 */ /* 0x004fe20000000400 */
[----:B------:R-:W-:Y:S02]  /*12620*/  STS.U16 [R0+0x1af00], R18 ;  /* 0x01af001200007388 */ /* 0x000fe40000000400 */
[----:B------:R-:W-:Y:S02]  /*12630*/  STS.U16 [R0+0x1b700], R19 ;  /* 0x01b7001300007388 */ /* 0x000fe40000000400 */
[----:B------:R-:W-:Y:S01]  /*12640*/  STS.U16 [R0+0x1bf00], R20 ;  /* 0x01bf001400007388 */ /* 0x000fe20000000400 */
[----:B------:R-:W-:Y:S01]  /*12650*/  STS.U16 [R0+0x1c700], R21 ;  /* 0x01c7001500007388 */ /* 0x000fe20000000400 */
[----:B------:R-:W-:Y:S02]  /*12660*/  STS.U16 [R0+0x1cf00], R22 ;  /* 0x01cf001600007388 */ /* 0x000fe40000000400 */
[----:B----4-:R-:W-:Y:S02]  /*12670*/  STS.U16 [R0+0x1d700], R23 ;  /* 0x01d7001700007388 */ /* 0x010fe40000000400 */
[----:B---3--:R-:W-:Y:S01]  /*12680*/  STS.U16 [R0+0x1df00], R24 ;  /* 0x01df001800007388 */ /* 0x008fe20000000400 */
[----:B------:R-:W-:Y:S01]  /*12690*/  STS.U16 [R0+0x1e700], R25 ;  /* 0x01e7001900007388 */ /* 0x000fe20000000400 */
[----:B-----5:R-:W-:Y:S02]  /*126a0*/  STS.U16 [R0+0x1ef00], R26 ;  /* 0x01ef001a00007388 */ /* 0x020fe40000000400 */
[----:B------:R-:W-:Y:S02]  /*126b0*/  STS.U16 [R0+0x1f700], R27 ;  /* 0x01f7001b00007388 */ /* 0x000fe40000000400 */
[----:B------:R0:W-:Y:S02]  /*126c0*/  STS.U16 [R0+0x1ff00], R28 ;  /* 0x01ff001c00007388 */ /* 0x0001e40000000400 */
[----:B0-----:R-:W-:-:S05]  /*126d0*/  MOV R0, 0x3f800000 ;  /* 0x3f80000000007802 */ /* 0x001fca0000000f00 */
[----:B------:R0:W-:Y:S01]  /*126e0*/  STL [R1+0x170c], R0 ;  /* 0x00170c0001007387 */ /* 0x0001e20000100800 */
[----:B------:R-:W-:Y:S02]  /*126f0*/  STL [R1+0xe54], R3 ;  /* 0x000e540301007387 */ /* 0x000fe40000100800 */
[----:B------:R-:W-:Y:S02]  /*12700*/  STL [R1+0xe50], R2 ;  /* 0x000e500201007387 */ /* 0x000fe40000100800 */
[----:B0-----:R-:W-:-:S05]  /*12710*/  IMAD.MOV.U32 R0, RZ, RZ, -0x800000 ;  /* 0xff800000ff007424 */ /* 0x001fca00078e00ff */
[----:B------:R-:W-:Y:S01]  /*12720*/  STL [R1+0xe4c], R0 ;  /* 0x000e4c0001007387 */ /* 0x000fe20000100800 */
[----:B------:R-:W-:Y:S02]  /*12730*/  STL [R1+0xe48], R3 ;  /* 0x000e480301007387 */ /* 0x000fe40000100800 */
[----:B------:R-:W-:Y:S02]  /*12740*/  STL [R1+0xe44], R2 ;  /* 0x000e440201007387 */ /* 0x000fe40000100800 */
[----:B------:R-:W-:Y:S01]  /*12750*/  STL [R1+0xe3c], R0 ;  /* 0x000e3c0001007387 */ /* 0x000fe20000100800 */
[----:B------:R-:W-:Y:S01]  /*12760*/  STL [R1+0xe38], R3 ;  /* 0x000e380301007387 */ /* 0x000fe20000100800 */
[----:B------:R-:W-:Y:S02]  /*12770*/  STL [R1+0xe30], R2 ;  /* 0x000e300201007387 */ /* 0x000fe40000100800 */
[----:B------:R-:W-:Y:S02]  /*12780*/  STL [R1+0xe40], R0 ;  /* 0x000e400001007387 */ /* 0x000fe40000100800 */
[----:B------:R-:W-:Y:S01]  /*12790*/  STL [R1+0xe34], R3 ;  /* 0x000e340301007387 */ /* 0x000fe20000100800 */
[----:B------:R-:W-:Y:S01]  /*127a0*/  STL [R1+0xe2c], R2 ;  /* 0x000e2c0201007387 */ /* 0x000fe20000100800 */
[----:B------:R-:W-:Y:S02]  /*127b0*/  STL [R1+0xe28], R0 ;  /* 0x000e280001007387 */ /* 0x000fe40000100800 */
[----:B------:R0:W-:Y:S02]  /*127c0*/  STL [R1+0xe24], R3 ;  /* 0x000e240301007387 */ /* 0x0001e40000100800 */
[----:B------:R1:W-:Y:S01]  /*127d0*/  STL [R1+0xe20], R2 ;  /* 0x000e200201007387 */ /* 0x0003e20000100800 */
[----:B------:R2:W-:Y:S01]  /*127e0*/  STL [R1+0xe1c], R0 ;  /* 0x000e1c0001007387 */ /* 0x0005e20000100800 */
[----:B0-----:R-:W-:-:S02]  /*127f0*/  MOV R3, 0x3f800000 ;  /* 0x3f80000000037802 */ /* 0x001fc40000000f00 */
[----:B-1----:R-:W-:Y:S02]  /*12800*/  MOV R2, 0x3f800000 ;  /* 0x3f80000000027802 */ /* 0x002fe40000000f00 */
[----:B--2---:R-:W-:Y:S01]  /*12810*/  MOV R0, 0x3f800000 ;  /* 0x3f80000000007802 */ /* 0x004fe20000000f00 */
[----:B------:R-:W-:Y:S02]  /*12820*/  STL [R1+0x1710], R3 ;  /* 0x0017100301007387 */ /* 0x000fe40000100800 */
        /* <DEDUP_REMOVED lines=13> */
[----:B------:R-:W-:Y:S02]  /*12900*/  STL [R1+0xd50], RZ ;  /* 0x000d50ff01007387 */ /* 0x000fe40000100800 */
[----:B------:R0:W-:Y:S01]  /*12910*/  STL [R1+0x1748], R0 ;  /* 0x0017480001007387 */ /* 0x0001e20000100800 */
[----:B------:R1:W-:Y:S01]  /*12920*/  STL [R1+0xd54], RZ ;  /* 0x000d54ff01007387 */ /* 0x0003e20000100800 */
[----:B------:R1:W-:Y:S02]  /*12930*/  STL [R1+0xd58], RZ ;  /* 0x000d58ff01007387 */ /* 0x0003e40000100800 */
[----:B------:R1:W-:Y:S02]  /*12940*/  STL [R1+0xd5c], RZ ;  /* 0x000d5cff01007387 */ /* 0x0003e40000100800 */
[----:B------:R1:W-:Y:S01]  /*12950*/  STL [R1+0xd40], RZ ;  /* 0x000d40ff01007387 */ /* 0x0003e20000100800 */
        /* <DEDUP_REMOVED lines=477> */
[----:B------:R1:W-:Y:S03]  /*14730*/  STL [R1+0x15b8], RZ ;  /* 0x0015b8ff01007387 */ /* 0x0003e60000100800 */
[----:B------:R-:W2:Y:S01]  /*14740*/  S2R R29, SR_CTAID.X ;  /* 0x00000000001d7919 */ /* 0x000ea20000002500 */
        /* <DEDUP_REMOVED lines=21> */
[----:B------:R-:W3:Y:S01]  /*148a0*/  S2R R20, SR_TID.X ;  /* 0x0000000000147919 */ /* 0x000ee20000002100 */
[----:B------:R1:W-:Y:S02]  /*148b0*/  STL [R1+0x1610], RZ ;  /* 0x001610ff01007387 */ /* 0x0003e40000100800 */
[----:B------:R1:W-:Y:S02]  /*148c0*/  STL [R1+0x1614], RZ ;  /* 0x001614ff01007387 */ /* 0x0003e40000100800 */
[----:B------:R1:W-:Y:S02]  /*148d0*/  STL [R1+0x1618], RZ ;  /* 0x001618ff01007387 */ /* 0x0003e40000100800 */
[----:B--2---:R-:W-:Y:S01]  /*148e0*/  IMAD.SHL.U32 R29, R29, 0x80, RZ ;  /* 0x000000801d1d7824 */ /* 0x004fe200078e00ff */
[----:B------:R1:W-:Y:S01]  /*148f0*/  STL [R1+0x161c], RZ ;  /* 0x00161cff01007387 */ /* 0x0003e20000100800 */
[----:B------:R1:W-:Y:S02]  /*14900*/  STL [R1+0x1620], RZ ;  /* 0x001620ff01007387 */ /* 0x0003e40000100800 */
[----:B------:R1:W-:Y:S02]  /*14910*/  STL [R1+0x1624], RZ ;  /* 0x001624ff01007387 */ /* 0x0003e40000100800 */
[----:B------:R1:W-:Y:S01]  /*14920*/  STL [R1+0x1628], RZ ;  /* 0x001628ff01007387 */ /* 0x0003e20000100800 */
[----:B------:R1:W-:Y:S01]  /*14930*/  STL [R1+0x162c], RZ ;  /* 0x00162cff01007387 */ /* 0x0003e20000100800 */
[----:B0-----:R-:W-:-:S04]  /*14940*/  IADD3 R0, R29, 0x80, RZ ;  /* 0x000000801d007810 */ /* 0x001fc80007ffe0ff */
[----:B------:R-:W-:Y:S02]  /*14950*/  ISETP.GE.AND P0, PT, R0, 0x1, PT ;  /* 0x000000010000780c */ /* 0x000fe40003f06270 */
[C---:B---3--:R-:W-:Y:S02]  /*14960*/  LOP3.LUT R19, R20.reuse, 0x60, RZ, 0xc0, !PT ;  /* 0x0000006014137812 */ /* 0x048fe400078ec0ff */
[C---:B------:R-:W-:Y:S02]  /*14970*/  LOP3.LUT R23, R20.reuse, 0x1c, RZ, 0xc0, !PT ;  /* 0x0000001c14177812 */ /* 0x040fe400078ec0ff */
[----:B------:R-:W-:Y:S02]  /*14980*/  LOP3.LUT R22, R20, 0x3, RZ, 0xc0, !PT ;  /* 0x0000000314167812 */ /* 0x000fe400078ec0ff */
[----:B------:R-:W-:-:S05]  /*14990*/  SHF.L.U32 R6, R19, 0x6, RZ ;  /* 0x0000000613067819 */ /* 0x000fca00000006ff */
[----:B------:R-:W-:Y:S05]  /*149a0*/  @!P0 BRA `(.L_x_0) ;  /* 0x000b7b2000008947 */ /* 0x000fea0003800000 */
[----:B-1----:R-:W0:Y:S01]  /*149b0*/  S2R R17, SR_CTAID.Y ;  /* 0x0000000000117919 */ /* 0x002e220000002600 */
[C---:B------:R-:W-:Y:S01]  /*149c0*/  LOP3.LUT R28, R20.reuse, 0x7f, RZ, 0xc0, !PT ;  /* 0x0000007f141c7812 */ /* 0x040fe200078ec0ff */
[C---:B------:R-:W-:Y:S01]  /*149d0*/  IMAD.SHL.U32 R18, R20.reuse, 0x100, RZ ;  /* 0x0000010014127824 */ /* 0x040fe200078e00ff */
[C---:B------:R-:W-:Y:S01]  /*149e0*/  LOP3.LUT R2, R20.reuse, 0x7, RZ, 0xc0, !PT ;  /* 0x0000000714027812 */ /* 0x040fe200078ec0ff */
[----:B------:R-:W-:Y:S01]  /*149f0*/  UMOV UR4, URZ ;  /* 0x0000003f00047c82 */ /* 0x000fe20008000000 */
[----:B------:R-:W-:Y:S01]  /*14a00*/  SHF.L.U32 R10, R20, 0x2, RZ ;  /* 0x00000002140a7819 */ /* 0x000fe200000006ff */
[----:B------:R-:W-:Y:S01]  /*14a10*/  IMAD R3, R28, c[0x0][0x1b4], RZ ;  /* 0x00006d001c037a24 */ /* 0x000fe200078e02ff */
[----:B------:R-:W-:Y:S02]  /*14a20*/  LOP3.LUT R21, R20, 0x7f, RZ, 0xc0, !PT ;  /* 0x0000007f14157812 */ /* 0x000fe400078ec0ff */
[----:B------:R-:W-:Y:S01]  /*14a30*/  LOP3.LUT R10, R10, 0x7c, RZ, 0xc0, !PT ;  /* 0x0000007c0a0a7812 */ /* 0x000fe200078ec0ff */
[C---:B------:R-:W-:Y:S01]  /*14a40*/  IMAD.HI R7, R3.reuse, 0x2, RZ ;  /* 0x0000000203077827 */ /* 0x040fe200078e02ff */
[----:B------:R-:W-:-:S02]  /*14a50*/  SHF.L.U32 R5, R3, 0x1, RZ ;  /* 0x0000000103057819 */ /* 0x000fc400000006ff */
[----:B------:R-:W-:Y:S01]  /*14a60*/  SHF.L.U32 R3, R2, 0x4, RZ ;  /* 0x0000000402037819 */ /* 0x000fe200000006ff */
[----:B------:R-:W-:Y:S01]  /*14a70*/  IMAD.SHL.U32 R21, R21, 0x2, RZ ;  /* 0x0000000215157824 */ /* 0x000fe200078e00ff */
[----:B------:R-:W-:Y:S02]  /*14a80*/  LEA R10, R23, R10, 0x6 ;  /* 0x0000000a170a7211 */ /* 0x000fe400078e30ff */
[----:B------:R-:W-:Y:S02]  /*14a90*/  LOP3.LUT R18, R3, 0xf00, R18, 0xf8, !PT ;  /* 0x00000f0003127812 */ /* 0x000fe400078ef812 */
[----:B------:R-:W-:Y:S01]  /*14aa0*/  ISETP.NE.U32.AND P6, PT, R22, RZ, PT ;  /* 0x000000ff1600720c */ /* 0x000fe20003fc5070 */
[----:B0-----:R-:W-:-:S05]  /*14ab0*/  IMAD R0, R17, c[0x0][0x1b0], RZ ;  /* 0x00006c0011007a24 */ /* 0x001fca00078e02ff */
[C---:B------:R-:W-:Y:S01]  /*14ac0*/  SHF.L.U32 R4, R0.reuse, 0x1, RZ ;  /* 0x0000000100047819 */ /* 0x040fe200000006ff */
[----:B------:R-:W-:-:S03]  /*14ad0*/  IMAD.HI R0, R0, 0x2, RZ ;  /* 0x0000000200007827 */ /* 0x000fc600078e02ff */
[----:B------:R-:W-:Y:S02]  /*14ae0*/  IADD3 R8, P0, P1, R5, c[0x0][0x170], R4 ;  /* 0x00005c0005087a10 */ /* 0x000fe4000791e004 */
[----:B------:R-:W-:Y:S02]  /*14af0*/  SHF.L.U32 R4, R20, 0x1, RZ ;  /* 0x0000000114047819 */ /* 0x000fe400000006ff */
[----:B------:R-:W-:Y:S01]  /*14b00*/  IADD3.X R9, R7, c[0x0][0x174], R0, P0, P1 ;  /* 0x00005d0007097a10 */ /* 0x000fe200007e2400 */
[C---:B------:R-:W-:Y:S01]  /*14b10*/  IMAD R7, R2.reuse, 0x100, R3 ;  /* 0x0000010002077824 */ /* 0x040fe200078e0203 */
[C---:B------:R-:W-:Y:S02]  /*14b20*/  LEA R0, R2.reuse, R19, 0x2 ;  /* 0x0000001302007211 */ /* 0x040fe400078e10ff */
[----:B------:R-:W-:Y:S01]  /*14b30*/  LOP3.LUT R3, R3, 0x30, R4, 0x78, !PT ;  /* 0x0000003003037812 */ /* 0x000fe200078e7804 */
[----:B------:R0:W-:Y:S01]  /*14b40*/  STL.64 [R1+0xdd8], R8 ;  /* 0x000dd80801007387 */ /* 0x0001e20000100a00 */
[----:B------:R-:W-:-:S02]  /*14b50*/  LEA R2, R2, R6, 0x8 ;  /* 0x0000000602027211 */ /* 0x000fc400078e40ff */
[----:B------:R-:W-:Y:S02]  /*14b60*/  LOP3.LUT R7, R7, 0x10, R4, 0x78, !PT ;  /* 0x0000001007077812 */ /* 0x000fe400078e7804 */
[----:B------:R-:W-:Y:S01]  /*14b70*/  LEA R4, R0, R3, 0x8 ;  /* 0x0000000300047211 */ /* 0x000fe200078e40ff */
[----:B------:R-:W-:Y:S01]  /*14b80*/  IMAD.IADD R2, R3, 0x1, R2 ;  /* 0x0000000103027824 */ /* 0x000fe200078e0202 */
[----:B------:R-:W-:Y:S01]  /*14b90*/  MOV R5, c[0x0][0x1a8] ;  /* 0x00006a0000057a02 */ /* 0x000fe20000000f00 */
[----:B------:R-:W-:Y:S02]  /*14ba0*/  IMAD R0, R28, c[0x0][0x1a8], RZ ;  /* 0x00006a001c007a24 */ /* 0x000fe400078e02ff */
[----:B------:R1:W-:Y:S01]  /*14bb0*/  STL [R1+0xe10], R4 ;  /* 0x000e100401007387 */ /* 0x0003e20000100800 */
[----:B0-----:R-:W-:-:S03]  /*14bc0*/  SHF.R.U32.HI R9, RZ, 0x1, R19 ;  /* 0x00000001ff097819 */ /* 0x001fc60000011613 */
[----:B------:R0:W-:Y:S01]  /*14bd0*/  STL [R1+0xdec], R2 ;  /* 0x000dec0201007387 */ /* 0x0001e20000100800 */
[----:B------:R-:W-:Y:S02]  /*14be0*/  LOP3.LUT R8, R20, 0x10, RZ, 0xc0, !PT ;  /* 0x0000001014087812 */ /* 0x000fe400078ec0ff */
[----:B------:R-:W-:Y:S02]  /*14bf0*/  LOP3.LUT R9, R10, R9, RZ, 0x3c, !PT ;  /* 0x000000090a097212 */ /* 0x000fe400078e3cff */
[----:B------:R-:W-:Y:S01]  /*14c00*/  LEA R7, R8, R7, 0x7 ;  /* 0x0000000708077211 */ /* 0x000fe200078e38ff */
[----:B-1----:R-:W-:Y:S01]  /*14c10*/  IMAD R4, R17, c[0x0][0x1a0], RZ ;  /* 0x0000680011047a24 */ /* 0x002fe200078e02ff */
[C---:B------:R-:W-:Y:S01]  /*14c20*/  LEA.HI R8, R23.reuse, 0x50, RZ, 0x1e ;  /* 0x0000005017087811 */ /* 0x040fe200078ff0ff */
[----:B------:R1:W-:Y:S01]  /*14c30*/  STL [R1+0xe14], R9 ;  /* 0x000e140901007387 */ /* 0x0003e20000100800 */
[----:B------:R-:W-:Y:S02]  /*14c40*/  LEA.HI R20, R23, 0x68, RZ, 0x1e ;  /* 0x0000006817147811 */ /* 0x000fe400078ff0ff */
[----:B0-----:R-:W-:Y:S01]  /*14c50*/  LEA R2, R5, R0, 0x7 ;  /* 0x0000000005027211 */ /* 0x001fe200078e38ff */
[----:B------:R-:W-:Y:S01]  /*14c60*/  STL [R1+0xdd0], R7 ;  /* 0x000dd00701007387 */ /* 0x000fe20000100800 */
[----:B------:R-:W-:-:S02]  /*14c70*/  LEA R6, P0, R4, c[0x0][0x168], 0x1 ;  /* 0x00005a0004067a11 */ /* 0x000fc400078008ff */
[----:B------:R-:W-:Y:S01]  /*14c80*/  IADD3 R20, R29, R20, RZ ;  /* 0x000000141d147210 */ /* 0x000fe20007ffe0ff */
[----:B------:R-:W-:Y:S01]  /*14c90*/  IMAD R3, R5, 0x80, R2 ;  /* 0x0000008005037824 */ /* 0x000fe200078e0202 */
[----:B------:R-:W-:Y:S01]  /*14ca0*/  LEA.HI.X.SX32 R4, R4, c[0x0][0x16c], 0x1, P0 ;  /* 0x00005b0004047a11 */ /* 0x000fe200000f0eff */
[----:B------:R-:W-:Y:S01]  /*14cb0*/  IMAD.IADD R20, R29, 0x1, R8 ;  /* 0x000000011d147824 */ /* 0x000fe200078e0208 */
[-C--:B------:R-:W-:Y:S02]  /*14cc0*/  LEA R16, P0, R0, R6.reuse, 0x1 ;  /* 0x0000000600107211 */ /* 0x080fe400078008ff */
[----:B------:R-:W-:Y:S02]  /*14cd0*/  LEA R5, R5, R3, 0x7 ;  /* 0x0000000305057211 */ /* 0x000fe400078e38ff */
[-C--:B------:R-:W-:Y:S02]  /*14ce0*/  LEA R14, P1, R2, R6.reuse, 0x1 ;  /* 0x00000006020e7211 */ /* 0x080fe400078208ff */
[----:B------:R-:W-:-:S02]  /*14cf0*/  LEA R12, P2, R3, R6, 0x1 ;  /* 0x00000006030c7211 */ /* 0x000fc400078408ff */
[----:B------:R-:W-:Y:S02]  /*14d00*/  LEA R10, P3, R5, R6, 0x1 ;  /* 0x00000006050a7211 */ /* 0x000fe400078608ff */
[-C--:B------:R-:W-:Y:S02]  /*14d10*/  LEA.HI.X.SX32 R17, R0, R4.reuse, 0x1, P0 ;  /* 0x0000000400117211 */ /* 0x080fe400000f0eff */
[-C--:B------:R-:W-:Y:S02]  /*14d20*/  LEA.HI.X.SX32 R15, R2, R4.reuse, 0x1, P1 ;  /* 0x00000004020f7211 */ /* 0x080fe400008f0eff */
[-C--:B------:R-:W-:Y:S01]  /*14d30*/  LEA.HI.X.SX32 R13, R3, R4.reuse, 0x1, P2 ;  /* 0x00000004030d7211 */ /* 0x080fe200010f0eff */
[----:B------:R0:W-:Y:S01]  /*14d40*/  STL.64 [R1+0xe08], R16 ;  /* 0x000e081001007387 */ /* 0x0001e20000100a00 */
[----:B------:R-:W-:Y:S02]  /*14d50*/  LEA.HI.X.SX32 R11, R5, R4, 0x1, P3 ;  /* 0x00000004050b7211 */ /* 0x000fe400018f0eff */
[----:B------:R-:W-:Y:S01]  /*14d60*/  SHF.L.U32 R5, R22, 0x1, RZ ;  /* 0x0000000116057819 */ /* 0x000fe200000006ff */
[----:B------:R-:W-:Y:S01]  /*14d70*/  IMAD.MOV.U32 R22, RZ, RZ, 0x3f800000 ;  /* 0x3f800000ff167424 */ /* 0x000fe200078e00ff */
[----:B------:R2:W-:Y:S01]  /*14d80*/  STL.64 [R1+0xe00], R14 ;  /* 0x000e000e01007387 */ /* 0x0005e20000100a00 */
[----:B------:R-:W-:-:S02]  /*14d90*/  LEA.HI R3, R23, R29, RZ, 0x1e ;  /* 0x0000001d17037211 */ /* 0x000fc400078ff0ff */
[----:B------:R-:W-:Y:S01]  /*14da0*/  LEA R3, R28, -R21, 0x2 ;  /* 0x800000151c037211 */ /* 0x000fe200078e10ff */
[----:B------:R3:W-:Y:S01]  /*14db0*/  STL.64 [R1+0xdf8], R12 ;  /* 0x000df80c01007387 */ /* 0x0007e20000100a00 */
[C---:B-1----:R-:W-:Y:S02]  /*14dc0*/  LEA.HI R9, R23.reuse, 0x48, RZ, 0x1e ;  /* 0x0000004817097811 */ /* 0x042fe400078ff0ff */
[C---:B0-----:R-:W-:Y:S01]  /*14dd0*/  LEA.HI R17, R23.reuse, 0x8, RZ, 0x1e ;  /* 0x0000000817117811 */ /* 0x041fe200078ff0ff */
[----:B------:R0:W-:Y:S01]  /*14de0*/  STL.64 [R1+0xdf0], R10 ;  /* 0x000df00a01007387 */ /* 0x0001e20000100a00 */
[C---:B------:R-:W-:Y:S02]  /*14df0*/  LEA.HI R16, R23.reuse, 0x10, RZ, 0x1e ;  /* 0x0000001017107811 */ /* 0x040fe400078ff0ff */
[C---:B------:R-:W-:Y:S01]  /*14e00*/  LEA.HI R7, R23.reuse, 0x58, RZ, 0x1e ;  /* 0x0000005817077811 */ /* 0x040fe200078ff0ff */
[----:B------:R1:W-:Y:S01]  /*14e10*/  STL [R1+0x170c], R22 ;  /* 0x00170c1601007387 */ /* 0x0003e20000100800 */
[----:B--2---:R-:W-:-:S02]  /*14e20*/  LEA.HI R15, R23, 0x18, RZ, 0x1e ;  /* 0x00000018170f7811 */ /* 0x004fc400078ff0ff */
[C---:B------:R-:W-:Y:S02]  /*14e30*/  LEA.HI R14, R23.reuse, 0x20, RZ, 0x1e ;  /* 0x00000020170e7811 */ /* 0x040fe400078ff0ff */
[C---:B---3--:R-:W-:Y:S02]  /*14e40*/  LEA.HI R13, R23.reuse, 0x28, RZ, 0x1e ;  /* 0x00000028170d7811 */ /* 0x048fe400078ff0ff */
[C---:B------:R-:W-:Y:S02]  /*14e50*/  LEA.HI R12, R23.reuse, 0x30, RZ, 0x1e ;  /* 0x00000030170c7811 */ /* 0x040fe400078ff0ff */
[C---:B0-----:R-:W-:Y:S02]  /*14e60*/  LEA.HI R11, R23.reuse, 0x38, RZ, 0x1e ;  /* 0x00000038170b7811 */ /* 0x041fe400078ff0ff */
[C---:B------:R-:W-:Y:S02]  /*14e70*/  LEA.HI R10, R23.reuse, 0x40, RZ, 0x1e ;  /* 0x00000040170a7811 */ /* 0x040fe400078ff0ff */
[----:B------:R-:W-:Y:S01]  /*14e80*/  LEA.HI R6, R23, 0x60, RZ, 0x1e ;  /* 0x0000006017067811 */ /* 0x000fe200078ff0ff */
[----:B------:R-:W-:Y:S01]  /*14e90*/  IMAD.MOV.U32 R23, RZ, RZ, -0x800000 ;  /* 0xff800000ff177424 */ /* 0x000fe200078e00ff */
[----:B------:R-:W-:-:S02]  /*14ea0*/  MOV R21, 0xff800000 ;  /* 0xff80000000157802 */ /* 0x000fc40000000f00 */
[----:B-1----:R-:W-:Y:S02]  /*14eb0*/  MOV R22, 0xff800000 ;  /* 0xff80000000167802 */ /* 0x002fe40000000f00 */
[----:B------:R-:W-:Y:S01]  /*14ec0*/  MOV R0, c[0x0][0x1b8] ;  /* 0x00006e0000007a02 */ /* 0x000fe20000000f00 */
[----:B------:R-:W-:Y:S01]  /*14ed0*/  STL [R1+0x798], R21 ;  /* 0x0007981501007387 */ /* 0x000fe20000100800 */
[----:B------:R-:W-:Y:S02]  /*14ee0*/  LEA.HI R5, R19, R5, RZ, 0x1e ;  /* 0x0000000513057211 */ /* 0x000fe400078ff0ff */
[----:B------:R-:W-:Y:S01]  /*14ef0*/  SHF.R.U32.HI R2, RZ, 0x3, R28 ;  /* 0x00000003ff027819 */ /* 0x000fe2000001161c */
[----:B------:R-:W-:Y:S01]  /*14f00*/  STL [R1+0x79c], R23 ;  /* 0x00079c1701007387 */ /* 0x000fe20000100800 */
[C---:B------:R-:W-:Y:S01]  /*14f10*/  IMAD R19, R0.reuse, 0x1d6, RZ ;  /* 0x000001d600137824 */ /* 0x040fe200078e02ff */
[C---:B------:R-:W-:Y:S01]  /*14f20*/  IADD3 R20, R29.reuse, R11, RZ ;  /* 0x0000000b1d147210 */ /* 0x040fe20007ffe0ff */
[C---:B------:R-:W-:Y:S01]  /*14f30*/  IMAD R25, R0.reuse, 0xee, RZ ;  /* 0x000000ee00197824 */ /* 0x040fe200078e02ff */
[----:B------:R-:W-:Y:S01]  /*14f40*/  STL [R1+0x810], R22 ;  /* 0x0008101601007387 */ /* 0x000fe20000100800 */
[C---:B------:R-:W-:Y:S01]  /*14f50*/  IADD3 R20, R29.reuse, R14, RZ ;  /* 0x0000000e1d147210 */ /* 0x040fe20007ffe0ff */
[----:B------:R-:W-:Y:S01]  /*14f60*/  IMAD R24, R0, 0x1dc, RZ ;  /* 0x000001dc00187824 */ /* 0x000fe200078e02ff */
[----:B------:R-:W-:Y:S01]  /*14f70*/  IADD3 R20, R29, R17, RZ ;  /* 0x000000111d147210 */ /* 0x000fe20007ffe0ff */
[----:B------:R-:W-:Y:S01]  /*14f80*/  STL [R1+0x814], R21 ;  /* 0x0008141501007387 */ /* 0x000fe20000100800 */
[----:B------:R-:W-:Y:S01]  /*14f90*/  LOP3.LUT R2, R2, 0xc, RZ, 0xc0, !PT ;  /* 0x0000000c02027812 */ /* 0x000fe200078ec0ff */
[----:B------:R-:W-:Y:S01]  /*14fa0*/  IMAD.SHL.U32 R11, R11, 0x10, RZ ;  /* 0x000000100b0b7824 */ /* 0x000fe200078e00ff */
[----:B------:R-:W-:Y:S01]  /*14fb0*/  SHF.L.U32 R17, R17, 0x4, RZ ;  /* 0x0000000411117819 */ /* 0x000fe200000006ff */
[----:B------:R-:W-:Y:S01]  /*14fc0*/  STL [R1+0x818], R23 ;  /* 0x0008181701007387 */ /* 0x000fe20000100800 */
[----:B------:R-:W-:Y:S01]  /*14fd0*/  SHF.L.U32 R14, R14, 0x4, RZ ;  /* 0x000000040e0e7819 */ /* 0x000fe200000006ff */
[----:B------:R-:W-:Y:S01]  /*14fe0*/  IMAD R20, R0, 0x76, RZ ;  /* 0x0000007600147824 */ /* 0x000fe200078e02ff */
[----:B------:R-:W-:Y:S01]  /*14ff0*/  SHF.L.U32 R8, R8, 0x4, RZ ;  /* 0x0000000408087819 */ /* 0x000fe200000006ff */
[----:B------:R-:W-:Y:S01]  /*15000*/  STL [R1+0x81c], R22 ;  /* 0x00081c1601007387 */ /* 0x000fe20000100800 */
[----:B------:R-:W-:Y:S01]  /*15010*/  MOV R4, c[0x0][0x1a4] ;  /* 0x0000690000047a02 */ /* 0x000fe20000000f00 */
[C---:B------:R-:W-:Y:S01]  /*15020*/  IMAD R26, R0.reuse, 0x1de, RZ ;  /* 0x000001de001a7824 */ /* 0x040fe200078e02ff */
[----:B------:R-:W-:Y:S01]  /*15030*/  MOV R28, RZ ;  /* 0x000000ff001c7202 */ /* 0x000fe20000000f00 */
[----:B------:R-:W-:Y:S01]  /*15040*/  STL [R1+0x820], R21 ;  /* 0x0008201501007387 */ /* 0x000fe20000100800 */
[----:B------:R-:W-:Y:S01]  /*15050*/  IMAD R27, R0, 0x1e, RZ ;  /* 0x0000001e001b7824 */ /* 0x000fe200078e02ff */
[----:B------:R-:W-:-:S02]  /*15060*/  MOV R3, RZ ;  /* 0x000000ff00037202 */ /* 0x000fc40000000f00 */
[----:B------:R-:W-:Y:S04]  /*15070*/  STL [R1+0x824], R23 ;  /* 0x0008241701007387 */ /* 0x000fe80000100800 */
[----:B------:R-:W-:Y:S04]  /*15080*/  STL [R1+0x828], R22 ;  /* 0x0008281601007387 */ /* 0x000fe80000100800 */
[----:B------:R-:W-:Y:S04]  /*15090*/  STL [R1+0x82c], R21 ;  /* 0x00082c1501007387 */ /* 0x000fe80000100800 */
[----:B------:R-:W-:Y:S04]  /*150a0*/  STL [R1+0x830], R23 ;  /* 0x0008301701007387 */ /* 0x000fe80000100800 */
[----:B------:R-:W-:Y:S04]  /*150b0*/  STL [R1+0x834], R22 ;  /* 0x0008341601007387 */ /* 0x000fe80000100800 */
[----:B------:R-:W-:Y:S04]  /*150c0*/  STL [R1+0x838], R21 ;  /* 0x0008381501007387 */ /* 0x000fe80000100800 */
[----:B------:R0:W-:Y:S04]  /*150d0*/  STL [R1+0x83c], R23 ;  /* 0x00083c1701007387 */ /* 0x0001e80000100800 */
[----:B------:R1:W-:Y:S04]  /*150e0*/  STL [R1+0x840], R22 ;  /* 0x0008401601007387 */ /* 0x0003e80000100800 */
[----:B------:R2:W-:Y:S01]  /*150f0*/  STL [R1+0x844], R21 ;  /* 0x0008441501007387 */ /* 0x0005e20000100800 */
[----:B0-----:R-:W-:-:S03]  /*15100*/  MOV R23, 0x3f800000 ;  /* 0x3f80000000177802 */ /* 0x001fc60000000f00 */
[----:B------:R-:W0:Y:S01]  /*15110*/  S2R R5, SR_TID.X ;  /* 0x0000000000057919 */ /* 0x000e220000002100 */
[----:B-1----:R-:W-:-:S03]  /*15120*/  MOV R22, 0x3f800000 ;  /* 0x3f80000000167802 */ /* 0x002fc60000000f00 */
[----:B------:R-:W-:Y:S01]  /*15130*/  STL [R1+0x1710], R23 ;  /* 0x0017101701007387 */ /* 0x000fe20000100800 */
[----:B--2---:R-:W-:-:S03]  /*15140*/  IMAD.MOV.U32 R21, RZ, RZ, 0x3f800000 ;  /* 0x3f800000ff157424 */ /* 0x004fc600078e00ff */
[----:B------:R-:W-:Y:S04]  /*15150*/  STL [R1+0x1714], R22 ;  /* 0x0017141601007387 */ /* 0x000fe80000100800 */
[----:B------:R-:W-:Y:S04]  /*15160*/  STL [R1+0x1718], R21 ;  /* 0x0017181501007387 */ /* 0x000fe80000100800 */
[----:B------:R-:W-:Y:S04]  /*15170*/  STL [R1+0x171c], R23 ;  /* 0x00171c1701007387 */ /* 0x000fe80000100800 */
[----:B------:R-:W-:Y:S04]  /*15180*/  STL [R1+0x1720], R22 ;  /* 0x0017201601007387 */ /* 0x000fe80000100800 */
[----:B------:R-:W-:Y:S01]  /*15190*/  STL [R1+0x1724], R21 ;  /* 0x0017241501007387 */ /* 0x000fe20000100800 */
[----:B------:R-:W-:-:S02]  /*151a0*/  IADD3 R14, R2, R14, RZ ;  /* 0x0000000e020e7210 */ /* 0x000fc40007ffe0ff */
[C---:B------:R-:W-:Y:S01]  /*151b0*/  IADD3 R11, R2.reuse, R11, RZ ;  /* 0x0000000b020b7210 */ /* 0x040fe20007ffe0ff */
[----:B------:R-:W-:Y:S01]  /*151c0*/  STL [R1+0x1728], R23 ;  /* 0x0017281701007387 */ /* 0x000fe20000100800 */
[C---:B------:R-:W-:Y:S02]  /*151d0*/  IADD3 R8, R2.reuse, R8, RZ ;  /* 0x0000000802087210 */ /* 0x040fe40007ffe0ff */
[----:B0-----:R-:W-:Y:S01]  /*151e0*/  LOP3.LUT R5, R5, 0x1c, RZ, 0xc0, !PT ;  /* 0x0000001c05057812 */ /* 0x001fe200078ec0ff */
[----:B------:R-:W-:Y:S03]  /*151f0*/  STL [R1+0x172c], R22 ;  /* 0x00172c1601007387 */ /* 0x000fe60000100800 */
[----:B------:R-:W-:Y:S01]  /*15200*/  LEA.HI R5, R5, 0x68, RZ, 0x1e ;  /* 0x0000006805057811 */ /* 0x000fe200078ff0ff */
[----:B------:R-:W-:Y:S03]  /*15210*/  STL [R1+0x1730], R21 ;  /* 0x0017301501007387 */ /* 0x000fe60000100800 */
[----:B------:R-:W-:Y:S01]  /*15220*/  SHF.L.U32 R5, R5, 0x4, RZ ;  /* 0x0000000405057819 */ /* 0x000fe200000006ff */
[----:B------:R-:W-:Y:S04]  /*15230*/  STL [R1+0x1734], R23 ;  /* 0x0017341701007387 */ /* 0x000fe80000100800 */
[----:B------:R-:W-:Y:S04]  /*15240*/  STL [R1+0x1738], R22 ;  /* 0x0017381601007387 */ /* 0x000fe80000100800 */
[----:B------:R-:W-:Y:S04]  /*15250*/  STL [R1+0x173c], R21 ;  /* 0x00173c1501007387 */ /* 0x000fe80000100800 */
[----:B------:R0:W-:Y:S04]  /*15260*/  STL [R1+0x1740], R23 ;  /* 0x0017401701007387 */ /* 0x0001e80000100800 */
[----:B------:R1:W-:Y:S04]  /*15270*/  STL [R1+0x1744], R22 ;  /* 0x0017441601007387 */ /* 0x0003e80000100800 */
[----:B------:R-:W-:Y:S01]  /*15280*/  STL [R1+0xd50], RZ ;  /* 0x000d50ff01007387 */ /* 0x000fe20000100800 */
[----:B------:R-:W-:-:S02]  /*15290*/  IMAD.IADD R5, R2, 0x1, R5 ;  /* 0x0000000102057824 */ /* 0x000fc400078e0205 */
[----:B0-----:R-:W-:Y:S01]  /*152a0*/  IMAD R23, R0, 0x1da, RZ ;  /* 0x000001da00177824 */ /* 0x001fe200078e02ff */
[----:B------:R0:W-:Y:S01]  /*152b0*/  STL [R1+0x1748], R21 ;  /* 0x0017481501007387 */ /* 0x0001e20000100800 */
[----:B-1----:R-:W-:-:S03]  /*152c0*/  IADD3 R22, R29, R6, RZ ;  /* 0x000000061d167210 */ /* 0x002fc60007ffe0ff */
[----:B------:R-:W-:Y:S01]  /*152d0*/  STL [R1+0xd54], RZ ;  /* 0x000d54ff01007387 */ /* 0x000fe20000100800 */
[C---:B------:R-:W-:Y:S01]  /*152e0*/  IADD3 R22, R29.reuse, R9, RZ ;  /* 0x000000091d167210 */ /* 0x040fe20007ffe0ff */
[C---:B------:R-:W-:Y:S01]  /*152f0*/  IMAD.IADD R22, R29.reuse, 0x1, R12 ;  /* 0x000000011d167824 */ /* 0x040fe200078e020c */
[----:B------:R-:W-:Y:S01]  /*15300*/  IADD3 R22, R29, R15, RZ ;  /* 0x0000000f1d167210 */ /* 0x000fe20007ffe0ff */
[----:B------:R-:W-:Y:S01]  /*15310*/  STL [R1+0xd58], RZ ;  /* 0x000d58ff01007387 */ /* 0x000fe20000100800 */
[----:B------:R-:W-:Y:S01]  /*15320*/  IMAD.SHL.U32 R15, R15, 0x10, RZ ;  /* 0x000000100f0f7824 */ /* 0x000fe200078e00ff */
[----:B0-----:R-:W-:Y:S01]  /*15330*/  IADD3 R21, R29, R7, RZ ;  /* 0x000000071d157210 */ /* 0x001fe20007ffe0ff */
[----:B------:R-:W-:Y:S01]  /*15340*/  IMAD.SHL.U32 R7, R7, 0x10, RZ ;  /* 0x0000001007077824 */ /* 0x000fe200078e00ff */
[----:B------:R-:W-:Y:S01]  /*15350*/  STL [R1+0xd5c], RZ ;  /* 0x000d5cff01007387 */ /* 0x000fe20000100800 */
[C---:B------:R-:W-:Y:S01]  /*15360*/  IADD3 R21, R29.reuse, R10, RZ ;  /* 0x0000000a1d157210 */ /* 0x040fe20007ffe0ff */
[----:B------:R-:W-:Y:S01]  /*15370*/  IMAD R22, R0, 0xec, RZ ;  /* 0x000000ec00167824 */ /* 0x000fe200078e02ff */
[C---:B------:R-:W-:Y:S01]  /*15380*/  IADD3 R21, R29.reuse, R13, RZ ;  /* 0x0000000d1d157210 */ /* 0x040fe20007ffe0ff */
[----:B------:R-:W-:Y:S01]  /*15390*/  STL [R1+0xd40], RZ ;  /* 0x000d40ff01007387 */ /* 0x000fe20000100800 */
[----:B------:R-:W-:Y:S01]  /*153a0*/  IMAD.IADD R21, R29, 0x1, R16 ;  /* 0x000000011d157824 */ /* 0x000fe200078e0210 */
[----:B------:R-:W-:Y:S01]  /*153b0*/  SHF.L.U32 R16, R16, 0x4, RZ ;  /* 0x0000000410107819 */ /* 0x000fe200000006ff */
[----:B------:R-:W-:Y:S01]  /*153c0*/  IMAD R21, R0, 0x1d8, RZ ;  /* 0x000001d800157824 */ /* 0x000fe200078e02ff */
[----:B------:R-:W-:Y:S01]  /*153d0*/  STL [R1+0xd44], RZ ;  /* 0x000d44ff01007387 */ /* 0x000fe20000100800 */
[----:B------:R-:W-:Y:S01]  /*153e0*/  IADD3 R15, R2, R15, RZ ;  /* 0x0000000f020f7210 */ /* 0x000fe20007ffe0ff */
[----:B------:R-:W-:Y:S01]  /*153f0*/  IMAD R29, R0, 0x3c, RZ ;  /* 0x0000003c001d7824 */ /* 0x000fe200078e02ff */
[----:B------:R-:W-:Y:S01]  /*15400*/  SHF.L.U32 R13, R13, 0x4, RZ ;  /* 0x000000040d0d7819 */ /* 0x000fe200000006ff */
[----:B------:R-:W-:Y:S01]  /*15410*/  STL [R1+0xd48], RZ ;  /* 0x000d48ff01007387 */ /* 0x000fe20000100800 */
[----:B------:R-:W-:-:S02]  /*15420*/  SHF.L.U32 R12, R12, 0x4, RZ ;  /* 0x000000040c0c7819 */ /* 0x000fc400000006ff */
[----:B------:R-:W-:Y:S01]  /*15430*/  SHF.L.U32 R10, R10, 0x4, RZ ;  /* 0x000000040a0a7819 */ /* 0x000fe200000006ff */
[----:B------:R-:W-:Y:S01]  /*15440*/  STL [R1+0xd4c], RZ ;  /* 0x000d4cff01007387 */ /* 0x000fe20000100800 */
[----:B------:R-:W-:Y:S02]  /*15450*/  SHF.L.U32 R9, R9, 0x4, RZ ;  /* 0x0000000409097819 */ /* 0x000fe400000006ff */
[----:B------:R-:W-:Y:S01]  /*15460*/  SHF.L.U32 R6, R6, 0x4, RZ ;  /* 0x0000000406067819 */ /* 0x000fe200000006ff */
[----:B------:R-:W-:Y:S04]  /*15470*/  STL [R1+0xeb0], RZ ;  /* 0x000eb0ff01007387 */ /* 0x000fe80000100800 */
        /* <DEDUP_REMOVED lines=503> */
[----:B------:R0:W-:Y:S04]  /*173f0*/  STL.64 [R1+0x3838], R18 ;  /* 0x0038381201007387 */ /* 0x0001e80000100a00 */
[----:B------:R1:W-:Y:S04]  /*17400*/  STL.64 [R1+0x3830], R24 ;  /* 0x0038301801007387 */ /* 0x0003e80000100a00 */
[----:B0-----:R-:W0:Y:S04]  /*17410*/  S2R R19, SR_TID.X ;  /* 0x0000000000137919 */ /* 0x001e280000002100 */
[----:B------:R-:W2:Y:S01]  /*17420*/  S2R R18, SR_CTAID.X ;  /* 0x0000000000127919 */ /* 0x000ea20000002500 */
[----:B0-----:R-:W-:-:S02]  /*17430*/  LOP3.LUT R19, R19, 0x1c, RZ, 0xc0, !PT ;  /* 0x0000001c13137812 */ /* 0x001fc400078ec0ff */
[----:B--2---:R-:W-:-:S04]  /*17440*/  SHF.L.U32 R18, R18, 0x7, RZ ;  /* 0x0000000712127819 */ /* 0x004fc800000006ff */
[----:B------:R-:W-:-:S04]  /*17450*/  LEA.HI R19, R19, R18, RZ, 0x1e ;  /* 0x0000001213137211 */ /* 0x000fc800078ff0ff */
[C---:B------:R-:W-:Y:S02]  /*17460*/  IADD3 R18, R19.reuse, 0x78, RZ ;  /* 0x0000007813127810 */ /* 0x040fe40007ffe0ff */
[----:B-1----:R-:W-:Y:S01]  /*17470*/  IADD3 R24, R19, 0x70, RZ ;  /* 0x0000007013187810 */ /* 0x002fe20007ffe0ff */
[C---:B------:R-:W-:Y:S01]  /*17480*/  IMAD.IADD R19, R2.reuse, 0x1, R17 ;  /* 0x0000000102137824 */ /* 0x040fe200078e0211 */
[C---:B------:R-:W-:Y:S02]  /*17490*/  IADD3 R18, R2.reuse, R16, RZ ;  /* 0x0000001002127210 */ /* 0x040fe40007ffe0ff */
[----:B------:R-:W2:Y:S01]  /*174a0*/  LDL.64 R16, [R1+0xdd8] ;  /* 0x000dd80001107983 */ /* 0x000ea20000100a00 */
[C---:B------:R-:W-:Y:S01]  /*174b0*/  IMAD.IADD R13, R2.reuse, 0x1, R13 ;  /* 0x00000001020d7824 */ /* 0x040fe200078e020d */
[C---:B------:R-:W-:Y:S01]  /*174c0*/  IADD3 R12, R2.reuse, R12, RZ ;  /* 0x0000000c020c7210 */ /* 0x040fe20007ffe0ff */
[C---:B------:R-:W-:Y:S01]  /*174d0*/  IMAD.IADD R9, R2.reuse, 0x1, R9 ;  /* 0x0000000102097824 */ /* 0x040fe200078e0209 */
[----:B------:R0:W-:Y:S01]  /*174e0*/  STL [R1+0x177c], R19 ;  /* 0x00177c1301007387 */ /* 0x0001e20000100800 */
[----:B------:R-:W-:Y:S01]  /*174f0*/  IADD3 R10, R2, R10, RZ ;  /* 0x0000000a020a7210 */ /* 0x000fe20007ffe0ff */
[----:B------:R-:W-:Y:S01]  /*17500*/  IMAD R24, R0, 0x3fa, RZ ;  /* 0x000003fa00187824 */ /* 0x000fe200078e02ff */
[C---:B------:R-:W-:Y:S01]  /*17510*/  IADD3 R6, R2.reuse, R6, RZ ;  /* 0x0000000602067210 */ /* 0x040fe20007ffe0ff */
[----:B------:R1:W-:Y:S01]  /*17520*/  STL [R1+0x1778], R18 ;  /* 0x0017781201007387 */ /* 0x0003e20000100800 */
[----:B------:R-:W-:-:S03]  /*17530*/  IADD3 R7, R2, R7, RZ ;  /* 0x0000000702077210 */ /* 0x000fc60007ffe0ff */
[----:B------:R-:W-:Y:S04]  /*17540*/  STL [R1+0x1774], R15 ;  /* 0x0017740f01007387 */ /* 0x000fe80000100800 */
[----:B0-----:R-:W0:Y:S01]  /*17550*/  S2R R19, SR_TID.X ;  /* 0x0000000000137919 */ /* 0x001e220000002100 */
[----:B-1----:R-:W-:-:S03]  /*17560*/  IMAD R18, R0, 0x3b2, RZ ;  /* 0x000003b200127824 */ /* 0x002fc600078e02ff */
[----:B------:R2:W-:Y:S04]  /*17570*/  STL [R1+0x1770], R14 ;  /* 0x0017700e01007387 */ /* 0x0005e80000100800 */
[----:B------:R-:W-:Y:S04]  /*17580*/  STL [R1+0x176c], R13 ;  /* 0x00176c0d01007387 */ /* 0x000fe80000100800 */
[----:B------:R-:W-:Y:S04]  /*17590*/  STL [R1+0x1768], R12 ;  /* 0x0017680c01007387 */ /* 0x000fe80000100800 */
[----:B------:R-:W-:Y:S04]  /*175a0*/  STL [R1+0x1764], R11 ;  /* 0x0017640b01007387 */ /* 0x000fe80000100800 */
[----:B------:R1:W-:Y:S01]  /*175b0*/  STL [R1+0x1760], R10 ;  /* 0x0017600a01007387 */ /* 0x0003e20000100800 */
[----:B0-----:R-:W-:-:S03]  /*175c0*/  LOP3.LUT R19, R19, 0x1c, RZ, 0xc0, !PT ;  /* 0x0000001c13137812 */ /* 0x001fc600078ec0ff */
[----:B------:R-:W-:Y:S01]  /*175d0*/  STL [R1+0x175c], R9 ;  /* 0x00175c0901007387 */ /* 0x000fe20000100800 */
[----:B------:R-:W-:Y:S01]  /*175e0*/  SHF.L.U32 R25, R19, 0x2, RZ ;  /* 0x0000000213197819 */ /* 0x000fe200000006ff */
[C---:B------:R-:W-:Y:S02]  /*175f0*/  IMAD R19, R0.reuse, 0x3ae, RZ ;  /* 0x000003ae00137824 */ /* 0x040fe400078e02ff */
[----:B------:R0:W-:Y:S01]  /*17600*/  STL [R1+0x3828], R4 ;  /* 0x0038280401007387 */ /* 0x0001e20000100800 */
[----:B------:R-:W-:Y:S01]  /*17610*/  IADD3 R2, R25, R2, RZ ;  /* 0x0000000219027210 */ /* 0x000fe20007ffe0ff */
[C---:B------:R-:W-:Y:S01]  /*17620*/  IMAD R25, R0.reuse, 0x3ba, RZ ;  /* 0x000003ba00197824 */ /* 0x040fe200078e02ff */
[-C--:B--2---:R-:W-:Y:S01]  /*17630*/  IADD3 R14, P1, R19, R16.reuse, RZ ;  /* 0x00000010130e7210 */ /* 0x084fe20007f3e0ff */
[----:B------:R-:W-:Y:S01]  /*17640*/  IMAD R19, R0, 0x3b6, RZ ;  /* 0x000003b600137824 */ /* 0x000fe200078e02ff */
[-C--:B------:R-:W-:Y:S01]  /*17650*/  IADD3 R8, P4, R18, R16.reuse, RZ ;  /* 0x0000001012087210 */ /* 0x080fe20007f9e0ff */
[C---:B------:R-:W-:Y:S01]  /*17660*/  IMAD R18, R0.reuse, 0x3be, RZ ;  /* 0x000003be00127824 */ /* 0x040fe200078e02ff */
[-C--:B-1----:R-:W-:Y:S01]  /*17670*/  IADD3 R10, P2, R25, R16.reuse, RZ ;  /* 0x00000010190a7210 */ /* 0x082fe20007f5e0ff */
[C---:B------:R-:W-:Y:S01]  /*17680*/  IMAD R25, R0.reuse, 0x3c6, RZ ;  /* 0x000003c600197824 */ /* 0x040fe200078e02ff */
[-C--:B------:R-:W-:Y:S01]  /*17690*/  IADD3 R12, P5, R19, R16.reuse, RZ ;  /* 0x00000010130c7210 */ /* 0x080fe20007fbe0ff */
[----:B------:R-:W-:Y:S01]  /*176a0*/  IMAD R19, R0, 0x3c2, RZ ;  /* 0x000003c200137824 */ /* 0x000fe200078e02ff */
[----:B------:R-:W-:Y:S01]  /*176b0*/  IADD3 R6, P0, R18, R16, RZ ;  /* 0x0000001012067210 */ /* 0x000fe20007f1e0ff */
[----:B------:R-:W-:-:S03]  /*176c0*/  IMAD R18, R0, 0x1d7, RZ ;  /* 0x000001d700127824 */ /* 0x000fc600078e02ff */
[----:B0-----:R-:W-:Y:S01]  /*176d0*/  IADD3 R4, P3, R19, R16, RZ ;  /* 0x0000001013047210 */ /* 0x001fe20007f7e0ff */
[----:B------:R-:W-:Y:S01]  /*176e0*/  IMAD R19, R0, 0x1d9, RZ ;  /* 0x000001d900137824 */ /* 0x000fe200078e02ff */
[----:B------:R-:W-:Y:S01]  /*176f0*/  LEA.HI.X.SX32 R15, R18, R17, 0x1, P1 ;  /* 0x00000011120f7211 */ /* 0x000fe200008f0eff */
[----:B------:R-:W-:-:S03]  /*17700*/  IMAD R18, R0, 0x3ca, RZ ;  /* 0x000003ca00127824 */ /* 0x000fc600078e02ff */
[----:B------:R-:W-:Y:S01]  /*17710*/  LEA.HI.X.SX32 R9, R19, R17, 0x1, P4 ;  /* 0x0000001113097211 */ /* 0x000fe200020f0eff */
[----:B------:R0:W-:Y:S01]  /*17720*/  STL.64 [R1+0x18d0], R14 ;  /* 0x0018d00e01007387 */ /* 0x0001e20000100a00 */
[----:B------:R-:W-:-:S03]  /*17730*/  IMAD R19, R0, 0x1db, RZ ;  /* 0x000001db00137824 */ /* 0x000fc600078e02ff */
[----:B------:R1:W-:Y:S02]  /*17740*/  STL.64 [R1+0x18c0], R8 ;  /* 0x0018c00801007387 */ /* 0x0003e40000100a00 */
[----:B------:R-:W-:Y:S01]  /*17750*/  LEA.HI.X.SX32 R13, R19, R17, 0x1, P5 ;  /* 0x00000011130d7211 */ /* 0x000fe200028f0eff */
[----:B------:R-:W-:-:S04]  /*17760*/  IMAD R19, R0, 0x3d2, RZ ;  /* 0x000003d200137824 */ /* 0x000fc800078e02ff */
[----:B------:R2:W-:Y:S01]  /*17770*/  STL.64 [R1+0x18b0], R12 ;  /* 0x0018b00c01007387 */ /* 0x0005e20000100a00 */
[-C--:B0-----:R-:W-:Y:S01]  /*17780*/  IADD3 R14, P1, R25, R16.reuse, RZ ;  /* 0x00000010190e7210 */ /* 0x081fe20007f3e0ff */
[----:B------:R-:W-:Y:S01]  /*17790*/  IMAD R25, R0, 0x3ce, RZ ;  /* 0x000003ce00197824 */ /* 0x000fe200078e02ff */
[----:B-1----:R-:W-:Y:S01]  /*177a0*/  IADD3 R8, P4, R18, R16, RZ ;  /* 0x0000001012087210 */ /* 0x002fe20007f9e0ff */
[----:B------:R-:W-:-:S05]  /*177b0*/  IMAD R18, R0, 0x1dd, RZ ;  /* 0x000001dd00127824 */ /* 0x000fca00078e02ff */
[-C--:B------:R-:W-:Y:S01]  /*177c0*/  LEA.HI.X.SX32 R11, R18, R17.reuse, 0x1, P2 ;  /* 0x00000011120b7211 */ /* 0x080fe200010f0eff */
[C---:B------:R-:W-:Y:S01]  /*177d0*/  IMAD R18, R0.reuse, 0x1df, RZ ;  /* 0x000001df00127824 */ /* 0x040fe200078e02ff */
[----:B--2---:R-:W-:Y:S01]  /*177e0*/  IADD3 R12, P5, R25, R16, RZ ;  /* 0x00000010190c7210 */ /* 0x004fe20007fbe0ff */
[----:B------:R-:W-:Y:S02]  /*177f0*/  IMAD R25, R0, 0x3d6, RZ ;  /* 0x000003d600197824 */ /* 0x000fe400078e02ff */
[----:B------:R0:W-:Y:S01]  /*17800*/  STL.64 [R1+0x18a0], R10 ;  /* 0x0018a00a01007387 */ /* 0x0001e20000100a00 */
[----:B------:R-:W-:Y:S01]  /*17810*/  LEA.HI.X.SX32 R7, R18, R17, 0x1, P0 ;  /* 0x0000001112077211 */ /* 0x000fe200000f0eff */
[----:B------:R-:W-:-:S04]  /*17820*/  IMAD R18, R0, 0x3da, RZ ;  /* 0x000003da00127824 */ /* 0x000fc800078e02ff */
[----:B------:R1:W-:Y:S01]  /*17830*/  STL.64 [R1+0x1890], R6 ;  /* 0x0018900601007387 */ /* 0x0003e20000100a00 */
[----:B0-----:R-:W-:Y:S01]  /*17840*/  IADD3 R10, P2, R19, R16, RZ ;  /* 0x00000010130a7210 */ /* 0x001fe20007f5e0ff */
[----:B------:R-:W-:-:S05]  /*17850*/  IMAD R19, R0, 0x1e1, RZ ;  /* 0x000001e100137824 */ /* 0x000fca00078e02ff */
[-C--:B------:R-:W-:Y:S01]  /*17860*/  LEA.HI.X.SX32 R5, R19, R17.reuse, 0x1, P3 ;  /* 0x0000001113057211 */ /* 0x080fe200018f0eff */
[C---:B------:R-:W-:Y:S01]  /*17870*/  IMAD R19, R0.reuse, 0x1e3, RZ ;  /* 0x000001e300137824 */ /* 0x040fe200078e02ff */
[----:B-1----:R-:W-:Y:S01]  /*17880*/  IADD3 R6, P0, R25, R16, RZ ;  /* 0x0000001019067210 */ /* 0x002fe20007f1e0ff */
[C---:B------:R-:W-:Y:S02]  /*17890*/  IMAD R25, R0.reuse, 0x3de, RZ ;  /* 0x000003de00197824 */ /* 0x040fe400078e02ff */
        /* <DEDUP_REMOVED lines=28> */
[-C--:B-1----:R-:W-:Y:S01]  /*17a60*/  IADD3 R6, P0, R25, R16.reuse, RZ ;  /* 0x0000001019067210 */ /* 0x082fe20007f1e0ff */
[----:B------:R-:W-:Y:S02]  /*17a70*/  IMAD R25, R0, 0x1f1, RZ ;  /* 0x000001f100197824 */ /* 0x000fe400078e02ff */
[----:B------:R0:W-:Y:S01]  /*17a80*/  STL.64 [R1+0x1820], R4 ;  /* 0x0018200401007387 */ /* 0x0001e20000100a00 */
[-C--:B------:R-:W-:Y:S02]  /*17a90*/  LEA.HI.X.SX32 R15, R18, R17.reuse, 0x1, P1 ;  /* 0x00000011120f7211 */ /* 0x080fe400008f0eff */
[-C--:B------:R-:W-:Y:S01]  /*17aa0*/  LEA.HI.X.SX32 R9, R25, R17.reuse, 0x1, P4 ;  /* 0x0000001119097211 */ /* 0x080fe200020f0eff */
[C---:B------:R-:W-:Y:S02]  /*17ab0*/  IMAD R25, R0.reuse, 0x1f3, RZ ;  /* 0x000001f300197824 */ /* 0x040fe400078e02ff */
[----:B------:R1:W-:Y:S03]  /*17ac0*/  STL.64 [R1+0x1810], R14 ;  /* 0x0018100e01007387 */ /* 0x0003e60000100a00 */
[----:B------:R-:W-:Y:S01]  /*17ad0*/  LEA.HI.X.SX32 R13, R25, R17, 0x1, P5 ;  /* 0x00000011190d7211 */ /* 0x000fe200028f0eff */
[----:B------:R2:W-:Y:S01]  /*17ae0*/  STL.64 [R1+0x1800], R8 ;  /* 0x0018000801007387 */ /* 0x0005e20000100a00 */
[C---:B------:R-:W-:Y:S01]  /*17af0*/  IMAD R25, R0.reuse, 0x3ac, RZ ;  /* 0x000003ac00197824 */ /* 0x040fe200078e02ff */
[-C--:B0-----:R-:W-:Y:S01]  /*17b00*/  IADD3 R4, P3, R19, R16.reuse, RZ ;  /* 0x0000001013047210 */ /* 0x081fe20007f7e0ff */
[C---:B------:R-:W-:Y:S01]  /*17b10*/  IMAD R19, R0.reuse, 0x3f6, RZ ;  /* 0x000003f600137824 */ /* 0x040fe200078e02ff */
[----:B------:R0:W-:Y:S04]  /*17b20*/  STL.64 [R1+0x17f0], R12 ;  /* 0x0017f00c01007387 */ /* 0x0001e80000100a00 */
[-C--:B------:R-:W-:Y:S01]  /*17b30*/  IADD3 R18, P1, R19, R16.reuse, RZ ;  /* 0x0000001013127210 */ /* 0x080fe20007f3e0ff */
[----:B-1----:R-:W-:Y:S01]  /*17b40*/  IMAD R15, R0, 0x3fe, RZ ;  /* 0x000003fe000f7824 */ /* 0x002fe200078e02ff */
[----:B--2---:R-:W-:Y:S01]  /*17b50*/  IADD3 R8, P4, R24, R16, RZ ;  /* 0x0000001018087210 */ /* 0x004fe20007f9e0ff */
[----:B------:R-:W-:-:S03]  /*17b60*/  IMAD R24, R0, 0x1f5, RZ ;  /* 0x000001f500187824 */ /* 0x000fc600078e02ff */
[----:B------:R-:W-:Y:S01]  /*17b70*/  IADD3 R14, P5, R15, R16, RZ ;  /* 0x000000100f0e7210 */ /* 0x000fe20007fbe0ff */
[C---:B------:R-:W-:Y:S02]  /*17b80*/  IMAD R2, R0.reuse, 0xeb, RZ ;  /* 0x000000eb00027824 */ /* 0x040fe400078e02ff */
[----:B0-----:R-:W-:Y:S01]  /*17b90*/  IMAD R13, R0, 0x3b0, RZ ;  /* 0x000003b0000d7824 */ /* 0x001fe200078e02ff */
[----:B------:R-:W-:Y:S01]  /*17ba0*/  LEA.HI.X.SX32 R11, R24, R17, 0x1, P2 ;  /* 0x00000011180b7211 */ /* 0x000fe200010f0eff */
[----:B------:R-:W-:-:S04]  /*17bb0*/  IMAD R24, R0, 0x1f7, RZ ;  /* 0x000001f700187824 */ /* 0x000fc800078e02ff */
[----:B------:R0:W-:Y:S01]  /*17bc0*/  STL.64 [R1+0x17e0], R10 ;  /* 0x0017e00a01007387 */ /* 0x0001e20000100a00 */
[----:B------:R-:W-:Y:S01]  /*17bd0*/  LEA.HI.X.SX32 R7, R24, R17, 0x1, P0 ;  /* 0x0000001118077211 */ /* 0x000fe200000f0eff */
[----:B------:R-:W-:Y:S01]  /*17be0*/  IMAD R24, R0, 0x3b4, RZ ;  /* 0x000003b400187824 */ /* 0x000fe200078e02ff */
[----:B------:R-:W-:-:S03]  /*17bf0*/  IADD3 R12, P0, R13, R16, RZ ;  /* 0x000000100d0c7210 */ /* 0x000fc60007f1e0ff */
[----:B------:R1:W-:Y:S01]  /*17c00*/  STL.64 [R1+0x17d0], R6 ;  /* 0x0017d00601007387 */ /* 0x0003e20000100a00 */
[----:B0-----:R-:W-:Y:S01]  /*17c10*/  IADD3 R10, P2, R25, R16, RZ ;  /* 0x00000010190a7210 */ /* 0x001fe20007f5e0ff */
[----:B------:R-:W-:-:S05]  /*17c20*/  IMAD R25, R0, 0x1f9, RZ ;  /* 0x000001f900197824 */ /* 0x000fca00078e02ff */
[-C--:B------:R-:W-:Y:S01]  /*17c30*/  LEA.HI.X.SX32 R5, R25, R17.reuse, 0x1, P3 ;  /* 0x0000001119057211 */ /* 0x080fe200018f0eff */
[----:B------:R-:W-:Y:S01]  /*17c40*/  IMAD R25, R0, 0x1fb, RZ ;  /* 0x000001fb00197824 */ /* 0x000fe200078e02ff */
[----:B-1----:R-:W-:Y:S01]  /*17c50*/  IADD3 R6, P3, R24, R16, RZ ;  /* 0x0000001018067210 */ /* 0x002fe20007f7e0ff */
[----:B------:R-:W-:Y:S02]  /*17c60*/  IMAD R24, R0, 0x1fd, RZ ;  /* 0x000001fd00187824 */ /* 0x000fe400078e02ff */
[----:B------:R0:W-:Y:S01]  /*17c70*/  STL.64 [R1+0x17c0], R4 ;  /* 0x0017c00401007387 */ /* 0x0001e20000100a00 */
[----:B------:R-:W-:-:S05]  /*17c80*/  LEA.HI.X.SX32 R19, R25, R17, 0x1, P1 ;  /* 0x0000001119137211 */ /* 0x000fca00008f0eff */
[----:B------:R1:W-:Y:S01]  /*17c90*/  STL.64 [R1+0x17b0], R18 ;  /* 0x0017b01201007387 */ /* 0x0003e20000100a00 */
[-C--:B------:R-:W-:Y:S02]  /*17ca0*/  LEA.HI.X.SX32 R9, R24, R17.reuse, 0x1, P4 ;  /* 0x0000001118097211 */ /* 0x080fe400020f0eff */
[----:B------:R-:W-:Y:S01]  /*17cb0*/  LEA.HI.X.SX32 R13, R21, R17, 0x1, P0 ;  /* 0x00000011150d7211 */ /* 0x000fe200000f0eff */
[C---:B0-----:R-:W-:Y:S01]  /*17cc0*/  IMAD R5, R0.reuse, 0x3b8, RZ ;  /* 0x000003b800057824 */ /* 0x041fe200078e02ff */
[----:B-1----:R-:W2:Y:S01]  /*17cd0*/  LDL.LU.64 R18, [R1+0x3838] ;  /* 0x0038380001127983 */ /* 0x002ea20000300a00 */
[----:B------:R-:W-:-:S03]  /*17ce0*/  IMAD R25, R0, 0x1ff, RZ ;  /* 0x000001ff00197824 */ /* 0x000fc600078e02ff */
[----:B------:R-:W-:Y:S01]  /*17cf0*/  IADD3 R4, P1, R5, R16, RZ ;  /* 0x0000001005047210 */ /* 0x000fe20007f3e0ff */
[----:B------:R-:W-:Y:S01]  /*17d00*/  STL.64 [R1+0x17a0], R8 ;  /* 0x0017a00801007387 */ /* 0x000fe20000100a00 */
[----:B------:R-:W-:-:S05]  /*17d10*/  LEA.HI.X.SX32 R15, R25, R17, 0x1, P5 ;  /* 0x00000011190f7211 */ /* 0x000fca00028f0eff */
[----:B------:R0:W-:Y:S02]  /*17d20*/  STL.64 [R1+0x1790], R14 ;  /* 0x0017900e01007387 */ /* 0x0001e40000100a00 */
[-C--:B0-----:R-:W-:Y:S02]  /*17d30*/  IADD3 R14, P5, R20, R16.reuse, RZ ;  /* 0x00000010140e7210 */ /* 0x081fe40007fbe0ff */
[CC--:B--2---:R-:W-:Y:S02]  /*17d40*/  LEA.HI.X.SX32 R11, R19.reuse, R17.reuse, 0x1, P2 ;  /* 0x00000011130b7211 */ /* 0x0c4fe400010f0eff */
[-C--:B------:R-:W-:Y:S02]  /*17d50*/  IADD3 R8, P4, R19, R16.reuse, RZ ;  /* 0x0000001013087210 */ /* 0x080fe40007f9e0ff */
[----:B------:R-:W-:Y:S01]  /*17d60*/  IADD3 R24, P2, R22, R16, RZ ;  /* 0x0000001016187210 */ /* 0x000fe20007f5e0ff */
[----:B------:R0:W-:Y:S01]  /*17d70*/  STL.64 [R1+0x18d8], R10 ;  /* 0x0018d80a01007387 */ /* 0x0001e20000100a00 */
[----:B------:R-:W-:-:S02]  /*17d80*/  LEA.HI.X.SX32 R9, R2, R17, 0x1, P4 ;  /* 0x0000001102097211 */ /* 0x000fc400020f0eff */
[----:B------:R-:W-:-:S03]  /*17d90*/  LEA.HI.X.SX32 R25, R20, R17, 0x1, P2 ;  /* 0x0000001114197211 */ /* 0x000fc600010f0eff */
[----:B------:R1:W-:Y:S01]  /*17da0*/  STL.64 [R1+0x2020], R8 ;  /* 0x0020200801007387 */ /* 0x0003e20000100a00 */
[C---:B0-----:R-:W-:Y:S02]  /*17db0*/  IMAD R10, R0.reuse, 0x3b, RZ ;  /* 0x0000003b000a7824 */ /* 0x041fe400078e02ff */
[----:B------:R-:W-:-:S03]  /*17dc0*/  IMAD R11, R0, 0x3bc, RZ ;  /* 0x000003bc000b7824 */ /* 0x000fc600078e02ff */
[----:B------:R-:W-:Y:S02]  /*17dd0*/  LEA.HI.X.SX32 R15, R10, R17, 0x1, P5 ;  /* 0x000000110a0f7211 */ /* 0x000fe400028f0eff */
[-C--:B-1----:R-:W-:Y:S01]  /*17de0*/  IADD3 R8, P4, R11, R16.reuse, RZ ;  /* 0x000000100b087210 */ /* 0x082fe20007f9e0ff */
[----:B------:R-:W-:Y:S02]  /*17df0*/  IMAD R11, R0, 0x3c0, RZ ;  /* 0x000003c0000b7824 */ /* 0x000fe400078e02ff */
[----:B------:R0:W-:Y:S04]  /*17e00*/  STL.64 [R1+0x25a0], R14 ;  /* 0x0025a00e01007387 */ /* 0x0001e80000100a00 */
[----:B------:R1:W-:Y:S01]  /*17e10*/  STL.64 [R1+0x23c8], R24 ;  /* 0x0023c81801007387 */ /* 0x0003e20000100a00 */
[----:B0-----:R-:W-:-:S03]  /*17e20*/  IADD3 R14, P5, R21, R16, RZ ;  /* 0x00000010150e7210 */ /* 0x001fc60007fbe0ff */
[----:B-1----:R-:W2:Y:S01]  /*17e30*/  LDL.LU.64 R24, [R1+0x3830] ;  /* 0x0038300001187983 */ /* 0x002ea20000300a00 */
[C---:B------:R-:W-:Y:S01]  /*17e40*/  IMAD R2, R0.reuse, 0xed, RZ ;  /* 0x000000ed00027824 */ /* 0x040fe200078e02ff */
[----:B------:R-:W-:Y:S02]  /*17e50*/  IADD3 R10, P2, R11, R16, RZ ;  /* 0x000000100b0a7210 */ /* 0x000fe40007f5e0ff */
[----:B------:R-:W3:Y:S01]  /*17e60*/  LDL.64 R20, [R1+0xdd8] ;  /* 0x000dd80001147983 */ /* 0x000ee20000100a00 */
[C---:B------:R-:W-:Y:S02]  /*17e70*/  IMAD R16, R0.reuse, 0x77, RZ ;  /* 0x0000007700107824 */ /* 0x040fe400078e02ff */
[C---:B------:R-:W-:Y:S01]  /*17e80*/  IMAD R17, R0.reuse, 0x3c4, RZ ;  /* 0x000003c400117824 */ /* 0x040fe200078e02ff */
[----:B------:R0:W-:Y:S01]  /*17e90*/  STL.64 [R1+0x18c8], R12 ;  /* 0x0018c80c01007387 */ /* 0x0001e20000100a00 */
[----:B------:R-:W-:Y:S01]  /*17ea0*/  IMAD R19, R0, 0x1e8, RZ ;  /* 0x000001e800137824 */ /* 0x000fe200078e02ff */
[----:B---3--:R-:W-:-:S02]  /*17eb0*/  LEA.HI.X.SX32 R15, R22, R21, 0x1, P5 ;  /* 0x00000015160f7211 */ /* 0x008fc400028f0eff */
[C---:B0-----:R-:W-:Y:S02]  /*17ec0*/  IADD3 R12, P0, R23.reuse, R20, RZ ;  /* 0x00000014170c7210 */ /* 0x041fe40007f1e0ff */
[-C--:B------:R-:W-:Y:S01]  /*17ed0*/  LEA.HI.X.SX32 R7, R23, R21.reuse, 0x1, P3 ;  /* 0x0000001517077211 */ /* 0x080fe200018f0eff */
[----:B------:R0:W-:Y:S01]  /*17ee0*/  STL.64 [R1+0x2018], R14 ;  /* 0x0020180e01007387 */ /* 0x0001e20000100a00 */
[-C--:B------:R-:W-:Y:S01]  /*17ef0*/  LEA.HI.X.SX32 R13, R2, R21.reuse, 0x1, P0 ;  /* 0x00000015020d7211 */ /* 0x080fe200000f0eff */
[----:B------:R-:W-:Y:S01]  /*17f00*/  IMAD R2, R0, 0x1e2, RZ ;  /* 0x000001e200027824 */ /* 0x000fe200078e02ff */
[-C--:B--2---:R-:W-:Y:S01]  /*17f10*/  LEA.HI.X.SX32 R5, R24, R21.reuse, 0x1, P1 ;  /* 0x0000001518057211 */ /* 0x084fe200008f0eff */
[----:B------:R1:W-:Y:S01]  /*17f20*/  STL.64 [R1+0x18b8], R6 ;  /* 0x0018b80601007387 */ /* 0x0003e20000100a00 */
[----:B------:R-:W-:-:S03]  /*17f30*/  LEA.HI.X.SX32 R9, R26, R21, 0x1, P4 ;  /* 0x000000151a097211 */ /* 0x000fc600020f0eff */
[----:B------:R2:W-:Y:S01]  /*17f40*/  STL.64 [R1+0x2010], R12 ;  /* 0x0020100c01007387 */ /* 0x0005e20000100a00 */
[----:B0-----:R-:W-:-:S03]  /*17f50*/  IADD3 R14, P5, R25, R20, RZ ;  /* 0x00000014190e7210 */ /* 0x001fc60007fbe0ff */
[----:B------:R0:W-:Y:S01]  /*17f60*/  STL.64 [R1+0x18a8], R4 ;  /* 0x0018a80401007387 */ /* 0x0001e20000100a00 */
[-C--:B------:R-:W-:Y:S01]  /*17f70*/  LEA.HI.X.SX32 R15, R16, R21.reuse, 0x1, P5 ;  /* 0x00000015100f7211 */ /* 0x080fe200028f0eff */
[C---:B------:R-:W-:Y:S01]  /*17f80*/  IMAD R16, R0.reuse, 0x78, RZ ;  /* 0x0000007800107824 */ /* 0x040fe200078e02ff */
[-C--:B-1----:R-:W-:Y:S01]  /*17f90*/  IADD3 R6, P3, R17, R20.reuse, RZ ;  /* 0x0000001411067210 */ /* 0x082fe20007f7e0ff */
[----:B------:R-:W-:Y:S01]  /*17fa0*/  IMAD R17, R0, 0x3c8, RZ ;  /* 0x000003c800117824 */ /* 0x000fe200078e02ff */
[-C--:B--2---:R-:W-:Y:S01]  /*17fb0*/  IADD3 R12, P0, R24, R20.reuse, RZ ;  /* 0x00000014180c7210 */ /* 0x084fe20007f1e0ff */
[----:B------:R1:W-:Y:S01]  /*17fc0*/  STL.64 [R1+0x23c0], R14 ;  /* 0x0023c00e01007387 */ /* 0x0003e20000100a00 */
[-C--:B------:R-:W-:Y:S02]  /*17fd0*/  LEA.HI.X.SX32 R7, R2, R21.reuse, 0x1, P3 ;  /* 0x0000001502077211 */ /* 0x080fe400018f0eff */
[----:B------:R-:W-:Y:S02]  /*17fe0*/  LEA.HI.X.SX32 R13, R25, R21, 0x1, P0 ;  /* 0x00000015190d7211 */ /* 0x000fe400000f0eff */
[----:B0-----:R-:W-:-:S02]  /*17ff0*/  IADD3 R4, P1, R26, R20, RZ ;  /* 0x000000141a047210 */ /* 0x001fc40007f3e0ff */
[----:B------:R-:W-:Y:S01]  /*18000*/  IADD3 R22, P5, R17, R20, RZ ;  /* 0x0000001411167210 */ /* 0x000fe20007fbe0ff */
[----:B------:R0:W-:Y:S01]  /*18010*/  STL.64 [R1+0x2008], R12 ;  /* 0x0020080c01007387 */ /* 0x0001e20000100a00 */
[C---:B------:R-:W-:Y:S02]  /*18020*/  IMAD R17, R0.reuse, 0xf, RZ ;  /* 0x0000000f00117824 */ /* 0x040fe400078e02ff */
[C---:B-1----:R-:W-:Y:S01]  /*18030*/  IMAD R14, R0.reuse, 0xef, RZ ;  /* 0x000000ef000e7824 */ /* 0x042fe200078e02ff */
[----:B------:R1:W-:Y:S01]  /*18040*/  STL.64 [R1+0x1898], R8 ;  /* 0x0018980801007387 */ /* 0x0003e20000100a00 */
[----:B------:R-:W-:-:S03]  /*18050*/  IMAD R15, R0, 0xf0, RZ ;  /* 0x000000f0000f7824 */ /* 0x000fc600078e02ff */
[----:B------:R-:W-:Y:S01]  /*18060*/  LEA.HI.X.SX32 R5, R14, R21, 0x1, P1 ;  /* 0x000000150e057211 */ /* 0x000fe200008f0eff */
[----:B------:R-:W-:Y:S01]  /*18070*/  IMAD R14, R0, 0x1e0, RZ ;  /* 0x000001e0000e7824 */ /* 0x000fe200078e02ff */
[----:B0-----:R-:W-:-:S03]  /*18080*/  IADD3 R12, P0, R27, R20, RZ ;  /* 0x000000141b0c7210 */ /* 0x001fc60007f1e0ff */
[----:B------:R0:W-:Y:S01]  /*18090*/  STL.64 [R1+0x2000], R4 ;  /* 0x0020000401007387 */ /* 0x0001e20000100a00 */
[-C--:B------:R-:W-:Y:S02]  /*180a0*/  LEA.HI.X.SX32 R11, R14, R21.reuse, 0x1, P2 ;  /* 0x000000150e0b7211 */ /* 0x080fe400010f0eff */
[----:B-1----:R-:W-:Y:S02]  /*180b0*/  IADD3 R8, P4, R29, R20, RZ ;  /* 0x000000141d087210 */ /* 0x002fe40007f9e0ff */
[-C--:B------:R-:W-:Y:S01]  /*180c0*/  LEA.HI.X.SX32 R13, R17, R21.reuse, 0x1, P0 ;  /* 0x00000015110d7211 */ /* 0x080fe200000f0eff */
[----:B------:R-:W-:Y:S01]  /*180d0*/  IMAD R17, R0, 0x3cc, RZ ;  /* 0x000003cc00117824 */ /* 0x000fe200078e02ff */
[----:B------:R-:W-:-:S03]  /*180e0*/  LEA.HI.X.SX32 R9, R27, R21, 0x1, P4 ;  /* 0x000000151b097211 */ /* 0x000fc600020f0eff */
[----:B------:R1:W-:Y:S01]  /*180f0*/  STL.64 [R1+0x2700], R12 ;  /* 0x0027000c01007387 */ /* 0x0003e20000100a00 */
[----:B0-----:R-:W-:-:S03]  /*18100*/  IADD3 R4, P1, R16, R20, RZ ;  /* 0x0000001410047210 */ /* 0x001fc60007f3e0ff */
[----:B------:R0:W-:Y:S01]  /*18110*/  STL.64 [R1+0x2688], R8 ;  /* 0x0026880801007387 */ /* 0x0001e20000100a00 */
[----:B------:R-:W-:Y:S01]  /*18120*/  LEA.HI.X.SX32 R5, R29, R21, 0x1, P1 ;  /* 0x000000151d057211 */ /* 0x000fe200008f0eff */
[----:B------:R-:W-:Y:S02]  /*18130*/  IMAD R29, R0, 0xea, RZ ;  /* 0x000000ea001d7824 */ /* 0x000fe400078e02ff */
[----:B------:R-:W-:Y:S01]  /*18140*/  STL [R1+0x37f4], R28 ;  /* 0x0037f41c01007387 */ /* 0x000fe20000100800 */
[----:B-1----:R-:W-:-:S03]  /*18150*/  IADD3 R12, P0, R15, R20, RZ ;  /* 0x000000140f0c7210 */ /* 0x002fc60007f1e0ff */
[----:B------:R1:W-:Y:S01]  /*18160*/  STL.64 [R1+0x2598], R4 ;  /* 0x0025980401007387 */ /* 0x0003e20000100a00 */
[-C--:B------:R-:W-:Y:S02]  /*18170*/  LEA.HI.X.SX32 R13, R16, R21.reuse, 0x1, P0 ;  /* 0x00000015100d7211 */ /* 0x080fe400000f0eff */
[-C--:B0-----:R-:W-:Y:S01]  /*18180*/  IADD3 R8, P4, R17, R20.reuse, RZ ;  /* 0x0000001411087210 */ /* 0x081fe20007f9e0ff */
[----:B------:R-:W-:Y:S02]  /*18190*/  IMAD R17, R0, 0x3d0, RZ ;  /* 0x000003d000117824 */ /* 0x000fe400078e02ff */
[----:B------:R0:W-:Y:S03]  /*181a0*/  STL.64 [R1+0x23b8], R12 ;  /* 0x0023b80c01007387 */ /* 0x0001e60000100a00 */
[-C--:B------:R-:W-:Y:S01]  /*181b0*/  IADD3 R16, P0, R17, R20.reuse, RZ ;  /* 0x0000001411107210 */ /* 0x080fe20007f1e0ff */
[----:B------:R2:W-:Y:S01]  /*181c0*/  STL.64 [R1+0x1888], R10 ;  /* 0x0018880a01007387 */ /* 0x0005e20000100a00 */
[----:B-1----:R-:W-:Y:S01]  /*181d0*/  IADD3 R4, P1, R14, R20, RZ ;  /* 0x000000140e047210 */ /* 0x002fe20007f3e0ff */
[----:B------:R-:W-:Y:S01]  /*181e0*/  IMAD R14, R0, 0x3d4, RZ ;  /* 0x000003d4000e7824 */ /* 0x000fe200078e02ff */
[----:B------:R-:W-:-:S02]  /*181f0*/  LEA.HI.X.SX32 R17, R19, R21, 0x1, P0 ;  /* 0x0000001513117211 */ /* 0x000fc400000f0eff */
[-C--:B------:R-:W-:Y:S01]  /*18200*/  LEA.HI.X.SX32 R5, R15, R21.reuse, 0x1, P1 ;  /* 0x000000150f057211 */ /* 0x080fe200008f0eff */
[C---:B------:R-:W-:Y:S02]  /*18210*/  IMAD R15, R0.reuse, 0x1e4, RZ ;  /* 0x000001e4000f7824 */ /* 0x040fe400078e02ff */
[C---:B0-----:R-:W-:Y:S02]  /*18220*/  IMAD R13, R0.reuse, 0xf2, RZ ;  /* 0x000000f2000d7824 */ /* 0x041fe400078e02ff */
[----:B------:R0:W-:Y:S01]  /*18230*/  STL.64 [R1+0x1ff8], R4 ;  /* 0x001ff80401007387 */ /* 0x0001e20000100a00 */
[----:B------:R-:W-:Y:S01]  /*18240*/  IMAD R12, R0, 0xf1, RZ ;  /* 0x000000f1000c7824 */ /* 0x000fe200078e02ff */
[----:B--2---:R-:W-:Y:S01]  /*18250*/  IADD3 R10, P2, R2, R20, RZ ;  /* 0x00000014020a7210 */ /* 0x004fe20007f5e0ff */
[----:B------:R-:W-:Y:S01]  /*18260*/  IMAD R2, R0, 0x7a, RZ ;  /* 0x0000007a00027824 */ /* 0x000fe200078e02ff */
[----:B------:R1:W-:Y:S01]  /*18270*/  STL.64 [R1+0x1878], R6 ;  /* 0x0018780601007387 */ /* 0x0003e20000100a00 */
[----:B------:R-:W-:-:S02]  /*18280*/  LEA.HI.X.SX32 R23, R15, R21, 0x1, P5 ;  /* 0x000000150f177211 */ /* 0x000fc400028f0eff */
[----:B------:R-:W-:Y:S01]  /*18290*/  LEA.HI.X.SX32 R11, R12, R21, 0x1, P2 ;  /* 0x000000150c0b7211 */ /* 0x000fe200010f0eff */
[----:B------:R-:W-:Y:S01]  /*182a0*/  IMAD R12, R0, 0x3d8, RZ ;  /* 0x000003d8000c7824 */ /* 0x000fe200078e02ff */
[----:B0-----:R-:W-:-:S03]  /*182b0*/  IADD3 R4, P1, R13, R20, RZ ;  /* 0x000000140d047210 */ /* 0x001fc60007f3e0ff */
[----:B------:R0:W-:Y:S01]  /*182c0*/  STL.64 [R1+0x1ff0], R10 ;  /* 0x001ff00a01007387 */ /* 0x0001e20000100a00 */
[----:B-1----:R-:W-:Y:S01]  /*182d0*/  IADD3 R6, P3, R14, R20, RZ ;  /* 0x000000140e067210 */ /* 0x002fe20007f7e0ff */
[----:B------:R-:W-:-:S05]  /*182e0*/  IMAD R14, R0, 0x79, RZ ;  /* 0x00000079000e7824 */ /* 0x000fca00078e02ff */
[-C--:B------:R-:W-:Y:S01]  /*182f0*/  LEA.HI.X.SX32 R5, R14, R21.reuse, 0x1, P1 ;  /* 0x000000150e057211 */ /* 0x080fe200008f0eff */
[C---:B------:R-:W-:Y:S01]  /*18300*/  IMAD R14, R0.reuse, 0x1e6, RZ ;  /* 0x000001e6000e7824 */ /* 0x040fe200078e02ff */
[-C--:B0-----:R-:W-:Y:S01]  /*18310*/  IADD3 R10, P2, R15, R20.reuse, RZ ;  /* 0x000000140f0a7210 */ /* 0x081fe20007f5e0ff */
[----:B------:R-:W-:Y:S02]  /*18320*/  IMAD R15, R0, 0xf4, RZ ;  /* 0x000000f4000f7824 */ /* 0x000fe400078e02ff */
[----:B------:R0:W-:Y:S01]  /*18330*/  STL.64 [R1+0x23b0], R4 ;  /* 0x0023b00401007387 */ /* 0x0001e20000100a00 */
[-C--:B------:R-:W-:Y:S02]  /*18340*/  LEA.HI.X.SX32 R9, R14, R21.reuse, 0x1, P4 ;  /* 0x000000150e097211 */ /* 0x080fe400020f0eff */
[----:B------:R-:W-:Y:S01]  /*18350*/  LEA.HI.X.SX32 R11, R13, R21, 0x1, P2 ;  /* 0x000000150d0b7211 */ /* 0x000fe200010f0eff */
[----:B------:R1:W-:Y:S04]  /*18360*/  STL.64 [R1+0x1868], R22 ;  /* 0x0018681601007387 */ /* 0x0003e80000100a00 */
[----:B------:R2:W-:Y:S04]  /*18370*/  STL.64 [R1+0x1858], R8 ;  /* 0x0018580801007387 */ /* 0x0005e80000100a00 */
[----:B------:R3:W-:Y:S01]  /*18380*/  STL.64 [R1+0x1fe8], R10 ;  /* 0x001fe80a01007387 */ /* 0x0007e20000100a00 */
[----:B0-----:R-:W-:-:S02]  /*18390*/  IADD3 R4, P1, R12, R20, RZ ;  /* 0x000000140c047210 */ /* 0x001fc40007f3e0ff */
[-C--:B------:R-:W-:Y:S02]  /*183a0*/  IADD3 R12, P2, R2, R20.reuse, RZ ;  /* 0x00000014020c7210 */ /* 0x080fe40007f5e0ff */
[-C--:B-1----:R-:W-:Y:S01]  /*183b0*/  IADD3 R22, P5, R14, R20.reuse, RZ ;  /* 0x000000140e167210 */ /* 0x082fe20007fbe0ff */
[----:B------:R-:W-:Y:S01]  /*183c0*/  IMAD R14, R0, 0x3d, RZ ;  /* 0x0000003d000e7824 */ /* 0x000fe200078e02ff */
[----:B--2---:R-:W-:-:S04]  /*183d0*/  IADD3 R8, P4, R15, R20, RZ ;  /* 0x000000140f087210 */ /* 0x004fc80007f9e0ff */
[-C--:B------:R-:W-:Y:S01]  /*183e0*/  LEA.HI.X.SX32 R13, R14, R21.reuse, 0x1, P2 ;  /* 0x000000150e0d7211 */ /* 0x080fe200010f0eff */
[----:B---3--:R-:W-:Y:S01]  /*183f0*/  IMAD R10, R0, 0xf3, RZ ;  /* 0x000000f3000a7824 */ /* 0x008fe200078e02ff */
[-C--:B------:R-:W-:Y:S01]  /*18400*/  LEA.HI.X.SX32 R9, R2, R21.reuse, 0x1, P4 ;  /* 0x0000001502097211 */ /* 0x080fe200020f0eff */
[C---:B------:R-:W-:Y:S02]  /*18410*/  IMAD R2, R0.reuse, 0x1ea, RZ ;  /* 0x000001ea00027824 */ /* 0x040fe400078e02ff */
[----:B------:R-:W-:Y:S01]  /*18420*/  IMAD R14, R0, 0x3e0, RZ ;  /* 0x000003e0000e7824 */ /* 0x000fe200078e02ff */
[-C--:B------:R-:W-:Y:S01]  /*18430*/  LEA.HI.X.SX32 R23, R10, R21.reuse, 0x1, P5 ;  /* 0x000000150a177211 */ /* 0x080fe200028f0eff */
[----:B------:R-:W-:Y:S01]  /*18440*/  IMAD R11, R0, 0x3dc, RZ ;  /* 0x000003dc000b7824 */ /* 0x000fe200078e02ff */
[----:B------:R-:W-:-:S03]  /*18450*/  LEA.HI.X.SX32 R7, R2, R21, 0x1, P3 ;  /* 0x0000001502077211 */ /* 0x000fc600018f0eff */
[----:B------:R-:W-:Y:S01]  /*18460*/  STL.64 [R1+0x1fe0], R22 ;  /* 0x001fe01601007387 */ /* 0x000fe20000100a00 */
[----:B------:R-:W-:-:S03]  /*18470*/  IADD3 R10, P5, R11, R20, RZ ;  /* 0x000000140b0a7210 */ /* 0x000fc60007fbe0ff */
[----:B------:R0:W-:Y:S04]  /*18480*/  STL.64 [R1+0x2590], R12 ;  /* 0x0025900c01007387 */ /* 0x0001e80000100a00 */
[----:B------:R1:W-:Y:S04]  /*18490*/  STL.64 [R1+0x23a8], R8 ;  /* 0x0023a80801007387 */ /* 0x0003e80000100a00 */
[----:B------:R2:W-:Y:S01]  /*184a0*/  STL.64 [R1+0x1848], R16 ;  /* 0x0018481001007387 */ /* 0x0005e20000100a00 */
[----:B0-----:R-:W-:Y:S01]  /*184b0*/  IADD3 R12, P2, R19, R20, RZ ;  /* 0x00000014130c7210 */ /* 0x001fe20007f5e0ff */
[----:B------:R-:W-:-:S03]  /*184c0*/  IMAD R19, R0, 0x85, RZ ;  /* 0x0000008500137824 */ /* 0x000fc600078e02ff */
[-C--:B------:R-:W-:Y:S01]  /*184d0*/  LEA.HI.X.SX32 R13, R15, R21.reuse, 0x1, P2 ;  /* 0x000000150f0d7211 */ /* 0x080fe200010f0eff */
[----:B------:R-:W-:Y:S01]  /*184e0*/  IMAD R15, R0, 0x1ec, RZ ;  /* 0x000001ec000f7824 */ /* 0x000fe200078e02ff */
[-C--:B-1----:R-:W-:Y:S01]  /*184f0*/  IADD3 R8, P4, R14, R20.reuse, RZ ;  /* 0x000000140e087210 */ /* 0x082fe20007f9e0ff */
[----:B------:R-:W-:Y:S01]  /*18500*/  IMAD R14, R0, 0xf6, RZ ;  /* 0x000000f6000e7824 */ /* 0x000fe200078e02ff */
[-C--:B--2---:R-:W-:Y:S01]  /*18510*/  IADD3 R16, P0, R2, R20.reuse, RZ ;  /* 0x0000001402107210 */ /* 0x084fe20007f1e0ff */
[----:B------:R0:W-:Y:S01]  /*18520*/  STL.64 [R1+0x1fd8], R12 ;  /* 0x001fd80c01007387 */ /* 0x0001e20000100a00 */
[----:B------:R-:W-:Y:S01]  /*18530*/  LEA.HI.X.SX32 R5, R15, R21, 0x1, P1 ;  /* 0x000000150f057211 */ /* 0x000fe200008f0eff */
[----:B------:R-:W-:Y:S01]  /*18540*/  IMAD R2, R0, 0x1f2, RZ ;  /* 0x000001f200027824 */ /* 0x000fe200078e02ff */
[----:B------:R-:W-:Y:S01]  /*18550*/  IADD3 R22, P2, R14, R20, RZ ;  /* 0x000000140e167210 */ /* 0x000fe20007f5e0ff */
[----:B------:R1:W-:Y:S01]  /*18560*/  STL.64 [R1+0x1838], R6 ;  /* 0x0018380601007387 */ /* 0x0003e20000100a00 */
[----:B0-----:R-:W-:-:S02]  /*18570*/  IMAD R12, R0, 0xf5, RZ ;  /* 0x000000f5000c7824 */ /* 0x001fc400078e02ff */
[----:B------:R-:W-:-:S03]  /*18580*/  IMAD R13, R0, 0x3e4, RZ ;  /* 0x000003e4000d7824 */ /* 0x000fc600078e02ff */
[-C--:B------:R-:W-:Y:S01]  /*18590*/  LEA.HI.X.SX32 R17, R12, R21.reuse, 0x1, P0 ;  /* 0x000000150c117211 */ /* 0x080fe200000f0eff */
[C---:B------:R-:W-:Y:S01]  /*185a0*/  IMAD R12, R0.reuse, 0x3e8, RZ ;  /* 0x000003e8000c7824 */ /* 0x040fe200078e02ff */
[----:B-1----:R-:W-:Y:S01]  /*185b0*/  IADD3 R6, P3, R13, R20, RZ ;  /* 0x000000140d067210 */ /* 0x002fe20007f7e0ff */
[----:B------:R-:W-:Y:S02]  /*185c0*/  IMAD R13, R0, 0x7b, RZ ;  /* 0x0000007b000d7824 */ /* 0x000fe400078e02ff */
[----:B------:R0:W-:Y:S01]  /*185d0*/  STL.64 [R1+0x1fd0], R16 ;  /* 0x001fd01001007387 */ /* 0x0001e20000100a00 */
[-C--:B------:R-:W-:Y:S02]  /*185e0*/  LEA.HI.X.SX32 R7, R2, R21.reuse, 0x1, P3 ;  /* 0x0000001502077211 */ /* 0x080fe400018f0eff */
[----:B------:R-:W-:Y:S01]  /*185f0*/  LEA.HI.X.SX32 R23, R13, R21, 0x1, P2 ;  /* 0x000000150d177211 */ /* 0x000fe200010f0eff */
[----:B------:R-:W-:-:S04]  /*18600*/  IMAD R13, R0, 0x1ee, RZ ;  /* 0x000001ee000d7824 */ /* 0x000fc800078e02ff */
[----:B------:R1:W-:Y:S01]  /*18610*/  STL.64 [R1+0x23a0], R22 ;  /* 0x0023a01601007387 */ /* 0x0003e20000100a00 */
[-C--:B------:R-:W-:Y:S02]  /*18620*/  LEA.HI.X.SX32 R11, R13, R21.reuse, 0x1, P5 ;  /* 0x000000150d0b7211 */ /* 0x080fe400028f0eff */
[-C--:B0-----:R-:W-:Y:S01]  /*18630*/  IADD3 R16, P0, R15, R20.reuse, RZ ;  /* 0x000000140f107210 */ /* 0x081fe20007f1e0ff */
[----:B------:R0:W-:Y:S01]  /*18640*/  STL.64 [R1+0x1828], R4 ;  /* 0x0018280401007387 */ /* 0x0001e20000100a00 */
[----:B------:R-:W-:Y:S02]  /*18650*/  IMAD R15, R0, 0x3e, RZ ;  /* 0x0000003e000f7824 */ /* 0x000fe400078e02ff */
[----:B------:R-:W-:Y:S01]  /*18660*/  LEA.HI.X.SX32 R17, R14, R21, 0x1, P0 ;  /* 0x000000150e117211 */ /* 0x000fe200000f0eff */
[----:B------:R-:W-:Y:S02]  /*18670*/  IMAD R14, R0, 0x7c, RZ ;  /* 0x0000007c000e7824 */ /* 0x000fe400078e02ff */
[----:B------:R-:W-:-:S02]  /*18680*/  IADD3 R24, P0, R15, R20, RZ ;  /* 0x000000140f187210 */ /* 0x000fc40007f1e0ff */
[----:B------:R2:W-:Y:S01]  /*18690*/  STL.64 [R1+0x1fc8], R16 ;  /* 0x001fc81001007387 */ /* 0x0005e20000100a00 */
[-C--:B-1----:R-:W-:Y:S02]  /*186a0*/  IADD3 R22, P2, R12, R20.reuse, RZ ;  /* 0x000000140c167210 */ /* 0x082fe40007f5e0ff */
[----:B0-----:R-:W-:Y:S01]  /*186b0*/  IADD3 R4, P1, R13, R20, RZ ;  /* 0x000000140d047210 */ /* 0x001fe20007f3e0ff */
[----:B------:R0:W-:Y:S01]  /*186c0*/  STL.64 [R1+0x1818], R10 ;  /* 0x0018180a01007387 */ /* 0x0001e20000100a00 */
[C---:B--2---:R-:W-:Y:S02]  /*186d0*/  IMAD R16, R0.reuse, 0xf7, RZ ;  /* 0x000000f700107824 */ /* 0x044fe400078e02ff */
[----:B------:R-:W-:-:S03]  /*186e0*/  IMAD R17, R0, 0xf8, RZ ;  /* 0x000000f800117824 */ /* 0x000fc600078e02ff */
[-C--:B------:R-:W-:Y:S01]  /*186f0*/  LEA.HI.X.SX32 R5, R16, R21.reuse, 0x1, P1 ;  /* 0x0000001510057211 */ /* 0x080fe200008f0eff */
[----:B------:R-:W-:Y:S01]  /*18700*/  IMAD R16, R0, 0x1f0, RZ ;  /* 0x000001f000107824 */ /* 0x000fe200078e02ff */
[-C--:B0-----:R-:W-:Y:S02]  /*18710*/  IADD3 R10, P5, R14, R20.reuse, RZ ;  /* 0x000000140e0a7210 */ /* 0x081fe40007fbe0ff */
[----:B------:R-:W-:Y:S01]  /*18720*/  IADD3 R12, P1, R17, R20, RZ ;  /* 0x00000014110c7210 */ /* 0x000fe20007f3e0ff */
[----:B------:R0:W-:Y:S01]  /*18730*/  STL.64 [R1+0x1fc0], R4 ;  /* 0x001fc00401007387 */ /* 0x0001e20000100a00 */
[-C--:B------:R-:W-:Y:S01]  /*18740*/  LEA.HI.X.SX32 R11, R15, R21.reuse, 0x1, P5 ;  /* 0x000000150f0b7211 */ /* 0x080fe200028f0eff */
[----:B------:R-:W-:Y:S01]  /*18750*/  IMAD R15, R0, 0x3f0, RZ ;  /* 0x000003f0000f7824 */ /* 0x000fe200078e02ff */
[-C--:B------:R-:W-:Y:S01]  /*18760*/  LEA.HI.X.SX32 R13, R14, R21.reuse, 0x1, P1 ;  /* 0x000000150e0d7211 */ /* 0x080fe200008f0eff */
[----:B------:R-:W-:Y:S01]  /*18770*/  IMAD R14, R0, 0xf9, RZ ;  /* 0x000000f9000e7824 */ /* 0x000fe200078e02ff */
[----:B------:R-:W-:Y:S01]  /*18780*/  LEA.HI.X.SX32 R9, R16, R21, 0x1, P4 ;  /* 0x0000001510097211 */ /* 0x000fe200020f0eff */
[----:B0-----:R-:W-:-:S02]  /*18790*/  IMAD R4, R0, 0x1f, RZ ;  /* 0x0000001f00047824 */ /* 0x001fc400078e02ff */
[----:B------:R-:W-:-:S03]  /*187a0*/  IMAD R5, R0, 0x3ec, RZ ;  /* 0x000003ec00057824 */ /* 0x000fc600078e02ff */
[----:B------:R-:W-:Y:S02]  /*187b0*/  LEA.HI.X.SX32 R25, R4, R21, 0x1, P0 ;  /* 0x0000001504197211 */ /* 0x000fe400000f0eff */
[----:B------:R-:W-:-:S03]  /*187c0*/  IADD3 R4, P0, R5, R20, RZ ;  /* 0x0000001405047210 */ /* 0x000fc60007f1e0ff */
[----:B------:R-:W-:Y:S04]  /*187d0*/  STL.64 [R1+0x2680], R24 ;  /* 0x0026801801007387 */ /* 0x000fe80000100a00 */
[----:B------:R0:W-:Y:S04]  /*187e0*/  STL.64 [R1+0x2588], R10 ;  /* 0x0025880a01007387 */ /* 0x0001e80000100a00 */
[----:B------:R1:W-:Y:S04]  /*187f0*/  STL.64 [R1+0x2398], R12 ;  /* 0x0023980c01007387 */ /* 0x0003e80000100a00 */
[----:B------:R2:W-:Y:S01]  /*18800*/  STL.64 [R1+0x1808], R8 ;  /* 0x0018080801007387 */ /* 0x0005e20000100a00 */
[----:B0-----:R-:W-:Y:S01]  /*18810*/  IADD3 R10, P5, R16, R20, RZ ;  /* 0x00000014100a7210 */ /* 0x001fe20007fbe0ff */
[----:B------:R-:W-:-:S03]  /*18820*/  IMAD R16, R0, 0x3f4, RZ ;  /* 0x000003f400107824 */ /* 0x000fc600078e02ff */
[-C--:B------:R-:W-:Y:S01]  /*18830*/  LEA.HI.X.SX32 R11, R17, R21.reuse, 0x1, P5 ;  /* 0x00000015110b7211 */ /* 0x080fe200028f0eff */
[C---:B------:R-:W-:Y:S01]  /*18840*/  IMAD R17, R0.reuse, 0x1f4, RZ ;  /* 0x000001f400117824 */ /* 0x040fe200078e02ff */
[-C--:B-1----:R-:W-:Y:S01]  /*18850*/  IADD3 R12, P1, R15, R20.reuse, RZ ;  /* 0x000000140f0c7210 */ /* 0x082fe20007f3e0ff */
[----:B------:R-:W-:Y:S01]  /*18860*/  IMAD R15, R0, 0xfa, RZ ;  /* 0x000000fa000f7824 */ /* 0x000fe200078e02ff */
[----:B--2---:R-:W-:Y:S01]  /*18870*/  IADD3 R8, P4, R2, R20, RZ ;  /* 0x0000001402087210 */ /* 0x004fe20007f9e0ff */
[----:B------:R0:W-:Y:S01]  /*18880*/  STL.64 [R1+0x1fb8], R10 ;  /* 0x001fb80a01007387 */ /* 0x0001e20000100a00 */
[-C--:B------:R-:W-:Y:S01]  /*18890*/  LEA.HI.X.SX32 R23, R17, R21.reuse, 0x1, P2 ;  /* 0x0000001511177211 */ /* 0x080fe200010f0eff */
[----:B------:R-:W-:Y:S01]  /*188a0*/  IMAD R2, R0, 0x1fa, RZ ;  /* 0x000001fa00027824 */ /* 0x000fe200078e02ff */
[----:B------:R-:W-:Y:S01]  /*188b0*/  LEA.HI.X.SX32 R9, R14, R21, 0x1, P4 ;  /* 0x000000150e097211 */ /* 0x000fe200020f0eff */
[----:B------:R1:W-:Y:S01]  /*188c0*/  STL.64 [R1+0x17f8], R6 ;  /* 0x0017f80601007387 */ /* 0x0003e20000100a00 */
[----:B------:R-:W-:-:S03]  /*188d0*/  IMAD R14, R0, 0x3f8, RZ ;  /* 0x000003f8000e7824 */ /* 0x000fc600078e02ff */
[----:B------:R2:W-:Y:S01]  /*188e0*/  STL.64 [R1+0x1fb0], R8 ;  /* 0x001fb00801007387 */ /* 0x0005e20000100a00 */
[-C--:B0-----:R-:W-:Y:S02]  /*188f0*/  IADD3 R10, P5, R15, R20.reuse, RZ ;  /* 0x000000140f0a7210 */ /* 0x081fe40007fbe0ff */
[-C--:B-1----:R-:W-:Y:S01]  /*18900*/  IADD3 R6, P3, R16, R20.reuse, RZ ;  /* 0x0000001410067210 */ /* 0x082fe20007f7e0ff */
[C---:B------:R-:W-:Y:S01]  /*18910*/  IMAD R16, R0.reuse, 0x7d, RZ ;  /* 0x0000007d00107824 */ /* 0x040fe200078e02ff */
[----:B--2---:R-:W-:Y:S01]  /*18920*/  IADD3 R8, P4, R17, R20, RZ ;  /* 0x0000001411087210 */ /* 0x004fe20007f9e0ff */
[----:B------:R-:W-:-:S03]  /*18930*/  IMAD R17, R0, 0xfc, RZ ;  /* 0x000000fc00117824 */ /* 0x000fc600078e02ff */
[-C--:B------:R-:W-:Y:S01]  /*18940*/  LEA.HI.X.SX32 R11, R16, R21.reuse, 0x1, P5 ;  /* 0x00000015100b7211 */ /* 0x080fe200028f0eff */
[C---:B------:R-:W-:Y:S01]  /*18950*/  IMAD R16, R0.reuse, 0x1f6, RZ ;  /* 0x000001f600107824 */ /* 0x040fe200078e02ff */
[-C--:B------:R-:W-:Y:S01]  /*18960*/  LEA.HI.X.SX32 R9, R15, R21.reuse, 0x1, P4 ;  /* 0x000000150f097211 */ /* 0x080fe200020f0eff */
[----:B------:R-:W-:Y:S01]  /*18970*/  IMAD R15, R0, 0x3f, RZ ;  /* 0x0000003f000f7824 */ /* 0x000fe200078e02ff */
[-C--:B------:R-:W-:Y:S01]  /*18980*/  LEA.HI.X.SX32 R7, R2, R21.reuse, 0x1, P3 ;  /* 0x0000001502077211 */ /* 0x080fe200018f0eff */
[----:B------:R0:W-:Y:S01]  /*18990*/  STL.64 [R1+0x2390], R10 ;  /* 0x0023900a01007387 */ /* 0x0001e20000100a00 */
[C---:B------:R-:W-:Y:S02]  /*189a0*/  LEA.HI.X.SX32 R5, R16.reuse, R21, 0x1, P0 ;  /* 0x0000001510057211 */ /* 0x040fe400000f0eff */
[----:B------:R-:W-:Y:S01]  /*189b0*/  IADD3 R24, P2, R16, R20, RZ ;  /* 0x0000001410187210 */ /* 0x000fe20007f5e0ff */
[----:B------:R1:W-:Y:S01]  /*189c0*/  STL.64 [R1+0x17e8], R22 ;  /* 0x0017e81601007387 */ /* 0x0003e20000100a00 */
[----:B------:R-:W-:-:S03]  /*189d0*/  IMAD R16, R0, 0x1f8, RZ ;  /* 0x000001f800107824 */ /* 0x000fc600078e02ff */
[----:B------:R2:W-:Y:S02]  /*189e0*/  STL.64 [R1+0x1fa8], R8 ;  /* 0x001fa80801007387 */ /* 0x0005e40000100a00 */
[----:B------:R-:W-:Y:S02]  /*189f0*/  LEA.HI.X.SX32 R13, R16, R21, 0x1, P1 ;  /* 0x00000015100d7211 */ /* 0x000fe400008f0eff */
[-C--:B0-----:R-:W-:Y:S01]  /*18a00*/  IADD3 R10, P5, R14, R20.reuse, RZ ;  /* 0x000000140e0a7210 */ /* 0x081fe20007fbe0ff */
[----:B------:R-:W-:Y:S01]  /*18a10*/  IMAD R14, R0, 0x7e, RZ ;  /* 0x0000007e000e7824 */ /* 0x000fe200078e02ff */
[----:B------:R0:W-:Y:S01]  /*18a20*/  STL.64 [R1+0x17d8], R4 ;  /* 0x0017d80401007387 */ /* 0x0001e20000100a00 */
[----:B-1----:R-:W-:-:S03]  /*18a30*/  IADD3 R22, P0, R17, R20, RZ ;  /* 0x0000001411167210 */ /* 0x002fc60007f1e0ff */
[C---:B--2---:R-:W-:Y:S02]  /*18a40*/  IADD3 R8, P4, R14.reuse, R20, RZ ;  /* 0x000000140e087210 */ /* 0x044fe40007f9e0ff */
[-C--:B------:R-:W-:Y:S01]  /*18a50*/  LEA.HI.X.SX32 R23, R14, R21.reuse, 0x1, P0 ;  /* 0x000000150e177211 */ /* 0x080fe200000f0eff */
[C---:B------:R-:W-:Y:S01]  /*18a60*/  IMAD R14, R0.reuse, 0xfe, RZ ;  /* 0x000000fe000e7824 */ /* 0x040fe200078e02ff */
[----:B------:R-:W-:Y:S01]  /*18a70*/  LEA.HI.X.SX32 R9, R15, R21, 0x1, P4 ;  /* 0x000000150f097211 */ /* 0x000fe200020f0eff */
[C---:B------:R-:W-:Y:S02]  /*18a80*/  IMAD R15, R0.reuse, 0x202, RZ ;  /* 0x00000202000f7824 */ /* 0x040fe400078e02ff */
[C---:B0-----:R-:W-:Y:S02]  /*18a90*/  IMAD R4, R0.reuse, 0xfb, RZ ;  /* 0x000000fb00047824 */ /* 0x041fe400078e02ff */
        /* <DEDUP_REMOVED lines=15> */
[----:B------:R-:W-:Y:S01]  /*18b90*/  IMAD R2, R0, 0x7f, RZ ;  /* 0x0000007f00027824 */ /* 0x000fe200078e02ff */
[-C--:B------:R-:W-:Y:S02]  /*18ba0*/  LEA.HI.X.SX32 R11, R16, R21.reuse, 0x1, P5 ;  /* 0x00000015100b7211 */ /* 0x080fe400028f0eff */
[----:B------:R-:W-:Y:S01]  /*18bb0*/  LEA.HI.X.SX32 R13, R17, R21, 0x1, P1 ;  /* 0x00000015110d7211 */ /* 0x000fe200008f0eff */
[----:B------:R1:W-:Y:S01]  /*18bc0*/  STL.64 [R1+0x17b8], R6 ;  /* 0x0017b80601007387 */ /* 0x0003e20000100a00 */
[----:B------:R-:W-:-:S03]  /*18bd0*/  IMAD R17, R0, 0x1fe, RZ ;  /* 0x000001fe00117824 */ /* 0x000fc600078e02ff */
[----:B------:R2:W-:Y:S02]  /*18be0*/  STL.64 [R1+0x1f90], R12 ;  /* 0x001f900c01007387 */ /* 0x0005e40000100a00 */
[----:B------:R-:W-:Y:S02]  /*18bf0*/  LEA.HI.X.SX32 R5, R17, R21, 0x1, P2 ;  /* 0x0000001511057211 */ /* 0x000fe400010f0eff */
[----:B0-----:R-:W-:-:S04]  /*18c00*/  IADD3 R8, P4, R14, R20, RZ ;  /* 0x000000140e087210 */ /* 0x001fc80007f9e0ff */
[-C--:B------:R-:W-:Y:S01]  /*18c10*/  LEA.HI.X.SX32 R9, R2, R21.reuse, 0x1, P4 ;  /* 0x0000001502097211 */ /* 0x080fe200020f0eff */
[C---:B------:R-:W-:Y:S01]  /*18c20*/  IMAD R2, R0.reuse, 0x41, RZ ;  /* 0x0000004100027824 */ /* 0x040fe200078e02ff */
[-C--:B-1----:R-:W-:Y:S01]  /*18c30*/  IADD3 R6, P3, R15, R20.reuse, RZ ;  /* 0x000000140f067210 */ /* 0x082fe20007f7e0ff */
[----:B------:R-:W-:Y:S01]  /*18c40*/  IMAD R15, R0, 0x206, RZ ;  /* 0x00000206000f7824 */ /* 0x000fe200078e02ff */
[----:B--2---:R-:W-:Y:S01]  /*18c50*/  IADD3 R12, P1, R16, R20, RZ ;  /* 0x00000014100c7210 */ /* 0x004fe20007f3e0ff */
[----:B------:R0:W-:Y:S01]  /*18c60*/  STL.64 [R1+0x2380], R8 ;  /* 0x0023800801007387 */ /* 0x0001e20000100a00 */
[----:B------:R-:W-:Y:S02]  /*18c70*/  IMAD R16, R0, 0x208, RZ ;  /* 0x0000020800107824 */ /* 0x000fe400078e02ff */
[----:B------:R-:W-:Y:S01]  /*18c80*/  LEA.HI.X.SX32 R13, R14, R21, 0x1, P1 ;  /* 0x000000150e0d7211 */ /* 0x000fe200008f0eff */
[----:B------:R1:W-:Y:S01]  /*18c90*/  STL.64 [R1+0x17a8], R10 ;  /* 0x0017a80a01007387 */ /* 0x0003e20000100a00 */
[----:B------:R-:W-:-:S03]  /*18ca0*/  IMAD R14, R0, 0xff, RZ ;  /* 0x000000ff000e7824 */ /* 0x000fc600078e02ff */
[----:B------:R2:W-:Y:S01]  /*18cb0*/  STL.64 [R1+0x1f88], R12 ;  /* 0x001f880c01007387 */ /* 0x0005e20000100a00 */
[-C--:B0-----:R-:W-:Y:S01]  /*18cc0*/  IADD3 R8, P4, R15, R20.reuse, RZ ;  /* 0x000000140f087210 */ /* 0x081fe20007f9e0ff */
[C---:B------:R-:W-:Y:S02]  /*18cd0*/  IMAD R15, R0.reuse, 0x102, RZ ;  /* 0x00000102000f7824 */ /* 0x040fe400078e02ff */
[----:B------:R0:W-:Y:S01]  /*18ce0*/  STL.64 [R1+0x1798], R4 ;  /* 0x0017980401007387 */ /* 0x0001e20000100a00 */
[-C--:B-1----:R-:W-:Y:S01]  /*18cf0*/  IADD3 R10, P5, R17, R20.reuse, RZ ;  /* 0x00000014110a7210 */ /* 0x082fe20007fbe0ff */
[----:B------:R-:W-:Y:S01]  /*18d00*/  IMAD R17, R0, 0x101, RZ ;  /* 0x0000010100117824 */ /* 0x000fe200078e02ff */
[-C--:B------:R-:W-:Y:S02]  /*18d10*/  LEA.HI.X.SX32 R7, R15, R21.reuse, 0x1, P3 ;  /* 0x000000150f077211 */ /* 0x080fe400018f0eff */
[-C--:B--2---:R-:W-:Y:S01]  /*18d20*/  IADD3 R12, P1, R16, R20.reuse, RZ ;  /* 0x00000014100c7210 */ /* 0x084fe20007f3e0ff */
[----:B------:R-:W-:Y:S01]  /*18d30*/  IMAD R16, R0, 0x20a, RZ ;  /* 0x0000020a00107824 */ /* 0x000fe200078e02ff */
[-C--:B------:R-:W-:Y:S01]  /*18d40*/  LEA.HI.X.SX32 R11, R14, R21.reuse, 0x1, P5 ;  /* 0x000000150e0b7211 */ /* 0x080fe200028f0eff */
[C---:B------:R-:W-:Y:S01]  /*18d50*/  IMAD R14, R0.reuse, 0x81, RZ ;  /* 0x00000081000e7824 */ /* 0x040fe200078e02ff */
[----:B------:R-:W-:Y:S01]  /*18d60*/  LEA.HI.X.SX32 R23, R17, R21, 0x1, P0 ;  /* 0x0000001511177211 */ /* 0x000fe200000f0eff */
[C---:B------:R-:W-:Y:S01]  /*18d70*/  IMAD R17, R0.reuse, 0x82, RZ ;  /* 0x0000008200117824 */ /* 0x040fe200078e02ff */
[----:B0-----:R-:W-:Y:S01]  /*18d80*/  IADD3 R4, P2, R15, R20, RZ ;  /* 0x000000140f047210 */ /* 0x001fe20007f5e0ff */
[----:B------:R0:W-:Y:S01]  /*18d90*/  STL.64 [R1+0x1f80], R10 ;  /* 0x001f800a01007387 */ /* 0x0001e20000100a00 */
[----:B------:R-:W-:-:S02]  /*18da0*/  IMAD R15, R0, 0x20e, RZ ;  /* 0x0000020e000f7824 */ /* 0x000fc400078e02ff */
[-C--:B------:R-:W-:Y:S01]  /*18db0*/  LEA.HI.X.SX32 R5, R14, R21.reuse, 0x1, P2 ;  /* 0x000000150e057211 */ /* 0x080fe200010f0eff */
[----:B------:R-:W-:Y:S01]  /*18dc0*/  IMAD R14, R0, 0x103, RZ ;  /* 0x00000103000e7824 */ /* 0x000fe200078e02ff */
[----:B------:R-:W-:Y:S04]  /*18dd0*/  STL.64 [R1+0x1f78], R22 ;  /* 0x001f781601007387 */ /* 0x000fe80000100a00 */
[----:B------:R1:W-:Y:S01]  /*18de0*/  STL.64 [R1+0x2370], R4 ;  /* 0x0023700401007387 */ /* 0x0003e20000100a00 */
[----:B------:R-:W-:Y:S01]  /*18df0*/  LEA.HI.X.SX32 R9, R14, R21, 0x1, P4 ;  /* 0x000000150e097211 */ /* 0x000fe200020f0eff */
[----:B------:R-:W-:Y:S01]  /*18e00*/  IMAD R14, R0, 0x210, RZ ;  /* 0x00000210000e7824 */ /* 0x000fe200078e02ff */
[-C--:B0-----:R-:W-:Y:S01]  /*18e10*/  IADD3 R10, P5, R16, R20.reuse, RZ ;  /* 0x00000014100a7210 */ /* 0x081fe20007fbe0ff */
[----:B------:R-:W-:Y:S01]  /*18e20*/  IMAD R16, R0, 0x20c, RZ ;  /* 0x0000020c00107824 */ /* 0x000fe200078e02ff */
[----:B------:R0:W-:Y:S04]  /*18e30*/  STL.64 [R1+0x1f70], R6 ;  /* 0x001f700601007387 */ /* 0x0001e80000100a00 */
[-C--:B------:R-:W-:Y:S01]  /*18e40*/  IADD3 R24, P0, R16, R20.reuse, RZ ;  /* 0x0000001410187210 */ /* 0x080fe20007f1e0ff */
[----:B------:R-:W-:Y:S01]  /*18e50*/  IMAD R16, R0, 0x104, RZ ;  /* 0x0000010400107824 */ /* 0x000fe200078e02ff */
[----:B------:R2:W-:Y:S01]  /*18e60*/  STL.64 [R1+0x1f68], R8 ;  /* 0x001f680801007387 */ /* 0x0005e20000100a00 */
[----:B-1----:R-:W-:-:S03]  /*18e70*/  IADD3 R4, P2, R17, R20, RZ ;  /* 0x0000001411047210 */ /* 0x002fc60007f5e0ff */
[CC--:B------:R-:W-:Y:S02]  /*18e80*/  LEA.HI.X.SX32 R13, R16.reuse, R21.reuse, 0x1, P1 ;  /* 0x00000015100d7211 */ /* 0x0c0fe400008f0eff */
[-C--:B0-----:R-:W-:Y:S01]  /*18e90*/  IADD3 R6, P3, R16, R20.reuse, RZ ;  /* 0x0000001410067210 */ /* 0x081fe20007f7e0ff */
[----:B------:R-:W-:Y:S01]  /*18ea0*/  IMAD R16, R0, 0x214, RZ ;  /* 0x0000021400107824 */ /* 0x000fe200078e02ff */
[-C--:B------:R-:W-:Y:S01]  /*18eb0*/  LEA.HI.X.SX32 R5, R2, R21.reuse, 0x1, P2 ;  /* 0x0000001502057211 */ /* 0x080fe200010f0eff */
[C---:B------:R-:W-:Y:S01]  /*18ec0*/  IMAD R2, R0.reuse, 0x10c, RZ ;  /* 0x0000010c00027824 */ /* 0x040fe200078e02ff */
[-C--:B------:R-:W-:Y:S01]  /*18ed0*/  LEA.HI.X.SX32 R7, R17, R21.reuse, 0x1, P3 ;  /* 0x0000001511077211 */ /* 0x080fe200018f0eff */
[C---:B------:R-:W-:Y:S01]  /*18ee0*/  IMAD R17, R0.reuse, 0x212, RZ ;  /* 0x0000021200117824 */ /* 0x040fe200078e02ff */
[-C--:B--2---:R-:W-:Y:S01]  /*18ef0*/  IADD3 R8, P4, R15, R20.reuse, RZ ;  /* 0x000000140f087210 */ /* 0x084fe20007f9e0ff */
[C---:B------:R-:W-:Y:S01]  /*18f00*/  IMAD R15, R0.reuse, 0x106, RZ ;  /* 0x00000106000f7824 */ /* 0x040fe200078e02ff */
[----:B------:R0:W-:Y:S02]  /*18f10*/  STL.64 [R1+0x2570], R4 ;  /* 0x0025700401007387 */ /* 0x0001e40000100a00 */
[----:B------:R-:W-:Y:S01]  /*18f20*/  IADD3 R22, P1, R17, R20, RZ ;  /* 0x0000001411167210 */ /* 0x000fe20007f3e0ff */
[----:B------:R-:W-:Y:S01]  /*18f30*/  IMAD R17, R0, 0x83, RZ ;  /* 0x0000008300117824 */ /* 0x000fe200078e02ff */
[----:B------:R1:W-:Y:S01]  /*18f40*/  STL.64 [R1+0x2368], R6 ;  /* 0x0023680601007387 */ /* 0x0003e20000100a00 */
[----:B------:R-:W-:-:S03]  /*18f50*/  LEA.HI.X.SX32 R25, R15, R21, 0x1, P0 ;  /* 0x000000150f197211 */ /* 0x000fc600000f0eff */
[----:B------:R2:W-:Y:S01]  /*18f60*/  STL.64 [R1+0x1f60], R12 ;  /* 0x001f600c01007387 */ /* 0x0005e20000100a00 */
[-C--:B0-----:R-:W-:Y:S01]  /*18f70*/  IADD3 R4, P2, R14, R20.reuse, RZ ;  /* 0x000000140e047210 */ /* 0x081fe20007f5e0ff */
[C---:B------:R-:W-:Y:S01]  /*18f80*/  IMAD R14, R0.reuse, 0x105, RZ ;  /* 0x00000105000e7824 */ /* 0x040fe200078e02ff */
[----:B-1----:R-:W-:Y:S01]  /*18f90*/  IADD3 R6, P3, R15, R20, RZ ;  /* 0x000000140f067210 */ /* 0x002fe20007f7e0ff */
[----:B------:R-:W-:-:S03]  /*18fa0*/  IMAD R15, R0, 0x21, RZ ;  /* 0x00000021000f7824 */ /* 0x000fc600078e02ff */
[-C--:B------:R-:W-:Y:S01]  /*18fb0*/  LEA.HI.X.SX32 R11, R14, R21.reuse, 0x1, P5 ;  /* 0x000000150e0b7211 */ /* 0x080fe200028f0eff */
[C---:B------:R-:W-:Y:S01]  /*18fc0*/  IMAD R14, R0.reuse, 0x42, RZ ;  /* 0x00000042000e7824 */ /* 0x040fe200078e02ff */
[-C--:B------:R-:W-:Y:S01]  /*18fd0*/  LEA.HI.X.SX32 R7, R17, R21.reuse, 0x1, P3 ;  /* 0x0000001511077211 */ /* 0x080fe200018f0eff */
[----:B------:R-:W-:Y:S01]  /*18fe0*/  IMAD R17, R0, 0x107, RZ ;  /* 0x0000010700117824 */ /* 0x000fe200078e02ff */
[----:B--2---:R-:W-:Y:S01]  /*18ff0*/  IADD3 R12, P5, R16, R20, RZ ;  /* 0x00000014100c7210 */ /* 0x004fe20007fbe0ff */
[----:B------:R0:W-:Y:S01]  /*19000*/  STL.64 [R1+0x1f58], R10 ;  /* 0x001f580a01007387 */ /* 0x0001e20000100a00 */
[C---:B------:R-:W-:Y:S02]  /*19010*/  IMAD R16, R0.reuse, 0x84, RZ ;  /* 0x0000008400107824 */ /* 0x040fe400078e02ff */
[----:B------:R-:W-:Y:S01]  /*19020*/  LEA.HI.X.SX32 R9, R17, R21, 0x1, P4 ;  /* 0x0000001511097211 */ /* 0x000fe200020f0eff */
[----:B------:R1:W-:Y:S01]  /*19030*/  STL.64 [R1+0x2360], R6 ;  /* 0x0023600601007387 */ /* 0x0003e20000100a00 */
[----:B------:R-:W-:-:S03]  /*19040*/  IMAD R17, R0, 0x216, RZ ;  /* 0x0000021600117824 */ /* 0x000fc600078e02ff */
[----:B------:R2:W-:Y:S01]  /*19050*/  STL.64 [R1+0x1f50], R24 ;  /* 0x001f501801007387 */ /* 0x0005e20000100a00 */
[----:B0-----:R-:W-:-:S03]  /*19060*/  IMAD R10, R0, 0x108, RZ ;  /* 0x00000108000a7824 */ /* 0x001fc600078e02ff */
[----:B------:R0:W-:Y:S01]  /*19070*/  STL.64 [R1+0x1f48], R8 ;  /* 0x001f480801007387 */ /* 0x0001e20000100a00 */
[----:B------:R-:W-:Y:S01]  /*19080*/  IMAD R11, R0, 0x21a, RZ ;  /* 0x0000021a000b7824 */ /* 0x000fe200078e02ff */
[-C--:B-1----:R-:W-:Y:S02]  /*19090*/  IADD3 R6, P3, R14, R20.reuse, RZ ;  /* 0x000000140e067210 */ /* 0x082fe40007f7e0ff */
[-C--:B------:R-:W-:Y:S02]  /*190a0*/  LEA.HI.X.SX32 R5, R10, R21.reuse, 0x1, P2 ;  /* 0x000000150a057211 */ /* 0x080fe400010f0eff */
[-C--:B------:R-:W-:Y:S01]  /*190b0*/  LEA.HI.X.SX32 R7, R15, R21.reuse, 0x1, P3 ;  /* 0x000000150f077211 */ /* 0x080fe200018f0eff */
[----:B------:R-:W-:Y:S01]  /*190c0*/  IMAD R15, R0, 0x218, RZ ;  /* 0x00000218000f7824 */ /* 0x000fe200078e02ff */
[-C--:B--2---:R-:W-:Y:S02]  /*190d0*/  IADD3 R24, P0, R16, R20.reuse, RZ ;  /* 0x0000001410187210 */ /* 0x084fe40007f1e0ff */
[----:B0-----:R-:W-:Y:S01]  /*190e0*/  IADD3 R8, P4, R10, R20, RZ ;  /* 0x000000140a087210 */ /* 0x001fe20007f9e0ff */
[----:B------:R0:W-:Y:S01]  /*190f0*/  STL.64 [R1+0x2670], R6 ;  /* 0x0026700601007387 */ /* 0x0001e20000100a00 */
[----:B------:R-:W-:-:S02]  /*19100*/  LEA.HI.X.SX32 R25, R14, R21, 0x1, P0 ;  /* 0x000000150e197211 */ /* 0x000fc400000f0eff */
[-C--:B------:R-:W-:Y:S01]  /*19110*/  LEA.HI.X.SX32 R9, R16, R21.reuse, 0x1, P4 ;  /* 0x0000001510097211 */ /* 0x080fe200020f0eff */
[----:B------:R-:W-:Y:S01]  /*19120*/  IMAD R16, R0, 0x109, RZ ;  /* 0x0000010900107824 */ /* 0x000fe200078e02ff */
[-C--:B------:R-:W-:Y:S01]  /*19130*/  IADD3 R14, P0, R15, R20.reuse, RZ ;  /* 0x000000140f0e7210 */ /* 0x080fe20007f1e0ff */
[----:B------:R-:W-:Y:S01]  /*19140*/  STL.64 [R1+0x2568], R24 ;  /* 0x0025681801007387 */ /* 0x000fe20000100a00 */
[-C--:B------:R-:W-:Y:S02]  /*19150*/  IADD3 R10, P2, R11, R20.reuse, RZ ;  /* 0x000000140b0a7210 */ /* 0x080fe40007f5e0ff */
[-C--:B------:R-:W-:Y:S01]  /*19160*/  LEA.HI.X.SX32 R23, R16, R21.reuse, 0x1, P1 ;  /* 0x0000001510177211 */ /* 0x080fe200008f0eff */
[----:B------:R1:W-:Y:S01]  /*19170*/  STL.64 [R1+0x2358], R8 ;  /* 0x0023580801007387 */ /* 0x0003e20000100a00 */
[C---:B------:R-:W-:Y:S01]  /*19180*/  IMAD R16, R0.reuse, 0x86, RZ ;  /* 0x0000008600107824 */ /* 0x040fe200078e02ff */
[----:B0-----:R-:W-:Y:S01]  /*19190*/  IADD3 R6, P3, R17, R20, RZ ;  /* 0x0000001411067210 */ /* 0x001fe20007f7e0ff */
[----:B------:R-:W-:Y:S01]  /*191a0*/  IMAD R17, R0, 0x10a, RZ ;  /* 0x0000010a00117824 */ /* 0x000fe200078e02ff */
[----:B------:R0:W-:Y:S01]  /*191b0*/  STL.64 [R1+0x1f40], R4 ;  /* 0x001f400401007387 */ /* 0x0001e20000100a00 */
[----:B------:R-:W-:-:S03]  /*191c0*/  LEA.HI.X.SX32 R15, R2, R21, 0x1, P0 ;  /* 0x00000015020f7211 */ /* 0x000fc600000f0eff */
[----:B------:R2:W-:Y:S01]  /*191d0*/  STL.64 [R1+0x1f38], R22 ;  /* 0x001f381601007387 */ /* 0x0005e20000100a00 */
[C---:B------:R-:W-:Y:S02]  /*191e0*/  LEA.HI.X.SX32 R13, R17.reuse, R21, 0x1, P5 ;  /* 0x00000015110d7211 */ /* 0x040fe400028f0eff */
[----:B-1----:R-:W-:Y:S01]  /*191f0*/  IADD3 R8, P4, R17, R20, RZ ;  /* 0x0000001411087210 */ /* 0x002fe20007f9e0ff */
[----:B------:R-:W-:-:S03]  /*19200*/  IMAD R17, R0, 0x21e, RZ ;  /* 0x0000021e00117824 */ /* 0x000fc600078e02ff */
[----:B------:R-:W-:Y:S01]  /*19210*/  LEA.HI.X.SX32 R9, R19, R21, 0x1, P4 ;  /* 0x0000001513097211 */ /* 0x000fe200020f0eff */
[C---:B0-----:R-:W-:Y:S02]  /*19220*/  IMAD R5, R0.reuse, 0x21c, RZ ;  /* 0x0000021c00057824 */ /* 0x041fe400078e02ff */
[----:B------:R-:W-:Y:S01]  /*19230*/  IMAD R19, R0, 0x10f, RZ ;  /* 0x0000010f00137824 */ /* 0x000fe200078e02ff */
[-C--:B--2---:R-:W-:Y:S01]  /*19240*/  IADD3 R22, P4, R16, R20.reuse, RZ ;  /* 0x0000001410167210 */ /* 0x084fe20007f9e0ff */
[----:B------:R0:W-:Y:S01]  /*19250*/  STL.64 [R1+0x2350], R8 ;  /* 0x0023500801007387 */ /* 0x0001e20000100a00 */
[----:B------:R-:W-:-:S03]  /*19260*/  IADD3 R4, P1, R5, R20, RZ ;  /* 0x0000001405047210 */ /* 0x000fc60007f3e0ff */
[----:B------:R1:W-:Y:S01]  /*19270*/  STL.64 [R1+0x1f30], R12 ;  /* 0x001f300c01007387 */ /* 0x0003e20000100a00 */
[C---:B0-----:R-:W-:Y:S02]  /*19280*/  IMAD R9, R0.reuse, 0x10b, RZ ;  /* 0x0000010b00097824 */ /* 0x041fe400078e02ff */
[----:B------:R-:W-:Y:S01]  /*19290*/  IMAD R8, R0, 0x43, RZ ;  /* 0x0000004300087824 */ /* 0x000fe200078e02ff */
[-C--:B-1----:R-:W-:Y:S01]  /*192a0*/  IADD3 R12, P5, R2, R20.reuse, RZ ;  /* 0x00000014020c7210 */ /* 0x082fe20007fbe0ff */
[C---:B------:R-:W-:Y:S01]  /*192b0*/  IMAD R2, R0.reuse, 0x44, RZ ;  /* 0x0000004400027824 */ /* 0x040fe200078e02ff */
[-C--:B------:R-:W-:Y:S01]  /*192c0*/  LEA.HI.X.SX32 R7, R9, R21.reuse, 0x1, P3 ;  /* 0x0000001509077211 */ /* 0x080fe200018f0eff */
[----:B------:R-:W-:Y:S01]  /*192d0*/  IMAD R9, R0, 0x220, RZ ;  /* 0x0000022000097824 */ /* 0x000fe200078e02ff */
[-C--:B------:R-:W-:Y:S02]  /*192e0*/  LEA.HI.X.SX32 R23, R8, R21.reuse, 0x1, P4 ;  /* 0x0000001508177211 */ /* 0x080fe400020f0eff */
[----:B------:R-:W-:Y:S01]  /*192f0*/  LEA.HI.X.SX32 R13, R16, R21, 0x1, P5 ;  /* 0x00000015100d7211 */ /* 0x000fe200028f0eff */
[----:B------:R0:W-:Y:S01]  /*19300*/  STL.64 [R1+0x1f28], R6 ;  /* 0x001f280601007387 */ /* 0x0001e20000100a00 */
[----:B------:R-:W-:Y:S01]  /*19310*/  IMAD R16, R0, 0x222, RZ ;  /* 0x0000022200107824 */ /* 0x000fe200078e02ff */
[----:B------:R-:W-:-:S02]  /*19320*/  IADD3 R8, P4, R9, R20, RZ ;  /* 0x0000001409087210 */ /* 0x000fc40007f9e0ff */
[----:B------:R1:W-:Y:S04]  /*19330*/  STL.64 [R1+0x2560], R22 ;  /* 0x0025601601007387 */ /* 0x0003e80000100a00 */
[----:B------:R2:W-:Y:S01]  /*19340*/  STL.64 [R1+0x2348], R12 ;  /* 0x0023480c01007387 */ /* 0x0005e20000100a00 */
[-C--:B0-----:R-:W-:Y:S01]  /*19350*/  IADD3 R6, P3, R17, R20.reuse, RZ ;  /* 0x0000001411067210 */ /* 0x081fe20007f7e0ff */
[----:B------:R-:W-:Y:S02]  /*19360*/  IMAD R17, R0, 0x10e, RZ ;  /* 0x0000010e00117824 */ /* 0x000fe400078e02ff */
[----:B------:R0:W-:Y:S01]  /*19370*/  STL.64 [R1+0x1f20], R14 ;  /* 0x001f200e01007387 */ /* 0x0001e20000100a00 */
[----:B-1----:R-:W-:Y:S01]  /*19380*/  IADD3 R22, P0, R16, R20, RZ ;  /* 0x0000001410167210 */ /* 0x002fe20007f1e0ff */
[----:B------:R-:W-:Y:S01]  /*19390*/  IMAD R16, R0, 0x87, RZ ;  /* 0x0000008700107824 */ /* 0x000fe200078e02ff */
[----:B------:R-:W-:-:S02]  /*193a0*/  LEA.HI.X.SX32 R5, R17, R21, 0x1, P1 ;  /* 0x0000001511057211 */ /* 0x000fc400008f0eff */
[----:B--2---:R-:W-:Y:S01]  /*193b0*/  IADD3 R12, P5, R17, R20, RZ ;  /* 0x00000014110c7210 */ /* 0x004fe20007fbe0ff */
[C---:B------:R-:W-:Y:S01]  /*193c0*/  IMAD R17, R0.reuse, 0x88, RZ ;  /* 0x0000008800117824 */ /* 0x040fe200078e02ff */
[-C--:B------:R-:W-:Y:S01]  /*193d0*/  LEA.HI.X.SX32 R7, R19, R21.reuse, 0x1, P3 ;  /* 0x0000001513077211 */ /* 0x080fe200018f0eff */
[----:B------:R-:W-:Y:S01]  /*193e0*/  IMAD R19, R0, 0x9, RZ ;  /* 0x0000000900137824 */ /* 0x000fe200078e02ff */
[----:B------:R-:W-:Y:S01]  /*193f0*/  LEA.HI.X.SX32 R13, R16, R21, 0x1, P5 ;  /* 0x00000015100d7211 */ /* 0x000fe200028f0eff */
[C---:B------:R-:W-:Y:S02]  /*19400*/  IMAD R16, R0.reuse, 0x11, RZ ;  /* 0x0000001100107824 */ /* 0x040fe400078e02ff */
[C---:B0-----:R-:W-:Y:S02]  /*19410*/  IMAD R15, R0.reuse, 0x10d, RZ ;  /* 0x0000010d000f7824 */ /* 0x041fe400078e02ff */
[----:B------:R-:W-:-:S03]  /*19420*/  IMAD R14, R0, 0x224, RZ ;  /* 0x00000224000e7824 */ /* 0x000fc600078e02ff */
[----:B------:R-:W-:Y:S01]  /*19430*/  LEA.HI.X.SX32 R11, R15, R21, 0x1, P2 ;  /* 0x000000150f0b7211 */ /* 0x000fe200010f0eff */
[----:B------:R-:W-:-:S04]  /*19440*/  IMAD R15, R0, 0x22, RZ ;  /* 0x00000022000f7824 */ /* 0x000fc800078e02ff */
[----:B------:R0:W-:Y:S04]  /*19450*/  STL.64 [R1+0x1f18], R10 ;  /* 0x001f180a01007387 */ /* 0x0001e80000100a00 */
[----:B------:R1:W-:Y:S04]  /*19460*/  STL.64 [R1+0x2340], R12 ;  /* 0x0023400c01007387 */ /* 0x0003e80000100a00 */
[----:B------:R2:W-:Y:S01]  /*19470*/  STL.64 [R1+0x1f10], R4 ;  /* 0x001f100401007387 */ /* 0x0005e20000100a00 */
[----:B0-----:R-:W-:-:S03]  /*19480*/  IADD3 R10, P2, R14, R20, RZ ;  /* 0x000000140e0a7210 */ /* 0x001fc60007f5e0ff */
[----:B------:R0:W-:Y:S01]  /*19490*/  STL.64 [R1+0x1f08], R6 ;  /* 0x001f080601007387 */ /* 0x0001e20000100a00 */
[----:B------:R-:W-:Y:S01]  /*194a0*/  IMAD R14, R0, 0x110, RZ ;  /* 0x00000110000e7824 */ /* 0x000fe200078e02ff */
[----:B-1----:R-:W-:-:S04]  /*194b0*/  IADD3 R12, P5, R15, R20, RZ ;  /* 0x000000140f0c7210 */ /* 0x002fc80007fbe0ff */
[-C--:B------:R-:W-:Y:S02]  /*194c0*/  LEA.HI.X.SX32 R9, R14, R21.reuse, 0x1, P4 ;  /* 0x000000150e097211 */ /* 0x080fe400020f0eff */
[-C--:B--2---:R-:W-:Y:S02]  /*194d0*/  IADD3 R4, P1, R2, R20.reuse, RZ ;  /* 0x0000001402047210 */ /* 0x084fe40007f3e0ff */
[-C--:B------:R-:W-:Y:S01]  /*194e0*/  LEA.HI.X.SX32 R13, R16, R21.reuse, 0x1, P5 ;  /* 0x00000015100d7211 */ /* 0x080fe200028f0eff */
[----:B------:R-:W-:Y:S01]  /*194f0*/  IMAD R16, R0, 0x226, RZ ;  /* 0x0000022600107824 */ /* 0x000fe200078e02ff */
[----:B0-----:R-:W-:Y:S02]  /*19500*/  IADD3 R6, P3, R17, R20, RZ ;  /* 0x0000001411067210 */ /* 0x001fe40007f7e0ff */
[-C--:B------:R-:W-:Y:S01]  /*19510*/  LEA.HI.X.SX32 R5, R15, R21.reuse, 0x1, P1 ;  /* 0x000000150f057211 */ /* 0x080fe200008f0eff */
[----:B------:R0:W-:Y:S01]  /*19520*/  STL.64 [R1+0x26f0], R12 ;  /* 0x0026f00c01007387 */ /* 0x0001e20000100a00 */
[----:B------:R-:W-:Y:S01]  /*19530*/  LEA.HI.X.SX32 R7, R2, R21, 0x1, P3 ;  /* 0x0000001502077211 */ /* 0x000fe200018f0eff */
[----:B------:R-:W-:-:S02]  /*19540*/  IMAD R15, R0, 0x228, RZ ;  /* 0x00000228000f7824 */ /* 0x000fc400078e02ff */
[----:B------:R1:W-:Y:S01]  /*19550*/  STL.64 [R1+0x2668], R4 ;  /* 0x0026680401007387 */ /* 0x0003e20000100a00 */
[----:B------:R-:W-:-:S03]  /*19560*/  IMAD R2, R0, 0x45, RZ ;  /* 0x0000004500027824 */ /* 0x000fc600078e02ff */
[----:B------:R2:W-:Y:S01]  /*19570*/  STL.64 [R1+0x2558], R6 ;  /* 0x0025580601007387 */ /* 0x0005e20000100a00 */
[----:B0-----:R-:W-:Y:S01]  /*19580*/  IADD3 R12, P5, R14, R20, RZ ;  /* 0x000000140e0c7210 */ /* 0x001fe20007fbe0ff */
[----:B------:R-:W-:-:S03]  /*19590*/  IMAD R14, R0, 0x89, RZ ;  /* 0x00000089000e7824 */ /* 0x000fc600078e02ff */
[-C--:B------:R-:W-:Y:S01]  /*195a0*/  LEA.HI.X.SX32 R13, R17, R21.reuse, 0x1, P5 ;  /* 0x00000015110d7211 */ /* 0x080fe200028f0eff */
[----:B------:R-:W-:Y:S01]  /*195b0*/  IMAD R17, R0, 0x111, RZ ;  /* 0x0000011100117824 */ /* 0x000fe200078e02ff */
[-C--:B-1----:R-:W-:Y:S01]  /*195c0*/  IADD3 R4, P1, R16, R20.reuse, RZ ;  /* 0x0000001410047210 */ /* 0x082fe20007f3e0ff */
[C---:B------:R-:W-:Y:S01]  /*195d0*/  IMAD R16, R0.reuse, 0x112, RZ ;  /* 0x0000011200107824 */ /* 0x040fe200078e02ff */
[-C--:B--2---:R-:W-:Y:S01]  /*195e0*/  IADD3 R6, P3, R15, R20.reuse, RZ ;  /* 0x000000140f067210 */ /* 0x084fe20007f7e0ff */
[C---:B------:R-:W-:Y:S01]  /*195f0*/  IMAD R15, R0.reuse, 0x22a, RZ ;  /* 0x0000022a000f7824 */ /* 0x040fe200078e02ff */
[----:B------:R0:W-:Y:S01]  /*19600*/  STL.64 [R1+0x2338], R12 ;  /* 0x0023380c01007387 */ /* 0x0001e20000100a00 */
[-C--:B------:R-:W-:Y:S01]  /*19610*/  LEA.HI.X.SX32 R23, R17, R21.reuse, 0x1, P0 ;  /* 0x0000001511177211 */ /* 0x080fe200000f0eff */
[----:B------:R-:W-:Y:S01]  /*19620*/  IMAD R17, R0, 0x8a, RZ ;  /* 0x0000008a00117824 */ /* 0x000fe200078e02ff */
[CC--:B------:R-:W-:Y:S01]  /*19630*/  LEA.HI.X.SX32 R11, R16.reuse, R21.reuse, 0x1, P2 ;  /* 0x00000015100b7211 */ /* 0x0c0fe200010f0eff */
[----:B------:R1:W-:Y:S04]  /*19640*/  STL.64 [R1+0x1f00], R8 ;  /* 0x001f000801007387 */ /* 0x0003e80000100a00 */
[----:B------:R2:W-:Y:S01]  /*19650*/  STL.64 [R1+0x1ef8], R22 ;  /* 0x001ef81601007387 */ /* 0x0005e20000100a00 */
[-C--:B0-----:R-:W-:Y:S01]  /*19660*/  IADD3 R12, P5, R16, R20.reuse, RZ ;  /* 0x00000014100c7210 */ /* 0x081fe20007fbe0ff */
[C---:B------:R-:W-:Y:S01]  /*19670*/  IMAD R16, R0.reuse, 0x22e, RZ ;  /* 0x0000022e00107824 */ /* 0x040fe200078e02ff */
[----:B-1----:R-:W-:Y:S01]  /*19680*/  IADD3 R8, P4, R15, R20, RZ ;  /* 0x000000140f087210 */ /* 0x002fe20007f9e0ff */
[----:B------:R-:W-:Y:S01]  /*19690*/  IMAD R15, R0, 0x22c, RZ ;  /* 0x0000022c000f7824 */ /* 0x000fe200078e02ff */
[----:B------:R-:W-:Y:S01]  /*196a0*/  LEA.HI.X.SX32 R13, R14, R21, 0x1, P5 ;  /* 0x000000150e0d7211 */ /* 0x000fe200028f0eff */
[----:B------:R-:W-:-:S03]  /*196b0*/  IMAD R14, R0, 0x113, RZ ;  /* 0x00000113000e7824 */ /* 0x000fc600078e02ff */
[----:B--2---:R-:W-:Y:S01]  /*196c0*/  IADD3 R22, P0, R15, R20, RZ ;  /* 0x000000140f167210 */ /* 0x004fe20007f1e0ff */
[----:B------:R-:W-:Y:S01]  /*196d0*/  IMAD R15, R0, 0x114, RZ ;  /* 0x00000114000f7824 */ /* 0x000fe200078e02ff */
[----:B------:R0:W-:Y:S01]  /*196e0*/  STL.64 [R1+0x2330], R12 ;  /* 0x0023300c01007387 */ /* 0x0001e20000100a00 */
[-C--:B------:R-:W-:Y:S01]  /*196f0*/  LEA.HI.X.SX32 R5, R14, R21.reuse, 0x1, P1 ;  /* 0x000000150e057211 */ /* 0x080fe200008f0eff */
[----:B------:R-:W-:Y:S02]  /*19700*/  IMAD R14, R0, 0x230, RZ ;  /* 0x00000230000e7824 */ /* 0x000fe400078e02ff */
[----:B------:R1:W-:Y:S01]  /*19710*/  STL.64 [R1+0x1ef0], R10 ;  /* 0x001ef00a01007387 */ /* 0x0003e20000100a00 */
[----:B------:R-:W-:-:S03]  /*19720*/  LEA.HI.X.SX32 R7, R15, R21, 0x1, P3 ;  /* 0x000000150f077211 */ /* 0x000fc600018f0eff */
[----:B------:R2:W-:Y:S01]  /*19730*/  STL.64 [R1+0x1ee8], R4 ;  /* 0x001ee80401007387 */ /* 0x0005e20000100a00 */
[-C--:B0-----:R-:W-:Y:S02]  /*19740*/  IADD3 R12, P5, R17, R20.reuse, RZ ;  /* 0x00000014110c7210 */ /* 0x081fe40007fbe0ff */
[-C--:B-1----:R-:W-:Y:S01]  /*19750*/  IADD3 R10, P2, R15, R20.reuse, RZ ;  /* 0x000000140f0a7210 */ /* 0x082fe20007f5e0ff */
[----:B------:R-:W-:Y:S01]  /*19760*/  IMAD R15, R0, 0x234, RZ ;  /* 0x00000234000f7824 */ /* 0x000fe200078e02ff */
[-C--:B------:R-:W-:Y:S01]  /*19770*/  LEA.HI.X.SX32 R13, R2, R21.reuse, 0x1, P5 ;  /* 0x00000015020d7211 */ /* 0x080fe200028f0eff */
[C---:B------:R-:W-:Y:S01]  /*19780*/  IMAD R2, R0.reuse, 0x46, RZ ;  /* 0x0000004600027824 */ /* 0x040fe200078e02ff */
[-C--:B------:R-:W-:Y:S01]  /*19790*/  LEA.HI.X.SX32 R11, R17, R21.reuse, 0x1, P2 ;  /* 0x00000015110b7211 */ /* 0x080fe200010f0eff */
[----:B------:R-:W-:Y:S01]  /*197a0*/  IMAD R17, R0, 0x232, RZ ;  /* 0x0000023200117824 */ /* 0x000fe200078e02ff */
[----:B--2---:R-:W-:Y:S01]  /*197b0*/  IADD3 R4, P1, R16, R20, RZ ;  /* 0x0000001410047210 */ /* 0x004fe20007f3e0ff */
[----:B------:R-:W-:Y:S01]  /*197c0*/  IMAD R16, R0, 0x116, RZ ;  /* 0x0000011600107824 */ /* 0x000fe200078e02ff */
[----:B------:R0:W-:Y:S04]  /*197d0*/  STL.64 [R1+0x2550], R12 ;  /* 0x0025500c01007387 */ /* 0x0001e80000100a00 */
[----:B------:R1:W-:Y:S01]  /*197e0*/  STL.64 [R1+0x2328], R10 ;  /* 0x0023280a01007387 */ /* 0x0003e20000100a00 */
[----:B------:R-:W-:-:S03]  /*197f0*/  LEA.HI.X.SX32 R23, R16, R21, 0x1, P0 ;  /* 0x0000001510177211 */ /* 0x000fc600000f0eff */
[----:B------:R2:W-:Y:S01]  /*19800*/  STL.64 [R1+0x1ee0], R6 ;  /* 0x001ee00601007387 */ /* 0x0005e20000100a00 */
[-C--:B0-----:R-:W-:Y:S01]  /*19810*/  IADD3 R12, P5, R14, R20.reuse, RZ ;  /* 0x000000140e0c7210 */ /* 0x081fe20007fbe0ff */
[----:B------:R-:W-:Y:S01]  /*19820*/  IMAD R14, R0, 0x115, RZ ;  /* 0x00000115000e7824 */ /* 0x000fe200078e02ff */
[----:B-1----:R-:W-:Y:S01]  /*19830*/  IADD3 R10, P2, R16, R20, RZ ;  /* 0x00000014100a7210 */ /* 0x002fe20007f5e0ff */
[----:B------:R-:W-:-:S03]  /*19840*/  IMAD R16, R0, 0x23, RZ ;  /* 0x0000002300107824 */ /* 0x000fc600078e02ff */
[-C--:B------:R-:W-:Y:S01]  /*19850*/  LEA.HI.X.SX32 R9, R14, R21.reuse, 0x1, P4 ;  /* 0x000000150e097211 */ /* 0x080fe200020f0eff */
[C---:B------:R-:W-:Y:S01]  /*19860*/  IMAD R14, R0.reuse, 0x117, RZ ;  /* 0x00000117000e7824 */ /* 0x040fe200078e02ff */
[----:B--2---:R-:W-:Y:S01]  /*19870*/  IADD3 R6, P3, R17, R20, RZ ;  /* 0x0000001411067210 */ /* 0x004fe20007f7e0ff */
[----:B------:R-:W-:Y:S02]  /*19880*/  IMAD R17, R0, 0x8b, RZ ;  /* 0x0000008b00117824 */ /* 0x000fe400078e02ff */
[----:B------:R0:W-:Y:S01]  /*19890*/  STL.64 [R1+0x1ed8], R8 ;  /* 0x001ed80801007387 */ /* 0x0001e20000100a00 */
[-C--:B------:R-:W-:Y:S01]  /*198a0*/  LEA.HI.X.SX32 R5, R14, R21.reuse, 0x1, P1 ;  /* 0x000000150e057211 */ /* 0x080fe200008f0eff */
[C---:B------:R-:W-:Y:S01]  /*198b0*/  IMAD R14, R0.reuse, 0x236, RZ ;  /* 0x00000236000e7824 */ /* 0x040fe200078e02ff */
[----:B------:R-:W-:Y:S01]  /*198c0*/  LEA.HI.X.SX32 R11, R17, R21, 0x1, P2 ;  /* 0x00000015110b7211 */ /* 0x000fe200010f0eff */
[----:B------:R-:W-:-:S04]  /*198d0*/  IMAD R17, R0, 0x8c, RZ ;  /* 0x0000008c00117824 */ /* 0x000fc800078e02ff */
[----:B------:R1:W-:Y:S01]  /*198e0*/  STL.64 [R1+0x2320], R10 ;  /* 0x0023200a01007387 */ /* 0x0003e20000100a00 */
[----:B0-----:R-:W-:-:S03]  /*198f0*/  IADD3 R8, P4, R15, R20, RZ ;  /* 0x000000140f087210 */ /* 0x001fc60007f9e0ff */
[----:B------:R0:W-:Y:S01]  /*19900*/  STL.64 [R1+0x1ed0], R22 ;  /* 0x001ed01601007387 */ /* 0x0001e20000100a00 */
[----:B------:R-:W-:-:S03]  /*19910*/  IMAD R15, R0, 0x118, RZ ;  /* 0x00000118000f7824 */ /* 0x000fc600078e02ff */
[----:B------:R2:W-:Y:S02]  /*19920*/  STL.64 [R1+0x1ec8], R4 ;  /* 0x001ec80401007387 */ /* 0x0005e40000100a00 */
[-C--:B------:R-:W-:Y:S02]  /*19930*/  LEA.HI.X.SX32 R13, R15, R21.reuse, 0x1, P5 ;  /* 0x000000150f0d7211 */ /* 0x080fe400028f0eff */
[-C--:B-1----:R-:W-:Y:S02]  /*19940*/  IADD3 R10, P2, R2, R20.reuse, RZ ;  /* 0x00000014020a7210 */ /* 0x082fe40007f5e0ff */
[-C--:B0-----:R-:W-:Y:S02]  /*19950*/  IADD3 R22, P0, R17, R20.reuse, RZ ;  /* 0x0000001411167210 */ /* 0x081fe40007f1e0ff */
[-C--:B------:R-:W-:Y:S01]  /*19960*/  LEA.HI.X.SX32 R11, R16, R21.reuse, 0x1, P2 ;  /* 0x00000015100b7211 */ /* 0x080fe200010f0eff */
[----:B------:R-:W-:Y:S01]  /*19970*/  IMAD R16, R0, 0x238, RZ ;  /* 0x0000023800107824 */ /* 0x000fe200078e02ff */
[----:B------:R-:W-:Y:S01]  /*19980*/  LEA.HI.X.SX32 R23, R2, R21, 0x1, P0 ;  /* 0x0000001502177211 */ /* 0x000fe200000f0eff */
[C---:B------:R-:W-:Y:S01]  /*19990*/  IMAD R2, R0.reuse, 0x47, RZ ;  /* 0x0000004700027824 */ /* 0x040fe200078e02ff */
[----:B--2---:R-:W-:Y:S01]  /*199a0*/  IADD3 R4, P1, R15, R20, RZ ;  /* 0x000000140f047210 */ /* 0x004fe20007f3e0ff */
[----:B------:R0:W-:Y:S01]  /*199b0*/  STL.64 [R1+0x2660], R10 ;  /* 0x0026600a01007387 */ /* 0x0001e20000100a00 */
[----:B------:R-:W-:-:S02]  /*199c0*/  IMAD R15, R0, 0x8d, RZ ;  /* 0x0000008d000f7824 */ /* 0x000fc400078e02ff */
[----:B------:R-:W-:Y:S01]  /*199d0*/  LEA.HI.X.SX32 R5, R17, R21, 0x1, P1 ;  /* 0x0000001511057211 */ /* 0x000fe200008f0eff */
[----:B------:R1:W-:Y:S01]  /*199e0*/  STL.64 [R1+0x2548], R22 ;  /* 0x0025481601007387 */ /* 0x0003e20000100a00 */
[----:B------:R-:W-:-:S03]  /*199f0*/  IMAD R17, R0, 0x119, RZ ;  /* 0x0000011900117824 */ /* 0x000fc600078e02ff */
[----:B------:R2:W-:Y:S02]  /*19a00*/  STL.64 [R1+0x2318], R4 ;  /* 0x0023180401007387 */ /* 0x0005e40000100a00 */
[-C--:B------:R-:W-:Y:S01]  /*19a10*/  LEA.HI.X.SX32 R7, R17, R21.reuse, 0x1, P3 ;  /* 0x0000001511077211 */ /* 0x080fe200018f0eff */
[----:B------:R-:W-:Y:S01]  /*19a20*/  IMAD R17, R0, 0x8e, RZ ;  /* 0x0000008e00117824 */ /* 0x000fe200078e02ff */
[-C--:B0-----:R-:W-:Y:S01]  /*19a30*/  IADD3 R10, P2, R14, R20.reuse, RZ ;  /* 0x000000140e0a7210 */ /* 0x081fe20007f5e0ff */
[----:B------:R-:W-:Y:S01]  /*19a40*/  IMAD R14, R0, 0x11a, RZ ;  /* 0x0000011a000e7824 */ /* 0x000fe200078e02ff */
[----:B------:R0:W-:Y:S01]  /*19a50*/  STL.64 [R1+0x1ec0], R12 ;  /* 0x001ec00c01007387 */ /* 0x0001e20000100a00 */
[----:B-1----:R-:W-:Y:S01]  /*19a60*/  IADD3 R22, P0, R16, R20, RZ ;  /* 0x0000001410167210 */ /* 0x002fe20007f1e0ff */
[----:B------:R-:W-:Y:S02]  /*19a70*/  IMAD R16, R0, 0x23a, RZ ;  /* 0x0000023a00107824 */ /* 0x000fe400078e02ff */
[----:B------:R1:W-:Y:S01]  /*19a80*/  STL.64 [R1+0x1eb8], R6 ;  /* 0x001eb80601007387 */ /* 0x0003e20000100a00 */
[----:B------:R-:W-:-:S02]  /*19a90*/  LEA.HI.X.SX32 R9, R14, R21, 0x1, P4 ;  /* 0x000000150e097211 */ /* 0x000fc400020f0eff */
[----:B--2---:R-:W-:Y:S01]  /*19aa0*/  IADD3 R4, P1, R14, R20, RZ ;  /* 0x000000140e047210 */ /* 0x004fe20007f3e0ff */
[----:B------:R-:W-:-:S03]  /*19ab0*/  IMAD R14, R0, 0x23e, RZ ;  /* 0x0000023e000e7824 */ /* 0x000fc600078e02ff */
[-C--:B------:R-:W-:Y:S01]  /*19ac0*/  LEA.HI.X.SX32 R5, R15, R21.reuse, 0x1, P1 ;  /* 0x000000150f057211 */ /* 0x080fe200008f0eff */
[----:B------:R-:W-:Y:S01]  /*19ad0*/  IMAD R15, R0, 0x11b, RZ ;  /* 0x0000011b000f7824 */ /* 0x000fe200078e02ff */
[-C--:B0-----:R-:W-:Y:S01]  /*19ae0*/  IADD3 R12, P5, R16, R20.reuse, RZ ;  /* 0x00000014100c7210 */ /* 0x081fe20007fbe0ff */
[C---:B------:R-:W-:Y:S02]  /*19af0*/  IMAD R16, R0.reuse, 0x23c, RZ ;  /* 0x0000023c00107824 */ /* 0x040fe400078e02ff */
[----:B------:R0:W-:Y:S01]  /*19b00*/  STL.64 [R1+0x2310], R4 ;  /* 0x0023100401007387 */ /* 0x0001e20000100a00 */
[-C--:B------:R-:W-:Y:S01]  /*19b10*/  LEA.HI.X.SX32 R11, R15, R21.reuse, 0x1, P2 ;  /* 0x000000150f0b7211 */ /* 0x080fe200010f0eff */
[----:B------:R-:W-:Y:S01]  /*19b20*/  IMAD R15, R0, 0x240, RZ ;  /* 0x00000240000f7824 */ /* 0x000fe200078e02ff */
[-C--:B-1----:R-:W-:Y:S01]  /*19b30*/  IADD3 R6, P3, R16, R20.reuse, RZ ;  /* 0x0000001410067210 */ /* 0x082fe20007f7e0ff */
[----:B------:R-:W-:Y:S01]  /*19b40*/  IMAD R16, R0, 0x11c, RZ ;  /* 0x0000011c00107824 */ /* 0x000fe200078e02ff */
[----:B------:R1:W-:Y:S04]  /*19b50*/  STL.64 [R1+0x1eb0], R8 ;  /* 0x001eb00801007387 */ /* 0x0003e80000100a00 */
[----:B------:R-:W-:Y:S01]  /*19b60*/  LEA.HI.X.SX32 R23, R16, R21, 0x1, P0 ;  /* 0x0000001510177211 */ /* 0x000fe200000f0eff */
[----:B------:R2:W-:Y:S01]  /*19b70*/  STL.64 [R1+0x1ea8], R10 ;  /* 0x001ea80a01007387 */ /* 0x0005e20000100a00 */
[----:B0-----:R-:W-:-:S04]  /*19b80*/  IADD3 R4, P1, R17, R20, RZ ;  /* 0x0000001411047210 */ /* 0x001fc80007f3e0ff */
[-C--:B------:R-:W-:Y:S01]  /*19b90*/  LEA.HI.X.SX32 R5, R2, R21.reuse, 0x1, P1 ;  /* 0x0000001502057211 */ /* 0x080fe200008f0eff */
[----:B------:R-:W-:Y:S01]  /*19ba0*/  IMAD R2, R0, 0x48, RZ ;  /* 0x0000004800027824 */ /* 0x000fe200078e02ff */
[-C--:B-1----:R-:W-:Y:S01]  /*19bb0*/  IADD3 R8, P4, R16, R20.reuse, RZ ;  /* 0x0000001410087210 */ /* 0x082fe20007f9e0ff */
[C---:B------:R-:W-:Y:S02]  /*19bc0*/  IMAD R16, R0.reuse, 0x244, RZ ;  /* 0x0000024400107824 */ /* 0x040fe400078e02ff */
[----:B------:R0:W-:Y:S01]  /*19bd0*/  STL.64 [R1+0x2540], R4 ;  /* 0x0025400401007387 */ /* 0x0001e20000100a00 */
[-C--:B------:R-:W-:Y:S01]  /*19be0*/  LEA.HI.X.SX32 R9, R17, R21.reuse, 0x1, P4 ;  /* 0x0000001511097211 */ /* 0x080fe200020f0eff */
[----:B------:R-:W-:Y:S01]  /*19bf0*/  IMAD R17, R0, 0x242, RZ ;  /* 0x0000024200117824 */ /* 0x000fe200078e02ff */
[-C--:B--2---:R-:W-:Y:S01]  /*19c00*/  IADD3 R10, P2, R14, R20.reuse, RZ ;  /* 0x000000140e0a7210 */ /* 0x084fe20007f5e0ff */
[----:B------:R-:W-:Y:S02]  /*19c10*/  IMAD R14, R0, 0x11e, RZ ;  /* 0x0000011e000e7824 */ /* 0x000fe400078e02ff */
[----:B------:R1:W-:Y:S03]  /*19c20*/  STL.64 [R1+0x2308], R8 ;  /* 0x0023080801007387 */ /* 0x0003e60000100a00 */
[----:B------:R-:W-:Y:S01]  /*19c30*/  LEA.HI.X.SX32 R7, R14, R21, 0x1, P3 ;  /* 0x000000150e077211 */ /* 0x000fe200018f0eff */
        /* <DEDUP_REMOVED lines=8> */
[----:B------:R-:W-:Y:S01]  /*19cc0*/  IMAD R17, R0, 0x8f, RZ ;  /* 0x0000008f00117824 */ /* 0x000fe200078e02ff */
[-C--:B------:R-:W-:Y:S01]  /*19cd0*/  LEA.HI.X.SX32 R5, R14, R21.reuse, 0x1, P1 ;  /* 0x000000150e057211 */ /* 0x080fe200008f0eff */
[----:B------:R0:W-:Y:S03]  /*19ce0*/  STL.64 [R1+0x1e98], R12 ;  /* 0x001e980c01007387 */ /* 0x0001e60000100a00 */
[----:B------:R-:W-:Y:S01]  /*19cf0*/  LEA.HI.X.SX32 R9, R17, R21, 0x1, P4 ;  /* 0x0000001511097211 */ /* 0x000fe200020f0eff */
[----:B------:R-:W-:-:S04]  /*19d00*/  IMAD R17, R0, 0x11f, RZ ;  /* 0x0000011f00117824 */ /* 0x000fc800078e02ff */
[----:B------:R1:W-:Y:S01]  /*19d10*/  STL.64 [R1+0x2300], R8 ;  /* 0x0023000801007387 */ /* 0x0003e20000100a00 */
[----:B------:R-:W-:Y:S01]  /*19d20*/  LEA.HI.X.SX32 R11, R17, R21, 0x1, P2 ;  /* 0x00000015110b7211 */ /* 0x000fe200010f0eff */
[----:B------:R-:W-:Y:S01]  /*19d30*/  IMAD R17, R0, 0x90, RZ ;  /* 0x0000009000117824 */ /* 0x000fe200078e02ff */
[-C--:B0-----:R-:W-:Y:S01]  /*19d40*/  IADD3 R12, P5, R16, R20.reuse, RZ ;  /* 0x00000014100c7210 */ /* 0x081fe20007fbe0ff */
[----:B------:R-:W-:Y:S01]  /*19d50*/  IMAD R16, R0, 0x24, RZ ;  /* 0x0000002400107824 */ /* 0x000fe200078e02ff */
[----:B------:R0:W-:Y:S04]  /*19d60*/  STL.64 [R1+0x1e90], R6 ;  /* 0x001e900601007387 */ /* 0x0001e80000100a00 */
[----:B------:R2:W-:Y:S01]  /*19d70*/  STL.64 [R1+0x1e88], R10 ;  /* 0x001e880a01007387 */ /* 0x0005e20000100a00 */
[----:B-1----:R-:W-:-:S04]  /*19d80*/  IADD3 R8, P4, R15, R20, RZ ;  /* 0x000000140f087210 */ /* 0x002fc80007f9e0ff */
[----:B------:R-:W-:Y:S01]  /*19d90*/  LEA.HI.X.SX32 R9, R19, R21, 0x1, P4 ;  /* 0x0000001513097211 */ /* 0x000fe200020f0eff */
[----:B------:R-:W-:Y:S01]  /*19da0*/  IMAD R19, R0, 0x12f, RZ ;  /* 0x0000012f00137824 */ /* 0x000fe200078e02ff */
[----:B0-----:R-:W-:-:S03]  /*19db0*/  IADD3 R6, P3, R16, R20, RZ ;  /* 0x0000001410067210 */ /* 0x001fc60007f7e0ff */
[----:B------:R0:W-:Y:S01]  /*19dc0*/  STL.64 [R1+0x2730], R8 ;  /* 0x0027300801007387 */ /* 0x0001e20000100a00 */
[-C--:B--2---:R-:W-:Y:S02]  /*19dd0*/  IADD3 R10, P2, R2, R20.reuse, RZ ;  /* 0x00000014020a7210 */ /* 0x084fe40007f5e0ff */
[-C--:B------:R-:W-:Y:S01]  /*19de0*/  LEA.HI.X.SX32 R7, R15, R21.reuse, 0x1, P3 ;  /* 0x000000150f077211 */ /* 0x080fe200018f0eff */
[----:B------:R-:W-:Y:S01]  /*19df0*/  IMAD R15, R0, 0x246, RZ ;  /* 0x00000246000f7824 */ /* 0x000fe200078e02ff */
[----:B------:R-:W-:Y:S01]  /*19e00*/  LEA.HI.X.SX32 R11, R16, R21, 0x1, P2 ;  /* 0x00000015100b7211 */ /* 0x000fe200010f0eff */
[----:B------:R-:W-:Y:S02]  /*19e10*/  IMAD R16, R0, 0x248, RZ ;  /* 0x0000024800107824 */ /* 0x000fe400078e02ff */
[----:B------:R1:W-:Y:S01]  /*19e20*/  STL.64 [R1+0x26e8], R6 ;  /* 0x0026e80601007387 */ /* 0x0003e20000100a00 */
[----:B0-----:R-:W-:-:S03]  /*19e30*/  IADD3 R8, P4, R17, R20, RZ ;  /* 0x0000001411087210 */ /* 0x001fc60007f9e0ff */
[----:B------:R0:W-:Y:S01]  /*19e40*/  STL.64 [R1+0x2658], R10 ;  /* 0x0026580a01007387 */ /* 0x0001e20000100a00 */
[----:B------:R-:W-:Y:S01]  /*19e50*/  LEA.HI.X.SX32 R9, R2, R21, 0x1, P4 ;  /* 0x0000001502097211 */ /* 0x000fe200020f0eff */
[----:B------:R-:W-:Y:S01]  /*19e60*/  IMAD R2, R0, 0x49, RZ ;  /* 0x0000004900027824 */ /* 0x000fe200078e02ff */
[----:B-1----:R-:W-:-:S03]  /*19e70*/  IADD3 R6, P3, R14, R20, RZ ;  /* 0x000000140e067210 */ /* 0x002fc60007f7e0ff */
[----:B------:R1:W-:Y:S01]  /*19e80*/  STL.64 [R1+0x2538], R8 ;  /* 0x0025380801007387 */ /* 0x0003e20000100a00 */
[C---:B------:R-:W-:Y:S01]  /*19e90*/  IMAD R14, R0.reuse, 0x91, RZ ;  /* 0x00000091000e7824 */ /* 0x040fe200078e02ff */
[-C--:B------:R-:W-:Y:S01]  /*19ea0*/  LEA.HI.X.SX32 R7, R17, R21.reuse, 0x1, P3 ;  /* 0x0000001511077211 */ /* 0x080fe200018f0eff */
[C---:B------:R-:W-:Y:S01]  /*19eb0*/  IMAD R17, R0.reuse, 0x121, RZ ;  /* 0x0000012100117824 */ /* 0x040fe200078e02ff */
[-C--:B0-----:R-:W-:Y:S01]  /*19ec0*/  IADD3 R10, P2, R15, R20.reuse, RZ ;  /* 0x000000140f0a7210 */ /* 0x081fe20007f5e0ff */
[C---:B------:R-:W-:Y:S02]  /*19ed0*/  IMAD R15, R0.reuse, 0x122, RZ ;  /* 0x00000122000f7824 */ /* 0x040fe400078e02ff */
[----:B------:R0:W-:Y:S01]  /*19ee0*/  STL.64 [R1+0x22f8], R6 ;  /* 0x0022f80601007387 */ /* 0x0001e20000100a00 */
[-C--:B------:R-:W-:Y:S01]  /*19ef0*/  LEA.HI.X.SX32 R23, R17, R21.reuse, 0x1, P0 ;  /* 0x0000001511177211 */ /* 0x080fe200000f0eff */
[----:B------:R-:W-:Y:S01]  /*19f00*/  IMAD R17, R0, 0x92, RZ ;  /* 0x0000009200117824 */ /* 0x000fe200078e02ff */
[----:B------:R-:W-:Y:S01]  /*19f10*/  LEA.HI.X.SX32 R13, R15, R21, 0x1, P5 ;  /* 0x000000150f0d7211 */ /* 0x000fe200028f0eff */
[----:B------:R2:W-:Y:S01]  /*19f20*/  STL.64 [R1+0x1e80], R4 ;  /* 0x001e800401007387 */ /* 0x0005e20000100a00 */
[----:B-1----:R-:W-:Y:S01]  /*19f30*/  IADD3 R8, P4, R16, R20, RZ ;  /* 0x0000001410087210 */ /* 0x002fe20007f9e0ff */
[----:B------:R-:W-:-:S02]  /*19f40*/  IMAD R16, R0, 0x24a, RZ ;  /* 0x0000024a00107824 */ /* 0x000fc400078e02ff */
[----:B------:R1:W-:Y:S01]  /*19f50*/  STL.64 [R1+0x1e78], R22 ;  /* 0x001e781601007387 */ /* 0x0003e20000100a00 */
[-C--:B0-----:R-:W-:Y:S01]  /*19f60*/  IADD3 R6, P3, R15, R20.reuse, RZ ;  /* 0x000000140f067210 */ /* 0x081fe20007f7e0ff */
[----:B------:R-:W-:Y:S01]  /*19f70*/  IMAD R15, R0, 0x24e, RZ ;  /* 0x0000024e000f7824 */ /* 0x000fe200078e02ff */
[----:B--2---:R-:W-:Y:S01]  /*19f80*/  IADD3 R4, P1, R16, R20, RZ ;  /* 0x0000001410047210 */ /* 0x004fe20007f3e0ff */
[----:B------:R-:W-:Y:S01]  /*19f90*/  IMAD R16, R0, 0x24c, RZ ;  /* 0x0000024c00107824 */ /* 0x000fe200078e02ff */
[----:B------:R-:W-:Y:S01]  /*19fa0*/  LEA.HI.X.SX32 R7, R14, R21, 0x1, P3 ;  /* 0x000000150e077211 */ /* 0x000fe200018f0eff */
[----:B------:R-:W-:-:S03]  /*19fb0*/  IMAD R14, R0, 0x123, RZ ;  /* 0x00000123000e7824 */ /* 0x000fc600078e02ff */
[----:B-1----:R-:W-:Y:S01]  /*19fc0*/  IADD3 R22, P0, R16, R20, RZ ;  /* 0x0000001410167210 */ /* 0x002fe20007f1e0ff */
[----:B------:R-:W-:Y:S01]  /*19fd0*/  IMAD R16, R0, 0x124, RZ ;  /* 0x0000012400107824 */ /* 0x000fe200078e02ff */
[----:B------:R0:W-:Y:S01]  /*19fe0*/  STL.64 [R1+0x22f0], R6 ;  /* 0x0022f00601007387 */ /* 0x0001e20000100a00 */
[-C--:B------:R-:W-:Y:S01]  /*19ff0*/  LEA.HI.X.SX32 R11, R14, R21.reuse, 0x1, P2 ;  /* 0x000000150e0b7211 */ /* 0x080fe200010f0eff */
[----:B------:R-:W-:Y:S02]  /*1a000*/  IMAD R14, R0, 0x250, RZ ;  /* 0x00000250000e7824 */ /* 0x000fe400078e02ff */
[----:B------:R1:W-:Y:S01]  /*1a010*/  STL.64 [R1+0x1e70], R12 ;  /* 0x001e700c01007387 */ /* 0x0003e20000100a00 */
[----:B------:R-:W-:-:S03]  /*1a020*/  LEA.HI.X.SX32 R9, R16, R21, 0x1, P4 ;  /* 0x0000001510097211 */ /* 0x000fc600020f0eff */
[----:B------:R2:W-:Y:S01]  /*1a030*/  STL.64 [R1+0x1e68], R10 ;  /* 0x001e680a01007387 */ /* 0x0005e20000100a00 */
[CC--:B0-----:R-:W-:Y:S02]  /*1a040*/  IADD3 R6, P3, R17.reuse, R20.reuse, RZ ;  /* 0x0000001411067210 */ /* 0x0c1fe40007f7e0ff */
[-C--:B-1----:R-:W-:Y:S01]  /*1a050*/  IADD3 R12, P5, R16, R20.reuse, RZ ;  /* 0x00000014100c7210 */ /* 0x082fe20007fbe0ff */
[----:B------:R-:W-:Y:S01]  /*1a060*/  IMAD R16, R0, 0x254, RZ ;  /* 0x0000025400107824 */ /* 0x000fe200078e02ff */
[-C--:B------:R-:W-:Y:S01]  /*1a070*/  LEA.HI.X.SX32 R7, R2, R21.reuse, 0x1, P3 ;  /* 0x0000001502077211 */ /* 0x080fe200018f0eff */
[C---:B------:R-:W-:Y:S01]  /*1a080*/  IMAD R2, R0.reuse, 0x4a, RZ ;  /* 0x0000004a00027824 */ /* 0x040fe200078e02ff */
[----:B------:R-:W-:Y:S01]  /*1a090*/  LEA.HI.X.SX32 R13, R17, R21, 0x1, P5 ;  /* 0x00000015110d7211 */ /* 0x000fe200028f0eff */
[C---:B------:R-:W-:Y:S01]  /*1a0a0*/  IMAD R17, R0.reuse, 0x252, RZ ;  /* 0x0000025200117824 */ /* 0x040fe200078e02ff */
[----:B--2---:R-:W-:Y:S01]  /*1a0b0*/  IADD3 R10, P2, R15, R20, RZ ;  /* 0x000000140f0a7210 */ /* 0x004fe20007f5e0ff */
[----:B------:R0:W-:Y:S01]  /*1a0c0*/  STL.64 [R1+0x2530], R6 ;  /* 0x0025300601007387 */ /* 0x0001e20000100a00 */
[----:B------:R-:W-:-:S03]  /*1a0d0*/  IMAD R15, R0, 0x126, RZ ;  /* 0x00000126000f7824 */ /* 0x000fc600078e02ff */
[----:B------:R1:W-:Y:S02]  /*1a0e0*/  STL.64 [R1+0x22e8], R12 ;  /* 0x0022e80c01007387 */ /* 0x0003e40000100a00 */
[C---:B------:R-:W-:Y:S02]  /*1a0f0*/  LEA.HI.X.SX32 R23, R15.reuse, R21, 0x1, P0 ;  /* 0x000000150f177211 */ /* 0x040fe400000f0eff */
[----:B------:R2:W-:Y:S01]  /*1a100*/  STL.64 [R1+0x1e60], R8 ;  /* 0x001e600801007387 */ /* 0x0005e20000100a00 */
[-C--:B0-----:R-:W-:Y:S01]  /*1a110*/  IADD3 R6, P3, R14, R20.reuse, RZ ;  /* 0x000000140e067210 */ /* 0x081fe20007f7e0ff */
[C---:B------:R-:W-:Y:S01]  /*1a120*/  IMAD R14, R0.reuse, 0x125, RZ ;  /* 0x00000125000e7824 */ /* 0x040fe200078e02ff */
[----:B-1----:R-:W-:Y:S01]  /*1a130*/  IADD3 R12, P5, R15, R20, RZ ;  /* 0x000000140f0c7210 */ /* 0x002fe20007fbe0ff */
[----:B------:R-:W-:-:S03]  /*1a140*/  IMAD R15, R0, 0x25, RZ ;  /* 0x00000025000f7824 */ /* 0x000fc600078e02ff */
[-C--:B------:R-:W-:Y:S01]  /*1a150*/  LEA.HI.X.SX32 R5, R14, R21.reuse, 0x1, P1 ;  /* 0x000000150e057211 */ /* 0x080fe200008f0eff */
[C---:B------:R-:W-:Y:S01]  /*1a160*/  IMAD R14, R0.reuse, 0x128, RZ ;  /* 0x00000128000e7824 */ /* 0x040fe200078e02ff */
[----:B--2---:R-:W-:Y:S01]  /*1a170*/  IADD3 R8, P4, R17, R20, RZ ;  /* 0x0000001411087210 */ /* 0x004fe20007f9e0ff */
[----:B------:R-:W-:Y:S02]  /*1a180*/  IMAD R17, R0, 0x93, RZ ;  /* 0x0000009300117824 */ /* 0x000fe400078e02ff */
[----:B------:R0:W-:Y:S01]  /*1a190*/  STL.64 [R1+0x1e58], R4 ;  /* 0x001e580401007387 */ /* 0x0001e20000100a00 */
[-C--:B------:R-:W-:Y:S02]  /*1a1a0*/  LEA.HI.X.SX32 R7, R14, R21.reuse, 0x1, P3 ;  /* 0x000000150e077211 */ /* 0x080fe400018f0eff */
        /* <DEDUP_REMOVED lines=14> */
[-C--:B------:R-:W-:Y:S01]  /*1a290*/  LEA.HI.X.SX32 R23, R2, R21.reuse, 0x1, P0 ;  /* 0x0000001502177211 */ /* 0x080fe200000f0eff */
[----:B------:R-:W-:Y:S01]  /*1a2a0*/  IMAD R2, R0, 0x4b, RZ ;  /* 0x0000004b00027824 */ /* 0x000fe200078e02ff */
[-C--:B--2---:R-:W-:Y:S01]  /*1a2b0*/  IADD3 R10, P2, R14, R20.reuse, RZ ;  /* 0x000000140e0a7210 */ /* 0x084fe20007f5e0ff */
[----:B------:R-:W-:Y:S02]  /*1a2c0*/  IMAD R14, R0, 0x95, RZ ;  /* 0x00000095000e7824 */ /* 0x000fe400078e02ff */
[----:B------:R1:W-:Y:S01]  /*1a2d0*/  STL.64 [R1+0x2528], R22 ;  /* 0x0025281601007387 */ /* 0x0003e20000100a00 */
[----:B------:R-:W-:Y:S01]  /*1a2e0*/  LEA.HI.X.SX32 R11, R16, R21, 0x1, P2 ;  /* 0x00000015100b7211 */ /* 0x000fe200010f0eff */
[C---:B------:R-:W-:Y:S01]  /*1a2f0*/  IMAD R16, R0.reuse, 0x25a, RZ ;  /* 0x0000025a00107824 */ /* 0x040fe200078e02ff */
[----:B0-----:R-:W-:Y:S01]  /*1a300*/  IADD3 R12, P5, R17, R20, RZ ;  /* 0x00000014110c7210 */ /* 0x001fe20007fbe0ff */
[----:B------:R-:W-:-:S02]  /*1a310*/  IMAD R17, R0, 0x12a, RZ ;  /* 0x0000012a00117824 */ /* 0x000fc400078e02ff */
[----:B------:R0:W-:Y:S01]  /*1a320*/  STL.64 [R1+0x22d8], R10 ;  /* 0x0022d80a01007387 */ /* 0x0001e20000100a00 */
[-C--:B-1----:R-:W-:Y:S01]  /*1a330*/  IADD3 R22, P0, R15, R20.reuse, RZ ;  /* 0x000000140f167210 */ /* 0x082fe20007f1e0ff */
[C---:B------:R-:W-:Y:S02]  /*1a340*/  IMAD R15, R0.reuse, 0x129, RZ ;  /* 0x00000129000f7824 */ /* 0x040fe400078e02ff */
[----:B------:R1:W-:Y:S01]  /*1a350*/  STL.64 [R1+0x1e40], R6 ;  /* 0x001e400601007387 */ /* 0x0003e20000100a00 */
[-C--:B------:R-:W-:Y:S02]  /*1a360*/  LEA.HI.X.SX32 R5, R17, R21.reuse, 0x1, P1 ;  /* 0x0000001511057211 */ /* 0x080fe400008f0eff */
[----:B------:R-:W-:Y:S01]  /*1a370*/  LEA.HI.X.SX32 R9, R15, R21, 0x1, P4 ;  /* 0x000000150f097211 */ /* 0x000fe200020f0eff */
[C---:B------:R-:W-:Y:S01]  /*1a380*/  IMAD R15, R0.reuse, 0x96, RZ ;  /* 0x00000096000f7824 */ /* 0x040fe200078e02ff */
[----:B0-----:R-:W-:Y:S01]  /*1a390*/  IADD3 R10, P2, R17, R20, RZ ;  /* 0x00000014110a7210 */ /* 0x001fe20007f5e0ff */
[----:B------:R-:W-:-:S02]  /*1a3a0*/  IMAD R17, R0, 0x25e, RZ ;  /* 0x0000025e00117824 */ /* 0x000fc400078e02ff */
[----:B------:R0:W-:Y:S01]  /*1a3b0*/  STL.64 [R1+0x1e38], R8 ;  /* 0x001e380801007387 */ /* 0x0001e20000100a00 */
[-C--:B------:R-:W-:Y:S01]  /*1a3c0*/  LEA.HI.X.SX32 R11, R14, R21.reuse, 0x1, P2 ;  /* 0x000000150e0b7211 */ /* 0x080fe200010f0eff */
[----:B------:R-:W-:Y:S01]  /*1a3d0*/  IMAD R14, R0, 0x12b, RZ ;  /* 0x0000012b000e7824 */ /* 0x000fe200078e02ff */
[-C--:B-1----:R-:W-:Y:S01]  /*1a3e0*/  IADD3 R6, P3, R16, R20.reuse, RZ ;  /* 0x0000001410067210 */ /* 0x082fe20007f7e0ff */
[----:B------:R-:W-:Y:S02]  /*1a3f0*/  IMAD R16, R0, 0x25c, RZ ;  /* 0x0000025c00107824 */ /* 0x000fe400078e02ff */
[----:B------:R1:W-:Y:S01]  /*1a400*/  STL.64 [R1+0x22d0], R10 ;  /* 0x0022d00a01007387 */ /* 0x0003e20000100a00 */
[----:B------:R-:W-:Y:S01]  /*1a410*/  LEA.HI.X.SX32 R13, R14, R21, 0x1, P5 ;  /* 0x000000150e0d7211 */ /* 0x000fe200028f0eff */
[----:B------:R-:W-:Y:S02]  /*1a420*/  IMAD R14, R0, 0x260, RZ ;  /* 0x00000260000e7824 */ /* 0x000fe400078e02ff */
[----:B------:R2:W-:Y:S01]  /*1a430*/  STL.64 [R1+0x1e30], R4 ;  /* 0x001e300401007387 */ /* 0x0005e20000100a00 */
[----:B0-----:R-:W-:Y:S01]  /*1a440*/  IADD3 R8, P4, R16, R20, RZ ;  /* 0x0000001410087210 */ /* 0x001fe20007f9e0ff */
[----:B------:R-:W-:-:S02]  /*1a450*/  IMAD R16, R0, 0x12c, RZ ;  /* 0x0000012c00107824 */ /* 0x000fc400078e02ff */
[----:B------:R0:W-:Y:S01]  /*1a460*/  STL.64 [R1+0x1e28], R12 ;  /* 0x001e280c01007387 */ /* 0x0001e20000100a00 */
[CC--:B-1----:R-:W-:Y:S02]  /*1a470*/  IADD3 R10, P2, R15.reuse, R20.reuse, RZ ;  /* 0x000000140f0a7210 */ /* 0x0c2fe40007f5e0ff */
[CC--:B------:R-:W-:Y:S02]  /*1a480*/  LEA.HI.X.SX32 R23, R16.reuse, R21.reuse, 0x1, P0 ;  /* 0x0000001510177211 */ /* 0x0c0fe400000f0eff */
[-C--:B--2---:R-:W-:Y:S01]  /*1a490*/  IADD3 R4, P1, R16, R20.reuse, RZ ;  /* 0x0000001410047210 */ /* 0x084fe20007f3e0ff */
[----:B------:R-:W-:Y:S01]  /*1a4a0*/  IMAD R16, R0, 0x12d, RZ ;  /* 0x0000012d00107824 */ /* 0x000fe200078e02ff */
[-C--:B------:R-:W-:Y:S01]  /*1a4b0*/  LEA.HI.X.SX32 R11, R2, R21.reuse, 0x1, P2 ;  /* 0x00000015020b7211 */ /* 0x080fe200010f0eff */
[C---:B------:R-:W-:Y:S01]  /*1a4c0*/  IMAD R2, R0.reuse, 0x4c, RZ ;  /* 0x0000004c00027824 */ /* 0x040fe200078e02ff */
[-C--:B------:R-:W-:Y:S01]  /*1a4d0*/  LEA.HI.X.SX32 R5, R15, R21.reuse, 0x1, P1 ;  /* 0x000000150f057211 */ /* 0x080fe200008f0eff */
[C---:B------:R-:W-:Y:S01]  /*1a4e0*/  IMAD R15, R0.reuse, 0x262, RZ ;  /* 0x00000262000f7824 */ /* 0x040fe200078e02ff */
[----:B0-----:R-:W-:Y:S01]  /*1a4f0*/  IADD3 R12, P5, R17, R20, RZ ;  /* 0x00000014110c7210 */ /* 0x001fe20007fbe0ff */
[----:B------:R-:W-:Y:S01]  /*1a500*/  IMAD R17, R0, 0x12e, RZ ;  /* 0x0000012e00117824 */ /* 0x000fe200078e02ff */
[----:B------:R0:W-:Y:S01]  /*1a510*/  STL.64 [R1+0x2520], R10 ;  /* 0x0025200a01007387 */ /* 0x0001e20000100a00 */
[-C--:B------:R-:W-:Y:S01]  /*1a520*/  LEA.HI.X.SX32 R7, R16, R21.reuse, 0x1, P3 ;  /* 0x0000001510077211 */ /* 0x080fe200018f0eff */
[C---:B------:R-:W-:Y:S01]  /*1a530*/  IMAD R16, R0.reuse, 0x26, RZ ;  /* 0x0000002600107824 */ /* 0x040fe200078e02ff */
[-C--:B------:R-:W-:Y:S01]  /*1a540*/  LEA.HI.X.SX32 R13, R19, R21.reuse, 0x1, P5 ;  /* 0x00000015130d7211 */ /* 0x080fe200028f0eff */
[----:B------:R1:W-:Y:S01]  /*1a550*/  STL.64 [R1+0x22c8], R4 ;  /* 0x0022c80401007387 */ /* 0x0003e20000100a00 */
[----:B------:R-:W-:Y:S01]  /*1a560*/  LEA.HI.X.SX32 R9, R17, R21, 0x1, P4 ;  /* 0x0000001511097211 */ /* 0x000fe200020f0eff */
[----:B------:R-:W-:-:S02]  /*1a570*/  IMAD R19, R0, 0x9d, RZ ;  /* 0x0000009d00137824 */ /* 0x000fc400078e02ff */
[----:B------:R2:W-:Y:S01]  /*1a580*/  STL.64 [R1+0x1e20], R22 ;  /* 0x001e201601007387 */ /* 0x0005e20000100a00 */
[----:B0-----:R-:W-:-:S03]  /*1a590*/  IADD3 R10, P2, R14, R20, RZ ;  /* 0x000000140e0a7210 */ /* 0x001fc60007f5e0ff */
[----:B------:R0:W-:Y:S01]  /*1a5a0*/  STL.64 [R1+0x1e18], R6 ;  /* 0x001e180601007387 */ /* 0x0001e20000100a00 */
[C---:B------:R-:W-:Y:S01]  /*1a5b0*/  IMAD R14, R0.reuse, 0x264, RZ ;  /* 0x00000264000e7824 */ /* 0x040fe200078e02ff */
[-C--:B-1----:R-:W-:Y:S01]  /*1a5c0*/  IADD3 R4, P1, R17, R20.reuse, RZ ;  /* 0x0000001411047210 */ /* 0x082fe20007f3e0ff */
[C---:B------:R-:W-:Y:S01]  /*1a5d0*/  IMAD R17, R0.reuse, 0x98, RZ ;  /* 0x0000009800117824 */ /* 0x040fe200078e02ff */
[-C--:B--2---:R-:W-:Y:S01]  /*1a5e0*/  IADD3 R22, P0, R15, R20.reuse, RZ ;  /* 0x000000140f167210 */ /* 0x084fe20007f1e0ff */
[----:B------:R-:W-:Y:S01]  /*1a5f0*/  IMAD R15, R0, 0x97, RZ ;  /* 0x00000097000f7824 */ /* 0x000fe200078e02ff */
[----:B0-----:R-:W-:Y:S01]  /*1a600*/  IADD3 R6, P3, R14, R20, RZ ;  /* 0x000000140e067210 */ /* 0x001fe20007f7e0ff */
[----:B------:R-:W-:-:S03]  /*1a610*/  IMAD R14, R0, 0x130, RZ ;  /* 0x00000130000e7824 */ /* 0x000fc600078e02ff */
[-C--:B------:R-:W-:Y:S01]  /*1a620*/  LEA.HI.X.SX32 R5, R15, R21.reuse, 0x1, P1 ;  /* 0x000000150f057211 */ /* 0x080fe200008f0eff */
[----:B------:R-:W-:Y:S01]  /*1a630*/  IMAD R15, R0, 0x13, RZ ;  /* 0x00000013000f7824 */ /* 0x000fe200078e02ff */
[----:B------:R-:W-:-:S03]  /*1a640*/  LEA.HI.X.SX32 R11, R14, R21, 0x1, P2 ;  /* 0x000000150e0b7211 */ /* 0x000fc600010f0eff */
[----:B------:R0:W-:Y:S04]  /*1a650*/  STL.64 [R1+0x22c0], R4 ;  /* 0x0022c00401007387 */ /* 0x0001e80000100a00 */
[----:B------:R1:W-:Y:S04]  /*1a660*/  STL.64 [R1+0x1e10], R8 ;  /* 0x001e100801007387 */ /* 0x0003e80000100a00 */
[----:B------:R2:W-:Y:S01]  /*1a670*/  STL.64 [R1+0x1e08], R12 ;  /* 0x001e080c01007387 */ /* 0x0005e20000100a00 */
[-C--:B0-----:R-:W-:Y:S02]  /*1a680*/  IADD3 R4, P1, R16, R20.reuse, RZ ;  /* 0x0000001410047210 */ /* 0x081fe40007f3e0ff */
[----:B-1----:R-:W-:-:S02]  /*1a690*/  IADD3 R8, P4, R2, R20, RZ ;  /* 0x0000001402087210 */ /* 0x002fc40007f9e0ff */
[-C--:B------:R-:W-:Y:S01]  /*1a6a0*/  LEA.HI.X.SX32 R5, R15, R21.reuse, 0x1, P1 ;  /* 0x000000150f057211 */ /* 0x080fe200008f0eff */
[----:B------:R-:W-:Y:S01]  /*1a6b0*/  IMAD R15, R0, 0x266, RZ ;  /* 0x00000266000f7824 */ /* 0x000fe200078e02ff */
[----:B--2---:R-:W-:Y:S02]  /*1a6c0*/  IADD3 R12, P5, R17, R20, RZ ;  /* 0x00000014110c7210 */ /* 0x004fe40007fbe0ff */
[-C--:B------:R-:W-:Y:S01]  /*1a6d0*/  LEA.HI.X.SX32 R9, R16, R21.reuse, 0x1, P4 ;  /* 0x0000001510097211 */ /* 0x080fe200020f0eff */
[----:B------:R0:W-:Y:S01]  /*1a6e0*/  STL.64 [R1+0x26e0], R4 ;  /* 0x0026e00401007387 */ /* 0x0001e20000100a00 */
[----:B------:R-:W-:Y:S01]  /*1a6f0*/  LEA.HI.X.SX32 R13, R2, R21, 0x1, P5 ;  /* 0x00000015020d7211 */ /* 0x000fe200028f0eff */
[C---:B------:R-:W-:Y:S02]  /*1a700*/  IMAD R16, R0.reuse, 0x268, RZ ;  /* 0x0000026800107824 */ /* 0x040fe400078e02ff */
[----:B------:R1:W-:Y:S01]  /*1a710*/  STL.64 [R1+0x2648], R8 ;  /* 0x0026480801007387 */ /* 0x0003e20000100a00 */
[----:B------:R-:W-:-:S03]  /*1a720*/  IMAD R2, R0, 0x4d, RZ ;  /* 0x0000004d00027824 */ /* 0x000fc600078e02ff */
[----:B------:R2:W-:Y:S01]  /*1a730*/  STL.64 [R1+0x2518], R12 ;  /* 0x0025180c01007387 */ /* 0x0005e20000100a00 */
[----:B0-----:R-:W-:Y:S01]  /*1a740*/  IADD3 R4, P1, R14, R20, RZ ;  /* 0x000000140e047210 */ /* 0x001fe20007f3e0ff */
[----:B------:R-:W-:-:S03]  /*1a750*/  IMAD R14, R0, 0x99, RZ ;  /* 0x00000099000e7824 */ /* 0x000fc600078e02ff */
[-C--:B------:R-:W-:Y:S01]  /*1a760*/  LEA.HI.X.SX32 R5, R17, R21.reuse, 0x1, P1 ;  /* 0x0000001511057211 */ /* 0x080fe200008f0eff */
[C---:B------:R-:W-:Y:S01]  /*1a770*/  IMAD R17, R0.reuse, 0x131, RZ ;  /* 0x0000013100117824 */ /* 0x040fe200078e02ff */
[-C--:B-1----:R-:W-:Y:S01]  /*1a780*/  IADD3 R8, P4, R15, R20.reuse, RZ ;  /* 0x000000140f087210 */ /* 0x082fe20007f9e0ff */
[----:B------:R-:W-:Y:S01]  /*1a790*/  IMAD R15, R0, 0x132, RZ ;  /* 0x00000132000f7824 */ /* 0x000fe200078e02ff */
[-C--:B--2---:R-:W-:Y:S01]  /*1a7a0*/  IADD3 R12, P5, R16, R20.reuse, RZ ;  /* 0x00000014100c7210 */ /* 0x084fe20007fbe0ff */
[C---:B------:R-:W-:Y:S01]  /*1a7b0*/  IMAD R16, R0.reuse, 0x26a, RZ ;  /* 0x0000026a00107824 */ /* 0x040fe200078e02ff */
[----:B------:R0:W-:Y:S01]  /*1a7c0*/  STL.64 [R1+0x22b8], R4 ;  /* 0x0022b80401007387 */ /* 0x0001e20000100a00 */
[-C--:B------:R-:W-:Y:S01]  /*1a7d0*/  LEA.HI.X.SX32 R23, R17, R21.reuse, 0x1, P0 ;  /* 0x0000001511177211 */ /* 0x080fe200000f0eff */
[C---:B------:R-:W-:Y:S01]  /*1a7e0*/  IMAD R17, R0.reuse, 0x9a, RZ ;  /* 0x0000009a00117824 */ /* 0x040fe200078e02ff */
[CC--:B------:R-:W-:Y:S01]  /*1a7f0*/  LEA.HI.X.SX32 R7, R15.reuse, R21.reuse, 0x1, P3 ;  /* 0x000000150f077211 */ /* 0x0c0fe200018f0eff */
[----:B------:R1:W-:Y:S04]  /*1a800*/  STL.64 [R1+0x1e00], R10 ;  /* 0x001e000a01007387 */ /* 0x0003e80000100a00 */
[----:B------:R-:W-:Y:S01]  /*1a810*/  STL.64 [R1+0x1df8], R22 ;  /* 0x001df81601007387 */ /* 0x000fe20000100a00 */
[-C--:B0-----:R-:W-:Y:S01]  /*1a820*/  IADD3 R4, P1, R15, R20.reuse, RZ ;  /* 0x000000140f047210 */ /* 0x081fe20007f3e0ff */
[----:B------:R-:W-:Y:S01]  /*1a830*/  IMAD R15, R0, 0x26e, RZ ;  /* 0x0000026e000f7824 */ /* 0x000fe200078e02ff */
[----:B-1----:R-:W-:Y:S01]  /*1a840*/  IADD3 R10, P2, R16, R20, RZ ;  /* 0x00000014100a7210 */ /* 0x002fe20007f5e0ff */
[----:B------:R-:W-:Y:S01]  /*1a850*/  IMAD R16, R0, 0x26c, RZ ;  /* 0x0000026c00107824 */ /* 0x000fe200078e02ff */
[----:B------:R-:W-:Y:S01]  /*1a860*/  LEA.HI.X.SX32 R5, R14, R21, 0x1, P1 ;  /* 0x000000150e057211 */ /* 0x000fe200008f0eff */
[----:B------:R-:W-:-:S03]  /*1a870*/  IMAD R14, R0, 0x133, RZ ;  /* 0x00000133000e7824 */ /* 0x000fc600078e02ff */
[----:B------:R-:W-:Y:S01]  /*1a880*/  IADD3 R24, P0, R16, R20, RZ ;  /* 0x0000001410187210 */ /* 0x000fe20007f1e0ff */
        /* <DEDUP_REMOVED lines=29> */
[C---:B------:R-:W-:Y:S02]  /*1aa60*/  IMAD R17, R0.reuse, 0x137, RZ ;  /* 0x0000013700117824 */ /* 0x040fe400078e02ff */
[----:B------:R0:W-:Y:S01]  /*1aa70*/  STL.64 [R1+0x1dd8], R10 ;  /* 0x001dd80a01007387 */ /* 0x0001e20000100a00 */
[C---:B--2---:R-:W-:Y:S02]  /*1aa80*/  IMAD R12, R0.reuse, 0x138, RZ ;  /* 0x00000138000c7824 */ /* 0x044fe400078e02ff */
[-C--:B------:R-:W-:Y:S01]  /*1aa90*/  LEA.HI.X.SX32 R9, R17, R21.reuse, 0x1, P4 ;  /* 0x0000001511097211 */ /* 0x080fe200020f0eff */
[----:B------:R1:W-:Y:S01]  /*1aaa0*/  STL.64 [R1+0x22a0], R6 ;  /* 0x0022a00601007387 */ /* 0x0003e20000100a00 */
[----:B------:R-:W-:Y:S01]  /*1aab0*/  IMAD R17, R0, 0x276, RZ ;  /* 0x0000027600117824 */ /* 0x000fe200078e02ff */
[----:B------:R-:W-:Y:S01]  /*1aac0*/  LEA.HI.X.SX32 R5, R12, R21, 0x1, P1 ;  /* 0x000000150c057211 */ /* 0x000fe200008f0eff */
[----:B------:R-:W-:Y:S01]  /*1aad0*/  IMAD R13, R0, 0x27a, RZ ;  /* 0x0000027a000d7824 */ /* 0x000fe200078e02ff */
[----:B------:R2:W-:Y:S01]  /*1aae0*/  STL.64 [R1+0x1dd0], R24 ;  /* 0x001dd01801007387 */ /* 0x0005e20000100a00 */
[----:B0-----:R-:W-:Y:S01]  /*1aaf0*/  IADD3 R10, P2, R16, R20, RZ ;  /* 0x00000014100a7210 */ /* 0x001fe20007f5e0ff */
[----:B------:R-:W-:-:S02]  /*1ab00*/  IMAD R16, R0, 0x9c, RZ ;  /* 0x0000009c00107824 */ /* 0x000fc400078e02ff */
[----:B------:R0:W-:Y:S01]  /*1ab10*/  STL.64 [R1+0x1dc8], R8 ;  /* 0x001dc80801007387 */ /* 0x0001e20000100a00 */
[----:B-1----:R-:W-:-:S04]  /*1ab20*/  IADD3 R6, P3, R14, R20, RZ ;  /* 0x000000140e067210 */ /* 0x002fc80007f7e0ff */
[----:B------:R-:W-:Y:S01]  /*1ab30*/  LEA.HI.X.SX32 R7, R15, R21, 0x1, P3 ;  /* 0x000000150f077211 */ /* 0x000fe200018f0eff */
[----:B------:R-:W-:Y:S01]  /*1ab40*/  IMAD R15, R0, 0x278, RZ ;  /* 0x00000278000f7824 */ /* 0x000fe200078e02ff */
[----:B--2---:R-:W-:-:S03]  /*1ab50*/  IADD3 R24, P0, R16, R20, RZ ;  /* 0x0000001410187210 */ /* 0x004fc60007f1e0ff */
[----:B------:R1:W-:Y:S01]  /*1ab60*/  STL.64 [R1+0x2640], R6 ;  /* 0x0026400601007387 */ /* 0x0003e20000100a00 */
[-C--:B0-----:R-:W-:Y:S02]  /*1ab70*/  IADD3 R8, P4, R12, R20.reuse, RZ ;  /* 0x000000140c087210 */ /* 0x081fe40007f9e0ff */
[-C--:B------:R-:W-:Y:S02]  /*1ab80*/  LEA.HI.X.SX32 R25, R14, R21.reuse, 0x1, P0 ;  /* 0x000000150e197211 */ /* 0x080fe400000f0eff */
[-C--:B------:R-:W-:Y:S01]  /*1ab90*/  LEA.HI.X.SX32 R9, R16, R21.reuse, 0x1, P4 ;  /* 0x0000001510097211 */ /* 0x080fe200020f0eff */
[----:B------:R-:W-:Y:S01]  /*1aba0*/  IMAD R16, R0, 0x139, RZ ;  /* 0x0000013900107824 */ /* 0x000fe200078e02ff */
[-C--:B------:R-:W-:Y:S01]  /*1abb0*/  IADD3 R14, P0, R15, R20.reuse, RZ ;  /* 0x000000140f0e7210 */ /* 0x080fe20007f1e0ff */
[----:B------:R-:W-:Y:S03]  /*1abc0*/  STL.64 [R1+0x2508], R24 ;  /* 0x0025081801007387 */ /* 0x000fe60000100a00 */
[-C--:B------:R-:W-:Y:S01]  /*1abd0*/  LEA.HI.X.SX32 R23, R16, R21.reuse, 0x1, P5 ;  /* 0x0000001510177211 */ /* 0x080fe200028f0eff */
[----:B------:R0:W-:Y:S01]  /*1abe0*/  STL.64 [R1+0x2298], R8 ;  /* 0x0022980801007387 */ /* 0x0001e20000100a00 */
[----:B-1----:R-:W-:Y:S01]  /*1abf0*/  IADD3 R6, P3, R17, R20, RZ ;  /* 0x0000001411067210 */ /* 0x002fe20007f7e0ff */
[----:B------:R-:W-:Y:S01]  /*1ac00*/  IMAD R17, R0, 0x13a, RZ ;  /* 0x0000013a00117824 */ /* 0x000fe200078e02ff */
[----:B------:R-:W-:Y:S01]  /*1ac10*/  LEA.HI.X.SX32 R15, R2, R21, 0x1, P0 ;  /* 0x00000015020f7211 */ /* 0x000fe200000f0eff */
[----:B------:R1:W-:Y:S01]  /*1ac20*/  STL.64 [R1+0x1dc0], R4 ;  /* 0x001dc00401007387 */ /* 0x0003e20000100a00 */
[----:B------:R-:W-:-:S02]  /*1ac30*/  IMAD R16, R0, 0x9e, RZ ;  /* 0x0000009e00107824 */ /* 0x000fc400078e02ff */
[C---:B------:R-:W-:Y:S01]  /*1ac40*/  LEA.HI.X.SX32 R11, R17.reuse, R21, 0x1, P2 ;  /* 0x00000015110b7211 */ /* 0x040fe200010f0eff */
[----:B------:R2:W-:Y:S01]  /*1ac50*/  STL.64 [R1+0x1db8], R22 ;  /* 0x001db81601007387 */ /* 0x0005e20000100a00 */
[----:B0-----:R-:W-:Y:S01]  /*1ac60*/  IADD3 R8, P4, R17, R20, RZ ;  /* 0x0000001411087210 */ /* 0x001fe20007f9e0ff */
[----:B------:R-:W-:-:S03]  /*1ac70*/  IMAD R17, R0, 0x27e, RZ ;  /* 0x0000027e00117824 */ /* 0x000fc600078e02ff */
[----:B------:R-:W-:Y:S01]  /*1ac80*/  LEA.HI.X.SX32 R9, R19, R21, 0x1, P4 ;  /* 0x0000001513097211 */ /* 0x000fe200020f0eff */
[C---:B------:R-:W-:Y:S01]  /*1ac90*/  IMAD R19, R0.reuse, 0xa, RZ ;  /* 0x0000000a00137824 */ /* 0x040fe200078e02ff */
[-C--:B-1----:R-:W-:Y:S01]  /*1aca0*/  IADD3 R4, P1, R13, R20.reuse, RZ ;  /* 0x000000140d047210 */ /* 0x082fe20007f3e0ff */
[----:B------:R-:W-:Y:S01]  /*1acb0*/  IMAD R13, R0, 0x27c, RZ ;  /* 0x0000027c000d7824 */ /* 0x000fe200078e02ff */
[-C--:B--2---:R-:W-:Y:S01]  /*1acc0*/  IADD3 R22, P4, R16, R20.reuse, RZ ;  /* 0x0000001410167210 */ /* 0x084fe20007f9e0ff */
[----:B------:R0:W-:Y:S03]  /*1acd0*/  STL.64 [R1+0x2290], R8 ;  /* 0x0022900801007387 */ /* 0x0001e60000100a00 */
[----:B------:R-:W-:Y:S01]  /*1ace0*/  IADD3 R12, P5, R13, R20, RZ ;  /* 0x000000140d0c7210 */ /* 0x000fe20007fbe0ff */
[----:B------:R1:W-:Y:S01]  /*1acf0*/  STL.64 [R1+0x1db0], R10 ;  /* 0x001db00a01007387 */ /* 0x0003e20000100a00 */
[----:B0-----:R-:W-:-:S02]  /*1ad00*/  IMAD R9, R0, 0x13b, RZ ;  /* 0x0000013b00097824 */ /* 0x001fc400078e02ff */
        /* <DEDUP_REMOVED lines=11> */
[----:B------:R2:W-:Y:S04]  /*1adc0*/  STL.64 [R1+0x2288], R10 ;  /* 0x0022880a01007387 */ /* 0x0005e80000100a00 */
[----:B------:R3:W-:Y:S01]  /*1add0*/  STL.64 [R1+0x1da0], R14 ;  /* 0x001da00e01007387 */ /* 0x0007e20000100a00 */
[-C--:B0-----:R-:W-:Y:S01]  /*1ade0*/  IADD3 R6, P3, R17, R20.reuse, RZ ;  /* 0x0000001411067210 */ /* 0x081fe20007f7e0ff */
[----:B------:R-:W-:Y:S01]  /*1adf0*/  IMAD R17, R0, 0x13e, RZ ;  /* 0x0000013e00117824 */ /* 0x000fe200078e02ff */
[----:B-1----:R-:W-:Y:S01]  /*1ae00*/  IADD3 R22, P0, R16, R20, RZ ;  /* 0x0000001410167210 */ /* 0x002fe20007f1e0ff */
[----:B------:R-:W-:-:S03]  /*1ae10*/  IMAD R16, R0, 0x9f, RZ ;  /* 0x0000009f00107824 */ /* 0x000fc600078e02ff */
[CC--:B------:R-:W-:Y:S02]  /*1ae20*/  LEA.HI.X.SX32 R13, R17.reuse, R21.reuse, 0x1, P5 ;  /* 0x00000015110d7211 */ /* 0x0c0fe400028f0eff */
[----:B--2---:R-:W-:Y:S01]  /*1ae30*/  IADD3 R10, P2, R17, R20, RZ ;  /* 0x00000014110a7210 */ /* 0x004fe20007f5e0ff */
[C---:B------:R-:W-:Y:S02]  /*1ae40*/  IMAD R17, R0.reuse, 0x5, RZ ;  /* 0x0000000500117824 */ /* 0x040fe400078e02ff */
[----:B---3--:R-:W-:Y:S01]  /*1ae50*/  IMAD R14, R0, 0x13d, RZ ;  /* 0x0000013d000e7824 */ /* 0x008fe200078e02ff */
[-C--:B------:R-:W-:Y:S01]  /*1ae60*/  LEA.HI.X.SX32 R11, R16, R21.reuse, 0x1, P2 ;  /* 0x00000015100b7211 */ /* 0x080fe200010f0eff */
[C---:B------:R-:W-:Y:S02]  /*1ae70*/  IMAD R15, R0.reuse, 0x284, RZ ;  /* 0x00000284000f7824 */ /* 0x040fe400078e02ff */
[----:B------:R-:W-:Y:S01]  /*1ae80*/  IMAD R16, R0, 0x28, RZ ;  /* 0x0000002800107824 */ /* 0x000fe200078e02ff */
[----:B------:R-:W-:Y:S01]  /*1ae90*/  LEA.HI.X.SX32 R5, R14, R21, 0x1, P1 ;  /* 0x000000150e057211 */ /* 0x000fe200008f0eff */
[----:B------:R-:W-:-:S04]  /*1aea0*/  IMAD R14, R0, 0x13f, RZ ;  /* 0x0000013f000e7824 */ /* 0x000fc800078e02ff */
[----:B------:R0:W-:Y:S01]  /*1aeb0*/  STL.64 [R1+0x1d98], R4 ;  /* 0x001d980401007387 */ /* 0x0001e20000100a00 */
[-C--:B------:R-:W-:Y:S01]  /*1aec0*/  LEA.HI.X.SX32 R7, R14, R21.reuse, 0x1, P3 ;  /* 0x000000150e077211 */ /* 0x080fe200018f0eff */
[----:B------:R-:W-:Y:S02]  /*1aed0*/  IMAD R14, R0, 0x140, RZ ;  /* 0x00000140000e7824 */ /* 0x000fe400078e02ff */
[----:B------:R1:W-:Y:S03]  /*1aee0*/  STL.64 [R1+0x2280], R10 ;  /* 0x0022800a01007387 */ /* 0x0003e60000100a00 */
[----:B------:R-:W-:Y:S01]  /*1aef0*/  LEA.HI.X.SX32 R9, R14, R21, 0x1, P4 ;  /* 0x000000150e097211 */ /* 0x000fe200020f0eff */
[----:B------:R2:W-:Y:S01]  /*1af00*/  STL.64 [R1+0x1d90], R12 ;  /* 0x001d900c01007387 */ /* 0x0005e20000100a00 */
[----:B0-----:R-:W-:Y:S01]  /*1af10*/  IADD3 R4, P1, R15, R20, RZ ;  /* 0x000000140f047210 */ /* 0x001fe20007f3e0ff */
[----:B------:R-:W-:-:S02]  /*1af20*/  IMAD R15, R0, 0x14, RZ ;  /* 0x00000014000f7824 */ /* 0x000fc400078e02ff */
[----:B------:R0:W-:Y:S01]  /*1af30*/  STL.64 [R1+0x1d88], R6 ;  /* 0x001d880601007387 */ /* 0x0001e20000100a00 */
[-C--:B-1----:R-:W-:Y:S02]  /*1af40*/  IADD3 R10, P2, R19, R20.reuse, RZ ;  /* 0x00000014130a7210 */ /* 0x082fe40007f5e0ff */
[-C--:B--2---:R-:W-:Y:S02]  /*1af50*/  IADD3 R12, P5, R15, R20.reuse, RZ ;  /* 0x000000140f0c7210 */ /* 0x084fe40007fbe0ff */
[-C--:B------:R-:W-:Y:S01]  /*1af60*/  LEA.HI.X.SX32 R11, R17, R21.reuse, 0x1, P2 ;  /* 0x00000015110b7211 */ /* 0x080fe200010f0eff */
[C---:B------:R-:W-:Y:S01]  /*1af70*/  IMAD R17, R0.reuse, 0xa0, RZ ;  /* 0x000000a000117824 */ /* 0x040fe200078e02ff */
[-C--:B------:R-:W-:Y:S01]  /*1af80*/  LEA.HI.X.SX32 R13, R19, R21.reuse, 0x1, P5 ;  /* 0x00000015130d7211 */ /* 0x080fe200028f0eff */
[----:B------:R-:W-:Y:S01]  /*1af90*/  IMAD R19, R0, 0xa5, RZ ;  /* 0x000000a500137824 */ /* 0x000fe200078e02ff */
[----:B0-----:R-:W-:Y:S01]  /*1afa0*/  IADD3 R6, P3, R16, R20, RZ ;  /* 0x0000001410067210 */ /* 0x001fe20007f7e0ff */
[----:B------:R0:W-:Y:S03]  /*1afb0*/  STL.64 [R1+0x2750], R10 ;  /* 0x0027500a01007387 */ /* 0x0001e60000100a00 */
[----:B------:R-:W-:Y:S01]  /*1afc0*/  LEA.HI.X.SX32 R7, R15, R21, 0x1, P3 ;  /* 0x000000150f077211 */ /* 0x000fe200018f0eff */
[----:B------:R1:W-:Y:S01]  /*1afd0*/  STL.64 [R1+0x2728], R12 ;  /* 0x0027280c01007387 */ /* 0x0003e20000100a00 */
[----:B------:R-:W-:-:S03]  /*1afe0*/  IMAD R15, R0, 0x286, RZ ;  /* 0x00000286000f7824 */ /* 0x000fc600078e02ff */
[----:B------:R2:W-:Y:S01]  /*1aff0*/  STL.64 [R1+0x26d8], R6 ;  /* 0x0026d80601007387 */ /* 0x0005e20000100a00 */
[-C--:B0-----:R-:W-:Y:S02]  /*1b000*/  IADD3 R10, P2, R2, R20.reuse, RZ ;  /* 0x00000014020a7210 */ /* 0x081fe40007f5e0ff */
[-C--:B-1----:R-:W-:Y:S02]  /*1b010*/  IADD3 R12, P5, R17, R20.reuse, RZ ;  /* 0x00000014110c7210 */ /* 0x082fe40007fbe0ff */
[-C--:B------:R-:W-:Y:S01]  /*1b020*/  LEA.HI.X.SX32 R11, R16, R21.reuse, 0x1, P2 ;  /* 0x00000015100b7211 */ /* 0x080fe200010f0eff */
[----:B------:R-:W-:Y:S01]  /*1b030*/  IMAD R16, R0, 0x288, RZ ;  /* 0x0000028800107824 */ /* 0x000fe200078e02ff */
[----:B------:R-:W-:Y:S01]  /*1b040*/  LEA.HI.X.SX32 R13, R2, R21, 0x1, P5 ;  /* 0x00000015020d7211 */ /* 0x000fe200028f0eff */
[----:B------:R-:W-:Y:S01]  /*1b050*/  IMAD R2, R0, 0x51, RZ ;  /* 0x0000005100027824 */ /* 0x000fe200078e02ff */
        /* <DEDUP_REMOVED lines=8> */
[C---:B------:R-:W-:Y:S01]  /*1b0e0*/  IMAD R17, R0.reuse, 0xa2, RZ ;  /* 0x000000a200117824 */ /* 0x040fe200078e02ff */
[-C--:B0-----:R-:W-:Y:S01]  /*1b0f0*/  IADD3 R10, P2, R15, R20.reuse, RZ ;  /* 0x000000140f0a7210 */ /* 0x081fe20007f5e0ff */
[----:B------:R-:W-:Y:S01]  /*1b100*/  IMAD R15, R0, 0x142, RZ ;  /* 0x00000142000f7824 */ /* 0x000fe200078e02ff */
[----:B------:R0:W-:Y:S01]  /*1b110*/  STL.64 [R1+0x1d80], R8 ;  /* 0x001d800801007387 */ /* 0x0001e20000100a00 */
[-C--:B-1----:R-:W-:Y:S01]  /*1b120*/  IADD3 R12, P5, R16, R20.reuse, RZ ;  /* 0x00000014100c7210 */ /* 0x082fe20007fbe0ff */
[C---:B------:R-:W-:Y:S02]  /*1b130*/  IMAD R16, R0.reuse, 0x28a, RZ ;  /* 0x0000028a00107824 */ /* 0x040fe400078e02ff */
[C---:B------:R-:W-:Y:S01]  /*1b140*/  LEA.HI.X.SX32 R5, R15.reuse, R21, 0x1, P1 ;  /* 0x000000150f057211 */ /* 0x040fe200008f0eff */
[----:B------:R-:W-:Y:S01]  /*1b150*/  STL.64 [R1+0x1d78], R22 ;  /* 0x001d781601007387 */ /* 0x000fe20000100a00 */
[----:B--2---:R-:W-:Y:S01]  /*1b160*/  IADD3 R6, P3, R15, R20, RZ ;  /* 0x000000140f067210 */ /* 0x004fe20007f7e0ff */
[----:B------:R-:W-:-:S03]  /*1b170*/  IMAD R15, R0, 0x28e, RZ ;  /* 0x0000028e000f7824 */ /* 0x000fc600078e02ff */
[-C--:B------:R-:W-:Y:S01]  /*1b180*/  LEA.HI.X.SX32 R7, R14, R21.reuse, 0x1, P3 ;  /* 0x000000150e077211 */ /* 0x080fe200018f0eff */
[----:B------:R-:W-:Y:S01]  /*1b190*/  IMAD R14, R0, 0x143, RZ ;  /* 0x00000143000e7824 */ /* 0x000fe200078e02ff */
[-C--:B0-----:R-:W-:Y:S01]  /*1b1a0*/  IADD3 R8, P4, R16, R20.reuse, RZ ;  /* 0x0000001410087210 */ /* 0x081fe20007f9e0ff */
[----:B------:R-:W-:Y:S02]  /*1b1b0*/  IMAD R16, R0, 0x28c, RZ ;  /* 0x0000028c00107824 */ /* 0x000fe400078e02ff */
[----:B------:R0:W-:Y:S01]  /*1b1c0*/  STL.64 [R1+0x2270], R6 ;  /* 0x0022700601007387 */ /* 0x0001e20000100a00 */
[-C--:B------:R-:W-:Y:S01]  /*1b1d0*/  LEA.HI.X.SX32 R11, R14, R21.reuse, 0x1, P2 ;  /* 0x000000150e0b7211 */ /* 0x080fe200010f0eff */
[----:B------:R-:W-:Y:S01]  /*1b1e0*/  IMAD R14, R0, 0x290, RZ ;  /* 0x00000290000e7824 */ /* 0x000fe200078e02ff */
[----:B------:R-:W-:Y:S01]  /*1b1f0*/  IADD3 R24, P0, R16, R20, RZ ;  /* 0x0000001410187210 */ /* 0x000fe20007f1e0ff */
[----:B------:R-:W-:Y:S01]  /*1b200*/  IMAD R16, R0, 0x144, RZ ;  /* 0x0000014400107824 */ /* 0x000fe200078e02ff */
[----:B------:R1:W-:Y:S04]  /*1b210*/  STL.64 [R1+0x1d70], R4 ;  /* 0x001d700401007387 */ /* 0x0003e80000100a00 */
[----:B------:R2:W-:Y:S01]  /*1b220*/  STL.64 [R1+0x1d68], R10 ;  /* 0x001d680a01007387 */ /* 0x0005e20000100a00 */
[----:B------:R-:W-:-:S02]  /*1b230*/  LEA.HI.X.SX32 R13, R16, R21, 0x1, P5 ;  /* 0x00000015100d7211 */ /* 0x000fc400028f0eff */
[----:B0-----:R-:W-:-:S04]  /*1b240*/  IADD3 R6, P3, R17, R20, RZ ;  /* 0x0000001411067210 */ /* 0x001fc80007f7e0ff */
[-C--:B------:R-:W-:Y:S01]  /*1b250*/  LEA.HI.X.SX32 R7, R2, R21.reuse, 0x1, P3 ;  /* 0x0000001502077211 */ /* 0x080fe200018f0eff */
[----:B------:R-:W-:Y:S01]  /*1b260*/  IMAD R2, R0, 0x14c, RZ ;  /* 0x0000014c00027824 */ /* 0x000fe200078e02ff */
[-C--:B-1----:R-:W-:Y:S01]  /*1b270*/  IADD3 R4, P1, R16, R20.reuse, RZ ;  /* 0x0000001410047210 */ /* 0x082fe20007f3e0ff */
[C---:B------:R-:W-:Y:S01]  /*1b280*/  IMAD R16, R0.reuse, 0x294, RZ ;  /* 0x0000029400107824 */ /* 0x040fe200078e02ff */
[----:B--2---:R-:W-:Y:S01]  /*1b290*/  IADD3 R10, P2, R15, R20, RZ ;  /* 0x000000140f0a7210 */ /* 0x004fe20007f5e0ff */
[C---:B------:R-:W-:Y:S01]  /*1b2a0*/  IMAD R15, R0.reuse, 0x146, RZ ;  /* 0x00000146000f7824 */ /* 0x040fe200078e02ff */
[-C--:B------:R-:W-:Y:S01]  /*1b2b0*/  LEA.HI.X.SX32 R5, R17, R21.reuse, 0x1, P1 ;  /* 0x0000001511057211 */ /* 0x080fe200008f0eff */
[----:B------:R-:W-:Y:S01]  /*1b2c0*/  IMAD R17, R0, 0x292, RZ ;  /* 0x0000029200117824 */ /* 0x000fe200078e02ff */
[----:B------:R0:W-:Y:S02]  /*1b2d0*/  STL.64 [R1+0x24f0], R6 ;  /* 0x0024f00601007387 */ /* 0x0001e40000100a00 */
[----:B------:R-:W-:-:S02]  /*1b2e0*/  LEA.HI.X.SX32 R25, R15, R21, 0x1, P0 ;  /* 0x000000150f197211 */ /* 0x000fc400000f0eff */
[----:B------:R-:W-:Y:S01]  /*1b2f0*/  IADD3 R22, P5, R17, R20, RZ ;  /* 0x0000001411167210 */ /* 0x000fe20007fbe0ff */
[----:B------:R1:W-:Y:S01]  /*1b300*/  STL.64 [R1+0x2268], R4 ;  /* 0x0022680401007387 */ /* 0x0003e20000100a00 */
[----:B------:R-:W-:-:S03]  /*1b310*/  IMAD R17, R0, 0xa3, RZ ;  /* 0x000000a300117824 */ /* 0x000fc600078e02ff */
        /* <DEDUP_REMOVED lines=50> */
[----:B0-----:R-:W-:Y:S01]  /*1b640*/  IMAD R11, R0, 0x14b, RZ ;  /* 0x0000014b000b7824 */ /* 0x001fe200078e02ff */
[----:B-1----:R-:W-:Y:S01]  /*1b650*/  IADD3 R12, P4, R2, R20, RZ ;  /* 0x00000014020c7210 */ /* 0x002fe20007f9e0ff */
[----:B------:R-:W-:-:S03]  /*1b660*/  IMAD R2, R0, 0x54, RZ ;  /* 0x0000005400027824 */ /* 0x000fc600078e02ff */
[-C--:B------:R-:W-:Y:S02]  /*1b670*/  LEA.HI.X.SX32 R5, R11, R21.reuse, 0x1, P1 ;  /* 0x000000150b057211 */ /* 0x080fe400008f0eff */
[-C--:B------:R-:W-:Y:S01]  /*1b680*/  LEA.HI.X.SX32 R13, R16, R21.reuse, 0x1, P4 ;  /* 0x00000015100d7211 */ /* 0x080fe200020f0eff */
[C---:B------:R-:W-:Y:S01]  /*1b690*/  IMAD R16, R0.reuse, 0x2a2, RZ ;  /* 0x000002a200107824 */ /* 0x040fe200078e02ff */
[----:B------:R-:W-:Y:S01]  /*1b6a0*/  IADD3 R10, P1, R17, R20, RZ ;  /* 0x00000014110a7210 */ /* 0x000fe20007f3e0ff */
[----:B------:R0:W-:Y:S01]  /*1b6b0*/  STL.64 [R1+0x1d28], R4 ;  /* 0x001d280401007387 */ /* 0x0001e20000100a00 */
[C---:B------:R-:W-:Y:S02]  /*1b6c0*/  IMAD R17, R0.reuse, 0x14e, RZ ;  /* 0x0000014e00117824 */ /* 0x040fe400078e02ff */
[-C--:B------:R-:W-:Y:S01]  /*1b6d0*/  LEA.HI.X.SX32 R11, R19, R21.reuse, 0x1, P1 ;  /* 0x00000015130b7211 */ /* 0x080fe200008f0eff */
[C---:B------:R-:W-:Y:S02]  /*1b6e0*/  IMAD R19, R0.reuse, 0xb, RZ ;  /* 0x0000000b00137824 */ /* 0x040fe400078e02ff */
[----:B------:R-:W-:Y:S01]  /*1b6f0*/  LEA.HI.X.SX32 R7, R17, R21, 0x1, P5 ;  /* 0x0000001511077211 */ /* 0x000fe200028f0eff */
[----:B0-----:R-:W-:-:S02]  /*1b700*/  IMAD R4, R0, 0x53, RZ ;  /* 0x0000005300047824 */ /* 0x001fc400078e02ff */
[----:B------:R-:W-:-:S03]  /*1b710*/  IMAD R5, R0, 0x2a0, RZ ;  /* 0x000002a000057824 */ /* 0x000fc600078e02ff */
[----:B------:R-:W-:Y:S02]  /*1b720*/  LEA.HI.X.SX32 R23, R4, R21, 0x1, P2 ;  /* 0x0000001504177211 */ /* 0x000fe400010f0eff */
[----:B------:R-:W-:-:S03]  /*1b730*/  IADD3 R4, P2, R5, R20, RZ ;  /* 0x0000001405047210 */ /* 0x000fc60007f5e0ff */
[----:B------:R0:W-:Y:S04]  /*1b740*/  STL.64 [R1+0x24e0], R22 ;  /* 0x0024e01601007387 */ /* 0x0001e80000100a00 */
[----:B------:R1:W-:Y:S04]  /*1b750*/  STL.64 [R1+0x2248], R12 ;  /* 0x0022480c01007387 */ /* 0x0003e80000100a00 */
[----:B------:R2:W-:Y:S01]  /*1b760*/  STL.64 [R1+0x1d20], R14 ;  /* 0x001d200e01007387 */ /* 0x0005e20000100a00 */
[-C--:B0-----:R-:W-:Y:S01]  /*1b770*/  IADD3 R22, P0, R16, R20.reuse, RZ ;  /* 0x0000001410167210 */ /* 0x081fe20007f1e0ff */
[C---:B------:R-:W-:Y:S01]  /*1b780*/  IMAD R16, R0.reuse, 0xa7, RZ ;  /* 0x000000a700107824 */ /* 0x040fe200078e02ff */
[----:B-1----:R-:W-:Y:S01]  /*1b790*/  IADD3 R12, P4, R17, R20, RZ ;  /* 0x00000014110c7210 */ /* 0x002fe20007f9e0ff */
[----:B------:R-:W-:-:S02]  /*1b7a0*/  IMAD R17, R0, 0xa8, RZ ;  /* 0x000000a800117824 */ /* 0x000fc400078e02ff */
[----:B--2---:R-:W-:Y:S01]  /*1b7b0*/  IMAD R15, R0, 0x14d, RZ ;  /* 0x0000014d000f7824 */ /* 0x004fe200078e02ff */
[-C--:B------:R-:W-:Y:S01]  /*1b7c0*/  LEA.HI.X.SX32 R13, R16, R21.reuse, 0x1, P4 ;  /* 0x00000015100d7211 */ /* 0x080fe200020f0eff */
[C---:B------:R-:W-:Y:S02]  /*1b7d0*/  IMAD R14, R0.reuse, 0x2a4, RZ ;  /* 0x000002a4000e7824 */ /* 0x040fe400078e02ff */
[C---:B------:R-:W-:Y:S01]  /*1b7e0*/  IMAD R16, R0.reuse, 0x15, RZ ;  /* 0x0000001500107824 */ /* 0x040fe200078e02ff */
        /* <DEDUP_REMOVED lines=305> */
[-C--:B0-----:R-:W-:Y:S01]  /*1cb00*/  IADD3 R6, P5, R14, R20.reuse, RZ ;  /* 0x000000140e067210 */ /* 0x081fe20007fbe0ff */
[C---:B------:R-:W-:Y:S01]  /*1cb10*/  IMAD R14, R0.reuse, 0xb9, RZ ;  /* 0x000000b9000e7824 */ /* 0x040fe200078e02ff */
[-C--:B-1----:R-:W-:Y:S01]  /*1cb20*/  IADD3 R4, P2, R15, R20.reuse, RZ ;  /* 0x000000140f047210 */ /* 0x082fe20007f5e0ff */
[C---:B------:R-:W-:Y:S01]  /*1cb30*/  IMAD R15, R0.reuse, 0x172, RZ ;  /* 0x00000172000f7824 */ /* 0x040fe200078e02ff */
[-C--:B------:R-:W-:Y:S01]  /*1cb40*/  LEA.HI.X.SX32 R7, R17, R21.reuse, 0x1, P5 ;  /* 0x0000001511077211 */ /* 0x080fe200028f0eff */
[----:B------:R-:W-:Y:S01]  /*1cb50*/  IMAD R17, R0, 0x171, RZ ;  /* 0x0000017100117824 */ /* 0x000fe200078e02ff */
[----:B--2---:R-:W-:Y:S01]  /*1cb60*/  IADD3 R12, P4, R16, R20, RZ ;  /* 0x00000014100c7210 */ /* 0x004fe20007f9e0ff */
[C---:B------:R-:W-:Y:S01]  /*1cb70*/  IMAD R16, R0.reuse, 0x2ea, RZ ;  /* 0x000002ea00107824 */ /* 0x040fe200078e02ff */
[-C--:B------:R-:W-:Y:S01]  /*1cb80*/  LEA.HI.X.SX32 R11, R15, R21.reuse, 0x1, P1 ;  /* 0x000000150f0b7211 */ /* 0x080fe200008f0eff */
[----:B------:R0:W-:Y:S01]  /*1cb90*/  STL.64 [R1+0x21b8], R6 ;  /* 0x0021b80601007387 */ /* 0x0001e20000100a00 */
[----:B------:R-:W-:Y:S01]  /*1cba0*/  LEA.HI.X.SX32 R23, R17, R21, 0x1, P0 ;  /* 0x0000001511177211 */ /* 0x000fe200000f0eff */
[----:B------:R-:W-:-:S02]  /*1cbb0*/  IMAD R17, R0, 0xba, RZ ;  /* 0x000000ba00117824 */ /* 0x000fc400078e02ff */
[----:B------:R1:W-:Y:S04]  /*1cbc0*/  STL.64 [R1+0x1c00], R8 ;  /* 0x001c000801007387 */ /* 0x0003e80000100a00 */
[----:B------:R2:W-:Y:S01]  /*1cbd0*/  STL.64 [R1+0x1bf8], R22 ;  /* 0x001bf81601007387 */ /* 0x0005e20000100a00 */
[-C--:B0-----:R-:W-:Y:S01]  /*1cbe0*/  IADD3 R6, P5, R15, R20.reuse, RZ ;  /* 0x000000140f067210 */ /* 0x081fe20007fbe0ff */
[----:B------:R-:W-:Y:S01]  /*1cbf0*/  IMAD R15, R0, 0x2ee, RZ ;  /* 0x000002ee000f7824 */ /* 0x000fe200078e02ff */
[----:B-1----:R-:W-:Y:S01]  /*1cc00*/  IADD3 R8, P3, R16, R20, RZ ;  /* 0x0000001410087210 */ /* 0x002fe20007f7e0ff */
[----:B------:R-:W-:Y:S01]  /*1cc10*/  IMAD R16, R0, 0x2ec, RZ ;  /* 0x000002ec00107824 */ /* 0x000fe200078e02ff */
[----:B------:R-:W-:Y:S01]  /*1cc20*/  LEA.HI.X.SX32 R7, R14, R21, 0x1, P5 ;  /* 0x000000150e077211 */ /* 0x000fe200028f0eff */
[----:B------:R-:W-:-:S03]  /*1cc30*/  IMAD R14, R0, 0x173, RZ ;  /* 0x00000173000e7824 */ /* 0x000fc600078e02ff */
[-C--:B--2---:R-:W-:Y:S01]  /*1cc40*/  IADD3 R22, P0, R16, R20.reuse, RZ ;  /* 0x0000001410167210 */ /* 0x084fe20007f1e0ff */
[----:B------:R0:W-:Y:S01]  /*1cc50*/  STL.64 [R1+0x21b0], R6 ;  /* 0x0021b00601007387 */ /* 0x0001e20000100a00 */
[----:B------:R-:W-:Y:S01]  /*1cc60*/  IMAD R16, R0, 0x174, RZ ;  /* 0x0000017400107824 */ /* 0x000fe200078e02ff */
[-C--:B------:R-:W-:Y:S01]  /*1cc70*/  LEA.HI.X.SX32 R5, R14, R21.reuse, 0x1, P2 ;  /* 0x000000150e057211 */ /* 0x080fe200010f0eff */
[----:B------:R-:W-:Y:S01]  /*1cc80*/  IMAD R14, R0, 0x2f0, RZ ;  /* 0x000002f0000e7824 */ /* 0x000fe200078e02ff */
[----:B------:R1:W-:Y:S02]  /*1cc90*/  STL.64 [R1+0x1bf0], R10 ;  /* 0x001bf00a01007387 */ /* 0x0003e40000100a00 */
[----:B------:R-:W-:Y:S02]  /*1cca0*/  LEA.HI.X.SX32 R13, R16, R21, 0x1, P4 ;  /* 0x00000015100d7211 */ /* 0x000fe400020f0eff */
[----:B------:R2:W-:Y:S01]  /*1ccb0*/  STL.64 [R1+0x1be8], R4 ;  /* 0x001be80401007387 */ /* 0x0005e20000100a00 */
[----:B0-----:R-:W-:-:S04]  /*1ccc0*/  IADD3 R6, P5, R17, R20, RZ ;  /* 0x0000001411067210 */ /* 0x001fc80007fbe0ff */
[-C--:B------:R-:W-:Y:S01]  /*1ccd0*/  LEA.HI.X.SX32 R7, R2, R21.reuse, 0x1, P5 ;  /* 0x0000001502077211 */ /* 0x080fe200028f0eff */
[----:B------:R-:W-:Y:S01]  /*1cce0*/  IMAD R2, R0, 0x5e, RZ ;  /* 0x0000005e00027824 */ /* 0x000fe200078e02ff */
[-C--:B-1----:R-:W-:Y:S01]  /*1ccf0*/  IADD3 R10, P1, R16, R20.reuse, RZ ;  /* 0x00000014100a7210 */ /* 0x082fe20007f3e0ff */
[C---:B------:R-:W-:Y:S01]  /*1cd00*/  IMAD R16, R0.reuse, 0x2f4, RZ ;  /* 0x000002f400107824 */ /* 0x040fe200078e02ff */
[-C--:B--2---:R-:W-:Y:S01]  /*1cd10*/  IADD3 R4, P2, R15, R20.reuse, RZ ;  /* 0x000000140f047210 */ /* 0x084fe20007f5e0ff */
[----:B------:R0:W-:Y:S01]  /*1cd20*/  STL.64 [R1+0x2490], R6 ;  /* 0x0024900601007387 */ /* 0x0001e20000100a00 */
[-C--:B------:R-:W-:Y:S01]  /*1cd30*/  LEA.HI.X.SX32 R11, R17, R21.reuse, 0x1, P1 ;  /* 0x00000015110b7211 */ /* 0x080fe200008f0eff */
[C---:B------:R-:W-:Y:S02]  /*1cd40*/  IMAD R17, R0.reuse, 0x2f2, RZ ;  /* 0x000002f200117824 */ /* 0x040fe400078e02ff */
[----:B------:R-:W-:Y:S02]  /*1cd50*/  IMAD R15, R0, 0x176, RZ ;  /* 0x00000176000f7824 */ /* 0x000fe400078e02ff */
[----:B------:R1:W-:Y:S03]  /*1cd60*/  STL.64 [R1+0x21a8], R10 ;  /* 0x0021a80a01007387 */ /* 0x0003e60000100a00 */
[----:B------:R-:W-:Y:S01]  /*1cd70*/  LEA.HI.X.SX32 R23, R15, R21, 0x1, P0 ;  /* 0x000000150f177211 */ /* 0x000fe200000f0eff */
[----:B------:R2:W-:Y:S01]  /*1cd80*/  STL.64 [R1+0x1be0], R12 ;  /* 0x001be00c01007387 */ /* 0x0005e20000100a00 */
[----:B0-----:R-:W-:Y:S01]  /*1cd90*/  IADD3 R6, P5, R14, R20, RZ ;  /* 0x000000140e067210 */ /* 0x001fe20007fbe0ff */
[----:B------:R-:W-:-:S05]  /*1cda0*/  IMAD R14, R0, 0x175, RZ ;  /* 0x00000175000e7824 */ /* 0x000fca00078e02ff */
[-C--:B------:R-:W-:Y:S01]  /*1cdb0*/  LEA.HI.X.SX32 R9, R14, R21.reuse, 0x1, P3 ;  /* 0x000000150e097211 */ /* 0x080fe200018f0eff */
[C---:B------:R-:W-:Y:S01]  /*1cdc0*/  IMAD R14, R0.reuse, 0x178, RZ ;  /* 0x00000178000e7824 */ /* 0x040fe200078e02ff */
[-C--:B-1----:R-:W-:Y:S01]  /*1cdd0*/  IADD3 R10, P1, R15, R20.reuse, RZ ;  /* 0x000000140f0a7210 */ /* 0x082fe20007f3e0ff */
[C---:B------:R-:W-:Y:S01]  /*1cde0*/  IMAD R15, R0.reuse, 0x2f, RZ ;  /* 0x0000002f000f7824 */ /* 0x040fe200078e02ff */
[----:B--2---:R-:W-:Y:S01]  /*1cdf0*/  IADD3 R12, P4, R17, R20, RZ ;  /* 0x00000014110c7210 */ /* 0x004fe20007f9e0ff */
[----:B------:R-:W-:Y:S01]  /*1ce00*/  IMAD R17, R0, 0xbb, RZ ;  /* 0x000000bb00117824 */ /* 0x000fe200078e02ff */
[----:B------:R0:W-:Y:S01]  /*1ce10*/  STL.64 [R1+0x1bd8], R8 ;  /* 0x001bd80801007387 */ /* 0x0001e20000100a00 */
[----:B------:R-:W-:-:S03]  /*1ce20*/  LEA.HI.X.SX32 R7, R14, R21, 0x1, P5 ;  /* 0x000000150e077211 */ /* 0x000fc600028f0eff */
[----:B------:R-:W-:Y:S01]  /*1ce30*/  LEA.HI.X.SX32 R11, R17, R21, 0x1, P1 ;  /* 0x00000015110b7211 */ /* 0x000fe200008f0eff */
[----:B------:R-:W-:-:S04]  /*1ce40*/  IMAD R17, R0, 0xbc, RZ ;  /* 0x000000bc00117824 */ /* 0x000fc800078e02ff */
[----:B------:R1:W-:Y:S01]  /*1ce50*/  STL.64 [R1+0x21a0], R10 ;  /* 0x0021a00a01007387 */ /* 0x0003e20000100a00 */
[-C--:B0-----:R-:W-:Y:S01]  /*1ce60*/  IADD3 R8, P3, R16, R20.reuse, RZ ;  /* 0x0000001410087210 */ /* 0x081fe20007f7e0ff */
[----:B------:R-:W-:Y:S02]  /*1ce70*/  IMAD R16, R0, 0x177, RZ ;  /* 0x0000017700107824 */ /* 0x000fe400078e02ff */
[----:B------:R0:W-:Y:S03]  /*1ce80*/  STL.64 [R1+0x1bd0], R22 ;  /* 0x001bd01601007387 */ /* 0x0001e60000100a00 */
[----:B------:R-:W-:Y:S01]  /*1ce90*/  LEA.HI.X.SX32 R5, R16, R21, 0x1, P2 ;  /* 0x0000001510057211 */ /* 0x000fe200010f0eff */
[----:B------:R-:W-:Y:S01]  /*1cea0*/  IMAD R16, R0, 0x2f6, RZ ;  /* 0x000002f600107824 */ /* 0x000fe200078e02ff */
[----:B-1----:R-:W-:-:S03]  /*1ceb0*/  IADD3 R10, P1, R2, R20, RZ ;  /* 0x00000014020a7210 */ /* 0x002fc60007f3e0ff */
[----:B------:R1:W-:Y:S01]  /*1cec0*/  STL.64 [R1+0x1bc8], R4 ;  /* 0x001bc80401007387 */ /* 0x0003e20000100a00 */
[----:B------:R-:W-:Y:S01]  /*1ced0*/  LEA.HI.X.SX32 R11, R15, R21, 0x1, P1 ;  /* 0x000000150f0b7211 */ /* 0x000fe200008f0eff */
[----:B------:R-:W-:Y:S01]  /*1cee0*/  IMAD R15, R0, 0x2f8, RZ ;  /* 0x000002f8000f7824 */ /* 0x000fe200078e02ff */
        /* <DEDUP_REMOVED lines=8> */
[----:B------:R-:W-:Y:S01]  /*1cf70*/  IMAD R17, R0, 0x2fa, RZ ;  /* 0x000002fa00117824 */ /* 0x000fe200078e02ff */
[-C--:B0-----:R-:W-:Y:S01]  /*1cf80*/  IADD3 R10, P1, R16, R20.reuse, RZ ;  /* 0x00000014100a7210 */ /* 0x081fe20007f3e0ff */
[C---:B------:R-:W-:Y:S02]  /*1cf90*/  IMAD R16, R0.reuse, 0x17a, RZ ;  /* 0x0000017a00107824 */ /* 0x040fe400078e02ff */
[----:B------:R0:W-:Y:S01]  /*1cfa0*/  STL.64 [R1+0x2198], R4 ;  /* 0x0021980401007387 */ /* 0x0001e20000100a00 */
[----:B-1----:R-:W-:Y:S01]  /*1cfb0*/  IADD3 R22, P0, R15, R20, RZ ;  /* 0x000000140f167210 */ /* 0x002fe20007f1e0ff */
[----:B------:R-:W-:Y:S02]  /*1cfc0*/  IMAD R15, R0, 0x179, RZ ;  /* 0x00000179000f7824 */ /* 0x000fe400078e02ff */
[----:B------:R1:W-:Y:S01]  /*1cfd0*/  STL.64 [R1+0x1bc0], R6 ;  /* 0x001bc00601007387 */ /* 0x0003e20000100a00 */
[----:B------:R-:W-:-:S02]  /*1cfe0*/  LEA.HI.X.SX32 R9, R16, R21, 0x1, P3 ;  /* 0x0000001510097211 */ /* 0x000fc400018f0eff */
[-C--:B------:R-:W-:Y:S01]  /*1cff0*/  LEA.HI.X.SX32 R13, R15, R21.reuse, 0x1, P4 ;  /* 0x000000150f0d7211 */ /* 0x080fe200020f0eff */
[----:B------:R-:W-:Y:S01]  /*1d000*/  IMAD R15, R0, 0xbe, RZ ;  /* 0x000000be000f7824 */ /* 0x000fe200078e02ff */
[-C--:B0-----:R-:W-:Y:S01]  /*1d010*/  IADD3 R4, P2, R16, R20.reuse, RZ ;  /* 0x0000001410047210 */ /* 0x081fe20007f5e0ff */
[----:B------:R-:W-:Y:S02]  /*1d020*/  IMAD R16, R0, 0x2fe, RZ ;  /* 0x000002fe00107824 */ /* 0x000fe400078e02ff */
[----:B------:R0:W-:Y:S01]  /*1d030*/  STL.64 [R1+0x1bb8], R12 ;  /* 0x001bb80c01007387 */ /* 0x0001e20000100a00 */
[-C--:B------:R-:W-:Y:S01]  /*1d040*/  LEA.HI.X.SX32 R5, R14, R21.reuse, 0x1, P2 ;  /* 0x000000150e057211 */ /* 0x080fe200010f0eff */
[C---:B------:R-:W-:Y:S01]  /*1d050*/  IMAD R14, R0.reuse, 0x17b, RZ ;  /* 0x0000017b000e7824 */ /* 0x040fe200078e02ff */
[----:B-1----:R-:W-:Y:S01]  /*1d060*/  IADD3 R6, P5, R17, R20, RZ ;  /* 0x0000001411067210 */ /* 0x002fe20007fbe0ff */
[----:B------:R-:W-:Y:S02]  /*1d070*/  IMAD R17, R0, 0x2fc, RZ ;  /* 0x000002fc00117824 */ /* 0x000fe400078e02ff */
[----:B------:R1:W-:Y:S01]  /*1d080*/  STL.64 [R1+0x2190], R4 ;  /* 0x0021900401007387 */ /* 0x0003e20000100a00 */
[----:B------:R-:W-:Y:S01]  /*1d090*/  LEA.HI.X.SX32 R11, R14, R21, 0x1, P1 ;  /* 0x000000150e0b7211 */ /* 0x000fe200008f0eff */
[----:B------:R-:W-:-:S02]  /*1d0a0*/  IMAD R14, R0, 0x300, RZ ;  /* 0x00000300000e7824 */ /* 0x000fc400078e02ff */
[----:B------:R2:W-:Y:S01]  /*1d0b0*/  STL.64 [R1+0x1bb0], R8 ;  /* 0x001bb00801007387 */ /* 0x0005e20000100a00 */
[-C--:B0-----:R-:W-:Y:S01]  /*1d0c0*/  IADD3 R12, P4, R17, R20.reuse, RZ ;  /* 0x00000014110c7210 */ /* 0x081fe20007f9e0ff */
[C---:B------:R-:W-:Y:S02]  /*1d0d0*/  IMAD R17, R0.reuse, 0x17c, RZ ;  /* 0x0000017c00117824 */ /* 0x040fe400078e02ff */
[----:B------:R0:W-:Y:S01]  /*1d0e0*/  STL.64 [R1+0x1ba8], R10 ;  /* 0x001ba80a01007387 */ /* 0x0001e20000100a00 */
[-C--:B-1----:R-:W-:Y:S02]  /*1d0f0*/  IADD3 R4, P2, R15, R20.reuse, RZ ;  /* 0x000000140f047210 */ /* 0x082fe40007f5e0ff */
[CC--:B------:R-:W-:Y:S02]  /*1d100*/  LEA.HI.X.SX32 R23, R17.reuse, R21.reuse, 0x1, P0 ;  /* 0x0000001511177211 */ /* 0x0c0fe400000f0eff */
[-C--:B--2---:R-:W-:Y:S01]  /*1d110*/  IADD3 R8, P3, R17, R20.reuse, RZ ;  /* 0x0000001411087210 */ /* 0x084fe20007f7e0ff */
[----:B------:R-:W-:Y:S01]  /*1d120*/  IMAD R17, R0, 0x17d, RZ ;  /* 0x0000017d00117824 */ /* 0x000fe200078e02ff */
[-C--:B------:R-:W-:Y:S01]  /*1d130*/  LEA.HI.X.SX32 R5, R2, R21.reuse, 0x1, P2 ;  /* 0x0000001502057211 */ /* 0x080fe200010f0eff */
[C---:B------:R-:W-:Y:S01]  /*1d140*/  IMAD R2, R0.reuse, 0x60, RZ ;  /* 0x0000006000027824 */ /* 0x040fe200078e02ff */
[-C--:B------:R-:W-:Y:S01]  /*1d150*/  LEA.HI.X.SX32 R9, R15, R21.reuse, 0x1, P3 ;  /* 0x000000150f097211 */ /* 0x080fe200018f0eff */
[----:B------:R-:W-:Y:S01]  /*1d160*/  IMAD R15, R0, 0x302, RZ ;  /* 0x00000302000f7824 */ /* 0x000fe200078e02ff */
[----:B0-----:R-:W-:Y:S01]  /*1d170*/  IADD3 R10, P1, R16, R20, RZ ;  /* 0x00000014100a7210 */ /* 0x001fe20007f3e0ff */
[C---:B------:R-:W-:Y:S01]  /*1d180*/  IMAD R16, R0.reuse, 0x17e, RZ ;  /* 0x0000017e00107824 */ /* 0x040fe200078e02ff */
[----:B------:R0:W-:Y:S01]  /*1d190*/  STL.64 [R1+0x2480], R4 ;  /* 0x0024800401007387 */ /* 0x0001e20000100a00 */
[----:B------:R-:W-:Y:S01]  /*1d1a0*/  LEA.HI.X.SX32 R7, R17, R21, 0x1, P5 ;  /* 0x0000001511077211 */ /* 0x000fe200028f0eff */
[----:B------:R-:W-:-:S02]  /*1d1b0*/  IMAD R17, R0, 0x6, RZ ;  /* 0x0000000600117824 */ /* 0x000fc400078e02ff */
[----:B------:R1:W-:Y:S01]  /*1d1c0*/  STL.64 [R1+0x2188], R8 ;  /* 0x0021880801007387 */ /* 0x0003e20000100a00 */
[----:B------:R-:W-:-:S03]  /*1d1d0*/  LEA.HI.X.SX32 R13, R16, R21, 0x1, P4 ;  /* 0x00000015100d7211 */ /* 0x000fc600020f0eff */
[----:B------:R2:W-:Y:S01]  /*1d1e0*/  STL.64 [R1+0x1ba0], R22 ;  /* 0x001ba01601007387 */ /* 0x0005e20000100a00 */
[-C--:B0-----:R-:W-:Y:S01]  /*1d1f0*/  IADD3 R4, P2, R14, R20.reuse, RZ ;  /* 0x000000140e047210 */ /* 0x081fe20007f5e0ff */
[----:B------:R-:W-:Y:S02]  /*1d200*/  IMAD R14, R0, 0x304, RZ ;  /* 0x00000304000e7824 */ /* 0x000fe400078e02ff */
[----:B------:R0:W-:Y:S01]  /*1d210*/  STL.64 [R1+0x1b98], R6 ;  /* 0x001b980601007387 */ /* 0x0001e20000100a00 */
[-C--:B-1----:R-:W-:Y:S01]  /*1d220*/  IADD3 R8, P3, R16, R20.reuse, RZ ;  /* 0x0000001410087210 */ /* 0x082fe20007f7e0ff */
[C---:B------:R-:W-:Y:S01]  /*1d230*/  IMAD R16, R0.reuse, 0x17f, RZ ;  /* 0x0000017f00107824 */ /* 0x040fe200078e02ff */
[----:B--2---:R-:W-:Y:S01]  /*1d240*/  IADD3 R22, P0, R15, R20, RZ ;  /* 0x000000140f167210 */ /* 0x004fe20007f1e0ff */
[----:B------:R-:W-:-:S03]  /*1d250*/  IMAD R15, R0, 0xbf, RZ ;  /* 0x000000bf000f7824 */ /* 0x000fc600078e02ff */
[-C--:B------:R-:W-:Y:S01]  /*1d260*/  LEA.HI.X.SX32 R11, R16, R21.reuse, 0x1, P1 ;  /* 0x00000015100b7211 */ /* 0x080fe200008f0eff */
[C---:B------:R-:W-:Y:S01]  /*1d270*/  IMAD R16, R0.reuse, 0x30, RZ ;  /* 0x0000003000107824 */ /* 0x040fe200078e02ff */
[----:B------:R-:W-:Y:S01]  /*1d280*/  LEA.HI.X.SX32 R9, R15, R21, 0x1, P3 ;  /* 0x000000150f097211 */ /* 0x000fe200018f0eff */
[----:B------:R-:W-:Y:S01]  /*1d290*/  IMAD R15, R0, 0x18, RZ ;  /* 0x00000018000f7824 */ /* 0x000fe200078e02ff */
[-C--:B0-----:R-:W-:Y:S01]  /*1d2a0*/  IADD3 R6, P5, R14, R20.reuse, RZ ;  /* 0x000000140e067210 */ /* 0x081fe20007fbe0ff */
[----:B------:R-:W-:Y:S02]  /*1d2b0*/  IMAD R14, R0, 0x3, RZ ;  /* 0x00000003000e7824 */ /* 0x000fe400078e02ff */
[----:B------:R0:W-:Y:S04]  /*1d2c0*/  STL.64 [R1+0x2180], R8 ;  /* 0x0021800801007387 */ /* 0x0001e80000100a00 */
[----:B------:R1:W-:Y:S04]  /*1d2d0*/  STL.64 [R1+0x1b90], R12 ;  /* 0x001b900c01007387 */ /* 0x0003e80000100a00 */
[----:B------:R2:W-:Y:S01]  /*1d2e0*/  STL.64 [R1+0x1b88], R10 ;  /* 0x001b880a01007387 */ /* 0x0005e20000100a00 */
[----:B0-----:R-:W-:-:S02]  /*1d2f0*/  IADD3 R8, P3, R17, R20, RZ ;  /* 0x0000001411087210 */ /* 0x001fc40007f7e0ff */
[-C--:B-1----:R-:W-:Y:S02]  /*1d300*/  IADD3 R12, P4, R19, R20.reuse, RZ ;  /* 0x00000014130c7210 */ /* 0x082fe40007f9e0ff */
[-C--:B------:R-:W-:Y:S01]  /*1d310*/  LEA.HI.X.SX32 R9, R14, R21.reuse, 0x1, P3 ;  /* 0x000000150e097211 */ /* 0x080fe200018f0eff */
[C---:B------:R-:W-:Y:S01]  /*1d320*/  IMAD R14, R0.reuse, 0x180, RZ ;  /* 0x00000180000e7824 */ /* 0x040fe200078e02ff */
[----:B--2---:R-:W-:Y:S02]  /*1d330*/  IADD3 R10, P1, R15, R20, RZ ;  /* 0x000000140f0a7210 */ /* 0x004fe40007f3e0ff */
[-C--:B------:R-:W-:Y:S01]  /*1d340*/  LEA.HI.X.SX32 R13, R17, R21.reuse, 0x1, P4 ;  /* 0x00000015110d7211 */ /* 0x080fe200020f0eff */
        /* <DEDUP_REMOVED lines=11> */
[----:B--2---:R-:W-:Y:S02]  /*1d400*/  IADD3 R10, P1, R17, R20, RZ ;  /* 0x00000014110a7210 */ /* 0x004fe40007f3e0ff */
        /* <DEDUP_REMOVED lines=304> */
[----:B------:R-:W-:Y:S01]  /*1e710*/  STL.64 [R1+0x1a78], R22 ;  /* 0x001a781601007387 */ /* 0x000fe20000100a00 */
[-C--:B0-----:R-:W-:Y:S01]  /*1e720*/  IADD3 R6, P5, R15, R20.reuse, RZ ;  /* 0x000000140f067210 */ /* 0x081fe20007fbe0ff */
[----:B------:R-:W-:Y:S01]  /*1e730*/  IMAD R15, R0, 0x34e, RZ ;  /* 0x0000034e000f7824 */ /* 0x000fe200078e02ff */
[----:B--2---:R-:W-:Y:S01]  /*1e740*/  IADD3 R10, P1, R16, R20, RZ ;  /* 0x00000014100a7210 */ /* 0x004fe20007f3e0ff */
        /* <DEDUP_REMOVED lines=55> */
[----:B------:R-:W-:Y:S03]  /*1eac0*/  STL.64 [R1+0x2428], R24 ;  /* 0x0024281801007387 */ /* 0x000fe60000100a00 */
        /* <DEDUP_REMOVED lines=12> */
[C---:B------:R-:W-:Y:S01]  /*1eb90*/  IMAD R19, R0.reuse, 0x1af, RZ ;  /* 0x000001af00137824 */ /* 0x040fe200078e02ff */
[-C--:B0-----:R-:W-:Y:S01]  /*1eba0*/  IADD3 R6, P5, R11, R20.reuse, RZ ;  /* 0x000000140b067210 */ /* 0x081fe20007fbe0ff */
[----:B------:R-:W-:Y:S01]  /*1ebb0*/  IMAD R11, R0, 0x35c, RZ ;  /* 0x0000035c000b7824 */ /* 0x000fe200078e02ff */
[-C--:B--2---:R-:W-:Y:S01]  /*1ebc0*/  IADD3 R22, P3, R16, R20.reuse, RZ ;  /* 0x0000001410167210 */ /* 0x084fe20007f7e0ff */
[----:B------:R0:W-:Y:S03]  /*1ebd0*/  STL.64 [R1+0x20d0], R8 ;  /* 0x0020d00801007387 */ /* 0x0001e60000100a00 */
[-C--:B------:R-:W-:Y:S01]  /*1ebe0*/  IADD3 R10, P4, R11, R20.reuse, RZ ;  /* 0x000000140b0a7210 */ /* 0x080fe20007f9e0ff */
        /* <DEDUP_REMOVED lines=33> */
[----:B0-----:R-:W-:Y:S01]  /*1ee00*/  IADD3 R6, P5, R14, R20, RZ ;  /* 0x000000140e067210 */ /* 0x001fe20007fbe0ff */
[----:B------:R-:W-:-:S02]  /*1ee10*/  IMAD R14, R0, 0x1b0, RZ ;  /* 0x000001b0000e7824 */ /* 0x000fc400078e02ff */
[----:B------:R0:W-:Y:S01]  /*1ee20*/  STL.64 [R1+0x1a08], R8 ;  /* 0x001a080801007387 */ /* 0x0001e20000100a00 */
[-C--:B-1----:R-:W-:Y:S02]  /*1ee30*/  IADD3 R12, P1, R15, R20.reuse, RZ ;  /* 0x000000140f0c7210 */ /* 0x082fe40007f3e0ff */
[-C--:B------:R-:W-:Y:S02]  /*1ee40*/  LEA.HI.X.SX32 R5, R14, R21.reuse, 0x1, P3 ;  /* 0x000000150e057211 */ /* 0x080fe400018f0eff */
[----:B------:R-:W-:Y:S01]  /*1ee50*/  LEA.HI.X.SX32 R13, R17, R21, 0x1, P1 ;  /* 0x00000015110d7211 */ /* 0x000fe200008f0eff */
[----:B------:R-:W-:Y:S01]  /*1ee60*/  IMAD R17, R0, 0x366, RZ ;  /* 0x0000036600117824 */ /* 0x000fe200078e02ff */
[----:B--2---:R-:W-:-:S03]  /*1ee70*/  IADD3 R10, P4, R2, R20, RZ ;  /* 0x00000014020a7210 */ /* 0x004fc60007f9e0ff */
        /* <DEDUP_REMOVED lines=9> */
[----:B------:R-:W-:Y:S01]  /*1ef10*/  IMAD R14, R0, 0x36c, RZ ;  /* 0x0000036c000e7824 */ /* 0x000fe200078e02ff */
[-C--:B------:R-:W-:Y:S01]  /*1ef20*/  LEA.HI.X.SX32 R13, R16, R21.reuse, 0x1, P1 ;  /* 0x00000015100d7211 */ /* 0x080fe200008f0eff */
[C---:B------:R-:W-:Y:S01]  /*1ef30*/  IMAD R16, R0.reuse, 0x1b1, RZ ;  /* 0x000001b100107824 */ /* 0x040fe200078e02ff */
[-C--:B0-----:R-:W-:Y:S01]  /*1ef40*/  IADD3 R10, P4, R17, R20.reuse, RZ ;  /* 0x00000014110a7210 */ /* 0x081fe20007f9e0ff */
[----:B------:R-:W-:Y:S02]  /*1ef50*/  IMAD R17, R0, 0x1b2, RZ ;  /* 0x000001b200117824 */ /* 0x000fe400078e02ff */
[----:B------:R0:W-:Y:S01]  /*1ef60*/  STL.64 [R1+0x20b8], R12 ;  /* 0x0020b80c01007387 */ /* 0x0001e20000100a00 */
[-C--:B------:R-:W-:Y:S01]  /*1ef70*/  LEA.HI.X.SX32 R23, R16, R21.reuse, 0x1, P0 ;  /* 0x0000001510177211 */ /* 0x080fe200000f0eff */
[C---:B------:R-:W-:Y:S01]  /*1ef80*/  IMAD R16, R0.reuse, 0xd9, RZ ;  /* 0x000000d900107824 */ /* 0x040fe200078e02ff */
[----:B------:R-:W-:Y:S01]  /*1ef90*/  LEA.HI.X.SX32 R7, R17, R21, 0x1, P5 ;  /* 0x0000001511077211 */ /* 0x000fe200028f0eff */
[----:B------:R2:W-:Y:S01]  /*1efa0*/  STL.64 [R1+0x1a00], R4 ;  /* 0x001a000401007387 */ /* 0x0005e20000100a00 */
[----:B-1----:R-:W-:Y:S01]  /*1efb0*/  IADD3 R8, P2, R15, R20, RZ ;  /* 0x000000140f087210 */ /* 0x002fe20007f5e0ff */
[----:B------:R-:W-:-:S02]  /*1efc0*/  IMAD R15, R0, 0x36a, RZ ;  /* 0x0000036a000f7824 */ /* 0x000fc400078e02ff */
[----:B------:R1:W-:Y:S01]  /*1efd0*/  STL.64 [R1+0x19f8], R22 ;  /* 0x0019f81601007387 */ /* 0x0003e20000100a00 */
[----:B0-----:R-:W-:Y:S01]  /*1efe0*/  IADD3 R12, P1, R17, R20, RZ ;  /* 0x00000014110c7210 */ /* 0x001fe20007f3e0ff */
[----:B------:R-:W-:-:S03]  /*1eff0*/  IMAD R17, R0, 0x36e, RZ ;  /* 0x0000036e00117824 */ /* 0x000fc600078e02ff */
[-C--:B------:R-:W-:Y:S01]  /*1f000*/  LEA.HI.X.SX32 R13, R16, R21.reuse, 0x1, P1 ;  /* 0x00000015100d7211 */ /* 0x080fe200008f0eff */
[C---:B------:R-:W-:Y:S01]  /*1f010*/  IMAD R16, R0.reuse, 0x1b3, RZ ;  /* 0x000001b300107824 */ /* 0x040fe200078e02ff */
[-C--:B--2---:R-:W-:Y:S01]  /*1f020*/  IADD3 R4, P3, R15, R20.reuse, RZ ;  /* 0x000000140f047210 */ /* 0x084fe20007f7e0ff */
[----:B------:R-:W-:Y:S01]  /*1f030*/  IMAD R15, R0, 0xda, RZ ;  /* 0x000000da000f7824 */ /* 0x000fe200078e02ff */
[-C--:B-1----:R-:W-:Y:S01]  /*1f040*/  IADD3 R22, P0, R14, R20.reuse, RZ ;  /* 0x000000140e167210 */ /* 0x082fe20007f1e0ff */
[----:B------:R-:W-:Y:S01]  /*1f050*/  IMAD R14, R0, 0x1b4, RZ ;  /* 0x000001b4000e7824 */ /* 0x000fe200078e02ff */
[-C--:B------:R-:W-:Y:S01]  /*1f060*/  LEA.HI.X.SX32 R11, R16, R21.reuse, 0x1, P4 ;  /* 0x00000015100b7211 */ /* 0x080fe200020f0eff */
[----:B------:R0:W-:Y:S01]  /*1f070*/  STL.64 [R1+0x20b0], R12 ;  /* 0x0020b00c01007387 */ /* 0x0001e20000100a00 */
[-C--:B------:R-:W-:Y:S02]  /*1f080*/  IADD3 R24, P1, R15, R20.reuse, RZ ;  /* 0x000000140f187210 */ /* 0x080fe40007f3e0ff */
[----:B------:R-:W-:Y:S01]  /*1f090*/  LEA.HI.X.SX32 R9, R14, R21, 0x1, P2 ;  /* 0x000000150e097211 */ /* 0x000fe200010f0eff */
[----:B------:R1:W-:Y:S01]  /*1f0a0*/  STL.64 [R1+0x19f0], R6 ;  /* 0x0019f00601007387 */ /* 0x0003e20000100a00 */
[----:B------:R-:W-:-:S03]  /*1f0b0*/  IADD3 R16, P4, R17, R20, RZ ;  /* 0x0000001411107210 */ /* 0x000fc60007f9e0ff */
[----:B------:R2:W-:Y:S01]  /*1f0c0*/  STL.64 [R1+0x19e8], R10 ;  /* 0x0019e80a01007387 */ /* 0x0005e20000100a00 */
[C---:B0-----:R-:W-:Y:S02]  /*1f0d0*/  IMAD R12, R0.reuse, 0x6d, RZ ;  /* 0x0000006d000c7824 */ /* 0x041fe400078e02ff */
[----:B------:R-:W-:Y:S01]  /*1f0e0*/  IMAD R13, R0, 0x370, RZ ;  /* 0x00000370000d7824 */ /* 0x000fe200078e02ff */
[-C--:B-1----:R-:W-:Y:S01]  /*1f0f0*/  IADD3 R6, P5, R14, R20.reuse, RZ ;  /* 0x000000140e067210 */ /* 0x082fe20007fbe0ff */
[----:B------:R-:W-:Y:S01]  /*1f100*/  IMAD R14, R0, 0x374, RZ ;  /* 0x00000374000e7824 */ /* 0x000fe200078e02ff */
[-C--:B------:R-:W-:Y:S01]  /*1f110*/  LEA.HI.X.SX32 R25, R12, R21.reuse, 0x1, P1 ;  /* 0x000000150c197211 */ /* 0x080fe200008f0eff */
[C---:B--2---:R-:W-:Y:S01]  /*1f120*/  IMAD R10, R0.reuse, 0x1b5, RZ ;  /* 0x000001b5000a7824 */ /* 0x044fe200078e02ff */
[-C--:B------:R-:W-:Y:S01]  /*1f130*/  LEA.HI.X.SX32 R7, R15, R21.reuse, 0x1, P5 ;  /* 0x000000150f077211 */ /* 0x080fe200028f0eff */
[C---:B------:R-:W-:Y:S02]  /*1f140*/  IMAD R15, R0.reuse, 0x372, RZ ;  /* 0x00000372000f7824 */ /* 0x040fe400078e02ff */
[----:B------:R-:W-:Y:S01]  /*1f150*/  STL.64 [R1+0x2410], R24 ;  /* 0x0024101801007387 */ /* 0x000fe20000100a00 */
[----:B------:R-:W-:Y:S01]  /*1f160*/  IMAD R11, R0, 0x1b6, RZ ;  /* 0x000001b6000b7824 */ /* 0x000fe200078e02ff */
[----:B------:R-:W-:Y:S01]  /*1f170*/  LEA.HI.X.SX32 R5, R10, R21, 0x1, P3 ;  /* 0x000000150a057211 */ /* 0x000fe200018f0eff */
[----:B------:R-:W-:Y:S01]  /*1f180*/  IMAD R10, R0, 0x6e, RZ ;  /* 0x0000006e000a7824 */ /* 0x000fe200078e02ff */
[----:B------:R0:W-:Y:S01]  /*1f190*/  STL.64 [R1+0x20a8], R6 ;  /* 0x0020a80601007387 */ /* 0x0001e20000100a00 */
[----:B------:R-:W-:-:S02]  /*1f1a0*/  IADD3 R12, P1, R13, R20, RZ ;  /* 0x000000140d0c7210 */ /* 0x000fc40007f3e0ff */
[C---:B------:R-:W-:Y:S01]  /*1f1b0*/  LEA.HI.X.SX32 R23, R11.reuse, R21, 0x1, P0 ;  /* 0x000000150b177211 */ /* 0x040fe200000f0eff */
[----:B------:R1:W-:Y:S04]  /*1f1c0*/  STL.64 [R1+0x19e0], R8 ;  /* 0x0019e00801007387 */ /* 0x0003e80000100a00 */
[----:B------:R2:W-:Y:S01]  /*1f1d0*/  STL.64 [R1+0x19d8], R4 ;  /* 0x0019d80401007387 */ /* 0x0005e20000100a00 */
[-C--:B0-----:R-:W-:Y:S01]  /*1f1e0*/  IADD3 R6, P5, R11, R20.reuse, RZ ;  /* 0x000000140b067210 */ /* 0x081fe20007fbe0ff */
[C---:B------:R-:W-:Y:S01]  /*1f1f0*/  IMAD R11, R0.reuse, 0x37, RZ ;  /* 0x00000037000b7824 */ /* 0x040fe200078e02ff */
[-C--:B-1----:R-:W-:Y:S01]  /*1f200*/  IADD3 R8, P2, R15, R20.reuse, RZ ;  /* 0x000000140f087210 */ /* 0x082fe20007f5e0ff */
[----:B------:R-:W-:Y:S01]  /*1f210*/  IMAD R15, R0, 0xdb, RZ ;  /* 0x000000db000f7824 */ /* 0x000fe200078e02ff */
[----:B--2---:R-:W-:Y:S01]  /*1f220*/  IADD3 R4, P3, R14, R20, RZ ;  /* 0x000000140e047210 */ /* 0x004fe20007f7e0ff */
[----:B------:R-:W-:-:S03]  /*1f230*/  IMAD R14, R0, 0x1b7, RZ ;  /* 0x000001b7000e7824 */ /* 0x000fc600078e02ff */
[-C--:B------:R-:W-:Y:S01]  /*1f240*/  LEA.HI.X.SX32 R7, R15, R21.reuse, 0x1, P5 ;  /* 0x000000150f077211 */ /* 0x080fe200028f0eff */
[----:B------:R-:W-:Y:S01]  /*1f250*/  IMAD R15, R0, 0x1b8, RZ ;  /* 0x000001b8000f7824 */ /* 0x000fe200078e02ff */
[----:B------:R-:W-:-:S03]  /*1f260*/  LEA.HI.X.SX32 R17, R14, R21, 0x1, P4 ;  /* 0x000000150e117211 */ /* 0x000fc600020f0eff */
[----:B------:R0:W-:Y:S01]  /*1f270*/  STL.64 [R1+0x20a0], R6 ;  /* 0x0020a00601007387 */ /* 0x0001e20000100a00 */
[----:B------:R-:W-:Y:S01]  /*1f280*/  IMAD R14, R0, 0x376, RZ ;  /* 0x00000376000e7824 */ /* 0x000fe200078e02ff */
[----:B------:R-:W-:Y:S02]  /*1f290*/  LEA.HI.X.SX32 R13, R15, R21, 0x1, P1 ;  /* 0x000000150f0d7211 */ /* 0x000fe400008f0eff */
[----:B------:R1:W-:Y:S04]  /*1f2a0*/  STL.64 [R1+0x19d0], R22 ;  /* 0x0019d01601007387 */ /* 0x0003e80000100a00 */
[----:B------:R2:W-:Y:S01]  /*1f2b0*/  STL.64 [R1+0x19c8], R16 ;  /* 0x0019c81001007387 */ /* 0x0005e20000100a00 */
[----:B0-----:R-:W-:-:S04]  /*1f2c0*/  IADD3 R6, P5, R10, R20, RZ ;  /* 0x000000140a067210 */ /* 0x001fc80007fbe0ff */
[-C--:B------:R-:W-:Y:S01]  /*1f2d0*/  LEA.HI.X.SX32 R7, R11, R21.reuse, 0x1, P5 ;  /* 0x000000150b077211 */ /* 0x080fe200028f0eff */
[----:B------:R-:W-:Y:S01]  /*1f2e0*/  IMAD R11, R0, 0x378, RZ ;  /* 0x00000378000b7824 */ /* 0x000fe200078e02ff */
[-C--:B-1----:R-:W-:Y:S02]  /*1f2f0*/  IADD3 R22, P0, R2, R20.reuse, RZ ;  /* 0x0000001402167210 */ /* 0x082fe40007f1e0ff */
[-C--:B--2---:R-:W-:Y:S01]  /*1f300*/  IADD3 R16, P4, R15, R20.reuse, RZ ;  /* 0x000000140f107210 */ /* 0x084fe20007f9e0ff */
[----:B------:R0:W-:Y:S01]  /*1f310*/  STL.64 [R1+0x25c0], R6 ;  /* 0x0025c00601007387 */ /* 0x0001e20000100a00 */
[-C--:B------:R-:W-:Y:S01]  /*1f320*/  LEA.HI.X.SX32 R23, R10, R21.reuse, 0x1, P0 ;  /* 0x000000150a177211 */ /* 0x080fe200000f0eff */
[----:B------:R-:W-:Y:S01]  /*1f330*/  IMAD R15, R0, 0xdd, RZ ;  /* 0x000000dd000f7824 */ /* 0x000fe200078e02ff */
[----:B------:R-:W-:Y:S01]  /*1f340*/  LEA.HI.X.SX32 R17, R2, R21, 0x1, P4 ;  /* 0x0000001502117211 */ /* 0x000fe200020f0eff */
[----:B------:R-:W-:Y:S01]  /*1f350*/  IMAD R2, R0, 0x6f, RZ ;  /* 0x0000006f00027824 */ /* 0x000fe200078e02ff */
[----:B------:R-:W-:-:S03]  /*1f360*/  IADD3 R10, P0, R11, R20, RZ ;  /* 0x000000140b0a7210 */ /* 0x000fc60007f1e0ff */
[----:B------:R1:W-:Y:S01]  /*1f370*/  STL.64 [R1+0x2098], R16 ;  /* 0x0020981001007387 */ /* 0x0003e20000100a00 */
[----:B0-----:R-:W-:Y:S01]  /*1f380*/  IADD3 R6, P5, R14, R20, RZ ;  /* 0x000000140e067210 */ /* 0x001fe20007fbe0ff */
[----:B------:R-:W-:Y:S02]  /*1f390*/  IMAD R14, R0, 0x1ba, RZ ;  /* 0x000001ba000e7824 */ /* 0x000fe400078e02ff */
[----:B------:R0:W-:Y:S04]  /*1f3a0*/  STL.64 [R1+0x2408], R22 ;  /* 0x0024081601007387 */ /* 0x0001e80000100a00 */
[----:B------:R2:W-:Y:S01]  /*1f3b0*/  STL.64 [R1+0x19c0], R12 ;  /* 0x0019c00c01007387 */ /* 0x0005e20000100a00 */
[----:B------:R-:W-:Y:S01]  /*1f3c0*/  LEA.HI.X.SX32 R5, R14, R21, 0x1, P3 ;  /* 0x000000150e057211 */ /* 0x000fe200018f0eff */
[----:B-1----:R-:W-:-:S02]  /*1f3d0*/  IMAD R16, R0, 0x37a, RZ ;  /* 0x0000037a00107824 */ /* 0x002fc400078e02ff */
[----:B------:R-:W-:Y:S01]  /*1f3e0*/  IMAD R17, R0, 0x1b9, RZ ;  /* 0x000001b900117824 */ /* 0x000fe200078e02ff */
[----:B0-----:R-:W-:Y:S01]  /*1f3f0*/  IADD3 R22, P4, R14, R20, RZ ;  /* 0x000000140e167210 */ /* 0x001fe20007f9e0ff */
[----:B------:R-:W-:-:S03]  /*1f400*/  IMAD R14, R0, 0x37e, RZ ;  /* 0x0000037e000e7824 */ /* 0x000fc600078e02ff */
[-C--:B------:R-:W-:Y:S01]  /*1f410*/  LEA.HI.X.SX32 R9, R17, R21.reuse, 0x1, P2 ;  /* 0x0000001511097211 */ /* 0x080fe200010f0eff */
[----:B------:R-:W-:Y:S01]  /*1f420*/  IMAD R17, R0, 0xde, RZ ;  /* 0x000000de00117824 */ /* 0x000fe200078e02ff */
[----:B--2---:R-:W-:Y:S01]  /*1f430*/  IADD3 R12, P1, R16, R20, RZ ;  /* 0x00000014100c7210 */ /* 0x004fe20007f3e0ff */
[C---:B------:R-:W-:Y:S01]  /*1f440*/  IMAD R16, R0.reuse, 0x37c, RZ ;  /* 0x0000037c00107824 */ /* 0x040fe200078e02ff */
[----:B------:R-:W-:Y:S01]  /*1f450*/  LEA.HI.X.SX32 R23, R15, R21, 0x1, P4 ;  /* 0x000000150f177211 */ /* 0x000fe200020f0eff */
[----:B------:R0:W-:Y:S01]  /*1f460*/  STL.64 [R1+0x19b8], R8 ;  /* 0x0019b80801007387 */ /* 0x0001e20000100a00 */
[----:B------:R-:W-:-:S03]  /*1f470*/  IMAD R15, R0, 0x1bb, RZ ;  /* 0x000001bb000f7824 */ /* 0x000fc600078e02ff */
[----:B------:R1:W-:Y:S02]  /*1f480*/  STL.64 [R1+0x2090], R22 ;  /* 0x0020901601007387 */ /* 0x0003e40000100a00 */
[-C--:B------:R-:W-:Y:S01]  /*1f490*/  LEA.HI.X.SX32 R7, R15, R21.reuse, 0x1, P5 ;  /* 0x000000150f077211 */ /* 0x080fe200028f0eff */
[----:B------:R-:W-:Y:S01]  /*1f4a0*/  IMAD R15, R0, 0x380, RZ ;  /* 0x00000380000f7824 */ /* 0x000fe200078e02ff */
[----:B------:R2:W-:Y:S01]  /*1f4b0*/  STL.64 [R1+0x19b0], R4 ;  /* 0x0019b00401007387 */ /* 0x0005e20000100a00 */
[-C--:B0-----:R-:W-:Y:S01]  /*1f4c0*/  IADD3 R8, P2, R16, R20.reuse, RZ ;  /* 0x0000001410087210 */ /* 0x081fe20007f5e0ff */
[----:B------:R-:W-:Y:S02]  /*1f4d0*/  IMAD R16, R0, 0x1bc, RZ ;  /* 0x000001bc00107824 */ /* 0x000fe400078e02ff */
[----:B------:R0:W-:Y:S01]  /*1f4e0*/  STL.64 [R1+0x19a8], R6 ;  /* 0x0019a80601007387 */ /* 0x0001e20000100a00 */
[----:B-1----:R-:W-:Y:S02]  /*1f4f0*/  IADD3 R22, P4, R17, R20, RZ ;  /* 0x0000001411167210 */ /* 0x002fe40007f9e0ff */
[----:B------:R-:W-:-:S02]  /*1f500*/  LEA.HI.X.SX32 R11, R16, R21, 0x1, P0 ;  /* 0x00000015100b7211 */ /* 0x000fc400000f0eff */
[-C--:B--2---:R-:W-:Y:S01]  /*1f510*/  IADD3 R4, P3, R16, R20.reuse, RZ ;  /* 0x0000001410047210 */ /* 0x084fe20007f7e0ff */
[----:B------:R-:W-:Y:S01]  /*1f520*/  IMAD R16, R0, 0x1bd, RZ ;  /* 0x000001bd00107824 */ /* 0x000fe200078e02ff */
[-C--:B------:R-:W-:Y:S01]  /*1f530*/  LEA.HI.X.SX32 R23, R2, R21.reuse, 0x1, P4 ;  /* 0x0000001502177211 */ /* 0x080fe200020f0eff */
[C---:B------:R-:W-:Y:S01]  /*1f540*/  IMAD R2, R0.reuse, 0x70, RZ ;  /* 0x0000007000027824 */ /* 0x040fe200078e02ff */
[-C--:B------:R-:W-:Y:S01]  /*1f550*/  LEA.HI.X.SX32 R5, R17, R21.reuse, 0x1, P3 ;  /* 0x0000001511057211 */ /* 0x080fe200018f0eff */
[----:B------:R-:W-:Y:S01]  /*1f560*/  IMAD R17, R0, 0x382, RZ ;  /* 0x0000038200117824 */ /* 0x000fe200078e02ff */
[-C--:B0-----:R-:W-:Y:S01]  /*1f570*/  IADD3 R6, P5, R14, R20.reuse, RZ ;  /* 0x000000140e067210 */ /* 0x081fe20007fbe0ff */
[----:B------:R-:W-:Y:S01]  /*1f580*/  IMAD R14, R0, 0x1be, RZ ;  /* 0x000001be000e7824 */ /* 0x000fe200078e02ff */
[-C--:B------:R-:W-:Y:S01]  /*1f590*/  LEA.HI.X.SX32 R13, R16, R21.reuse, 0x1, P1 ;  /* 0x00000015100d7211 */ /* 0x080fe200008f0eff */
[----:B------:R0:W-:Y:S03]  /*1f5a0*/  STL.64 [R1+0x2400], R22 ;  /* 0x0024001601007387 */ /* 0x0001e60000100a00 */
[----:B------:R-:W-:Y:S01]  /*1f5b0*/  LEA.HI.X.SX32 R9, R14, R21, 0x1, P2 ;  /* 0x000000150e097211 */ /* 0x000fe200010f0eff */
[----:B------:R1:W-:Y:S04]  /*1f5c0*/  STL.64 [R1+0x2088], R4 ;  /* 0x0020880401007387 */ /* 0x0003e80000100a00 */
[----:B------:R2:W-:Y:S01]  /*1f5d0*/  STL.64 [R1+0x19a0], R10 ;  /* 0x0019a00a01007387 */ /* 0x0005e20000100a00 */
[----:B0-----:R-:W-:Y:S01]  /*1f5e0*/  IADD3 R22, P4, R15, R20, RZ ;  /* 0x000000140f167210 */ /* 0x001fe20007f9e0ff */
[----:B------:R-:W-:-:S02]  /*1f5f0*/  IMAD R15, R0, 0xdf, RZ ;  /* 0x000000df000f7824 */ /* 0x000fc400078e02ff */
[----:B------:R0:W-:Y:S01]  /*1f600*/  STL.64 [R1+0x1998], R12 ;  /* 0x0019980c01007387 */ /* 0x0001e20000100a00 */
[----:B-1----:R-:W-:Y:S01]  /*1f610*/  IADD3 R4, P3, R14, R20, RZ ;  /* 0x000000140e047210 */ /* 0x002fe20007f7e0ff */
[----:B------:R-:W-:-:S03]  /*1f620*/  IMAD R14, R0, 0x7, RZ ;  /* 0x00000007000e7824 */ /* 0x000fc600078e02ff */
[----:B------:R-:W-:Y:S01]  /*1f630*/  LEA.HI.X.SX32 R5, R15, R21, 0x1, P3 ;  /* 0x000000150f057211 */ /* 0x000fe200018f0eff */
[C---:B------:R-:W-:Y:S01]  /*1f640*/  IMAD R15, R0.reuse, 0x1c, RZ ;  /* 0x0000001c000f7824 */ /* 0x040fe200078e02ff */
[-C--:B--2---:R-:W-:Y:S01]  /*1f650*/  IADD3 R10, P0, R17, R20.reuse, RZ ;  /* 0x00000014110a7210 */ /* 0x084fe20007f1e0ff */
[C---:B------:R-:W-:Y:S02]  /*1f660*/  IMAD R17, R0.reuse, 0x384, RZ ;  /* 0x0000038400117824 */ /* 0x040fe400078e02ff */
[----:B------:R1:W-:Y:S01]  /*1f670*/  STL.64 [R1+0x2080], R4 ;  /* 0x0020800401007387 */ /* 0x0003e20000100a00 */
[C---:B0-----:R-:W-:Y:S02]  /*1f680*/  IMAD R12, R0.reuse, 0x1bf, RZ ;  /* 0x000001bf000c7824 */ /* 0x041fe400078e02ff */
[----:B------:R-:W-:Y:S01]  /*1f690*/  IMAD R13, R0, 0x38, RZ ;  /* 0x00000038000d7824 */ /* 0x000fe200078e02ff */
[----:B------:R0:W-:Y:S01]  /*1f6a0*/  STL.64 [R1+0x1990], R8 ;  /* 0x0019900801007387 */ /* 0x0001e20000100a00 */
[----:B------:R-:W-:-:S02]  /*1f6b0*/  IADD3 R16, P1, R17, R20, RZ ;  /* 0x0000001411107210 */ /* 0x000fc40007f3e0ff */
[----:B------:R-:W-:Y:S01]  /*1f6c0*/  LEA.HI.X.SX32 R7, R12, R21, 0x1, P5 ;  /* 0x000000150c077211 */ /* 0x000fe200028f0eff */
[----:B------:R-:W-:Y:S01]  /*1f6d0*/  IMAD R12, R0, 0x1c0, RZ ;  /* 0x000001c0000c7824 */ /* 0x000fe200078e02ff */
[----:B-1----:R-:W-:-:S03]  /*1f6e0*/  IADD3 R4, P3, R19, R20, RZ ;  /* 0x0000001413047210 */ /* 0x002fc60007f7e0ff */
[----:B------:R1:W-:Y:S01]  /*1f6f0*/  STL.64 [R1+0x1988], R6 ;  /* 0x0019880601007387 */ /* 0x0003e20000100a00 */
[-C--:B------:R-:W-:Y:S02]  /*1f700*/  LEA.HI.X.SX32 R23, R12, R21.reuse, 0x1, P4 ;  /* 0x000000150c177211 */ /* 0x080fe400020f0eff */
[-C--:B0-----:R-:W-:Y:S02]  /*1f710*/  IADD3 R8, P2, R15, R20.reuse, RZ ;  /* 0x000000140f087210 */ /* 0x081fe40007f5e0ff */
[-C--:B------:R-:W-:Y:S01]  /*1f720*/  LEA.HI.X.SX32 R5, R14, R21.reuse, 0x1, P3 ;  /* 0x000000150e057211 */ /* 0x080fe200018f0eff */
[C---:B------:R-:W-:Y:S01]  /*1f730*/  IMAD R14, R0.reuse, 0xe0, RZ ;  /* 0x000000e0000e7824 */ /* 0x040fe200078e02ff */
[----:B------:R-:W-:Y:S01]  /*1f740*/  LEA.HI.X.SX32 R9, R19, R21, 0x1, P2 ;  /* 0x0000001513097211 */ /* 0x000fe200010f0eff */
[----:B------:R-:W-:Y:S02]  /*1f750*/  IMAD R19, R0, 0x1d4, RZ ;  /* 0x000001d400137824 */ /* 0x000fe400078e02ff */
[----:B------:R0:W-:Y:S01]  /*1f760*/  STL.64 [R1+0x2740], R4 ;  /* 0x0027400401007387 */ /* 0x0001e20000100a00 */
[----:B-1----:R-:W-:-:S03]  /*1f770*/  IADD3 R6, P5, R13, R20, RZ ;  /* 0x000000140d067210 */ /* 0x002fc60007fbe0ff */
[----:B------:R1:W-:Y:S01]  /*1f780*/  STL.64 [R1+0x2708], R8 ;  /* 0x0027080801007387 */ /* 0x0003e20000100a00 */
[----:B------:R-:W-:Y:S01]  /*1f790*/  LEA.HI.X.SX32 R7, R15, R21, 0x1, P5 ;  /* 0x000000150f077211 */ /* 0x000fe200028f0eff */
[----:B------:R-:W-:-:S04]  /*1f7a0*/  IMAD R15, R0, 0x386, RZ ;  /* 0x00000386000f7824 */ /* 0x000fc800078e02ff */
[----:B------:R2:W-:Y:S01]  /*1f7b0*/  STL.64 [R1+0x2698], R6 ;  /* 0x0026980601007387 */ /* 0x0005e20000100a00 */
[-C--:B0-----:R-:W-:Y:S02]  /*1f7c0*/  IADD3 R4, P3, R2, R20.reuse, RZ ;  /* 0x0000001402047210 */ /* 0x081fe40007f7e0ff */
[-C--:B-1----:R-:W-:Y:S02]  /*1f7d0*/  IADD3 R8, P2, R14, R20.reuse, RZ ;  /* 0x000000140e087210 */ /* 0x082fe40007f5e0ff */
[-C--:B------:R-:W-:Y:S01]  /*1f7e0*/  LEA.HI.X.SX32 R5, R13, R21.reuse, 0x1, P3 ;  /* 0x000000150d057211 */ /* 0x080fe200018f0eff */
[----:B------:R-:W-:Y:S01]  /*1f7f0*/  IMAD R13, R0, 0x388, RZ ;  /* 0x00000388000d7824 */ /* 0x000fe200078e02ff */
[-C--:B------:R-:W-:Y:S01]  /*1f800*/  LEA.HI.X.SX32 R9, R2, R21.reuse, 0x1, P2 ;  /* 0x0000001502097211 */ /* 0x080fe200010f0eff */
[----:B------:R-:W-:Y:S01]  /*1f810*/  IMAD R2, R0, 0x71, RZ ;  /* 0x0000007100027824 */ /* 0x000fe200078e02ff */
[-C--:B--2---:R-:W-:Y:S01]  /*1f820*/  IADD3 R6, P5, R12, R20.reuse, RZ ;  /* 0x000000140c067210 */ /* 0x084fe20007fbe0ff */
[----:B------:R0:W-:Y:S03]  /*1f830*/  STL.64 [R1+0x25b8], R4 ;  /* 0x0025b80401007387 */ /* 0x0001e60000100a00 */
[-C--:B------:R-:W-:Y:S01]  /*1f840*/  LEA.HI.X.SX32 R7, R14, R21.reuse, 0x1, P5 ;  /* 0x000000150e077211 */ /* 0x080fe200028f0eff */
[----:B------:R-:W-:Y:S01]  /*1f850*/  IMAD R14, R0, 0x1c1, RZ ;  /* 0x000001c1000e7824 */ /* 0x000fe200078e02ff */
[----:B------:R1:W-:Y:S04]  /*1f860*/  STL.64 [R1+0x23f8], R8 ;  /* 0x0023f80801007387 */ /* 0x0003e80000100a00 */
[----:B------:R-:W-:Y:S01]  /*1f870*/  LEA.HI.X.SX32 R11, R14, R21, 0x1, P0 ;  /* 0x000000150e0b7211 */ /* 0x000fe200000f0eff */
[----:B------:R2:W-:Y:S01]  /*1f880*/  STL.64 [R1+0x2078], R6 ;  /* 0x0020780601007387 */ /* 0x0005e20000100a00 */
[C---:B------:R-:W-:Y:S01]  /*1f890*/  IMAD R14, R0.reuse, 0xe2, RZ ;  /* 0x000000e2000e7824 */ /* 0x040fe200078e02ff */
[-C--:B0-----:R-:W-:Y:S01]  /*1f8a0*/  IADD3 R4, P3, R15, R20.reuse, RZ ;  /* 0x000000140f047210 */ /* 0x081fe20007f7e0ff */
[----:B------:R-:W-:Y:S01]  /*1f8b0*/  IMAD R15, R0, 0x1c2, RZ ;  /* 0x000001c2000f7824 */ /* 0x000fe200078e02ff */
[----:B------:R0:W-:Y:S01]  /*1f8c0*/  STL.64 [R1+0x1980], R22 ;  /* 0x0019801601007387 */ /* 0x0001e20000100a00 */
[----:B-1----:R-:W-:-:S03]  /*1f8d0*/  IADD3 R8, P2, R13, R20, RZ ;  /* 0x000000140d087210 */ /* 0x002fc60007f5e0ff */
[----:B------:R1:W-:Y:S01]  /*1f8e0*/  STL.64 [R1+0x1978], R10 ;  /* 0x0019780a01007387 */ /* 0x0003e20000100a00 */
[C---:B------:R-:W-:Y:S01]  /*1f8f0*/  LEA.HI.X.SX32 R17, R15.reuse, R21, 0x1, P1 ;  /* 0x000000150f117211 */ /* 0x040fe200008f0eff */
[C---:B------:R-:W-:Y:S01]  /*1f900*/  IMAD R13, R0.reuse, 0x38a, RZ ;  /* 0x0000038a000d7824 */ /* 0x040fe200078e02ff */
[----:B--2---:R-:W-:Y:S01]  /*1f910*/  IADD3 R6, P5, R15, R20, RZ ;  /* 0x000000140f067210 */ /* 0x004fe20007fbe0ff */
[----:B------:R-:W-:-:S03]  /*1f920*/  IMAD R15, R0, 0x38e, RZ ;  /* 0x0000038e000f7824 */ /* 0x000fc600078e02ff */
[-C--:B0-----:R-:W-:Y:S01]  /*1f930*/  IADD3 R22, P4, R13, R20.reuse, RZ ;  /* 0x000000140d167210 */ /* 0x081fe20007f9e0ff */
[C---:B------:R-:W-:Y:S02]  /*1f940*/  IMAD R13, R0.reuse, 0x38c, RZ ;  /* 0x0000038c000d7824 */ /* 0x040fe400078e02ff */
[C---:B-1----:R-:W-:Y:S02]  /*1f950*/  IMAD R10, R0.reuse, 0xe1, RZ ;  /* 0x000000e1000a7824 */ /* 0x042fe400078e02ff */
[----:B------:R-:W-:Y:S01]  /*1f960*/  IMAD R11, R0, 0x1c4, RZ ;  /* 0x000001c4000b7824 */ /* 0x000fe200078e02ff */
[----:B------:R-:W-:Y:S02]  /*1f970*/  IADD3 R12, P0, R13, R20, RZ ;  /* 0x000000140d0c7210 */ /* 0x000fe40007f1e0ff */
[-C--:B------:R-:W-:Y:S01]  /*1f980*/  LEA.HI.X.SX32 R7, R10, R21.reuse, 0x1, P5 ;  /* 0x000000150a077211 */ /* 0x080fe200028f0eff */
[----:B------:R-:W-:Y:S01]  /*1f990*/  IMAD R10, R0, 0x1c3, RZ ;  /* 0x000001c3000a7824 */ /* 0x000fe200078e02ff */
[----:B------:R-:W-:-:S03]  /*1f9a0*/  LEA.HI.X.SX32 R9, R11, R21, 0x1, P2 ;  /* 0x000000150b097211 */ /* 0x000fc600010f0eff */
[----:B------:R0:W-:Y:S01]  /*1f9b0*/  STL.64 [R1+0x2070], R6 ;  /* 0x0020700601007387 */ /* 0x0001e20000100a00 */
[----:B------:R-:W-:Y:S01]  /*1f9c0*/  LEA.HI.X.SX32 R5, R10, R21, 0x1, P3 ;  /* 0x000000150a057211 */ /* 0x000fe200018f0eff */
[----:B------:R-:W-:Y:S02]  /*1f9d0*/  IMAD R10, R0, 0x390, RZ ;  /* 0x00000390000a7824 */ /* 0x000fe400078e02ff */
[----:B------:R1:W-:Y:S04]  /*1f9e0*/  STL.64 [R1+0x1970], R16 ;  /* 0x0019701001007387 */ /* 0x0003e80000100a00 */
[----:B------:R2:W-:Y:S01]  /*1f9f0*/  STL.64 [R1+0x1968], R4 ;  /* 0x0019680401007387 */ /* 0x0005e20000100a00 */
[-C--:B0-----:R-:W-:Y:S02]  /*1fa00*/  IADD3 R6, P5, R14, R20.reuse, RZ ;  /* 0x000000140e067210 */ /* 0x081fe40007fbe0ff */
[----:B-1----:R-:W-:-:S02]  /*1fa10*/  IADD3 R16, P1, R11, R20, RZ ;  /* 0x000000140b107210 */ /* 0x002fc40007f3e0ff */
[-C--:B------:R-:W-:Y:S01]  /*1fa20*/  LEA.HI.X.SX32 R7, R2, R21.reuse, 0x1, P5 ;  /* 0x0000001502077211 */ /* 0x080fe200028f0eff */
[----:B------:R-:W-:Y:S01]  /*1fa30*/  IMAD R2, R0, 0x72, RZ ;  /* 0x0000007200027824 */ /* 0x000fe200078e02ff */
[-C--:B------:R-:W-:Y:S01]  /*1fa40*/  LEA.HI.X.SX32 R17, R14, R21.reuse, 0x1, P1 ;  /* 0x000000150e117211 */ /* 0x080fe200008f0eff */
[C---:B------:R-:W-:Y:S01]  /*1fa50*/  IMAD R14, R0.reuse, 0x392, RZ ;  /* 0x00000392000e7824 */ /* 0x040fe200078e02ff */
[----:B--2---:R-:W-:Y:S01]  /*1fa60*/  IADD3 R4, P3, R15, R20, RZ ;  /* 0x000000140f047210 */ /* 0x004fe20007f7e0ff */
[----:B------:R-:W-:Y:S01]  /*1fa70*/  IMAD R15, R0, 0x1c6, RZ ;  /* 0x000001c6000f7824 */ /* 0x000fe200078e02ff */
[----:B------:R0:W-:Y:S04]  /*1fa80*/  STL.64 [R1+0x23f0], R6 ;  /* 0x0023f00601007387 */ /* 0x0001e80000100a00 */
[----:B------:R1:W-:Y:S01]  /*1fa90*/  STL.64 [R1+0x2068], R16 ;  /* 0x0020681001007387 */ /* 0x0003e20000100a00 */
[----:B------:R-:W-:-:S03]  /*1faa0*/  LEA.HI.X.SX32 R13, R15, R21, 0x1, P0 ;  /* 0x000000150f0d7211 */ /* 0x000fc600000f0eff */
[----:B------:R2:W-:Y:S01]  /*1fab0*/  STL.64 [R1+0x1960], R8 ;  /* 0x0019600801007387 */ /* 0x0005e20000100a00 */
[-C--:B0-----:R-:W-:Y:S02]  /*1fac0*/  IADD3 R6, P5, R10, R20.reuse, RZ ;  /* 0x000000140a067210 */ /* 0x081fe40007fbe0ff */
[-C--:B------:R-:W-:Y:S01]  /*1fad0*/  IADD3 R10, P2, R14, R20.reuse, RZ ;  /* 0x000000140e0a7210 */ /* 0x080fe20007f5e0ff */
[C---:B------:R-:W-:Y:S01]  /*1fae0*/  IMAD R14, R0.reuse, 0xe3, RZ ;  /* 0x000000e3000e7824 */ /* 0x040fe200078e02ff */
[----:B-1----:R-:W-:Y:S01]  /*1faf0*/  IADD3 R16, P1, R15, R20, RZ ;  /* 0x000000140f107210 */ /* 0x002fe20007f3e0ff */
[C---:B------:R-:W-:Y:S02]  /*1fb00*/  IMAD R15, R0.reuse, 0x39, RZ ;  /* 0x00000039000f7824 */ /* 0x040fe400078e02ff */
[----:B--2---:R-:W-:Y:S01]  /*1fb10*/  IMAD R8, R0, 0x1c5, RZ ;  /* 0x000001c500087824 */ /* 0x004fe200078e02ff */
[----:B------:R-:W-:Y:S01]  /*1fb20*/  LEA.HI.X.SX32 R17, R14, R21, 0x1, P1 ;  /* 0x000000150e117211 */ /* 0x000fe200008f0eff */
[----:B------:R-:W-:-:S02]  /*1fb30*/  IMAD R14, R0, 0x1c8, RZ ;  /* 0x000001c8000e7824 */ /* 0x000fc400078e02ff */
[----:B------:R-:W-:Y:S01]  /*1fb40*/  IMAD R9, R0, 0x394, RZ ;  /* 0x0000039400097824 */ /* 0x000fe200078e02ff */
[-C--:B------:R-:W-:Y:S02]  /*1fb50*/  LEA.HI.X.SX32 R23, R8, R21.reuse, 0x1, P4 ;  /* 0x0000001508177211 */ /* 0x080fe400020f0eff */
[----:B------:R-:W-:Y:S02]  /*1fb60*/  LEA.HI.X.SX32 R7, R14, R21, 0x1, P5 ;  /* 0x000000150e077211 */ /* 0x000fe400028f0eff */
[-C--:B------:R-:W-:Y:S01]  /*1fb70*/  IADD3 R8, P4, R9, R20.reuse, RZ ;  /* 0x0000001409087210 */ /* 0x080fe20007f9e0ff */
[----:B------:R0:W-:Y:S04]  /*1fb80*/  STL.64 [R1+0x1958], R22 ;  /* 0x0019581601007387 */ /* 0x0001e80000100a00 */
[----:B------:R1:W-:Y:S04]  /*1fb90*/  STL.64 [R1+0x2060], R16 ;  /* 0x0020601001007387 */ /* 0x0003e80000100a00 */
[----:B------:R2:W-:Y:S01]  /*1fba0*/  STL.64 [R1+0x1950], R12 ;  /* 0x0019500c01007387 */ /* 0x0005e20000100a00 */
[----:B0-----:R-:W-:Y:S01]  /*1fbb0*/  IADD3 R22, P1, R2, R20, RZ ;  /* 0x0000001402167210 */ /* 0x001fe20007f3e0ff */
[----:B-1----:R-:W-:-:S03]  /*1fbc0*/  IMAD R16, R0, 0x1c7, RZ ;  /* 0x000001c700107824 */ /* 0x002fc600078e02ff */
[-C--:B------:R-:W-:Y:S01]  /*1fbd0*/  LEA.HI.X.SX32 R23, R15, R21.reuse, 0x1, P1 ;  /* 0x000000150f177211 */ /* 0x080fe200008f0eff */
[C---:B------:R-:W-:Y:S02]  /*1fbe0*/  IMAD R17, R0.reuse, 0xe4, RZ ;  /* 0x000000e400117824 */ /* 0x040fe400078e02ff */
[----:B------:R-:W-:Y:S01]  /*1fbf0*/  IMAD R15, R0, 0x398, RZ ;  /* 0x00000398000f7824 */ /* 0x000fe200078e02ff */
[----:B------:R-:W-:Y:S01]  /*1fc00*/  LEA.HI.X.SX32 R5, R16, R21, 0x1, P3 ;  /* 0x0000001510057211 */ /* 0x000fe200018f0eff */
[----:B------:R-:W-:Y:S01]  /*1fc10*/  IMAD R16, R0, 0x396, RZ ;  /* 0x0000039600107824 */ /* 0x000fe200078e02ff */
[----:B--2---:R-:W-:-:S03]  /*1fc20*/  IADD3 R12, P0, R17, R20, RZ ;  /* 0x00000014110c7210 */ /* 0x004fc60007f1e0ff */
[----:B------:R0:W-:Y:S01]  /*1fc30*/  STL.64 [R1+0x1948], R4 ;  /* 0x0019480401007387 */ /* 0x0001e20000100a00 */
[----:B------:R-:W-:Y:S01]  /*1fc40*/  LEA.HI.X.SX32 R13, R2, R21, 0x1, P0 ;  /* 0x00000015020d7211 */ /* 0x000fe200000f0eff */
[----:B------:R-:W-:Y:S02]  /*1fc50*/  IMAD R2, R0, 0x73, RZ ;  /* 0x0000007300027824 */ /* 0x000fe400078e02ff */
[----:B------:R1:W-:Y:S04]  /*1fc60*/  STL.64 [R1+0x25b0], R22 ;  /* 0x0025b01601007387 */ /* 0x0003e80000100a00 */
        /* <DEDUP_REMOVED lines=32> */
[-C--:B------:R-:W-:Y:S02]  /*1fe70*/  LEA.HI.X.SX32 R5, R2, R21.reuse, 0x1, P3 ;  /* 0x0000001502057211 */ /* 0x080fe400018f0eff */
[----:B------:R-:W-:Y:S01]  /*1fe80*/  LEA.HI.X.SX32 R9, R17, R21, 0x1, P4 ;  /* 0x0000001511097211 */ /* 0x000fe200020f0eff */
[----:B------:R-:W-:Y:S01]  /*1fe90*/  IMAD R17, R0, 0x3a2, RZ ;  /* 0x000003a200117824 */ /* 0x000fe200078e02ff */
[----:B--2---:R-:W-:Y:S01]  /*1fea0*/  IADD3 R22, P1, R16, R20, RZ ;  /* 0x0000001410167210 */ /* 0x004fe20007f3e0ff */
[C---:B------:R-:W-:Y:S01]  /*1feb0*/  IMAD R16, R0.reuse, 0x1ce, RZ ;  /* 0x000001ce00107824 */ /* 0x040fe200078e02ff */
[----:B------:R0:W-:Y:S01]  /*1fec0*/  STL.64 [R1+0x23e0], R4 ;  /* 0x0023e00401007387 */ /* 0x0001e20000100a00 */
[----:B------:R-:W-:-:S03]  /*1fed0*/  SHF.L.U32 R2, R0, 0x1, RZ ;  /* 0x0000000100027819 */ /* 0x000fc600000006ff */
        /* <DEDUP_REMOVED lines=16> */
[----:B------:R-:W-:-:S03]  /*1ffe0*/  IADD3 R24, P2, R17, R20, RZ ;  /* 0x0000001411187210 */ /* 0x000fc60007f5e0ff */
[----:B------:R2:W-:Y:S01]  /*1fff0*/  STL.64 [R1+0x1910], R10 ;  /* 0x0019100a01007387 */ /* 0x0005e20000100a00 */
[-C--:B0-----:R-:W-:Y:S01]  /*20000*/  IADD3 R6, P5, R15, R20.reuse, RZ ;  /* 0x000000140f067210 */ /* 0x081fe20007fbe0ff */
[----:B------:R-:W-:Y:S01]  /*20010*/  IMAD R15, R0, 0xe8, RZ ;  /* 0x000000e8000f7824 */ /* 0x000fe200078e02ff */
[C---:B------:R-:W-:Y:S02]  /*20020*/  LEA.HI.X.SX32 R25, R14.reuse, R21, 0x1, P2 ;  /* 0x000000150e197211 */ /* 0x040fe400010f0eff */
[----:B-1----:R-:W-:Y:S01]  /*20030*/  IADD3 R8, P4, R14, R20, RZ ;  /* 0x000000140e087210 */ /* 0x002fe20007f9e0ff */
[C---:B------:R-:W-:Y:S02]  /*20040*/  IMAD R14, R0.reuse, 0x3a8, RZ ;  /* 0x000003a8000e7824 */ /* 0x040fe400078e02ff */
[C---:B--2---:R-:W-:Y:S02]  /*20050*/  IMAD R10, R0.reuse, 0x1cf, RZ ;  /* 0x000001cf000a7824 */ /* 0x044fe400078e02ff */
[----:B------:R-:W-:-:S03]  /*20060*/  IMAD R11, R0, 0x1d, RZ ;  /* 0x0000001d000b7824 */ /* 0x000fc600078e02ff */
[-C--:B------:R-:W-:Y:S02]  /*20070*/  LEA.HI.X.SX32 R23, R10, R21.reuse, 0x1, P1 ;  /* 0x000000150a177211 */ /* 0x080fe400008f0eff */
[-C--:B------:R-:W-:Y:S02]  /*20080*/  LEA.HI.X.SX32 R9, R11, R21.reuse, 0x1, P4 ;  /* 0x000000150b097211 */ /* 0x080fe400020f0eff */
[-C--:B------:R-:W-:Y:S01]  /*20090*/  IADD3 R10, P4, R16, R20.reuse, RZ ;  /* 0x00000014100a7210 */ /* 0x080fe20007f9e0ff */
[----:B------:R0:W-:Y:S01]  /*200a0*/  STL.64 [R1+0x1908], R22 ;  /* 0x0019081601007387 */ /* 0x0001e20000100a00 */
[C---:B------:R-:W-:Y:S02]  /*200b0*/  IMAD R16, R0.reuse, 0xe9, RZ ;  /* 0x000000e900107824 */ /* 0x040fe400078e02ff */
[C---:B------:R-:W-:Y:S01]  /*200c0*/  LEA.HI.X.SX32 R11, R15.reuse, R21, 0x1, P4 ;  /* 0x000000150f0b7211 */ /* 0x040fe200020f0eff */
[----:B------:R1:W-:Y:S04]  /*200d0*/  STL.64 [R1+0x2690], R8 ;  /* 0x0026900801007387 */ /* 0x0003e80000100a00 */
[----:B------:R2:W-:Y:S01]  /*200e0*/  STL.64 [R1+0x25a8], R24 ;  /* 0x0025a81801007387 */ /* 0x0005e20000100a00 */
[----:B0-----:R-:W-:Y:S01]  /*200f0*/  IADD3 R22, P1, R15, R20, RZ ;  /* 0x000000140f167210 */ /* 0x001fe20007f3e0ff */
[----:B------:R-:W-:-:S03]  /*20100*/  IMAD R15, R0, 0x1d1, RZ ;  /* 0x000001d1000f7824 */ /* 0x000fc600078e02ff */
[-C--:B------:R-:W-:Y:S01]  /*20110*/  LEA.HI.X.SX32 R23, R17, R21.reuse, 0x1, P1 ;  /* 0x0000001511177211 */ /* 0x080fe200008f0eff */
[C---:B------:R-:W-:Y:S01]  /*20120*/  IMAD R17, R0.reuse, 0x1d2, RZ ;  /* 0x000001d200117824 */ /* 0x040fe200078e02ff */
[-C--:B------:R-:W-:Y:S01]  /*20130*/  LEA.HI.X.SX32 R13, R15, R21.reuse, 0x1, P0 ;  /* 0x000000150f0d7211 */ /* 0x080fe200000f0eff */
[----:B-1----:R-:W-:Y:S01]  /*20140*/  IMAD R9, R0, 0x3a6, RZ ;  /* 0x000003a600097824 */ /* 0x002fe200078e02ff */
[-C--:B--2---:R-:W-:Y:S01]  /*20150*/  IADD3 R24, P1, R14, R20.reuse, RZ ;  /* 0x000000140e187210 */ /* 0x084fe20007f3e0ff */
[----:B------:R-:W-:Y:S01]  /*20160*/  STL.64 [R1+0x23d8], R22 ;  /* 0x0023d81601007387 */ /* 0x000fe20000100a00 */
[----:B------:R-:W-:Y:S02]  /*20170*/  LEA.HI.X.SX32 R7, R17, R21, 0x1, P5 ;  /* 0x0000001511077211 */ /* 0x000fe400028f0eff */
[-C--:B------:R-:W-:Y:S01]  /*20180*/  IADD3 R8, P2, R9, R20.reuse, RZ ;  /* 0x0000001409087210 */ /* 0x080fe20007f5e0ff */
[----:B------:R0:W-:Y:S01]  /*20190*/  STL.64 [R1+0x2038], R10 ;  /* 0x0020380a01007387 */ /* 0x0001e20000100a00 */
[----:B------:R-:W-:-:S03]  /*201a0*/  IADD3 R26, P0, R19, R20, RZ ;  /* 0x00000014131a7210 */ /* 0x000fc60007f1e0ff */
[----:B------:R1:W-:Y:S04]  /*201b0*/  STL.64 [R1+0x1900], R4 ;  /* 0x0019000401007387 */ /* 0x0003e80000100a00 */
[----:B------:R2:W-:Y:S01]  /*201c0*/  STL.64 [R1+0x18f8], R12 ;  /* 0x0018f80c01007387 */ /* 0x0005e20000100a00 */
[----:B0-----:R-:W-:Y:S01]  /*201d0*/  IADD3 R10, P4, R17, R20, RZ ;  /* 0x00000014110a7210 */ /* 0x001fe20007f9e0ff */
[----:B------:R-:W-:-:S03]  /*201e0*/  IMAD R17, R0, 0x1d3, RZ ;  /* 0x000001d300117824 */ /* 0x000fc600078e02ff */
[-C--:B------:R-:W-:Y:S02]  /*201f0*/  LEA.HI.X.SX32 R11, R16, R21.reuse, 0x1, P4 ;  /* 0x00000015100b7211 */ /* 0x080fe400020f0eff */
[-C--:B-1----:R-:W-:Y:S02]  /*20200*/  IADD3 R4, P3, R29, R20.reuse, RZ ;  /* 0x000000141d047210 */ /* 0x082fe40007f7e0ff */
[----:B--2---:R-:W-:Y:S01]  /*20210*/  IADD3 R12, P4, R2, R20, RZ ;  /* 0x00000014020c7210 */ /* 0x004fe20007f9e0ff */
[----:B------:R0:W-:Y:S01]  /*20220*/  STL.64 [R1+0x2030], R10 ;  /* 0x0020300a01007387 */ /* 0x0001e20000100a00 */
[----:B------:R-:W-:-:S03]  /*20230*/  LEA.HI.X.SX32 R9, R17, R21, 0x1, P2 ;  /* 0x0000001511097211 */ /* 0x000fc600010f0eff */
[----:B------:R-:W2:Y:S01]  /*20240*/  LDL R14, [R1+0xe10] ;  /* 0x000e1000010e7983 */ /* 0x000ea20000100800 */
[----:B------:R-:W-:-:S03]  /*20250*/  LEA.HI.X.SX32 R27, R29, R21, 0x1, P0 ;  /* 0x000000151d1b7211 */ /* 0x000fc600000f0eff */
[----:B------:R-:W3:Y:S01]  /*20260*/  LDL R15, [R1+0xe14] ;  /* 0x000e1400010f7983 */ /* 0x000ee20000100800 */
[----:B0-----:R-:W-:-:S03]  /*20270*/  IMAD R11, R0, 0x75, RZ ;  /* 0x00000075000b7824 */ /* 0x001fc600078e02ff */
[----:B------:R0:W-:Y:S01]  /*20280*/  STL.64 [R1+0x18f0], R6 ;  /* 0x0018f00601007387 */ /* 0x0001e20000100a00 */
[-C--:B------:R-:W-:Y:S02]  /*20290*/  LEA.HI.X.SX32 R13, R0, R21.reuse, 0x1, P4 ;  /* 0x00000015000d7211 */ /* 0x080fe400020f0eff */
[-C--:B------:R-:W-:Y:S01]  /*202a0*/  LEA.HI.X.SX32 R5, R11, R21.reuse, 0x1, P3 ;  /* 0x000000150b057211 */ /* 0x080fe200018f0eff */
[----:B------:R-:W4:Y:S01]  /*202b0*/  LDL R16, [R1+0xdec] ;  /* 0x000dec0001107983 */ /* 0x000f220000100800 */
[----:B------:R-:W-:-:S03]  /*202c0*/  LEA.HI.X.SX32 R25, R19, R21, 0x1, P1 ;  /* 0x0000001513197211 */ /* 0x000fc600008f0eff */
[----:B------:R-:W4:Y:S01]  /*202d0*/  LDL R17, [R1+0xdd0] ;  /* 0x000dd00001117983 */ /* 0x000f220000100800 */
[----:B0-----:R-:W-:-:S03]  /*202e0*/  LEA R6, P5, R0, R20, 0x2 ;  /* 0x0000001400067211 */ /* 0x001fc600078a10ff */
[----:B------:R0:W-:Y:S01]  /*202f0*/  STL.64 [R1+0x18e8], R8 ;  /* 0x0018e80801007387 */ /* 0x0001e20000100a00 */
[----:B------:R-:W-:-:S03]  /*20300*/  LEA.HI.X.SX32 R7, R2, R21, 0x1, P5 ;  /* 0x0000001502077211 */ /* 0x000fc600028f0eff */
[----:B------:R-:W4:Y:S01]  /*20310*/  LDL.64 R10, [R1+0xe00] ;  /* 0x000e0000010a7983 */ /* 0x000f220000100a00 */
[C---:B------:R-:W-:Y:S01]  /*20320*/  IMAD.SHL.U32 R2, R0.reuse, 0x4, RZ ;  /* 0x0000000400027824 */ /* 0x040fe200078e00ff */
[CC--:B------:R-:W-:Y:S02]  /*20330*/  LEA R22, P2, R0.reuse, R20.reuse, 0x3 ;  /* 0x0000001400167211 */ /* 0x0c0fe400078418ff */
[----:B0-----:R-:W4:Y:S04]  /*20340*/  LDL.64 R8, [R1+0xe08] ;  /* 0x000e080001087983 */ /* 0x001f280000100a00 */
[----:B------:R0:W-:Y:S04]  /*20350*/  STL.64 [R1+0x23d0], R4 ;  /* 0x0023d00401007387 */ /* 0x0001e80000100a00 */
[----:B------:R-:W-:Y:S04]  /*20360*/  STL.64 [R1+0x2028], R26 ;  /* 0x0020281a01007387 */ /* 0x000fe80000100a00 */
[----:B------:R-:W-:Y:S04]  /*20370*/  STL.64 [R1+0x2770], R12 ;  /* 0x0027700c01007387 */ /* 0x000fe80000100a00 */
[----:B------:R-:W-:Y:S01]  /*20380*/  STL.64 [R1+0x18e0], R24 ;  /* 0x0018e01801007387 */ /* 0x000fe20000100a00 */
[----:B0-----:R-:W-:-:S03]  /*20390*/  LEA R4, P3, R0, R20, 0x4 ;  /* 0x0000001400047211 */ /* 0x001fc600078620ff */
[----:B------:R0:W-:Y:S01]  /*203a0*/  STL.64 [R1+0x2768], R6 ;  /* 0x0027680601007387 */ /* 0x0001e20000100a00 */
[----:B------:R-:W-:Y:S02]  /*203b0*/  LEA.HI.X.SX32 R23, R2, R21, 0x1, P2 ;  /* 0x0000001502177211 */ /* 0x000fe400010f0eff */
[----:B0-----:R-:W-:-:S04]  /*203c0*/  SHF.L.U32 R6, R0, 0x3, RZ ;  /* 0x0000000300067819 */ /* 0x001fc800000006ff */
[----:B------:R-:W-:Y:S01]  /*203d0*/  LEA.HI.X.SX32 R5, R6, R21, 0x1, P3 ;  /* 0x0000001506057211 */ /* 0x000fe200018f0eff */
[----:B------:R-:W-:Y:S04]  /*203e0*/  STL.64 [R1+0x2758], R22 ;  /* 0x0027581601007387 */ /* 0x000fe80000100a00 */
[----:B------:R0:W-:Y:S04]  /*203f0*/  STL.64 [R1+0x2738], R4 ;  /* 0x0027380401007387 */ /* 0x0001e80000100a00 */
[----:B0-----:R-:W4:Y:S04]  /*20400*/  LDL.LU R4, [R1+0x3828] ;  /* 0x0038280001047983 */ /* 0x001f280000300800 */
[----:B------:R-:W0:Y:S01]  /*20410*/  S2R R29, SR_TID.X ;  /* 0x00000000001d7919 */ /* 0x000e220000002100 */
[----:B------:R-:W-:-:S02]  /*20420*/  MOV R5, c[0x0][0x1b8] ;  /* 0x00006e0000057a02 */ /* 0x000fc40000000f00 */
[----:B------:R-:W-:Y:S02]  /*20430*/  LEA R12, P4, R0, R20, 0x7 ;  /* 0x00000014000c7211 */ /* 0x000fe400078838ff */
[----:B------:R-:W-:Y:S01]  /*20440*/  SHF.L.U32 R5, R5, 0x6, RZ ;  /* 0x0000000605057819 */ /* 0x000fe200000006ff */
[----:B------:R-:W-:-:S03]  /*20450*/  IMAD.MOV.U32 R19, RZ, RZ, c[0x0][0x1b8] ;  /* 0x00006e00ff137624 */ /* 0x000fc600078e00ff */
[----:B------:R-:W-:Y:S02]  /*20460*/  LEA.HI.X.SX32 R13, R5, R21, 0x1, P4 ;  /* 0x00000015050d7211 */ /* 0x000fe400020f0eff */
[----:B------:R-:W-:-:S03]  /*20470*/  MOV R2, c[0x0][0x1b8] ;  /* 0x00006e0000027a02 */ /* 0x000fc60000000f00 */
[----:B------:R1:W-:Y:S01]  /*20480*/  STL.64 [R1+0x2578], R12 ;  /* 0x0025780c01007387 */ /* 0x0003e20000100a00 */
[----:B------:R-:W-:Y:S01]  /*20490*/  MOV R5, c[0x0][0x1b8] ;  /* 0x00006e0000057a02 */ /* 0x000fe20000000f00 */
[C---:B------:R-:W-:Y:S01]  /*204a0*/  IMAD R7, R0.reuse, 0x3aa, RZ ;  /* 0x000003aa00077824 */ /* 0x040fe200078e02ff */
[CC--:B------:R-:W-:Y:S02]  /*204b0*/  LEA R28, P0, R0.reuse, R20.reuse, 0x5 ;  /* 0x00000014001c7211 */ /* 0x0c0fe400078028ff */
[----:B------:R-:W-:Y:S02]  /*204c0*/  SHF.L.U32 R19, R19, 0x4, RZ ;  /* 0x0000000413137819 */ /* 0x000fe400000006ff */
[-C--:B------:R-:W-:Y:S02]  /*204d0*/  LEA R26, P1, R0, R20.reuse, 0x6 ;  /* 0x00000014001a7211 */ /* 0x080fe400078230ff */
[----:B------:R-:W-:Y:S02]  /*204e0*/  SHF.L.U32 R2, R2, 0x5, RZ ;  /* 0x0000000502027819 */ /* 0x000fe400000006ff */
[----:B-1----:R-:W-:Y:S01]  /*204f0*/  MOV R12, c[0x0][0x1b8] ;  /* 0x00006e00000c7a02 */ /* 0x002fe20000000f00 */
[----:B------:R-:W-:Y:S01]  /*20500*/  IMAD.MOV.U32 R13, RZ, RZ, c[0x0][0x1b8] ;  /* 0x00006e00ff0d7624 */ /* 0x000fe200078e00ff */
[----:B------:R-:W-:-:S02]  /*20510*/  LEA R24, P5, R0, R20, 0x8 ;  /* 0x0000001400187211 */ /* 0x000fc400078a40ff */
[-C--:B------:R-:W-:Y:S01]  /*20520*/  LEA R22, P2, R0, R20.reuse, 0x9 ;  /* 0x0000001400167211 */ /* 0x080fe200078448ff */
[----:B------:R-:W-:Y:S01]  /*20530*/  IMAD.SHL.U32 R12, R12, 0x100, RZ ;  /* 0x000001000c0c7824 */ /* 0x000fe200078e00ff */
[----:B0-----:R-:W-:Y:S01]  /*20540*/  LOP3.LUT R0, R18, 0x10, R29, 0x78, !PT ;  /* 0x0000001012007812 */ /* 0x001fe200078e781d */
[----:B------:R-:W-:Y:S01]  /*20550*/  IMAD R13, R13, 0x1d5, RZ ;  /* 0x000001d50d0d7824 */ /* 0x000fe200078e02ff */
[----:B------:R-:W-:Y:S02]  /*20560*/  SHF.L.U32 R5, R5, 0x7, RZ ;  /* 0x0000000705057819 */ /* 0x000fe400000006ff */
[-C--:B------:R-:W-:Y:S02]  /*20570*/  LEA.HI.X.SX32 R29, R19, R21.reuse, 0x1, P0 ;  /* 0x00000015131d7211 */ /* 0x080fe400000f0eff */
[----:B------:R-:W-:Y:S02]  /*20580*/  IADD3 R6, P3, R7, R20, RZ ;  /* 0x0000001407067210 */ /* 0x000fe40007f7e0ff */
[----:B------:R-:W-:-:S02]  /*20590*/  LEA.HI.X.SX32 R27, R2, R21, 0x1, P1 ;  /* 0x00000015021b7211 */ /* 0x000fc400008f0eff */
[-C--:B------:R-:W-:Y:S01]  /*205a0*/  LEA.HI.X.SX32 R25, R5, R21.reuse, 0x1, P5 ;  /* 0x0000001505197211 */ /* 0x080fe200028f0eff */
[----:B------:R-:W-:Y:S01]  /*205b0*/  STL.64 [R1+0x26f8], R28 ;  /* 0x0026f81c01007387 */ /* 0x000fe20000100a00 */
[-C--:B------:R-:W-:Y:S02]  /*205c0*/  LEA.HI.X.SX32 R23, R12, R21.reuse, 0x1, P2 ;  /* 0x000000150c177211 */ /* 0x080fe400010f0eff */
[----:B------:R-:W-:Y:S01]  /*205d0*/  LEA.HI.X.SX32 R7, R13, R21, 0x1, P3 ;  /* 0x000000150d077211 */ /* 0x000fe200018f0eff */
[----:B------:R-:W-:Y:S04]  /*205e0*/  STL.64 [R1+0x2678], R26 ;  /* 0x0026781a01007387 */ /* 0x000fe80000100a00 */
[----:B------:R-:W-:Y:S04]  /*205f0*/  STL [R1+0xe18], R0 ;  /* 0x000e180001007387 */ /* 0x000fe80000100800 */
[----:B------:R-:W-:Y:S04]  /*20600*/  STL.64 [R1+0x2378], R24 ;  /* 0x0023781801007387 */ /* 0x000fe80000100a00 */
[----:B------:R-:W-:Y:S04]  /*20610*/  STL.64 [R1+0x1788], R22 ;  /* 0x0017881601007387 */ /* 0x000fe80000100a00 */
[----:B------:R0:W-:Y:S02]  /*20620*/  STL.64 [R1+0x1780], R6 ;  /* 0x0017800601007387 */ /* 0x0001e40000100a00 */
[----:B0-----:R-:W-:-:S02]  /*20630*/  LOP3.LUT R6, R0, 0x20, RZ, 0x3c, !PT ;  /* 0x0000002000067812 */ /* 0x001fc400078e3cff */
[----:B--2---:R-:W-:Y:S02]  /*20640*/  LOP3.LUT R5, R14, 0x40, RZ, 0x3c, !PT ;  /* 0x000000400e057812 */ /* 0x004fe400078e3cff */
[----:B---3--:R-:W-:-:S03]  /*20650*/  LOP3.LUT R2, R15, 0x40, RZ, 0x3c, !PT ;  /* 0x000000400f027812 */ /* 0x008fc600078e3cff */
[----:B------:R0:W-:Y:S04]  /*20660*/  STL [R1+0x27bc], R5 ;  /* 0x0027bc0501007387 */ /* 0x0001e80000100800 */
[----:B------:R1:W-:Y:S01]  /*20670*/  STL [R1+0x27b8], R2 ;  /* 0x0027b80201007387 */ /* 0x0003e20000100800 */
[----:B0-----:R-:W-:-:S03]  /*20680*/  LOP3.LUT R5, R0, 0x40, RZ, 0x3c, !PT ;  /* 0x0000004000057812 */ /* 0x001fc600078e3cff */
[----:B------:R-:W-:Y:S01]  /*20690*/  STL [R1+0x2800], R6 ;  /* 0x0028000601007387 */ /* 0x000fe20000100800 */
[----:B-1----:R-:W-:Y:S02]  /*206a0*/  LOP3.LUT R2, R0, 0x60, RZ, 0x3c, !PT ;  /* 0x0000006000027812 */ /* 0x002fe400078e3cff */
[----:B----4-:R-:W-:Y:S01]  /*206b0*/  LOP3.LUT R0, R16, 0x40, RZ, 0x3c, !PT ;  /* 0x0000004010007812 */ /* 0x010fe200078e3cff */
[----:B------:R0:W-:Y:S04]  /*206c0*/  STL [R1+0x27fc], R5 ;  /* 0x0027fc0501007387 */ /* 0x0001e80000100800 */
[----:B------:R1:W-:Y:S04]  /*206d0*/  STL [R1+0x27f8], R2 ;  /* 0x0027f80201007387 */ /* 0x0003e80000100800 */
[----:B------:R2:W-:Y:S01]  /*206e0*/  STL [R1+0x27b4], R0 ;  /* 0x0027b40001007387 */ /* 0x0005e20000100800 */
[----:B0-----:R-:W-:-:S02]  /*206f0*/  LOP3.LUT R5, R17, 0x20, RZ, 0x3c, !PT ;  /* 0x0000002011057812 */ /* 0x001fc400078e3cff */
[----:B-1----:R-:W-:-:S03]  /*20700*/  LOP3.LUT R2, R17, 0x40, RZ, 0x3c, !PT ;  /* 0x0000004011027812 */ /* 0x002fc600078e3cff */
[----:B------:R-:W-:Y:S01]  /*20710*/  STL [R1+0x1708], R5 ;  /* 0x0017080501007387 */ /* 0x000fe20000100800 */
[----:B--2---:R-:W-:-:S03]  /*20720*/  LOP3.LUT R0, R17, 0x60, RZ, 0x3c, !PT ;  /* 0x0000006011007812 */ /* 0x004fc600078e3cff */
[----:B------:R-:W-:Y:S04]  /*20730*/  STL [R1+0x1704], R2 ;  /* 0x0017040201007387 */ /* 0x000fe80000100800 */
[----:B------:R-:W-:Y:S01]  /*20740*/  STL [R1+0x1700], R0 ;  /* 0x0017000001007387 */ /* 0x000fe20000100800 */
[C---:B------:R-:W-:Y:S01]  /*20750*/  IMAD.WIDE R6, R4.reuse, 0x2, R8 ;  /* 0x0000000204067825 */ /* 0x040fe200078e0208 */
[----:B------:R-:W-:-:S03]  /*20760*/  SHF.L.U32 R17, R4, 0x1, RZ ;  /* 0x0000000104117819 */ /* 0x000fc600000006ff */
[C---:B------:R-:W-:Y:S01]  /*20770*/  IMAD.WIDE R12, R4.reuse, 0x2, R10 ;  /* 0x00000002040c7825 */ /* 0x040fe200078e020a */
[----:B------:R0:W-:Y:S03]  /*20780*/  STL.64 [R1+0x37e8], R6 ;  /* 0x0037e80601007387 */ /* 0x0001e60000100a00 */
[----:B------:R-:W-:Y:S01]  /*20790*/  IMAD R16, R4, 0x3, RZ ;  /* 0x0000000304107824 */ /* 0x000fe200078e02ff */
[----:B------:R1:W-:Y:S01]  /*207a0*/  STL.64 [R1+0x37e0], R12 ;  /* 0x0037e00c01007387 */ /* 0x0003e20000100a00 */
[----:B0-----:R-:W-:-:S04]  /*207b0*/  IMAD.WIDE R6, R17, 0x2, R8 ;  /* 0x0000000211067825 */ /* 0x001fc800078e0208 */
[----:B-1----:R-:W-:Y:S01]  /*207c0*/  IMAD.WIDE R12, R17, 0x2, R10 ;  /* 0x00000002110c7825 */ /* 0x002fe200078e020a */
[----:B------:R0:W-:Y:S01]  /*207d0*/  STL.64 [R1+0x37c8], R6 ;  /* 0x0037c80601007387 */ /* 0x0001e20000100a00 */
[----:B------:R-:W-:-:S03]  /*207e0*/  SHF.L.U32 R17, R4, 0x2, RZ ;  /* 0x0000000204117819 */ /* 0x000fc600000006ff */
[----:B------:R1:W-:Y:S01]  /*207f0*/  STL.64 [R1+0x37c0], R12 ;  /* 0x0037c00c01007387 */ /* 0x0003e20000100a00 */
[----:B0-----:R-:W-:-:S04]  /*20800*/  IMAD.WIDE R6, R16, 0x2, R8 ;  /* 0x0000000210067825 */ /* 0x001fc800078e0208 */
[----:B-1----:R-:W-:Y:S01]  /*20810*/  IMAD.WIDE R12, R16, 0x2, R10 ;  /* 0x00000002100c7825 */ /* 0x002fe200078e020a */
[----:B------:R0:W-:Y:S03]  /*20820*/  STL.64 [R1+0x37b0], R6 ;  /* 0x0037b00601007387 */ /* 0x0001e60000100a00 */
[----:B------:R-:W-:Y:S01]  /*20830*/  IMAD R16, R4, 0x5, RZ ;  /* 0x0000000504107824 */ /* 0x000fe200078e02ff */
        /* <DEDUP_REMOVED lines=54> */
[----:B------:R-:W-:Y:S01]  /*20ba0*/  IMAD.SHL.U32 R17, R4, 0x10, RZ ;  /* 0x0000001004117824 */ /* 0x000fe200078e00ff */
        /* <DEDUP_REMOVED lines=287> */
[--C-:B------:R-:W-:Y:S01]  /*21da0*/  IMAD.WIDE R16, R17, 0x2, R10.reuse ;  /* 0x0000000211107825 */ /* 0x100fe200078e020a */
[----:B------:R0:W-:Y:S03]  /*21db0*/  STL.64 [R1+0x3138], R6 ;  /* 0x0031380601007387 */ /* 0x0001e60000100a00 */
[----:B-1----:R-:W-:Y:S01]  /*21dc0*/  IMAD.WIDE R12, R14, 0x2, R10 ;  /* 0x000000020e0c7825 */ /* 0x002fe200078e020a */
[----:B------:R1:W-:Y:S03]  /*21dd0*/  STL.64 [R1+0x3130], R16 ;  /* 0x0031301001007387 */ /* 0x0003e60000100a00 */
[----:B------:R-:W-:Y:S02]  /*21de0*/  IMAD R15, R4, 0x4a, RZ ;  /* 0x0000004a040f7824 */ /* 0x000fe400078e02ff */
[----:B0-----:R-:W-:-:S05]  /*21df0*/  IMAD.WIDE R6, R14, 0x2, R8 ;  /* 0x000000020e067825 */ /* 0x001fca00078e0208 */
[----:B------:R0:W-:Y:S01]  /*21e00*/  STL.64 [R1+0x3120], R6 ;  /* 0x0031200601007387 */ /* 0x0001e20000100a00 */
[----:B-1----:R-:W-:-:S03]  /*21e10*/  IMAD R17, R4, 0x4b, RZ ;  /* 0x0000004b04117824 */ /* 0x002fc600078e02ff */
[----:B------:R1:W-:Y:S01]  /*21e20*/  STL.64 [R1+0x3118], R12 ;  /* 0x0031180c01007387 */ /* 0x0003e20000100a00 */
[----:B0-----:R-:W-:-:S04]  /*21e30*/  IMAD.WIDE R6, R15, 0x2, R8 ;  /* 0x000000020f067825 */ /* 0x001fc800078e0208 */
[----:B-1----:R-:W-:Y:S01]  /*21e40*/  IMAD.WIDE R12, R15, 0x2, R10 ;  /* 0x000000020f0c7825 */ /* 0x002fe200078e020a */
[----:B------:R0:W-:Y:S04]  /*21e50*/  STL.64 [R1+0x3108], R6 ;  /* 0x0031080601007387 */ /* 0x0001e80000100a00 */
[----:B------:R1:W-:Y:S01]  /*21e60*/  STL.64 [R1+0x3100], R12 ;  /* 0x0031000c01007387 */ /* 0x0003e20000100a00 */
[----:B------:R-:W-:Y:S02]  /*21e70*/  IMAD R16, R4, 0x4c, RZ ;  /* 0x0000004c04107824 */ /* 0x000fe400078e02ff */
        /* <DEDUP_REMOVED lines=57> */
[----:B------:R0:W-:Y:S03]  /*22210*/  STL.64 [R1+0x2fe8], R6 ;  /* 0x002fe80601007387 */ /* 0x0001e60000100a00 */
[C---:B------:R-:W-:Y:S01]  /*22220*/  IMAD R28, R4.reuse, 0x58, RZ ;  /* 0x00000058041c7824 */ /* 0x040fe200078e02ff */
[----:B------:R1:W-:Y:S01]  /*22230*/  STL.64 [R1+0x2fe0], R12 ;  /* 0x002fe00c01007387 */ /* 0x0003e20000100a00 */
[----:B------:R-:W-:Y:S02]  /*22240*/  IMAD R29, R4, 0x59, RZ ;  /* 0x00000059041d7824 */ /* 0x000fe400078e02ff */
[----:B------:R-:W-:-:S04]  /*22250*/  IMAD.WIDE R16, R28, 0x2, R8 ;  /* 0x000000021c107825 */ /* 0x000fc800078e0208 */
[----:B0-----:R-:W-:-:S04]  /*22260*/  IMAD.WIDE R6, R0, 0x2, R8 ;  /* 0x0000000200067825 */ /* 0x001fc800078e0208 */
[--C-:B-1----:R-:W-:Y:S01]  /*22270*/  IMAD.WIDE R12, R0, 0x2, R10.reuse ;  /* 0x00000002000c7825 */ /* 0x102fe200078e020a */
[----:B------:R0:W-:Y:S04]  /*22280*/  STL.64 [R1+0x2fd0], R6 ;  /* 0x002fd00601007387 */ /* 0x0001e80000100a00 */
[----:B------:R1:W-:Y:S04]  /*22290*/  STL.64 [R1+0x2fc8], R12 ;  /* 0x002fc80c01007387 */ /* 0x0003e80000100a00 */
[----:B------:R-:W-:Y:S01]  /*222a0*/  STL.64 [R1+0x2fb8], R16 ;  /* 0x002fb81001007387 */ /* 0x000fe20000100a00 */
[----:B0-----:R-:W-:-:S04]  /*222b0*/  IMAD.WIDE R6, R28, 0x2, R10 ;  /* 0x000000021c067825 */ /* 0x001fc800078e020a */
[C---:B-1----:R-:W-:Y:S01]  /*222c0*/  IMAD.WIDE R12, R29.reuse, 0x2, R8 ;  /* 0x000000021d0c7825 */ /* 0x042fe200078e0208 */
[----:B------:R-:W-:Y:S04]  /*222d0*/  STL.64 [R1+0x2fb0], R6 ;  /* 0x002fb00601007387 */ /* 0x000fe80000100a00 */
[----:B------:R0:W-:Y:S04]  /*222e0*/  STL.64 [R1+0x2fa0], R12 ;  /* 0x002fa00c01007387 */ /* 0x0001e80000100a00 */
[----:B------:R-:W-:Y:S04]  /*222f0*/  STL.64 [R1+0x3820], R28 ;  /* 0x0038201c01007387 */ /* 0x000fe80000100a00 */
[----:B0-----:R-:W2:Y:S01]  /*22300*/  LDL.64 R12, [R1+0xdf8] ;  /* 0x000df800010c7983 */ /* 0x001ea20000100a00 */
[----:B------:R-:W-:-:S04]  /*22310*/  IMAD.WIDE R6, R29, 0x2, R10 ;  /* 0x000000021d067825 */ /* 0x000fc800078e020a */
[C---:B------:R-:W-:Y:S01]  /*22320*/  IMAD R27, R4.reuse, 0x5a, RZ ;  /* 0x0000005a041b7824 */ /* 0x040fe200078e02ff */
[----:B------:R0:W-:Y:S01]  /*22330*/  STL.64 [R1+0x2f98], R6 ;  /* 0x002f980601007387 */ /* 0x0001e20000100a00 */
[----:B------:R-:W-:Y:S02]  /*22340*/  IMAD R26, R4, 0x5b, RZ ;  /* 0x0000005b041a7824 */ /* 0x000fe400078e02ff */
[----:B------:R-:W-:-:S04]  /*22350*/  IMAD.WIDE R16, R27, 0x2, R10 ;  /* 0x000000021b107825 */ /* 0x000fc800078e020a */
[----:B0-----:R-:W-:-:S05]  /*22360*/  IMAD.WIDE R6, R27, 0x2, R8 ;  /* 0x000000021b067825 */ /* 0x001fca00078e0208 */
[----:B------:R0:W-:Y:S01]  /*22370*/  STL.64 [R1+0x2f88], R6 ;  /* 0x002f880601007387 */ /* 0x0001e20000100a00 */
[----:B------:R-:W-:-:S03]  /*22380*/  IMAD R25, R4, 0x5c, RZ ;  /* 0x0000005c04197824 */ /* 0x000fc600078e02ff */
        /* <DEDUP_REMOVED lines=37> */
[--C-:B-1----:R-:W-:Y:S01]  /*225e0*/  IMAD.WIDE R16, R19, 0x2, R10.reuse ;  /* 0x0000000213107825 */ /* 0x102fe200078e020a */
[----:B------:R0:W-:Y:S03]  /*225f0*/  STL.64 [R1+0x2ec8], R6 ;  /* 0x002ec80601007387 */ /* 0x0001e60000100a00 */
[----:B------:R-:W-:Y:S01]  /*22600*/  IMAD.WIDE R28, R2, 0x2, R10 ;  /* 0x00000002021c7825 */ /* 0x000fe200078e020a */
        /* <DEDUP_REMOVED lines=8> */
[----:B------:R-:W-:Y:S04]  /*22690*/  STL.64 [R1+0x2e98], R6 ;  /* 0x002e980601007387 */ /* 0x000fe80000100a00 */
[----:B------:R0:W-:Y:S02]  /*226a0*/  STL.64 [R1+0x2e90], R28 ;  /* 0x002e901c01007387 */ /* 0x0001e40000100a00 */
[----:B0-----:R-:W-:-:S05]  /*226b0*/  IMAD.WIDE R28, R17, 0x2, R8 ;  /* 0x00000002111c7825 */ /* 0x001fca00078e0208 */
[----:B------:R0:W-:Y:S01]  /*226c0*/  STL.64 [R1+0x2e80], R28 ;  /* 0x002e801c01007387 */ /* 0x0001e20000100a00 */
[----:B------:R-:W-:Y:S02]  /*226d0*/  IMAD R6, R4, 0x66, RZ ;  /* 0x0000006604067824 */ /* 0x000fe400078e02ff */
[----:B0-----:R-:W-:-:S05]  /*226e0*/  IMAD.WIDE R28, R17, 0x2, R10 ;  /* 0x00000002111c7825 */ /* 0x001fca00078e020a */
[----:B------:R0:W-:Y:S01]  /*226f0*/  STL.64 [R1+0x2e78], R28 ;  /* 0x002e781c01007387 */ /* 0x0001e20000100a00 */
[----:B------:R-:W-:Y:S02]  /*22700*/  IMAD R7, R4, 0x67, RZ ;  /* 0x0000006704077824 */ /* 0x000fe400078e02ff */
[----:B0-----:R-:W-:-:S05]  /*22710*/  IMAD.WIDE R28, R6, 0x2, R8 ;  /* 0x00000002061c7825 */ /* 0x001fca00078e0208 */
[----:B------:R0:W-:Y:S02]  /*22720*/  STL.64 [R1+0x2e68], R28 ;  /* 0x002e681c01007387 */ /* 0x0001e40000100a00 */
[----:B0-----:R-:W-:-:S05]  /*22730*/  IMAD.WIDE R28, R6, 0x2, R10 ;  /* 0x00000002061c7825 */ /* 0x001fca00078e020a */
[----:B------:R0:W-:Y:S01]  /*22740*/  STL.64 [R1+0x2e60], R28 ;  /* 0x002e601c01007387 */ /* 0x0001e20000100a00 */
[----:B------:R-:W-:Y:S02]  /*22750*/  IMAD R16, R4, 0x68, RZ ;  /* 0x0000006804107824 */ /* 0x000fe400078e02ff */
[----:B0-----:R-:W-:-:S05]  /*22760*/  IMAD.WIDE R28, R7, 0x2, R8 ;  /* 0x00000002071c7825 */ /* 0x001fca00078e0208 */
[----:B------:R0:W-:Y:S02]  /*22770*/  STL.64 [R1+0x2e50], R28 ;  /* 0x002e501c01007387 */ /* 0x0001e40000100a00 */
[----:B0-----:R-:W-:-:S05]  /*22780*/  IMAD.WIDE R28, R7, 0x2, R10 ;  /* 0x00000002071c7825 */ /* 0x001fca00078e020a */
[----:B------:R0:W-:Y:S04]  /*22790*/  STL.64 [R1+0x2e48], R28 ;  /* 0x002e481c01007387 */ /* 0x0001e80000100a00 */
[----:B------:R1:W-:Y:S01]  /*227a0*/  STL.64 [R1+0x37f8], R8 ;  /* 0x0037f80801007387 */ /* 0x0003e20000100a00 */
[----:B0-----:R-:W-:-:S05]  /*227b0*/  IMAD.WIDE R28, R16, 0x2, R8 ;  /* 0x00000002101c7825 */ /* 0x001fca00078e0208 */
[----:B------:R0:W-:Y:S01]  /*227c0*/  STL.64 [R1+0x2e38], R28 ;  /* 0x002e381c01007387 */ /* 0x0001e20000100a00 */
[----:B-1----:R-:W-:-:S03]  /*227d0*/  SHF.L.U32 R9, R4, 0x1, RZ ;  /* 0x0000000104097819 */ /* 0x002fc600000006ff */
[----:B------:R2:W-:Y:S01]  /*227e0*/  STL.64 [R1+0x3800], R10 ;  /* 0x0038000a01007387 */ /* 0x0005e20000100a00 */
[----:B0-----:R-:W-:-:S04]  /*227f0*/  IMAD.WIDE R28, R16, 0x2, R10 ;  /* 0x00000002101c7825 */ /* 0x001fc800078e020a */
[C-C-:B--2---:R-:W-:Y:S01]  /*22800*/  IMAD.WIDE R10, R4.reuse, 0x2, R12.reuse ;  /* 0x00000002040a7825 */ /* 0x144fe200078e020c */
[----:B------:R0:W-:Y:S04]  /*22810*/  STL.64 [R1+0x2e30], R28 ;  /* 0x002e301c01007387 */ /* 0x0001e80000100a00 */
[----:B------:R1:W-:Y:S01]  /*22820*/  STL.64 [R1+0x37d8], R10 ;  /* 0x0037d80a01007387 */ /* 0x0003e20000100a00 */
[C---:B0-----:R-:W-:Y:S02]  /*22830*/  IMAD R28, R4.reuse, 0x3, RZ ;  /* 0x00000003041c7824 */ /* 0x041fe400078e02ff */
[----:B------:R-:W-:Y:S02]  /*22840*/  IMAD.SHL.U32 R29, R4, 0x4, RZ ;  /* 0x00000004041d7824 */ /* 0x000fe400078e00ff */
[----:B-1----:R-:W-:-:S04]  /*22850*/  IMAD.WIDE R10, R9, 0x2, R12 ;  /* 0x00000002090a7825 */ /* 0x002fc800078e020c */
[--C-:B------:R-:W-:Y:S01]  /*22860*/  IMAD.WIDE R8, R28, 0x2, R12.reuse ;  /* 0x000000021c087825 */ /* 0x100fe200078e020c */
[----:B------:R0:W-:Y:S04]  /*22870*/  STL.64 [R1+0x37b8], R10 ;  /* 0x0037b80a01007387 */ /* 0x0001e80000100a00 */
[----:B------:R1:W-:Y:S01]  /*22880*/  STL.64 [R1+0x37a0], R8 ;  /* 0x0037a00801007387 */ /* 0x0003e20000100a00 */
[----:B0-----:R-:W-:-:S04]  /*22890*/  IMAD.WIDE R10, R29, 0x2, R12 ;  /* 0x000000021d0a7825 */ /* 0x001fc800078e020c */
[C---:B-1----:R-:W-:Y:S01]  /*228a0*/  IMAD R8, R4.reuse, 0x5, RZ ;  /* 0x0000000504087824 */ /* 0x042fe200078e02ff */
[----:B------:R0:W-:Y:S01]  /*228b0*/  STL.64 [R1+0x3788], R10 ;  /* 0x0037880a01007387 */ /* 0x0001e20000100a00 */
[C---:B------:R-:W-:Y:S02]  /*228c0*/  IMAD R9, R4.reuse, 0x6, RZ ;  /* 0x0000000604097824 */ /* 0x040fe400078e02ff */
[C---:B------:R-:W-:Y:S01]  /*228d0*/  IMAD R28, R4.reuse, 0x7, RZ ;  /* 0x00000007041c7824 */ /* 0x040fe200078e02ff */
[----:B------:R-:W-:Y:S01]  /*228e0*/  SHF.L.U32 R29, R4, 0x3, RZ ;  /* 0x00000003041d7819 */ /* 0x000fe200000006ff */
[----:B0-----:R-:W-:-:S05]  /*228f0*/  IMAD.WIDE R10, R8, 0x2, R12 ;  /* 0x00000002080a7825 */ /* 0x001fca00078e020c */
[----:B------:R0:W-:Y:S02]  /*22900*/  STL.64 [R1+0x3770], R10 ;  /* 0x0037700a01007387 */ /* 0x0001e40000100a00 */
[----:B0-----:R-:W-:-:S04]  /*22910*/  IMAD.WIDE R10, R9, 0x2, R12 ;  /* 0x00000002090a7825 */ /* 0x001fc800078e020c */
[--C-:B------:R-:W-:Y:S01]  /*22920*/  IMAD.WIDE R8, R28, 0x2, R12.reuse ;  /* 0x000000021c087825 */ /* 0x100fe200078e020c */
[----:B------:R0:W-:Y:S04]  /*22930*/  STL.64 [R1+0x3758], R10 ;  /* 0x0037580a01007387 */ /* 0x0001e80000100a00 */
[----:B------:R1:W-:Y:S01]  /*22940*/  STL.64 [R1+0x3740], R8 ;  /* 0x0037400801007387 */ /* 0x0003e20000100a00 */
[----:B0-----:R-:W-:-:S04]  /*22950*/  IMAD.WIDE R10, R29, 0x2, R12 ;  /* 0x000000021d0a7825 */ /* 0x001fc800078e020c */
[C---:B-1----:R-:W-:Y:S01]  /*22960*/  IMAD R8, R4.reuse, 0x9, RZ ;  /* 0x0000000904087824 */ /* 0x042fe200078e02ff */
[----:B------:R0:W-:Y:S01]  /*22970*/  STL.64 [R1+0x3728], R10 ;  /* 0x0037280a01007387 */ /* 0x0001e20000100a00 */
[C---:B------:R-:W-:Y:S02]  /*22980*/  IMAD R9, R4.reuse, 0xa, RZ ;  /* 0x0000000a04097824 */ /* 0x040fe400078e02ff */
[----:B------:R-:W-:Y:S02]  /*22990*/  IMAD R28, R4, 0xb, RZ ;  /* 0x0000000b041c7824 */ /* 0x000fe400078e02ff */
[----:B0-----:R-:W-:-:S05]  /*229a0*/  IMAD.WIDE R10, R8, 0x2, R12 ;  /* 0x00000002080a7825 */ /* 0x001fca00078e020c */
[----:B------:R0:W-:Y:S01]  /*229b0*/  STL.64 [R1+0x3710], R10 ;  /* 0x0037100a01007387 */ /* 0x0001e20000100a00 */
[----:B------:R-:W-:Y:S02]  /*229c0*/  IMAD R29, R4, 0xc, RZ ;  /* 0x0000000c041d7824 */ /* 0x000fe400078e02ff */
        /* <DEDUP_REMOVED lines=155> */
[----:B------:R-:W-:Y:S02]  /*23380*/  IMAD.SHL.U32 R29, R4, 0x40, RZ ;  /* 0x00000040041d7824 */ /* 0x000fe400078e00ff */
        /* <DEDUP_REMOVED lines=20> */
[C---:B------:R-:W-:Y:S02]  /*234d0*/  IMAD R28, R4.reuse, 0x47, RZ ;  /* 0x00000047041c7824 */ /* 0x040fe400078e02ff */
[----:B------:R-:W-:Y:S02]  /*234e0*/  IMAD R29, R4, 0x48, RZ ;  /* 0x00000048041d7824 */ /* 0x000fe400078e02ff */
[----:B0-----:R-:W-:-:S04]  /*234f0*/  IMAD.WIDE R10, R8, 0x2, R12 ;  /* 0x00000002080a7825 */ /* 0x001fc800078e020c */
[--C-:B------:R-:W-:Y:S01]  /*23500*/  IMAD.WIDE R8, R9, 0x2, R12.reuse ;  /* 0x0000000209087825 */ /* 0x100fe200078e020c */
[----:B------:R0:W-:Y:S04]  /*23510*/  STL.64 [R1+0x3170], R10 ;  /* 0x0031700a01007387 */ /* 0x0001e80000100a00 */
[----:B------:R1:W-:Y:S01]  /*23520*/  STL.64 [R1+0x3158], R8 ;  /* 0x0031580801007387 */ /* 0x0003e20000100a00 */
[----:B0-----:R-:W-:-:S04]  /*23530*/  IMAD.WIDE R10, R28, 0x2, R12 ;  /* 0x000000021c0a7825 */ /* 0x001fc800078e020c */
[--C-:B-1----:R-:W-:Y:S01]  /*23540*/  IMAD.WIDE R8, R29, 0x2, R12.reuse ;  /* 0x000000021d087825 */ /* 0x102fe200078e020c */
[----:B------:R0:W-:Y:S03]  /*23550*/  STL.64 [R1+0x3140], R10 ;  /* 0x0031400a01007387 */ /* 0x0001e60000100a00 */
[--C-:B------:R-:W-:Y:S01]  /*23560*/  IMAD.WIDE R28, R14, 0x2, R12.reuse ;  /* 0x000000020e1c7825 */ /* 0x100fe200078e020c */
[----:B------:R1:W-:Y:S04]  /*23570*/  STL.64 [R1+0x3128], R8 ;  /* 0x0031280801007387 */ /* 0x0003e80000100a00 */
[----:B------:R2:W-:Y:S01]  /*23580*/  STL.64 [R1+0x3110], R28 ;  /* 0x0031101c01007387 */ /* 0x0005e20000100a00 */
[----:B0-----:R-:W-:-:S04]  /*23590*/  IMAD.WIDE R10, R15, 0x2, R12 ;  /* 0x000000020f0a7825 */ /* 0x001fc800078e020c */
[C---:B-1----:R-:W-:Y:S01]  /*235a0*/  IMAD R9, R4.reuse, 0x4b, RZ ;  /* 0x0000004b04097824 */ /* 0x042fe200078e02ff */
[----:B------:R0:W-:Y:S01]  /*235b0*/  STL.64 [R1+0x30f8], R10 ;  /* 0x0030f80a01007387 */ /* 0x0001e20000100a00 */
[----:B--2---:R-:W-:-:S03]  /*235c0*/  IMAD R28, R4, 0x4c, RZ ;  /* 0x0000004c041c7824 */ /* 0x004fc600078e02ff */
[----:B------:R-:W2:Y:S01]  /*235d0*/  LDL.64 R14, [R1+0xdf0] ;  /* 0x000df000010e7983 */ /* 0x000ea20000100a00 */
        /* <DEDUP_REMOVED lines=10> */
[----:B0-----:R-:W-:-:S04]  /*23680*/  IMAD.WIDE R10, R8, 0x2, R12 ;  /* 0x00000002080a7825 */ /* 0x001fc800078e020c */
[--C-:B------:R-:W-:Y:S01]  /*23690*/  IMAD.WIDE R8, R9, 0x2, R12.reuse ;  /* 0x0000000209087825 */ /* 0x100fe200078e020c */
[----:B------:R0:W-:Y:S03]  /*236a0*/  STL.64 [R1+0x3098], R10 ;  /* 0x0030980a01007387 */ /* 0x0001e60000100a00 */
[----:B------:R-:W-:Y:S01]  /*236b0*/  IMAD R29, R4, 0x51, RZ ;  /* 0x00000051041d7824 */ /* 0x000fe200078e02ff */
[----:B------:R1:W-:Y:S01]  /*236c0*/  STL.64 [R1+0x3080], R8 ;  /* 0x0030800801007387 */ /* 0x0003e20000100a00 */
[----:B0-----:R-:W-:-:S05]  /*236d0*/  IMAD.WIDE R10, R28, 0x2, R12 ;  /* 0x000000021c0a7825 */ /* 0x001fca00078e020c */
[----:B------:R0:W-:Y:S01]  /*236e0*/  STL.64 [R1+0x3068], R10 ;  /* 0x0030680a01007387 */ /* 0x0001e20000100a00 */
[----:B-1----:R-:W-:-:S04]  /*236f0*/  IMAD.WIDE R8, R29, 0x2, R12 ;  /* 0x000000021d087825 */ /* 0x002fc800078e020c */
[C---:B0-----:R-:W-:Y:S02]  /*23700*/  IMAD R10, R4.reuse, 0x52, RZ ;  /* 0x00000052040a7824 */ /* 0x041fe400078e02ff */
[----:B------:R-:W-:Y:S02]  /*23710*/  IMAD R11, R4, 0x53, RZ ;  /* 0x00000053040b7824 */ /* 0x000fe400078e02ff */
[--C-:B------:R-:W-:Y:S01]  /*23720*/  IMAD.WIDE R28, R10, 0x2, R12.reuse ;  /* 0x000000020a1c7825 */ /* 0x100fe200078e020c */
[----:B------:R-:W-:Y:S04]  /*23730*/  STL.64 [R1+0x3050], R8 ;  /* 0x0030500801007387 */ /* 0x000fe80000100a00 */
[----:B------:R0:W-:Y:S02]  /*23740*/  STL.64 [R1+0x3038], R28 ;  /* 0x0030381c01007387 */ /* 0x0001e40000100a00 */
[----:B0-----:R-:W-:-:S05]  /*23750*/  IMAD.WIDE R28, R11, 0x2, R12 ;  /* 0x000000020b1c7825 */ /* 0x001fca00078e020c */
[----:B------:R0:W-:Y:S04]  /*23760*/  STL.64 [R1+0x3020], R28 ;  /* 0x0030201c01007387 */ /* 0x0001e80000100a00 */
[----:B0-----:R-:W3:Y:S01]  /*23770*/  LDL.LU.64 R28, [R1+0x3820] ;  /* 0x00382000011c7983 */ /* 0x001ee20000300a00 */
[----:B------:R-:W-:-:S03]  /*23780*/  IMAD R8, R4, 0x54, RZ ;  /* 0x0000005404087824 */ /* 0x000fc600078e02ff */
[----:B------:R-:W-:Y:S01]  /*23790*/  STL [R1+0x3808], R11 ;  /* 0x0038080b01007387 */ /* 0x000fe20000100800 */
[----:B------:R-:W-:-:S03]  /*237a0*/  IMAD R9, R4, 0x55, RZ ;  /* 0x0000005504097824 */ /* 0x000fc600078e02ff */
[----:B------:R0:W-:Y:S02]  /*237b0*/  STL [R1+0x380c], R10 ;  /* 0x00380c0a01007387 */ /* 0x0001e40000100800 */
[----:B0-----:R-:W-:-:S05]  /*237c0*/  IMAD.WIDE R10, R8, 0x2, R12 ;  /* 0x00000002080a7825 */ /* 0x001fca00078e020c */
[----:B------:R0:W-:Y:S04]  /*237d0*/  STL.64 [R1+0x3008], R10 ;  /* 0x0030080a01007387 */ /* 0x0001e80000100a00 */
[----:B------:R1:W-:Y:S01]  /*237e0*/  STL.64 [R1+0x3810], R8 ;  /* 0x0038100801007387 */ /* 0x0003e20000100a00 */
[----:B0-----:R-:W-:-:S04]  /*237f0*/  IMAD.WIDE R10, R9, 0x2, R12 ;  /* 0x00000002090a7825 */ /* 0x001fc800078e020c */
[--C-:B-1----:R-:W-:Y:S01]  /*23800*/  IMAD.WIDE R8, R18, 0x2, R12.reuse ;  /* 0x0000000212087825 */ /* 0x102fe200078e020c */
[----:B------:R0:W-:Y:S04]  /*23810*/  STL.64 [R1+0x2ff0], R10 ;  /* 0x002ff00a01007387 */ /* 0x0001e80000100a00 */
[----:B------:R3:W-:Y:S01]  /*23820*/  STL.64 [R1+0x2fd8], R8 ;  /* 0x002fd80801007387 */ /* 0x0007e20000100a00 */
[----:B0-----:R-:W-:-:S05]  /*23830*/  IMAD.WIDE R10, R0, 0x2, R12 ;  /* 0x00000002000a7825 */ /* 0x001fca00078e020c */
[----:B------:R0:W-:Y:S01]  /*23840*/  STL.64 [R1+0x2fc0], R10 ;  /* 0x002fc00a01007387 */ /* 0x0001e20000100a00 */
[----:B---3--:R-:W-:-:S03]  /*23850*/  IMAD.WIDE R8, R28, 0x2, R12 ;  /* 0x000000021c087825 */ /* 0x008fc600078e020c */
[----:B------:R-:W-:Y:S01]  /*23860*/  STL.64 [R1+0x3818], R28 ;  /* 0x0038181c01007387 */ /* 0x000fe20000100a00 */
[----:B0-----:R-:W-:-:S03]  /*23870*/  IMAD.WIDE R10, R29, 0x2, R12 ;  /* 0x000000021d0a7825 */ /* 0x001fc600078e020c */
        /* <DEDUP_REMOVED lines=9> */
[--C-:B-1----:R-:W-:Y:S01]  /*23910*/  IMAD.WIDE R10, R23, 0x2, R12.reuse ;  /* 0x00000002170a7825 */ /* 0x102fe200078e020c */
[----:B------:R0:W-:Y:S03]  /*23920*/  STL.64 [R1+0x2f30], R8 ;  /* 0x002f300801007387 */ /* 0x0001e60000100a00 */
[--C-:B---3--:R-:W-:Y:S01]  /*23930*/  IMAD.WIDE R28, R22, 0x2, R12.reuse ;  /* 0x00000002161c7825 */ /* 0x108fe200078e020c */
        /* <DEDUP_REMOVED lines=17> */
[----:B---3--:R-:W-:Y:S01]  /*23a50*/  IMAD.WIDE R28, R16, 0x2, R12 ;  /* 0x00000002101c7825 */ /* 0x008fe200078e020c */
[----:B------:R0:W-:Y:S04]  /*23a60*/  STL.64 [R1+0x2e40], R10 ;  /* 0x002e400a01007387 */ /* 0x0001e80000100a00 */
[----:B------:R-:W-:Y:S01]  /*23a70*/  STL.64 [R1+0x2e28], R28 ;  /* 0x002e281c01007387 */ /* 0x000fe20000100a00 */
[----:B--2---:R-:W-:-:S05]  /*23a80*/  IMAD.WIDE R8, R4, 0x2, R14 ;  /* 0x0000000204087825 */ /* 0x004fca00078e020e */
[----:B------:R1:W-:Y:S01]  /*23a90*/  STL.64 [R1+0x37d0], R8 ;  /* 0x0037d00801007387 */ /* 0x0003e20000100a00 */
[----:B0-----:R-:W-:Y:S02]  /*23aa0*/  MOV R10, c[0x0][0x1a4] ;  /* 0x00006900000a7a02 */ /* 0x001fe40000000f00 */
[----:B------:R-:W-:Y:S01]  /*23ab0*/  MOV R11, c[0x0][0x1a4] ;  /* 0x00006900000b7a02 */ /* 0x000fe20000000f00 */
[----:B-1----:R-:W-:Y:S01]  /*23ac0*/  IMAD.MOV.U32 R8, RZ, RZ, c[0x0][0x1a4] ;  /* 0x00006900ff087624 */ /* 0x002fe200078e00ff */
[----:B------:R-:W-:-:S04]  /*23ad0*/  MOV R9, c[0x0][0x1a4] ;  /* 0x0000690000097a02 */ /* 0x000fc80000000f00 */
[----:B------:R-:W-:Y:S01]  /*23ae0*/  SHF.L.U32 R8, R8, 0x1, RZ ;  /* 0x0000000108087819 */ /* 0x000fe200000006ff */
[----:B------:R-:W-:Y:S01]  /*23af0*/  IMAD R9, R9, 0x3, RZ ;  /* 0x0000000309097824 */ /* 0x000fe200078e02ff */
[----:B------:R-:W-:-:S03]  /*23b00*/  SHF.L.U32 R10, R10, 0x2, RZ ;  /* 0x000000020a0a7819 */ /* 0x000fc600000006ff */
[----:B------:R-:W-:-:S04]  /*23b10*/  IMAD.WIDE R28, R8, 0x2, R14 ;  /* 0x00000002081c7825 */ /* 0x000fc800078e020e */
[--C-:B------:R-:W-:Y:S01]  /*23b20*/  IMAD.WIDE R8, R9, 0x2, R14.reuse ;  /* 0x0000000209087825 */ /* 0x100fe200078e020e */
[----:B------:R0:W-:Y:S03]  /*23b30*/  STL.64 [R1+0x2e20], R28 ;  /* 0x002e201c01007387 */ /* 0x0001e60000100a00 */
[----:B------:R-:W-:Y:S01]  /*23b40*/  IMAD R11, R11, 0x5, RZ ;  /* 0x000000050b0b7824 */ /* 0x000fe200078e02ff */
[----:B------:R1:W-:Y:S01]  /*23b50*/  STL.64 [R1+0x2e18], R8 ;  /* 0x002e180801007387 */ /* 0x0003e20000100a00 */
[----:B0-----:R-:W-:-:S04]  /*23b60*/  IMAD.WIDE R28, R10, 0x2, R14 ;  /* 0x000000020a1c7825 */ /* 0x001fc800078e020e */
[----:B-1----:R-:W-:Y:S01]  /*23b70*/  IMAD.WIDE R8, R11, 0x2, R14 ;  /* 0x000000020b087825 */ /* 0x002fe200078e020e */
[----:B------:R-:W-:Y:S04]  /*23b80*/  STL.64 [R1+0x2e10], R28 ;  /* 0x002e101c01007387 */ /* 0x000fe80000100a00 */
[----:B------:R0:W-:Y:S01]  /*23b90*/  STL.64 [R1+0x2e08], R8 ;  /* 0x002e080801007387 */ /* 0x0001e20000100a00 */
[----:B------:R-:W-:Y:S01]  /*23ba0*/  IMAD.MOV.U32 R10, RZ, RZ, c[0x0][0x1a4] ;  /* 0x00006900ff0a7624 */ /* 0x000fe200078e00ff */
[----:B------:R-:W-:Y:S02]  /*23bb0*/  MOV R11, c[0x0][0x1a4] ;  /* 0x00006900000b7a02 */ /* 0x000fe40000000f00 */
[----:B0-----:R-:W-:Y:S02]  /*23bc0*/  MOV R8, c[0x0][0x1a4] ;  /* 0x0000690000087a02 */ /* 0x001fe40000000f00 */
[----:B------:R-:W-:-:S03]  /*23bd0*/  MOV R9, c[0x0][0x1a4] ;  /* 0x0000690000097a02 */ /* 0x000fc60000000f00 */
[----:B------:R-:W-:Y:S02]  /*23be0*/  IMAD R8, R8, 0x6, RZ ;  /* 0x0000000608087824 */ /* 0x000fe400078e02ff */
[----:B------:R-:W-:Y:S01]  /*23bf0*/  IMAD R9, R9, 0x7, RZ ;  /* 0x0000000709097824 */ /* 0x000fe200078e02ff */
[----:B------:R-:W-:Y:S01]  /*23c00*/  SHF.L.U32 R10, R10, 0x3, RZ ;  /* 0x000000030a0a7819 */ /* 0x000fe200000006ff */
        /* <DEDUP_REMOVED lines=9> */
[----:B------:R-:W-:Y:S01]  /*23ca0*/  MOV R10, c[0x0][0x1a4] ;  /* 0x00006900000a7a02 */ /* 0x000fe20000000f00 */
[----:B------:R-:W-:Y:S01]  /*23cb0*/  IMAD.MOV.U32 R11, RZ, RZ, c[0x0][0x1a4] ;  /* 0x00006900ff0b7624 */ /* 0x000fe200078e00ff */
[----:B0-----:R-:W-:Y:S02]  /*23cc0*/  MOV R8, c[0x0][0x1a4] ;  /* 0x0000690000087a02 */ /* 0x001fe40000000f00 */
[----:B------:R-:W-:-:S03]  /*23cd0*/  MOV R9, c[0x0][0x1a4] ;  /* 0x0000690000097a02 */ /* 0x000fc60000000f00 */
[----:B------:R-:W-:Y:S02]  /*23ce0*/  IMAD R8, R8, 0xa, RZ ;  /* 0x0000000a08087824 */ /* 0x000fe400078e02ff */
[----:B------:R-:W-:Y:S02]  /*23cf0*/  IMAD R9, R9, 0xb, RZ ;  /* 0x0000000b09097824 */ /* 0x000fe400078e02ff */
[----:B------:R-:W-:-:S04]  /*23d00*/  IMAD.WIDE R28, R8, 0x2, R14 ;  /* 0x00000002081c7825 */ /* 0x000fc800078e020e */
[--C-:B------:R-:W-:Y:S01]  /*23d10*/  IMAD.WIDE R8, R9, 0x2, R14.reuse ;  /* 0x0000000209087825 */ /* 0x100fe200078e020e */
[----:B------:R0:W-:Y:S03]  /*23d20*/  STL.64 [R1+0x2de0], R28 ;  /* 0x002de01c01007387 */ /* 0x0001e60000100a00 */
[----:B------:R-:W-:Y:S02]  /*23d30*/  IMAD R10, R10, 0xc, RZ ;  /* 0x0000000c0a0a7824 */ /* 0x000fe400078e02ff */
        /* <DEDUP_REMOVED lines=15> */
[----:B------:R-:W-:Y:S02]  /*23e30*/  IMAD.SHL.U32 R10, R10, 0x10, RZ ;  /* 0x000000100a0a7824 */ /* 0x000fe400078e00ff */
[----:B------:R-:W-:Y:S01]  /*23e40*/  IMAD R11, R11, 0x11, RZ ;  /* 0x000000110b0b7824 */ /* 0x000fe200078e02ff */
[----:B------:R1:W-:Y:S01]  /*23e50*/  STL.64 [R1+0x2db8], R8 ;  /* 0x002db80801007387 */ /* 0x0003e20000100a00 */
[----:B0-----:R-:W-:-:S04]  /*23e60*/  IMAD.WIDE R28, R10, 0x2, R14 ;  /* 0x000000020a1c7825 */ /* 0x001fc800078e020e */
[----:B-1----:R-:W-:Y:S01]  /*23e70*/  IMAD.WIDE R8, R11, 0x2, R14 ;  /* 0x000000020b087825 */ /* 0x002fe200078e020e */
[----:B------:R-:W-:Y:S04]  /*23e80*/  STL.64 [R1+0x2db0], R28 ;  /* 0x002db01c01007387 */ /* 0x000fe80000100a00 */
[----:B------:R0:W-:Y:S01]  /*23e90*/  STL.64 [R1+0x2da8], R8 ;  /* 0x002da80801007387 */ /* 0x0001e20000100a00 */
[----:B------:R-:W-:Y:S02]  /*23ea0*/  MOV R10, c[0x0][0x1a4] ;  /* 0x00006900000a7a02 */ /* 0x000fe40000000f00 */
[----:B------:R-:W-:Y:S02]  /*23eb0*/  MOV R11, c[0x0][0x1a4] ;  /* 0x00006900000b7a02 */ /* 0x000fe40000000f00 */
[----:B0-----:R-:W-:Y:S01]  /*23ec0*/  MOV R9, c[0x0][0x1a4] ;  /* 0x0000690000097a02 */ /* 0x001fe20000000f00 */
[----:B------:R-:W-:-:S04]  /*23ed0*/  IMAD.MOV.U32 R8, RZ, RZ, c[0x0][0x1a4] ;  /* 0x00006900ff087624 */ /* 0x000fc800078e00ff */
        /* <DEDUP_REMOVED lines=247> */
[----:B0-----:R-:W2:Y:S04]  /*24e50*/  LDL.LU.64 R28, [R1+0x3818] ;  /* 0x00381800011c7983 */ /* 0x001ea80000300a00 */
[----:B------:R0:W-:Y:S02]  /*24e60*/  STL.64 [R1+0x2bb8], R8 ;  /* 0x002bb80801007387 */ /* 0x0001e40000100a00 */
[----:B0-----:R-:W-:-:S04]  /*24e70*/  IMAD.WIDE R8, R10, 0x2, R14 ;  /* 0x000000020a087825 */ /* 0x001fc800078e020e */
[--C-:B------:R-:W-:Y:S01]  /*24e80*/  IMAD.WIDE R10, R11, 0x2, R14.reuse ;  /* 0x000000020b0a7825 */ /* 0x100fe200078e020e */
[----:B------:R0:W-:Y:S04]  /*24e90*/  STL.64 [R1+0x2bb0], R8 ;  /* 0x002bb00801007387 */ /* 0x0001e80000100a00 */
[----:B0-----:R-:W3:Y:S04]  /*24ea0*/  LDL.LU.64 R8, [R1+0x3810] ;  /* 0x0038100001087983 */ /* 0x001ee80000300a00 */
[----:B------:R0:W-:Y:S04]  /*24eb0*/  STL.64 [R1+0x2ba8], R10 ;  /* 0x002ba80a01007387 */ /* 0x0001e80000100a00 */
[----:B0-----:R-:W4:Y:S02]  /*24ec0*/  LDL.LU R10, [R1+0x380c] ;  /* 0x00380c00010a7983 */ /* 0x001f240000300800 */
[----:B----4-:R-:W-:-:S05]  /*24ed0*/  IMAD.WIDE R10, R10, 0x2, R14 ;  /* 0x000000020a0a7825 */ /* 0x010fca00078e020e */
[----:B------:R0:W-:Y:S04]  /*24ee0*/  STL.64 [R1+0x2ba0], R10 ;  /* 0x002ba00a01007387 */ /* 0x0001e80000100a00 */
[----:B0-----:R-:W4:Y:S02]  /*24ef0*/  LDL.LU R11, [R1+0x3808] ;  /* 0x00380800010b7983 */ /* 0x001f240000300800 */
[----:B----4-:R-:W-:-:S05]  /*24f00*/  IMAD.WIDE R10, R11, 0x2, R14 ;  /* 0x000000020b0a7825 */ /* 0x010fca00078e020e */
[----:B------:R3:W-:Y:S02]  /*24f10*/  STL.64 [R1+0x2b98], R10 ;  /* 0x002b980a01007387 */ /* 0x0007e40000100a00 */
[----:B---3--:R-:W-:-:S04]  /*24f20*/  IMAD.WIDE R10, R8, 0x2, R14 ;  /* 0x00000002080a7825 */ /* 0x008fc800078e020e */
[--C-:B------:R-:W-:Y:S01]  /*24f30*/  IMAD.WIDE R8, R9, 0x2, R14.reuse ;  /* 0x0000000209087825 */ /* 0x100fe200078e020e */
[----:B------:R0:W-:Y:S04]  /*24f40*/  STL.64 [R1+0x2b90], R10 ;  /* 0x002b900a01007387 */ /* 0x0001e80000100a00 */
[----:B0-----:R-:W3:Y:S04]  /*24f50*/  LDL.LU.64 R10, [R1+0x3800] ;  /* 0x00380000010a7983 */ /* 0x001ee80000300a00 */
[----:B------:R0:W-:Y:S02]  /*24f60*/  STL.64 [R1+0x2b88], R8 ;  /* 0x002b880801007387 */ /* 0x0001e40000100a00 */
[----:B0-----:R-:W-:-:S05]  /*24f70*/  IMAD.WIDE R8, R18, 0x2, R14 ;  /* 0x0000000212087825 */ /* 0x001fca00078e020e */
[----:B------:R0:W-:Y:S02]  /*24f80*/  STL.64 [R1+0x2b80], R8 ;  /* 0x002b800801007387 */ /* 0x0001e40000100a00 */
[----:B0-----:R-:W-:-:S05]  /*24f90*/  IMAD.WIDE R8, R0, 0x2, R14 ;  /* 0x0000000200087825 */ /* 0x001fca00078e020e */
[----:B------:R2:W-:Y:S02]  /*24fa0*/  STL.64 [R1+0x2b78], R8 ;  /* 0x002b780801007387 */ /* 0x0005e40000100a00 */
[----:B--2---:R-:W-:-:S05]  /*24fb0*/  IMAD.WIDE R8, R28, 0x2, R14 ;  /* 0x000000021c087825 */ /* 0x004fca00078e020e */
[----:B------:R0:W-:Y:S04]  /*24fc0*/  STL.64 [R1+0x2b70], R8 ;  /* 0x002b700801007387 */ /* 0x0001e80000100a00 */
[----:B0-----:R-:W2:Y:S01]  /*24fd0*/  LDL.LU.64 R8, [R1+0x37f8] ;  /* 0x0037f80001087983 */ /* 0x001ea20000300a00 */
[----:B------:R-:W-:-:S05]  /*24fe0*/  IMAD.WIDE R28, R29, 0x2, R14 ;  /* 0x000000021d1c7825 */ /* 0x000fca00078e020e */
[----:B------:R0:W-:Y:S02]  /*24ff0*/  STL.64 [R1+0x2b68], R28 ;  /* 0x002b681c01007387 */ /* 0x0001e40000100a00 */
[----:B0-----:R-:W-:-:S04]  /*25000*/  IMAD.WIDE R28, R27, 0x2, R14 ;  /* 0x000000021b1c7825 */ /* 0x001fc800078e020e */
[--C-:B------:R-:W-:Y:S01]  /*25010*/  IMAD.WIDE R26, R26, 0x2, R14.reuse ;  /* 0x000000021a1a7825 */ /* 0x100fe200078e020e */
[----:B------:R0:W-:Y:S04]  /*25020*/  STL.64 [R1+0x2b60], R28 ;  /* 0x002b601c01007387 */ /* 0x0001e80000100a00 */
[----:B0-----:R0:W5:Y:S04]  /*25030*/  LDL.LU R28, [R1+0x37f4] ;  /* 0x0037f400011c7983 */ /* 0x0011680000300800 */
[----:B------:R1:W-:Y:S02]  /*25040*/  STL.64 [R1+0x2b58], R26 ;  /* 0x002b581a01007387 */ /* 0x0003e40000100a00 */
[----:B-1----:R-:W-:-:S05]  /*25050*/  IMAD.WIDE R26, R25, 0x2, R14 ;  /* 0x00000002191a7825 */ /* 0x002fca00078e020e */
[----:B------:R1:W-:Y:S02]  /*25060*/  STL.64 [R1+0x2b50], R26 ;  /* 0x002b501a01007387 */ /* 0x0003e40000100a00 */
[----:B-1----:R-:W-:-:S04]  /*25070*/  IMAD.WIDE R26, R24, 0x2, R14 ;  /* 0x00000002181a7825 */ /* 0x002fc800078e020e */
[--C-:B------:R-:W-:Y:S01]  /*25080*/  IMAD.WIDE R24, R23, 0x2, R14.reuse ;  /* 0x0000000217187825 */ /* 0x100fe200078e020e */
[----:B------:R1:W-:Y:S03]  /*25090*/  STL.64 [R1+0x2b48], R26 ;  /* 0x002b481a01007387 */ /* 0x0003e60000100a00 */
[--C-:B------:R-:W-:Y:S01]  /*250a0*/  IMAD.WIDE R22, R22, 0x2, R14.reuse ;  /* 0x0000000216167825 */ /* 0x100fe200078e020e */
[----:B------:R4:W-:Y:S04]  /*250b0*/  STL.64 [R1+0x2b40], R24 ;  /* 0x002b401801007387 */ /* 0x0009e80000100a00 */
[----:B------:R0:W-:Y:S01]  /*250c0*/  STL.64 [R1+0x2b38], R22 ;  /* 0x002b381601007387 */ /* 0x0001e20000100a00 */
[----:B-1----:R-:W-:-:S04]  /*250d0*/  IMAD.WIDE R26, R21, 0x2, R14 ;  /* 0x00000002151a7825 */ /* 0x002fc800078e020e */
[--C-:B----4-:R-:W-:Y:S01]  /*250e0*/  IMAD.WIDE R24, R20, 0x2, R14.reuse ;  /* 0x0000000214187825 */ /* 0x110fe200078e020e */
[----:B------:R-:W-:Y:S03]  /*250f0*/  STL.64 [R1+0x2b30], R26 ;  /* 0x002b301a01007387 */ /* 0x000fe60000100a00 */
[--C-:B0-----:R-:W-:Y:S01]  /*25100*/  IMAD.WIDE R22, R19, 0x2, R14.reuse ;  /* 0x0000000213167825 */ /* 0x101fe200078e020e */
[----:B------:R-:W-:Y:S03]  /*25110*/  STL.64 [R1+0x2b28], R24 ;  /* 0x002b281801007387 */ /* 0x000fe60000100a00 */
[--C-:B------:R-:W-:Y:S01]  /*25120*/  IMAD.WIDE R20, R2, 0x2, R14.reuse ;  /* 0x0000000202147825 */ /* 0x100fe200078e020e */
[----:B------:R-:W-:Y:S03]  /*25130*/  STL.64 [R1+0x2b20], R22 ;  /* 0x002b201601007387 */ /* 0x000fe60000100a00 */
[--C-:B------:R-:W-:Y:S01]  /*25140*/  IMAD.WIDE R18, R5, 0x2, R14.reuse ;  /* 0x0000000205127825 */ /* 0x100fe200078e020e */
[----:B------:R-:W-:Y:S03]  /*25150*/  STL.64 [R1+0x2b18], R20 ;  /* 0x002b181401007387 */ /* 0x000fe60000100a00 */
[----:B------:R-:W-:Y:S01]  /*25160*/  IMAD.WIDE R4, R17, 0x2, R14 ;  /* 0x0000000211047825 */ /* 0x000fe200078e020e */
[----:B------:R-:W-:Y:S01]  /*25170*/  MOV R17, c[0x0][0x1a4] ;  /* 0x0000690000117a02 */ /* 0x000fe20000000f00 */
[----:B------:R0:W-:Y:S04]  /*25180*/  STL.64 [R1+0x2b10], R18 ;  /* 0x002b101201007387 */ /* 0x0001e80000100a00 */
[----:B------:R1:W-:Y:S01]  /*25190*/  STL.64 [R1+0x2b08], R4 ;  /* 0x002b080401007387 */ /* 0x0003e20000100a00 */
[----:B------:R-:W-:-:S02]  /*251a0*/  IMAD R17, R17, 0x69, RZ ;  /* 0x0000006911117824 */ /* 0x000fc400078e02ff */
[----:B0-----:R-:W-:-:S04]  /*251b0*/  IMAD.WIDE R18, R7, 0x2, R14 ;  /* 0x0000000207127825 */ /* 0x001fc800078e020e */
[----:B-1----:R-:W-:-:S04]  /*251c0*/  IMAD.WIDE R4, R6, 0x2, R14 ;  /* 0x0000000206047825 */ /* 0x002fc800078e020e */
[----:B------:R-:W-:Y:S01]  /*251d0*/  IMAD.WIDE R6, R16, 0x2, R14 ;  /* 0x0000000210067825 */ /* 0x000fe200078e020e */
[----:B------:R-:W-:Y:S03]  /*251e0*/  STL.64 [R1+0x2b00], R4 ;  /* 0x002b000401007387 */ /* 0x000fe60000100a00 */
[----:B------:R-:W-:Y:S01]  /*251f0*/  IMAD.MOV.U32 R16, RZ, RZ, c[0x0][0x1a4] ;  /* 0x00006900ff107624 */ /* 0x000fe200078e00ff */
[----:B------:R0:W-:Y:S04]  /*25200*/  STL.64 [R1+0x2af8], R18 ;  /* 0x002af81201007387 */ /* 0x0001e80000100a00 */
[----:B------:R1:W-:Y:S01]  /*25210*/  STL.64 [R1+0x2af0], R6 ;  /* 0x002af00601007387 */ /* 0x0003e20000100a00 */
[----:B------:R-:W-:-:S02]  /*25220*/  IMAD R16, R16, 0x6a, RZ ;  /* 0x0000006a10107824 */ /* 0x000fc400078e02ff */
[----:B0-----:R-:W-:-:S04]  /*25230*/  IMAD.WIDE R18, R17, 0x2, R12 ;  /* 0x0000000211127825 */ /* 0x001fc800078e020c */
[----:B-1----:R-:W-:-:S04]  /*25240*/  IMAD.WIDE R6, R17, 0x2, R14 ;  /* 0x0000000211067825 */ /* 0x002fc800078e020e */
[----:B--2---:R-:W-:-:S05]  /*25250*/  IMAD.WIDE R4, R17, 0x2, R8 ;  /* 0x0000000211047825 */ /* 0x004fca00078e0208 */
[----:B------:R3:W-:Y:S02]  /*25260*/  STL.64 [R1+0x2ae8], R4 ;  /* 0x002ae80401007387 */ /* 0x0007e40000100a00 */
[----:B---3--:R-:W-:Y:S01]  /*25270*/  IMAD.WIDE R4, R17, 0x2, R10 ;  /* 0x0000000211047825 */ /* 0x008fe200078e020a */
[----:B------:R-:W-:-:S04]  /*25280*/  MOV R17, c[0x0][0x1a4] ;  /* 0x0000690000117a02 */ /* 0x000fc80000000f00 */
[----:B------:R0:W-:Y:S04]  /*25290*/  STL.64 [R1+0x2ae0], R4 ;  /* 0x002ae00401007387 */ /* 0x0001e80000100a00 */
[----:B------:R1:W-:Y:S04]  /*252a0*/  STL.64 [R1+0x2ad8], R18 ;  /* 0x002ad81201007387 */ /* 0x0003e80000100a00 */
[----:B------:R2:W-:Y:S01]  /*252b0*/  STL.64 [R1+0x2ad0], R6 ;  /* 0x002ad00601007387 */ /* 0x0005e20000100a00 */
[----:B0-----:R-:W-:-:S05]  /*252c0*/  IMAD.WIDE R4, R16, 0x2, R8 ;  /* 0x0000000210047825 */ /* 0x001fca00078e0208 */
[----:B------:R0:W-:Y:S01]  /*252d0*/  STL.64 [R1+0x2ac8], R4 ;  /* 0x002ac80401007387 */ /* 0x0001e20000100a00 */
[----:B------:R-:W-:Y:S02]  /*252e0*/  IMAD R17, R17, 0x6b, RZ ;  /* 0x0000006b11117824 */ /* 0x000fe400078e02ff */
[----:B-1----:R-:W-:-:S04]  /*252f0*/  IMAD.WIDE R18, R16, 0x2, R12 ;  /* 0x0000000210127825 */ /* 0x002fc800078e020c */
[----:B--2---:R-:W-:-:S04]  /*25300*/  IMAD.WIDE R6, R16, 0x2, R14 ;  /* 0x0000000210067825 */ /* 0x004fc800078e020e */
[----:B0-----:R-:W-:Y:S01]  /*25310*/  IMAD.WIDE R4, R16, 0x2, R10 ;  /* 0x0000000210047825 */ /* 0x001fe200078e020a */
        /* <DEDUP_REMOVED lines=19> */
[----:B0-----:R-:W-:-:S05]  /*25450*/  IMAD.WIDE R4, R16, 0x2, R10 ;  /* 0x0000000210047825 */ /* 0x001fca00078e020a */
[----:B------:R0:W-:Y:S01]  /*25460*/  STL.64 [R1+0x2a80], R4 ;  /* 0x002a800401007387 */ /* 0x0001e20000100a00 */
[----:B------:R-:W-:-:S03]  /*25470*/  IMAD.MOV.U32 R16, RZ, RZ, c[0x0][0x1a4] ;  /* 0x00006900ff107624 */ /* 0x000fc600078e00ff */
        /* <DEDUP_REMOVED lines=178> */
[----:B------:R0:W-:Y:S04]  /*25fa0*/  STL.64 [R1+0x2840], R4 ;  /* 0x0028400401007387 */ /* 0x0001e80000100a00 */
[----:B------:R-:W-:Y:S04]  /*25fb0*/  STL.64 [R1+0x2838], R18 ;  /* 0x0028381201007387 */ /* 0x000fe80000100a00 */
[----:B------:R1:W-:Y:S01]  /*25fc0*/  STL.64 [R1+0x2830], R6 ;  /* 0x0028300601007387 */ /* 0x0003e20000100a00 */
[----:B0-----:R-:W-:-:S04]  /*25fd0*/  IMAD.WIDE R4, R17, 0x2, R8 ;  /* 0x0000000211047825 */ /* 0x001fc800078e0208 */
[C---:B------:R-:W-:Y:S01]  /*25fe0*/  IMAD.WIDE R8, R17.reuse, 0x2, R10 ;  /* 0x0000000211087825 */ /* 0x040fe200078e020a */
[----:B------:R0:W-:Y:S03]  /*25ff0*/  STL.64 [R1+0x2828], R4 ;  /* 0x0028280401007387 */ /* 0x0001e60000100a00 */
[C---:B-1----:R-:W-:Y:S01]  /*26000*/  IMAD.WIDE R6, R17.reuse, 0x2, R12 ;  /* 0x0000000211067825 */ /* 0x042fe200078e020c */
[----:B------:R1:W-:Y:S04]  /*26010*/  STL.64 [R1+0x2820], R8 ;  /* 0x0028200801007387 */ /* 0x0003e80000100a00 */
[----:B------:R1:W-:Y:S01]  /*26020*/  STL.64 [R1+0x2818], R6 ;  /* 0x0028180601007387 */ /* 0x0003e20000100a00 */
[----:B0-----:R-:W-:-:S05]  /*26030*/  IMAD.WIDE R4, R17, 0x2, R14 ;  /* 0x0000000211047825 */ /* 0x001fca00078e020e */
[----:B------:R1:W-:Y:S01]  /*26040*/  STL.64 [R1+0x2810], R4 ;  /* 0x0028100401007387 */ /* 0x0003e20000100a00 */
[----:B------:R-:W-:-:S03]  /*26050*/  UMOV UR5, URZ ;  /* 0x0000003f00057c82 */ /* 0x000fc60008000000 */
.L_x_35:
[----:B-1----:R-:W2:Y:S04]  /*26060*/  LDL.64 R4, [R1+0xe00] ;  /* 0x000e000001047983 */ /* 0x002ea80000100a00 */
[----:B------:R-:W3:Y:S04]  /*26070*/  LDL.64 R6, [R1+0xdf8] ;  /* 0x000df80001067983 */ /* 0x000ee80000100a00 */
[----:B------:R-:W4:Y:S04]  /*26080*/  LDL.64 R8, [R1+0xdf0] ;  /* 0x000df00001087983 */ /* 0x000f280000100a00 */
[----:B------:R-:W4:Y:S04]  /*26090*/  LDL.64 R10, [R1+0x37e8] ;  /* 0x0037e800010a7983 */ /* 0x000f280000100a00 */
[----:B------:R-:W4:Y:S04]  /*260a0*/  LDL.64 R12, [R1+0x37e0] ;  /* 0x0037e000010c7983 */ /* 0x000f280000100a00 */
[----:B------:R-:W4:Y:S04]  /*260b0*/  LDL.64 R18, [R1+0x37d8] ;  /* 0x0037d80001127983 */ /* 0x000f280000100a00 */
[----:B0----5:R0:W-:Y:S04]  /*260c0*/  STL [R1+0x37f4], R28 ;  /* 0x0037f41c01007387 */ /* 0x0211e80000100800 */
[----:B------:R-:W4:Y:S04]  /*260d0*/  LDL.64 R22, [R1+0x37d0] ;  /* 0x0037d00001167983 */ /* 0x000f280000100a00 */
[----:B------:R-:W4:Y:S04]  /*260e0*/  LDL.64 R26, [R1+0x37c0] ;  /* 0x0037c000011a7983 */ /* 0x000f280000100a00 */
[----:B------:R-:W4:Y:S04]  /*260f0*/  LDL.64 R14, [R1+0x37c8] ;  /* 0x0037c800010e7983 */ /* 0x000f280000100a00 */
[----:B------:R-:W4:Y:S04]  /*26100*/  LDL.64 R20, [R1+0x37b8] ;  /* 0x0037b80001147983 */ /* 0x000f280000100a00 */
[----:B------:R-:W4:Y:S01]  /*26110*/  LDL.64 R16, [R1+0x2e20] ;  /* 0x002e200001107983 */ /* 0x000f220000100a00 */
[----:B--2---:R-:W-:-:S05]  /*26120*/  IMAD.WIDE R4, R3, 0x2, R4 ;  /* 0x0000000203047825 */ /* 0x004fca00078e0204 */
[----:B------:R1:W2:Y:S01]  /*26130*/  LDG.E.U16 R25, [R4.64] ;  /* 0x0000000604197981 */ /* 0x0002a2000c1e1500 */
[----:B---3--:R-:W-:-:S04]  /*26140*/  IMAD.WIDE R6, R3, 0x2, R6 ;  /* 0x0000000203067825 */ /* 0x008fc800078e0206 */
[C---:B----4-:R-:W-:Y:S01]  /*26150*/  IMAD.WIDE R8, R3.reuse, 0x2, R8 ;  /* 0x0000000203087825 */ /* 0x050fe200078e0208 */
[----:B------:R3:W4:Y:S04]  /*26160*/  LDG.E.U16 R2, [R6.64] ;  /* 0x0000000606027981 */ /* 0x000728000c1e1500 */
[----:B------:R3:W4:Y:S01]  /*26170*/  LDG.E.U16 R0, [R8.64] ;  /* 0x0000000608007981 */ /* 0x000722000c1e1500 */
[----:B------:R-:W-:-:S04]  /*26180*/  IMAD.WIDE R10, R3, 0x2, R10 ;  /* 0x00000002030a7825 */ /* 0x000fc800078e020a */
[C---:B------:R-:W-:Y:S01]  /*26190*/  IMAD.WIDE R12, R3.reuse, 0x2, R12 ;  /* 0x00000002030c7825 */ /* 0x040fe200078e020c */
[----:B0-----:R0:W4:Y:S03]  /*261a0*/  LDG.E.U16 R28, [R10.64] ;  /* 0x000000060a1c7981 */ /* 0x001126000c1e1500 */
[C---:B-1----:R-:W-:Y:S01]  /*261b0*/  IMAD.WIDE R4, R3.reuse, 0x2, R18 ;  /* 0x0000000203047825 */ /* 0x042fe200078e0212 */
[----:B------:R1:W4:Y:S03]  /*261c0*/  LDG.E.U16 R29, [R12.64] ;  /* 0x000000060c1d7981 */ /* 0x000326000c1e1500 */
[----:B---3--:R-:W-:-:S04]  /*261d0*/  IMAD.WIDE R6, R3, 0x2, R22 ;  /* 0x0000000203067825 */ /* 0x008fc800078e0216 */
[C---:B0-----:R-:W-:Y:S02]  /*261e0*/  IMAD.WIDE R10, R3.reuse, 0x2, R26 ;  /* 0x00000002030a7825 */ /* 0x041fe400078e021a */
[----:B------:R0:W4:Y:S02]  /*261f0*/  LDG.E.U16 R27, [R4.64] ;  /* 0x00000006041b7981 */ /* 0x000124000c1e1500 */
[C---:B------:R-:W-:Y:S02]  /*26200*/  IMAD.WIDE R8, R3.reuse, 0x2, R14 ;  /* 0x0000000203087825 */ /* 0x040fe400078e020e */
[----:B--2---:R2:W-:Y:S04]  /*26210*/  STL [R1+0x794], R25 ;  /* 0x0007941901007387 */ /* 0x0045e80000100800 */
[----:B------:R-:W3:Y:S04]  /*26220*/  LDL.64 R22, [R1+0x37a0] ;  /* 0x0037a00001167983 */ /* 0x000ee80000100a00 */
[----:B------:R-:W3:Y:S04]  /*26230*/  LDL.64 R18, [R1+0x37a8] ;  /* 0x0037a80001127983 */ /* 0x000ee80000100a00 */
[----:B--2---:R-:W2:Y:S04]  /*26240*/  LDL.64 R24, [R1+0x37b0] ;  /* 0x0037b00001187983 */ /* 0x004ea80000100a00 */
[----:B------:R-:W2:Y:S04]  /*26250*/  LDL.64 R14, [R1+0x2e18] ;  /* 0x002e1800010e7983 */ /* 0x000ea80000100a00 */
[----:B----4-:R4:W-:Y:S04]  /*26260*/  STL [R1+0x790], R2 ;  /* 0x0007900201007387 */ /* 0x0109e80000100800 */
[----:B------:R0:W-:Y:S04]  /*26270*/  STL [R1+0x78c], R0 ;  /* 0x00078c0001007387 */ /* 0x0001e80000100800 */
[----:B----4-:R2:W4:Y:S04]  /*26280*/  LDG.E.U16 R2, [R6.64] ;  /* 0x0000000606027981 */ /* 0x010528000c1e1500 */
[----:B0-----:R0:W4:Y:S01]  /*26290*/  LDG.E.U16 R0, [R8.64] ;  /* 0x0000000608007981 */ /* 0x001122000c1e1500 */
[----:B-1----:R-:W-:-:S03]  /*262a0*/  IMAD.WIDE R12, R3, 0x2, R20 ;  /* 0x00000002030c7825 */ /* 0x002fc600078e0214 */
[----:B------:R1:W-:Y:S01]  /*262b0*/  STL [R1+0x788], R28 ;  /* 0x0007881c01007387 */ /* 0x0003e20000100800 */
[----:B------:R-:W-:-:S03]  /*262c0*/  IMAD.WIDE R4, R3, 0x2, R16 ;  /* 0x0000000203047825 */ /* 0x000fc600078e0210 */
[----:B------:R-:W4:Y:S04]  /*262d0*/  LDL.64 R20, [R1+0x3798] ;  /* 0x0037980001147983 */ /* 0x000f280000100a00 */
[----:B------:R0:W-:Y:S04]  /*262e0*/  STL [R1+0x784], R29 ;  /* 0x0007841d01007387 */ /* 0x0001e80000100800 */
[----:B-1----:R3:W4:Y:S04]  /*262f0*/  LDG.E.U16 R28, [R10.64] ;  /* 0x000000060a1c7981 */ /* 0x002728000c1e1500 */
[----:B------:R1:W-:Y:S04]  /*26300*/  STL [R1+0x780], R27 ;  /* 0x0007801b01007387 */ /* 0x0003e80000100800 */
[----:B0-----:R0:W4:Y:S04]  /*26310*/  LDG.E.U16 R29, [R12.64] ;  /* 0x000000060c1d7981 */ /* 0x001128000c1e1500 */
[----:B------:R-:W4:Y:S04]  /*26320*/  LDL.64 R16, [R1+0x3788] ;  /* 0x0037880001107983 */ /* 0x000f280000100a00 */
[----:B-1----:R-:W4:Y:S01]  /*26330*/  LDL.64 R26, [R1+0x3790] ;  /* 0x00379000011a7983 */ /* 0x002f220000100a00 */
[----:B---3--:R-:W-:-:S03]  /*26340*/  IMAD.WIDE R10, R3, 0x2, R22 ;  /* 0x00000002030a7825 */ /* 0x008fc600078e0216 */
[----:B------:R1:W3:Y:S01]  /*26350*/  LDG.E.U16 R23, [R4.64] ;  /* 0x0000000604177981 */ /* 0x0002e2000c1e1500 */
[----:B--2---:R-:W-:-:S03]  /*26360*/  IMAD.WIDE R6, R3, 0x2, R24 ;  /* 0x0000000203067825 */ /* 0x004fc600078e0218 */
[----:B------:R-:W2:Y:S01]  /*26370*/  LDL.64 R24, [R1+0x2e10] ;  /* 0x002e100001187983 */ /* 0x000ea20000100a00 */
[----:B------:R-:W-:-:S03]  /*26380*/  IMAD.WIDE R8, R3, 0x2, R18 ;  /* 0x0000000203087825 */ /* 0x000fc600078e0212 */
[----:B------:R-:W2:Y:S04]  /*26390*/  LDL.64 R18, [R1+0x3780] ;  /* 0x0037800001127983 */ /* 0x000ea80000100a00 */
[----:B----4-:R4:W-:Y:S04]  /*263a0*/  STL [R1+0x77c], R2 ;  /* 0x00077c0201007387 */ /* 0x0109e80000100800 */
[----:B------:R0:W-:Y:S04]  /*263b0*/  STL [R1+0x778], R0 ;  /* 0x0007780001007387 */ /* 0x0001e80000100800 */
[----:B----4-:R4:W2:Y:S04]  /*263c0*/  LDG.E.U16 R2, [R6.64] ;  /* 0x0000000606027981 */ /* 0x0108a8000c1e1500 */
[----:B0-----:R0:W2:Y:S01]  /*263d0*/  LDG.E.U16 R0, [R8.64] ;  /* 0x0000000608007981 */ /* 0x0010a2000c1e1500 */
[----:B------:R-:W-:-:S04]  /*263e0*/  IMAD.WIDE R12, R3, 0x2, R14 ;  /* 0x00000002030c7825 */ /* 0x000fc800078e020e */
[C---:B-1----:R-:W-:Y:S01]  /*263f0*/  IMAD.WIDE R4, R3.reuse, 0x2, R20 ;  /* 0x0000000203047825 */ /* 0x042fe200078e0214 */
[----:B------:R1:W-:Y:S04]  /*26400*/  STL [R1+0x774], R28 ;  /* 0x0007741c01007387 */ /* 0x0003e80000100800 */
[----:B------:R-:W2:Y:S04]  /*26410*/  LDL.64 R14, [R1+0x3778] ;  /* 0x00377800010e7983 */ /* 0x000ea80000100a00 */
[----:B------:R0:W-:Y:S04]  /*26420*/  STL [R1+0x770], R29 ;  /* 0x0007701d01007387 */ /* 0x0001e80000100800 */
[----:B-1----:R2:W2:Y:S01]  /*26430*/  LDG.E.U16 R28, [R10.64] ;  /* 0x000000060a1c7981 */ /* 0x0024a2000c1e1500 */
[----:B----4-:R-:W-:-:S03]  /*26440*/  IMAD.WIDE R6, R3, 0x2, R26 ;  /* 0x0000000203067825 */ /* 0x010fc600078e021a */
[----:B0-----:R0:W4:Y:S01]  /*26450*/  LDG.E.U16 R29, [R12.64] ;  /* 0x000000060c1d7981 */ /* 0x001122000c1e1500 */
[----:B------:R-:W-:-:S03]  /*26460*/  IMAD.WIDE R8, R3, 0x2, R16 ;  /* 0x0000000203087825 */ /* 0x000fc600078e0210 */
[----:B---3--:R1:W-:Y:S04]  /*26470*/  STL [R1+0x76c], R23 ;  /* 0x00076c1701007387 */ /* 0x0083e80000100800 */
[----:B------:R-:W3:Y:S01]  /*26480*/  LDL.64 R26, [R1+0x3768] ;  /* 0x00376800011a7983 */ /* 0x000ee20000100a00 */
[----:B--2---:R-:W-:-:S03]  /*26490*/  IMAD.WIDE R10, R3, 0x2, R24 ;  /* 0x00000002030a7825 */ /* 0x004fc600078e0218 */
[----:B------:R-:W2:Y:S04]  /*264a0*/  LDL.64 R20, [R1+0x2e08] ;  /* 0x002e080001147983 */ /* 0x000ea80000100a00 */
[----:B-1----:R-:W2:Y:S04]  /*264b0*/  LDL.64 R22, [R1+0x3770] ;  /* 0x0037700001167983 */ /* 0x002ea80000100a00 */
[----:B------:R1:W2:Y:S04]  /*264c0*/  LDG.E.U16 R25, [R4.64] ;  /* 0x0000000604197981 */ /* 0x0002a8000c1e1500 */
[----:B------:R-:W2:Y:S04]  /*264d0*/  LDL.64 R16, [R1+0x3760] ;  /* 0x0037600001107983 */ /* 0x000ea80000100a00 */
[----:B------:R0:W-:Y:S04]  /*264e0*/  STL [R1+0x768], R2 ;  /* 0x0007680201007387 */ /* 0x0001e80000100800 */
[----:B------:R1:W-:Y:S04]  /*264f0*/  STL [R1+0x764], R0 ;  /* 0x0007640001007387 */ /* 0x0003e80000100800 */
[----:B0-----:R2:W2:Y:S04]  /*26500*/  LDG.E.U16 R2, [R6.64] ;  /* 0x0000000606027981 */ /* 0x0014a8000c1e1500 */
[----:B-1----:R0:W2:Y:S01]  /*26510*/  LDG.E.U16 R0, [R8.64] ;  /* 0x0000000608007981 */ /* 0x0020a2000c1e1500 */
[----:B------:R-:W-:-:S04]  /*26520*/  IMAD.WIDE R12, R3, 0x2, R18 ;  /* 0x00000002030c7825 */ /* 0x000fc800078e0212 */
[C---:B------:R-:W-:Y:S01]  /*26530*/  IMAD.WIDE R4, R3.reuse, 0x2, R14 ;  /* 0x0000000203047825 */ /* 0x040fe200078e020e */
[----:B------:R1:W-:Y:S04]  /*26540*/  STL [R1+0x760], R28 ;  /* 0x0007601c01007387 */ /* 0x0003e80000100800 */
[----:B------:R-:W2:Y:S04]  /*26550*/  LDL.64 R18, [R1+0x3758] ;  /* 0x0037580001127983 */ /* 0x000ea80000100a00 */
[----:B----4-:R4:W-:Y:S04]  /*26560*/  STL [R1+0x75c], R29 ;  /* 0x00075c1d01007387 */ /* 0x0109e80000100800 */
[----:B-1----:R3:W2:Y:S04]  /*26570*/  LDG.E.U16 R28, [R10.64] ;  /* 0x000000060a1c7981 */ /* 0x0026a8000c1e1500 */
[----:B----4-:R1:W2:Y:S01]  /*26580*/  LDG.E.U16 R29, [R12.64] ;  /* 0x000000060c1d7981 */ /* 0x0102a2000c1e1500 */
[----:B---3--:R-:W-:-:S03]  /*26590*/  IMAD.WIDE R10, R3, 0x2, R26 ;  /* 0x00000002030a7825 */ /* 0x008fc600078e021a */
[----:B------:R3:W4:Y:S01]  /*265a0*/  LDG.E.U16 R27, [R4.64] ;  /* 0x00000006041b7981 */ /* 0x000722000c1e1500 */
[----:B--2---:R-:W-:-:S03]  /*265b0*/  IMAD.WIDE R6, R3, 0x2, R22 ;  /* 0x0000000203067825 */ /* 0x004fc600078e0216 */
[----:B------:R2:W-:Y:S04]  /*265c0*/  STL [R1+0x758], R25 ;  /* 0x0007581901007387 */ /* 0x0005e80000100800 */
[----:B------:R-:W4:Y:S01]  /*265d0*/  LDL.64 R22, [R1+0x3748] ;  /* 0x0037480001167983 */ /* 0x000f220000100a00 */
[----:B0-----:R-:W-:-:S03]  /*265e0*/  IMAD.WIDE R8, R3, 0x2, R20 ;  /* 0x0000000203087825 */ /* 0x001fc600078e0214 */
[----:B------:R-:W4:Y:S04]  /*265f0*/  LDL.64 R14, [R1+0x3750] ;  /* 0x00375000010e7983 */ /* 0x000f280000100a00 */
[----:B--2---:R-:W2:Y:S04]  /*26600*/  LDL.64 R24, [R1+0x2e00] ;  /* 0x002e000001187983 */ /* 0x004ea80000100a00 */
[----:B------:R-:W2:Y:S04]  /*26610*/  LDL.64 R20, [R1+0x3740] ;  /* 0x0037400001147983 */ /* 0x000ea80000100a00 */
[----:B------:R0:W-:Y:S04]  /*26620*/  STL [R1+0x754], R2 ;  /* 0x0007540201007387 */ /* 0x0001e80000100800 */
[----:B------:R1:W-:Y:S04]  /*26630*/  STL [R1+0x750], R0 ;  /* 0x0007500001007387 */ /* 0x0003e80000100800 */
[----:B0-----:R2:W2:Y:S04]  /*26640*/  LDG.E.U16 R2, [R6.64] ;  /* 0x0000000606027981 */ /* 0x0014a8000c1e1500 */
[----:B-1----:R0:W2:Y:S01]  /*26650*/  LDG.E.U16 R0, [R8.64] ;  /* 0x0000000608007981 */ /* 0x0020a2000c1e1500 */
[----:B------:R-:W-:-:S04]  /*26660*/  IMAD.WIDE R12, R3, 0x2, R16 ;  /* 0x00000002030c7825 */ /* 0x000fc800078e0210 */
[C---:B---3--:R-:W-:Y:S01]  /*26670*/  IMAD.WIDE R4, R3.reuse, 0x2, R18 ;  /* 0x0000000203047825 */ /* 0x048fe200078e0212 */
[----:B------:R1:W-:Y:S04]  /*26680*/  STL [R1+0x74c], R28 ;  /* 0x00074c1c01007387 */ /* 0x0003e80000100800 */
[----:B------:R-:W2:Y:S04]  /*26690*/  LDL.64 R16, [R1+0x2df8] ;  /* 0x002df80001107983 */ /* 0x000ea80000100a00 */
[----:B------:R0:W-:Y:S04]  /*266a0*/  STL [R1+0x748], R29 ;  /* 0x0007481d01007387 */ /* 0x0001e80000100800 */
[----:B-1----:R1:W2:Y:S04]  /*266b0*/  LDG.E.U16 R28, [R10.64] ;  /* 0x000000060a1c7981 */ /* 0x0022a8000c1e1500 */
[----:B0-----:R0:W2:Y:S04]  /*266c0*/  LDG.E.U16 R29, [R12.64] ;  /* 0x000000060c1d7981 */ /* 0x0010a8000c1e1500 */
[----:B----4-:R4:W-:Y:S04]  /*266d0*/  STL [R1+0x744], R27 ;  /* 0x0007441b01007387 */ /* 0x0109e80000100800 */
[----:B------:R-:W3:Y:S04]  /*266e0*/  LDL.64 R18, [R1+0x3730] ;  /* 0x0037300001127983 */ /* 0x000ee80000100a00 */
[----:B----4-:R-:W4:Y:S01]  /*266f0*/  LDL.64 R26, [R1+0x3738] ;  /* 0x00373800011a7983 */ /* 0x010f220000100a00 */
[----:B-1----:R-:W-:-:S03]  /*26700*/  IMAD.WIDE R10, R3, 0x2, R22 ;  /* 0x00000002030a7825 */ /* 0x002fc600078e0216 */
[----:B------:R1:W3:Y:S01]  /*26710*/  LDG.E.U16 R23, [R4.64] ;  /* 0x0000000604177981 */ /* 0x0002e2000c1e1500 */
[----:B--2---:R-:W-:-:S03]  /*26720*/  IMAD.WIDE R6, R3, 0x2, R24 ;  /* 0x0000000203067825 */ /* 0x004fc600078e0218 */
[----:B------:R-:W2:Y:S01]  /*26730*/  LDL.64 R24, [R1+0x3728] ;  /* 0x0037280001187983 */ /* 0x000ea20000100a00 */
[----:B------:R-:W-:-:S03]  /*26740*/  IMAD.WIDE R8, R3, 0x2, R14 ;  /* 0x0000000203087825 */ /* 0x000fc600078e020e */
        /* <DEDUP_REMOVED lines=9> */
[----:B------:R0:W-:Y:S04]  /*267e0*/  STL [R1+0x734], R29 ;  /* 0x0007341d01007387 */ /* 0x0001e80000100800 */
[----:B-1----:R2:W2:Y:S04]  /*267f0*/  LDG.E.U16 R28, [R10.64] ;  /* 0x000000060a1c7981 */ /* 0x0024a8000c1e1500 */
[----:B0-----:R0:W2:Y:S01]  /*26800*/  LDG.E.U16 R29, [R12.64] ;  /* 0x000000060c1d7981 */ /* 0x0010a2000c1e1500 */
[----:B----4-:R-:W-:-:S03]  /*26810*/  IMAD.WIDE R6, R3, 0x2, R26 ;  /* 0x0000000203067825 */ /* 0x010fc600078e021a */
[----:B---3--:R1:W-:Y:S04]  /*26820*/  STL [R1+0x730], R23 ;  /* 0x0007301701007387 */ /* 0x0083e80000100800 */
[----:B------:R-:W3:Y:S01]  /*26830*/  LDL.64 R26, [R1+0x2de8] ;  /* 0x002de800011a7983 */ /* 0x000ee20000100a00 */
[----:B--2---:R-:W-:-:S03]  /*26840*/  IMAD.WIDE R10, R3, 0x2, R24 ;  /* 0x00000002030a7825 */ /* 0x004fc600078e0218 */
[----:B------:R-:W2:Y:S04]  /*26850*/  LDL.64 R16, [R1+0x3710] ;  /* 0x0037100001107983 */ /* 0x000ea80000100a00 */
[----:B-1----:R-:W4:Y:S04]  /*26860*/  LDL.64 R22, [R1+0x3718] ;  /* 0x0037180001167983 */ /* 0x002f280000100a00 */
[----:B------:R1:W2:Y:S01]  /*26870*/  LDG.E.U16 R25, [R4.64] ;  /* 0x0000000604197981 */ /* 0x0002a2000c1e1500 */
        /* <DEDUP_REMOVED lines=13> */
[----:B---3--:R-:W-:-:S03]  /*26950*/  IMAD.WIDE R10, R3, 0x2, R26 ;  /* 0x00000002030a7825 */ /* 0x008fc600078e021a */
[----:B------:R1:W3:Y:S01]  /*26960*/  LDG.E.U16 R27, [R4.64] ;  /* 0x00000006041b7981 */ /* 0x0002e2000c1e1500 */
[----:B----4-:R-:W-:-:S03]  /*26970*/  IMAD.WIDE R6, R3, 0x2, R22 ;  /* 0x0000000203067825 */ /* 0x010fc600078e0216 */
[----:B--2---:R2:W-:Y:S04]  /*26980*/  STL [R1+0x71c], R25 ;  /* 0x00071c1901007387 */ /* 0x0045e80000100800 */
[----:B------:R-:W4:Y:S01]  /*26990*/  LDL.64 R22, [R1+0x36f0] ;  /* 0x0036f00001167983 */ /* 0x000f220000100a00 */
[----:B------:R-:W-:-:S03]  /*269a0*/  IMAD.WIDE R8, R3, 0x2, R16 ;  /* 0x0000000203087825 */ /* 0x000fc600078e0210 */
        /* <DEDUP_REMOVED lines=13> */
[----:B0-----:R0:W2:Y:S04]  /*26a80*/  LDG.E.U16 R29, [R12.64] ;  /* 0x000000060c1d7981 */ /* 0x0010a8000c1e1500 */
[----:B---3--:R1:W-:Y:S04]  /*26a90*/  STL [R1+0x708], R27 ;  /* 0x0007081b01007387 */ /* 0x0083e80000100800 */
[----:B------:R-:W3:Y:S04]  /*26aa0*/  LDL.64 R14, [R1+0x36d8] ;  /* 0x0036d800010e7983 */ /* 0x000ee80000100a00 */
[----:B-1----:R-:W3:Y:S01]  /*26ab0*/  LDL.64 R26, [R1+0x2dd8] ;  /* 0x002dd800011a7983 */ /* 0x002ee20000100a00 */
[----:B----4-:R-:W-:-:S03]  /*26ac0*/  IMAD.WIDE R10, R3, 0x2, R22 ;  /* 0x00000002030a7825 */ /* 0x010fc600078e0216 */
[----:B------:R1:W4:Y:S01]  /*26ad0*/  LDG.E.U16 R23, [R4.64] ;  /* 0x0000000604177981 */ /* 0x000322000c1e1500 */
        /* <DEDUP_REMOVED lines=16> */
[----:B----4-:R1:W-:Y:S04]  /*26be0*/  STL [R1+0x6f4], R23 ;  /* 0x0006f41701007387 */ /* 0x0103e80000100800 */
        /* <DEDUP_REMOVED lines=584> */
[----:B------:R-:W4:Y:S01]  /*29070*/  LDL.64 R24, [R1+0x2ca8] ;  /* 0x002ca80001187983 */ /* 0x000f220000100a00 */
[----:B------:R-:W-:-:S03]  /*29080*/  IMAD.WIDE R8, R3, 0x2, R18 ;  /* 0x0000000203087825 */ /* 0x000fc600078e0212 */
[----:B------:R-:W4:Y:S04]  /*29090*/  LDL.64 R18, [R1+0x3348] ;  /* 0x0033480001127983 */ /* 0x000f280000100a00 */
        /* <DEDUP_REMOVED lines=13> */
[----:B------:R-:W4:Y:S01]  /*29170*/  LDL.64 R26, [R1+0x3330] ;  /* 0x00333000011a7983 */ /* 0x000f220000100a00 */
[----:B-1----:R-:W-:-:S03]  /*29180*/  IMAD.WIDE R10, R3, 0x2, R24 ;  /* 0x00000002030a7825 */ /* 0x002fc600078e0218 */
[----:B------:R-:W4:Y:S04]  /*29190*/  LDL.64 R20, [R1+0x2ca0] ;  /* 0x002ca00001147983 */ /* 0x000f280000100a00 */
[----:B---3--:R-:W3:Y:S04]  /*291a0*/  LDL.64 R22, [R1+0x3338] ;  /* 0x0033380001167983 */ /* 0x008ee80000100a00 */
[----:B------:R1:W3:Y:S01]  /*291b0*/  LDG.E.U16 R25, [R4.64] ;  /* 0x0000000604197981 */ /* 0x0002e2000c1e1500 */
[----:B------:R-:W-:-:S03]  /*291c0*/  IMAD.WIDE R8, R3, 0x2, R16 ;  /* 0x0000000203087825 */ /* 0x000fc600078e0210 */
[----:B------:R-:W3:Y:S04]  /*291d0*/  LDL.64 R16, [R1+0x3328] ;  /* 0x0033280001107983 */ /* 0x000ee80000100a00 */
[----:B--2---:R2:W-:Y:S04]  /*291e0*/  STL [R1+0x498], R2 ;  /* 0x0004980201007387 */ /* 0x0045e80000100800 */
[----:B------:R0:W-:Y:S04]  /*291f0*/  STL [R1+0x494], R0 ;  /* 0x0004940001007387 */ /* 0x0001e80000100800 */
[----:B--2---:R3:W2:Y:S04]  /*29200*/  LDG.E.U16 R2, [R6.64] ;  /* 0x0000000606027981 */ /* 0x0046a8000c1e1500 */
[----:B0-----:R0:W2:Y:S01]  /*29210*/  LDG.E.U16 R0, [R8.64] ;  /* 0x0000000608007981 */ /* 0x0010a2000c1e1500 */
[----:B------:R-:W-:-:S04]  /*29220*/  IMAD.WIDE R12, R3, 0x2, R18 ;  /* 0x00000002030c7825 */ /* 0x000fc800078e0212 */
[C---:B-1----:R-:W-:Y:S01]  /*29230*/  IMAD.WIDE R4, R3.reuse, 0x2, R14 ;  /* 0x0000000203047825 */ /* 0x042fe200078e020e */
[----:B------:R1:W-:Y:S04]  /*29240*/  STL [R1+0x490], R28 ;  /* 0x0004901c01007387 */ /* 0x0003e80000100800 */
[----:B------:R-:W2:Y:S04]  /*29250*/  LDL.64 R18, [R1+0x3320] ;  /* 0x0033200001127983 */ /* 0x000ea80000100a00 */
[----:B------:R0:W-:Y:S04]  /*29260*/  STL [R1+0x48c], R29 ;  /* 0x00048c1d01007387 */ /* 0x0001e80000100800 */
[----:B-1----:R4:W2:Y:S04]  /*29270*/  LDG.E.U16 R28, [R10.64] ;  /* 0x000000060a1c7981 */ /* 0x0028a8000c1e1500 */
[----:B0-----:R0:W2:Y:S01]  /*29280*/  LDG.E.U16 R29, [R12.64] ;  /* 0x000000060c1d7981 */ /* 0x0010a2000c1e1500 */
[----:B----4-:R-:W-:-:S03]  /*29290*/  IMAD.WIDE R10, R3, 0x2, R26 ;  /* 0x00000002030a7825 */ /* 0x010fc600078e021a */
[----:B------:R1:W4:Y:S01]  /*292a0*/  LDG.E.U16 R27, [R4.64] ;  /* 0x00000006041b7981 */ /* 0x000322000c1e1500 */
[----:B---3--:R-:W-:-:S03]  /*292b0*/  IMAD.WIDE R6, R3, 0x2, R22 ;  /* 0x0000000203067825 */ /* 0x008fc600078e0216 */
[----:B------:R3:W-:Y:S04]  /*292c0*/  STL [R1+0x488], R25 ;  /* 0x0004881901007387 */ /* 0x0007e80000100800 */
[----:B------:R-:W4:Y:S01]  /*292d0*/  LDL.64 R22, [R1+0x3310] ;  /* 0x0033100001167983 */ /* 0x000f220000100a00 */
[----:B------:R-:W-:-:S03]  /*292e0*/  IMAD.WIDE R8, R3, 0x2, R20 ;  /* 0x0000000203087825 */ /* 0x000fc600078e0214 */
[----:B------:R-:W4:Y:S04]  /*292f0*/  LDL.64 R14, [R1+0x3318] ;  /* 0x00331800010e7983 */ /* 0x000f280000100a00 */
[----:B---3--:R-:W3:Y:S04]  /*29300*/  LDL.64 R24, [R1+0x2c98] ;  /* 0x002c980001187983 */ /* 0x008ee80000100a00 */
        /* <DEDUP_REMOVED lines=11> */
[----:B0-----:R0:W2:Y:S04]  /*293c0*/  LDG.E.U16 R29, [R12.64] ;  /* 0x000000060c1d7981 */ /* 0x0010a8000c1e1500 */
[----:B----4-:R4:W-:Y:S04]  /*293d0*/  STL [R1+0x474], R27 ;  /* 0x0004741b01007387 */ /* 0x0109e80000100800 */
[----:B------:R-:W2:Y:S04]  /*293e0*/  LDL.64 R18, [R1+0x32f8] ;  /* 0x0032f80001127983 */ /* 0x000ea80000100a00 */
[----:B----4-:R-:W4:Y:S01]  /*293f0*/  LDL.64 R26, [R1+0x3300] ;  /* 0x00330000011a7983 */ /* 0x010f220000100a00 */
[----:B-1----:R-:W-:-:S03]  /*29400*/  IMAD.WIDE R10, R3, 0x2, R22 ;  /* 0x00000002030a7825 */ /* 0x002fc600078e0216 */
[----:B------:R1:W4:Y:S01]  /*29410*/  LDG.E.U16 R23, [R4.64] ;  /* 0x0000000604177981 */ /* 0x000322000c1e1500 */
[----:B---3--:R-:W-:-:S03]  /*29420*/  IMAD.WIDE R6, R3, 0x2, R24 ;  /* 0x0000000203067825 */ /* 0x008fc600078e0218 */
[----:B------:R-:W3:Y:S01]  /*29430*/  LDL.64 R24, [R1+0x32f0] ;  /* 0x0032f00001187983 */ /* 0x000ee20000100a00 */
        /* <DEDUP_REMOVED lines=14> */
[----:B------:R1:W-:Y:S04]  /*29520*/  STL [R1+0x460], R23 ;  /* 0x0004601701007387 */ /* 0x0003e80000100800 */
[----:B------:R-:W4:Y:S01]  /*29530*/  LDL.64 R26, [R1+0x2c80] ;  /* 0x002c8000011a7983 */ /* 0x000f220000100a00 */
[----:B---3--:R-:W-:-:S03]  /*29540*/  IMAD.WIDE R10, R3, 0x2, R24 ;  /* 0x00000002030a7825 */ /* 0x008fc600078e0218 */
[----:B------:R-:W3:Y:S04]  /*29550*/  LDL.64 R16, [R1+0x32d8] ;  /* 0x0032d80001107983 */ /* 0x000ee80000100a00 */
[----:B-1----:R-:W3:Y:S04]  /*29560*/  LDL.64 R22, [R1+0x32e0] ;  /* 0x0032e00001167983 */ /* 0x002ee80000100a00 */
        /* <DEDUP_REMOVED lines=178> */
[----:B------:R-:W4:Y:S04]  /*2a090*/  LDL.64 R20, [R1+0x2c28] ;  /* 0x002c280001147983 */ /* 0x000f280000100a00 */
[----:B------:R0:W4:Y:S01]  /*2a0a0*/  LDG.E.U16 R25, [R4.64] ;  /* 0x0000000604197981 */ /* 0x000122000c1e1500 */
[----:B------:R-:W-:-:S03]  /*2a0b0*/  IMAD.WIDE R8, R3, 0x2, R16 ;  /* 0x0000000203087825 */ /* 0x000fc600078e0210 */
[----:B-1----:R-:W4:Y:S04]  /*2a0c0*/  LDL.64 R22, [R1+0x31d0] ;  /* 0x0031d00001167983 */ /* 0x002f280000100a00 */
[----:B------:R-:W4:Y:S04]  /*2a0d0*/  LDL.64 R16, [R1+0x31c0] ;  /* 0x0031c00001107983 */ /* 0x000f280000100a00 */
[----:B--2---:R1:W-:Y:S04]  /*2a0e0*/  STL [R1+0x3a8], R2 ;  /* 0x0003a80201007387 */ /* 0x0043e80000100800 */
[----:B------:R2:W-:Y:S04]  /*2a0f0*/  STL [R1+0x3a4], R0 ;  /* 0x0003a40001007387 */ /* 0x0005e80000100800 */
[----:B-1----:R1:W3:Y:S04]  /*2a100*/  LDG.E.U16 R2, [R6.64] ;  /* 0x0000000606027981 */ /* 0x0022e8000c1e1500 */
[----:B--2---:R2:W3:Y:S01]  /*2a110*/  LDG.E.U16 R0, [R8.64] ;  /* 0x0000000608007981 */ /* 0x0044e2000c1e1500 */
[----:B0-----:R-:W-:-:S04]  /*2a120*/  IMAD.WIDE R12, R3, 0x2, R18 ;  /* 0x00000002030c7825 */ /* 0x001fc800078e0212 */
[C---:B------:R-:W-:Y:S01]  /*2a130*/  IMAD.WIDE R4, R3.reuse, 0x2, R14 ;  /* 0x0000000203047825 */ /* 0x040fe200078e020e */
[----:B------:R0:W-:Y:S04]  /*2a140*/  STL [R1+0x3a0], R28 ;  /* 0x0003a01c01007387 */ /* 0x0001e80000100800 */
[----:B------:R-:W3:Y:S04]  /*2a150*/  LDL.64 R18, [R1+0x31b8] ;  /* 0x0031b80001127983 */ /* 0x000ee80000100a00 */
[----:B------:R1:W-:Y:S04]  /*2a160*/  STL [R1+0x39c], R29 ;  /* 0x00039c1d01007387 */ /* 0x0003e80000100800 */
[----:B0-----:R4:W3:Y:S04]  /*2a170*/  LDG.E.U16 R28, [R10.64] ;  /* 0x000000060a1c7981 */ /* 0x0018e8000c1e1500 */
[----:B-1----:R0:W3:Y:S01]  /*2a180*/  LDG.E.U16 R29, [R12.64] ;  /* 0x000000060c1d7981 */ /* 0x0020e2000c1e1500 */
[----:B----4-:R-:W-:-:S03]  /*2a190*/  IMAD.WIDE R10, R3, 0x2, R26 ;  /* 0x00000002030a7825 */ /* 0x010fc600078e021a */
[----:B------:R1:W4:Y:S04]  /*2a1a0*/  LDG.E.U16 R27, [R4.64] ;  /* 0x00000006041b7981 */ /* 0x000328000c1e1500 */
[----:B------:R0:W-:Y:S01]  /*2a1b0*/  STL [R1+0x398], R25 ;  /* 0x0003981901007387 */ /* 0x0001e20000100800 */
[----:B--2---:R-:W-:-:S03]  /*2a1c0*/  IMAD.WIDE R8, R3, 0x2, R20 ;  /* 0x0000000203087825 */ /* 0x004fc600078e0214 */
[----:B------:R-:W4:Y:S01]  /*2a1d0*/  LDL.64 R20, [R1+0x31a0] ;  /* 0x0031a00001147983 */ /* 0x000f220000100a00 */
[----:B------:R-:W-:-:S03]  /*2a1e0*/  IMAD.WIDE R6, R3, 0x2, R22 ;  /* 0x0000000203067825 */ /* 0x000fc600078e0216 */
[----:B------:R-:W4:Y:S04]  /*2a1f0*/  LDL.64 R14, [R1+0x31b0] ;  /* 0x0031b000010e7983 */ /* 0x000f280000100a00 */
[----:B0-----:R-:W4:Y:S04]  /*2a200*/  LDL.64 R24, [R1+0x2c20] ;  /* 0x002c200001187983 */ /* 0x001f280000100a00 */
[----:B------:R-:W4:Y:S04]  /*2a210*/  LDL.64 R22, [R1+0x31a8] ;  /* 0x0031a80001167983 */ /* 0x000f280000100a00 */
[----:B---3--:R0:W-:Y:S04]  /*2a220*/  STL [R1+0x394], R2 ;  /* 0x0003940201007387 */ /* 0x0081e80000100800 */
[----:B------:R3:W-:Y:S04]  /*2a230*/  STL [R1+0x390], R0 ;  /* 0x0003900001007387 */ /* 0x0007e80000100800 */
[----:B0-----:R0:W2:Y:S04]  /*2a240*/  LDG.E.U16 R2, [R6.64] ;  /* 0x0000000606027981 */ /* 0x0010a8000c1e1500 */
[----:B---3--:R3:W2:Y:S01]  /*2a250*/  LDG.E.U16 R0, [R8.64] ;  /* 0x0000000608007981 */ /* 0x0086a2000c1e1500 */
        /* <DEDUP_REMOVED lines=10> */
[----:B0-----:R-:W-:-:S03]  /*2a300*/  IMAD.WIDE R12, R3, 0x2, R20 ;  /* 0x00000002030c7825 */ /* 0x001fc600078e0214 */
[----:B------:R0:W4:Y:S01]  /*2a310*/  LDG.E.U16 R21, [R4.64] ;  /* 0x0000000604157981 */ /* 0x000122000c1e1500 */
[----:B------:R-:W-:-:S03]  /*2a320*/  IMAD.WIDE R6, R3, 0x2, R24 ;  /* 0x0000000203067825 */ /* 0x000fc600078e0218 */
[----:B------:R-:W4:Y:S01]  /*2a330*/  LDL.64 R24, [R1+0x3188] ;  /* 0x0031880001187983 */ /* 0x000f220000100a00 */
[----:B---3--:R-:W-:-:S03]  /*2a340*/  IMAD.WIDE R8, R3, 0x2, R14 ;  /* 0x0000000203087825 */ /* 0x008fc600078e020e */
[----:B------:R-:W2:Y:S04]  /*2a350*/  LDL.64 R14, [R1+0x2c10] ;  /* 0x002c1000010e7983 */ /* 0x000ea80000100a00 */
[----:B--2---:R2:W-:Y:S04]  /*2a360*/  STL [R1+0x380], R2 ;  /* 0x0003800201007387 */ /* 0x0045e80000100800 */
[----:B------:R0:W-:Y:S04]  /*2a370*/  STL [R1+0x37c], R0 ;  /* 0x00037c0001007387 */ /* 0x0001e80000100800 */
[----:B--2---:R4:W2:Y:S04]  /*2a380*/  LDG.E.U16 R2, [R6.64] ;  /* 0x0000000606027981 */ /* 0x0048a8000c1e1500 */
[----:B0-----:R0:W2:Y:S01]  /*2a390*/  LDG.E.U16 R0, [R8.64] ;  /* 0x0000000608007981 */ /* 0x0010a2000c1e1500 */
[----:B-1----:R-:W-:-:S04]  /*2a3a0*/  IMAD.WIDE R10, R3, 0x2, R22 ;  /* 0x00000002030a7825 */ /* 0x002fc800078e0216 */
[C---:B------:R-:W-:Y:S01]  /*2a3b0*/  IMAD.WIDE R4, R3.reuse, 0x2, R16 ;  /* 0x0000000203047825 */ /* 0x040fe200078e0210 */
[----:B------:R1:W-:Y:S04]  /*2a3c0*/  STL [R1+0x378], R28 ;  /* 0x0003781c01007387 */ /* 0x0003e80000100800 */
[----:B------:R-:W3:Y:S04]  /*2a3d0*/  LDL.64 R22, [R1+0x3180] ;  /* 0x0031800001167983 */ /* 0x000ee80000100a00 */
[----:B------:R0:W-:Y:S04]  /*2a3e0*/  STL [R1+0x374], R29 ;  /* 0x0003741d01007387 */ /* 0x0001e80000100800 */
[----:B-1----:R1:W3:Y:S04]  /*2a3f0*/  LDG.E.U16 R28, [R10.64] ;  /* 0x000000060a1c7981 */ /* 0x0022e8000c1e1500 */
[----:B0-----:R0:W3:Y:S01]  /*2a400*/  LDG.E.U16 R29, [R12.64] ;  /* 0x000000060c1d7981 */ /* 0x0010e2000c1e1500 */
[----:B------:R-:W-:-:S04]  /*2a410*/  IMAD.WIDE R8, R3, 0x2, R18 ;  /* 0x0000000203087825 */ /* 0x000fc800078e0212 */
[C---:B----4-:R-:W-:Y:S01]  /*2a420*/  IMAD.WIDE R6, R3.reuse, 0x2, R26 ;  /* 0x0000000203067825 */ /* 0x050fe200078e021a */
[----:B------:R4:W-:Y:S04]  /*2a430*/  STL [R1+0x370], R21 ;  /* 0x0003701501007387 */ /* 0x0009e80000100800 */
[----:B------:R-:W3:Y:S01]  /*2a440*/  LDL.64 R16, [R1+0x3170] ;  /* 0x0031700001107983 */ /* 0x000ee20000100a00 */
[----:B-1----:R-:W-:-:S03]  /*2a450*/  IMAD.WIDE R10, R3, 0x2, R24 ;  /* 0x00000002030a7825 */ /* 0x002fc600078e0218 */
[----:B------:R-:W3:Y:S04]  /*2a460*/  LDL.64 R18, [R1+0x3168] ;  /* 0x0031680001127983 */ /* 0x000ee80000100a00 */
[----:B------:R3:W3:Y:S04]  /*2a470*/  LDG.E.U16 R25, [R4.64] ;  /* 0x0000000604197981 */ /* 0x0006e8000c1e1500 */
[----:B----4-:R-:W3:Y:S04]  /*2a480*/  LDL.64 R20, [R1+0x3178] ;  /* 0x0031780001147983 */ /* 0x010ee80000100a00 */
[----:B------:R-:W3:Y:S04]  /*2a490*/  LDL.64 R26, [R1+0x2c08] ;  /* 0x002c0800011a7983 */ /* 0x000ee80000100a00 */
[----:B--2---:R1:W-:Y:S04]  /*2a4a0*/  STL [R1+0x36c], R2 ;  /* 0x00036c0201007387 */ /* 0x0043e80000100800 */
[----:B------:R2:W-:Y:S04]  /*2a4b0*/  STL [R1+0x368], R0 ;  /* 0x0003680001007387 */ /* 0x0005e80000100800 */
[----:B-1----:R3:W4:Y:S04]  /*2a4c0*/  LDG.E.U16 R2, [R6.64] ;  /* 0x0000000606027981 */ /* 0x002728000c1e1500 */
[----:B--2---:R1:W4:Y:S01]  /*2a4d0*/  LDG.E.U16 R0, [R8.64] ;  /* 0x0000000608007981 */ /* 0x004322000c1e1500 */
[----:B0-----:R-:W-:-:S03]  /*2a4e0*/  IMAD.WIDE R12, R3, 0x2, R14 ;  /* 0x00000002030c7825 */ /* 0x001fc600078e020e */
[----:B------:R-:W4:Y:S01]  /*2a4f0*/  LDL.64 R14, [R1+0x3160] ;  /* 0x00316000010e7983 */ /* 0x000f220000100a00 */
[----:B---3--:R-:W-:-:S03]  /*2a500*/  IMAD.WIDE R4, R3, 0x2, R22 ;  /* 0x0000000203047825 */ /* 0x008fc600078e0216 */
[----:B------:R0:W-:Y:S04]  /*2a510*/  STL [R1+0x364], R28 ;  /* 0x0003641c01007387 */ /* 0x0001e80000100800 */
[----:B------:R3:W-:Y:S04]  /*2a520*/  STL [R1+0x360], R29 ;  /* 0x0003601d01007387 */ /* 0x0007e80000100800 */
[----:B0-----:R0:W2:Y:S04]  /*2a530*/  LDG.E.U16 R28, [R10.64] ;  /* 0x000000060a1c7981 */ /* 0x0010a8000c1e1500 */
[----:B---3--:R3:W2:Y:S01]  /*2a540*/  LDG.E.U16 R29, [R12.64] ;  /* 0x000000060c1d7981 */ /* 0x0086a2000c1e1500 */
[----:B-1----:R-:W-:-:S03]  /*2a550*/  IMAD.WIDE R8, R3, 0x2, R16 ;  /* 0x0000000203087825 */ /* 0x002fc600078e0210 */
[----:B------:R1:W-:Y:S04]  /*2a560*/  STL [R1+0x35c], R25 ;  /* 0x00035c1901007387 */ /* 0x0003e80000100800 */
[----:B------:R-:W2:Y:S01]  /*2a570*/  LDL.64 R22, [R1+0x2c00] ;  /* 0x002c000001167983 */ /* 0x000ea20000100a00 */
[----:B------:R-:W-:-:S03]  /*2a580*/  IMAD.WIDE R6, R3, 0x2, R20 ;  /* 0x0000000203067825 */ /* 0x000fc600078e0214 */
[----:B------:R-:W2:Y:S04]  /*2a590*/  LDL.64 R20, [R1+0x3150] ;  /* 0x0031500001147983 */ /* 0x000ea80000100a00 */
[----:B-1----:R-:W2:Y:S01]  /*2a5a0*/  LDL.64 R24, [R1+0x3158] ;  /* 0x0031580001187983 */ /* 0x002ea20000100a00 */
[----:B---3--:R-:W-:-:S03]  /*2a5b0*/  IMAD.WIDE R12, R3, 0x2, R18 ;  /* 0x00000002030c7825 */ /* 0x008fc600078e0212 */
[----:B------:R1:W4:Y:S01]  /*2a5c0*/  LDG.E.U16 R19, [R4.64] ;  /* 0x0000000604137981 */ /* 0x000322000c1e1500 */
[----:B0-----:R-:W-:-:S03]  /*2a5d0*/  IMAD.WIDE R10, R3, 0x2, R26 ;  /* 0x00000002030a7825 */ /* 0x001fc600078e021a */
[----:B------:R0:W4:Y:S04]  /*2a5e0*/  LDG.E.U16 R27, [R8.64] ;  /* 0x00000006081b7981 */ /* 0x000128000c1e1500 */
[----:B------:R0:W4:Y:S04]  /*2a5f0*/  LDG.E.U16 R26, [R6.64] ;  /* 0x00000006061a7981 */ /* 0x000128000c1e1500 */
[----:B------:R-:W4:Y:S04]  /*2a600*/  LDL.64 R16, [R1+0x3148] ;  /* 0x0031480001107983 */ /* 0x000f280000100a00 */
[----:B----4-:R4:W-:Y:S04]  /*2a610*/  STL [R1+0x358], R2 ;  /* 0x0003580201007387 */ /* 0x0109e80000100800 */
[----:B------:R0:W-:Y:S04]  /*2a620*/  STL [R1+0x354], R0 ;  /* 0x0003540001007387 */ /* 0x0001e80000100800 */
[----:B----4-:R4:W3:Y:S04]  /*2a630*/  LDG.E.U16 R2, [R10.64] ;  /* 0x000000060a027981 */ /* 0x0108e8000c1e1500 */
[----:B0-----:R0:W3:Y:S01]  /*2a640*/  LDG.E.U16 R0, [R12.64] ;  /* 0x000000060c007981 */ /* 0x0010e2000c1e1500 */
[----:B-1----:R-:W-:-:S06]  /*2a650*/  IMAD.WIDE R4, R3, 0x2, R14 ;  /* 0x0000000203047825 */ /* 0x002fcc00078e020e */
[----:B------:R-:W3:Y:S04]  /*2a660*/  LDG.E.U16 R5, [R4.64] ;  /* 0x0000000604057981 */ /* 0x000ee8000c1e1500 */
[----:B--2---:R-:W-:Y:S04]  /*2a670*/  STL [R1+0x34c], R29 ;  /* 0x00034c1d01007387 */ /* 0x004fe80000100800 */
[----:B------:R1:W-:Y:S04]  /*2a680*/  STL [R1+0x350], R28 ;  /* 0x0003501c01007387 */ /* 0x0003e80000100800 */
[----:B-1----:R-:W2:Y:S01]  /*2a690*/  LDL.64 R28, [R1+0x3140] ;  /* 0x00314000011c7983 */ /* 0x002ea20000100a00 */
[----:B------:R-:W-:-:S06]  /*2a6a0*/  IMAD.WIDE R8, R3, 0x2, R22 ;  /* 0x0000000203087825 */ /* 0x000fcc00078e0216 */
[----:B------:R-:W2:Y:S01]  /*2a6b0*/  LDG.E.U16 R9, [R8.64] ;  /* 0x0000000608097981 */ /* 0x000ea2000c1e1500 */
[----:B------:R-:W-:-:S03]  /*2a6c0*/  IMAD.WIDE R6, R3, 0x2, R24 ;  /* 0x0000000203067825 */ /* 0x000fc600078e0218 */
[----:B----4-:R1:W-:Y:S04]  /*2a6d0*/  STL [R1+0x348], R19 ;  /* 0x0003481301007387 */ /* 0x0103e80000100800 */
[----:B------:R-:W4:Y:S01]  /*2a6e0*/  LDG.E.U16 R7, [R6.64] ;  /* 0x0000000606077981 */ /* 0x000f22000c1e1500 */
[----:B------:R-:W-:-:S03]  /*2a6f0*/  IMAD.WIDE R10, R3, 0x2, R20 ;  /* 0x00000002030a7825 */ /* 0x000fc600078e0214 */
[----:B------:R-:W4:Y:S04]  /*2a700*/  LDL.64 R14, [R1+0x3138] ;  /* 0x00313800010e7983 */ /* 0x000f280000100a00 */
[----:B-1----:R-:W4:Y:S04]  /*2a710*/  LDL.64 R18, [R1+0x2bf8] ;  /* 0x002bf80001127983 */ /* 0x002f280000100a00 */
[----:B------:R-:W-:Y:S04]  /*2a720*/  STL [R1+0x340], R27 ;  /* 0x0003401b01007387 */ /* 0x000fe80000100800 */
[----:B------:R1:W-:Y:S04]  /*2a730*/  STL [R1+0x344], R26 ;  /* 0x0003441a01007387 */ /* 0x0003e80000100800 */
[----:B------:R-:W4:Y:S04]  /*2a740*/  LDL.64 R22, [R1+0x3128] ;  /* 0x0031280001167983 */ /* 0x000f280000100a00 */
[----:B------:R-:W4:Y:S04]  /*2a750*/  LDL.64 R20, [R1+0x2bf0] ;  /* 0x002bf00001147983 */ /* 0x000f280000100a00 */
[----:B-1----:R-:W4:Y:S01]  /*2a760*/  LDL.64 R26, [R1+0x3130] ;  /* 0x00313000011a7983 */ /* 0x002f220000100a00 */
[----:B0-----:R-:W-:-:S03]  /*2a770*/  IMAD.WIDE R12, R3, 0x2, R16 ;  /* 0x00000002030c7825 */ /* 0x001fc600078e0210 */
[----:B---3--:R0:W-:Y:S04]  /*2a780*/  STL [R1+0x33c], R2 ;  /* 0x00033c0201007387 */ /* 0x0081e80000100800 */
[----:B------:R1:W-:Y:S04]  /*2a790*/  STL [R1+0x338], R0 ;  /* 0x0003380001007387 */ /* 0x0003e80000100800 */
[----:B------:R-:W3:Y:S04]  /*2a7a0*/  LDL.64 R24, [R1+0x3120] ;  /* 0x0031200001187983 */ /* 0x000ee80000100a00 */
[----:B0-----:R0:W3:Y:S04]  /*2a7b0*/  LDG.E.U16 R2, [R10.64] ;  /* 0x000000060a027981 */ /* 0x0010e8000c1e1500 */
[----:B-1----:R1:W3:Y:S04]  /*2a7c0*/  LDG.E.U16 R0, [R12.64] ;  /* 0x000000060c007981 */ /* 0x0022e8000c1e1500 */
[----:B------:R-:W3:Y:S04]  /*2a7d0*/  LDL.64 R16, [R1+0x3118] ;  /* 0x0031180001107983 */ /* 0x000ee80000100a00 */
[----:B------:R2:W-:Y:S02]  /*2a7e0*/  STL [R1+0x334], R5 ;  /* 0x0003340501007387 */ /* 0x0005e40000100800 */
[----:B--2---:R-:W-:-:S05]  /*2a7f0*/  IMAD.WIDE R4, R3, 0x2, R28 ;  /* 0x0000000203047825 */ /* 0x004fca00078e021c */
[----:B------:R2:W3:Y:S04]  /*2a800*/  LDG.E.U16 R29, [R4.64] ;  /* 0x00000006041d7981 */ /* 0x0004e8000c1e1500 */
[----:B----4-:R4:W-:Y:S04]  /*2a810*/  STL [R1+0x330], R7 ;  /* 0x0003300701007387 */ /* 0x0109e80000100800 */
[----:B------:R0:W-:Y:S01]  /*2a820*/  STL [R1+0x32c], R9 ;  /* 0x00032c0901007387 */ /* 0x0001e20000100800 */
[----:B----4-:R-:W-:-:S03]  /*2a830*/  IMAD.WIDE R6, R3, 0x2, R18 ;  /* 0x0000000203067825 */ /* 0x010fc600078e0212 */
[----:B------:R-:W4:Y:S01]  /*2a840*/  LDL.64 R18, [R1+0x3110] ;  /* 0x0031100001127983 */ /* 0x000f220000100a00 */
[----:B0-----:R-:W-:-:S03]  /*2a850*/  IMAD.WIDE R8, R3, 0x2, R14 ;  /* 0x0000000203087825 */ /* 0x001fc600078e020e */
[----:B------:R-:W4:Y:S01]  /*2a860*/  LDL.64 R14, [R1+0x2be8] ;  /* 0x002be800010e7983 */ /* 0x000f220000100a00 */
[----:B-1----:R-:W-:-:S04]  /*2a870*/  IMAD.WIDE R12, R3, 0x2, R22 ;  /* 0x00000002030c7825 */ /* 0x002fc800078e0216 */
[C---:B------:R-:W-:Y:S02]  /*2a880*/  IMAD.WIDE R10, R3.reuse, 0x2, R26 ;  /* 0x00000002030a7825 */ /* 0x040fe400078e021a */
[----:B------:R0:W4:Y:S04]  /*2a890*/  LDG.E.U16 R27, [R8.64] ;  /* 0x00000006081b7981 */ /* 0x000128000c1e1500 */
[----:B------:R1:W4:Y:S01]  /*2a8a0*/  LDG.E.U16 R26, [R6.64] ;  /* 0x00000006061a7981 */ /* 0x000322000c1e1500 */
[----:B--2---:R-:W-:-:S06]  /*2a8b0*/  IMAD.WIDE R4, R3, 0x2, R20 ;  /* 0x0000000203047825 */ /* 0x004fcc00078e0214 */
[----:B------:R-:W3:Y:S04]  /*2a8c0*/  LDG.E.U16 R5, [R4.64] ;  /* 0x0000000604057981 */ /* 0x000ee8000c1e1500 */
[----:B---3--:R3:W-:Y:S01]  /*2a8d0*/  STL [R1+0x328], R2 ;  /* 0x0003280201007387 */ /* 0x0087e20000100800 */
[----:B-1----:R-:W-:-:S03]  /*2a8e0*/  IMAD.WIDE R6, R3, 0x2, R24 ;  /* 0x0000000203067825 */ /* 0x002fc600078e0218 */
[----:B---3--:R4:W3:Y:S04]  /*2a8f0*/  LDG.E.U16 R2, [R10.64] ;  /* 0x000000060a027981 */ /* 0x0088e8000c1e1500 */
[----:B------:R1:W-:Y:S04]  /*2a900*/  STL [R1+0x324], R0 ;  /* 0x0003240001007387 */ /* 0x0003e80000100800 */
[----:B------:R-:W3:Y:S04]  /*2a910*/  LDG.E.U16 R7, [R6.64] ;  /* 0x0000000606077981 */ /* 0x000ee8000c1e1500 */
[----:B------:R-:W3:Y:S04]  /*2a920*/  LDL.64 R20, [R1+0x3100] ;  /* 0x0031000001147983 */ /* 0x000ee80000100a00 */
[----:B-1----:R1:W3:Y:S01]  /*2a930*/  LDG.E.U16 R0, [R12.64] ;  /* 0x000000060c007981 */ /* 0x0022e2000c1e1500 */
[----:B0-----:R-:W-:-:S03]  /*2a940*/  IMAD.WIDE R8, R3, 0x2, R16 ;  /* 0x0000000203087825 */ /* 0x001fc600078e0210 */
[----:B------:R-:W3:Y:S04]  /*2a950*/  LDL.64 R22, [R1+0x3108] ;  /* 0x0031080001167983 */ /* 0x000ee80000100a00 */
[----:B------:R-:W3:Y:S04]  /*2a960*/  LDG.E.U16 R9, [R8.64] ;  /* 0x0000000608097981 */ /* 0x000ee8000c1e1500 */
[----:B------:R0:W-:Y:S04]  /*2a970*/  STL [R1+0x320], R29 ;  /* 0x0003201d01007387 */ /* 0x0001e80000100800 */
[----:B0-----:R-:W2:Y:S01]  /*2a980*/  LDL.64 R28, [R1+0x30f8] ;  /* 0x0030f800011c7983 */ /* 0x001ea20000100a00 */
[----:B----4-:R-:W-:-:S04]  /*2a990*/  IMAD.WIDE R10, R3, 0x2, R18 ;  /* 0x00000002030a7825 */ /* 0x010fc800078e0212 */
[C---:B-1----:R-:W-:Y:S01]  /*2a9a0*/  IMAD.WIDE R12, R3.reuse, 0x2, R14 ;  /* 0x00000002030c7825 */ /* 0x042fe200078e020e */
[----:B------:R-:W-:Y:S04]  /*2a9b0*/  STL [R1+0x318], R27 ;  /* 0x0003181b01007387 */ /* 0x000fe80000100800 */
[----:B------:R0:W-:Y:S04]  /*2a9c0*/  STL [R1+0x31c], R26 ;  /* 0x00031c1a01007387 */ /* 0x0001e80000100800 */
[----:B------:R-:W4:Y:S04]  /*2a9d0*/  LDL.64 R16, [R1+0x30f0] ;  /* 0x0030f00001107983 */ /* 0x000f280000100a00 */
[----:B0-----:R-:W4:Y:S04]  /*2a9e0*/  LDL.64 R26, [R1+0x2be0] ;  /* 0x002be000011a7983 */ /* 0x001f280000100a00 */
[----:B---3--:R0:W-:Y:S04]  /*2a9f0*/  STL [R1+0x314], R2 ;  /* 0x0003140201007387 */ /* 0x0081e80000100800 */
[----:B------:R-:W3:Y:S04]  /*2aa00*/  LDL.64 R24, [R1+0x30e8] ;  /* 0x0030e80001187983 */ /* 0x000ee80000100a00 */
[----:B------:R-:W3:Y:S04]  /*2aa10*/  LDL.64 R18, [R1+0x30e0] ;  /* 0x0030e00001127983 */ /* 0x000ee80000100a00 */
[----:B0-----:R0:W3:Y:S04]  /*2aa20*/  LDG.E.U16 R2, [R10.64] ;  /* 0x000000060a027981 */ /* 0x0010e8000c1e1500 */
[----:B------:R-:W3:Y:S04]  /*2aa30*/  LDL.64 R14, [R1+0x2bd8] ;  /* 0x002bd800010e7983 */ /* 0x000ee80000100a00 */
[----:B------:R1:W-:Y:S04]  /*2aa40*/  STL [R1+0x310], R0 ;  /* 0x0003100001007387 */ /* 0x0003e80000100800 */
[----:B------:R-:W-:Y:S04]  /*2aa50*/  STL [R1+0x30c], R5 ;  /* 0x00030c0501007387 */ /* 0x000fe80000100800 */
[----:B------:R0:W-:Y:S04]  /*2aa60*/  STL [R1+0x308], R7 ;  /* 0x0003080701007387 */ /* 0x0001e80000100800 */
[----:B-1----:R4:W3:Y:S01]  /*2aa70*/  LDG.E.U16 R0, [R12.64] ;  /* 0x000000060c007981 */ /* 0x0028e2000c1e1500 */
[----:B0-----:R-:W-:-:S03]  /*2aa80*/  IMAD.WIDE R6, R3, 0x2, R20 ;  /* 0x0000000203067825 */ /* 0x001fc600078e0214 */
[----:B------:R-:W3:Y:S01]  /*2aa90*/  LDL.64 R20, [R1+0x30d0] ;  /* 0x0030d00001147983 */ /* 0x000ee20000100a00 */
[----:B------:R-:W-:-:S03]  /*2aaa0*/  IMAD.WIDE R4, R3, 0x2, R22 ;  /* 0x0000000203047825 */ /* 0x000fc600078e0216 */
[----:B------:R-:W3:Y:S04]  /*2aab0*/  LDL.64 R22, [R1+0x30d8] ;  /* 0x0030d80001167983 */ /* 0x000ee80000100a00 */
[----:B------:R2:W-:Y:S02]  /*2aac0*/  STL [R1+0x304], R9 ;  /* 0x0003040901007387 */ /* 0x0005e40000100800 */
[C---:B--2---:R-:W-:Y:S02]  /*2aad0*/  IMAD.WIDE R8, R3.reuse, 0x2, R28 ;  /* 0x0000000203087825 */ /* 0x044fe400078e021c */
[----:B------:R0:W2:Y:S04]  /*2aae0*/  LDG.E.U16 R28, [R6.64] ;  /* 0x00000006061c7981 */ /* 0x0000a8000c1e1500 */
[----:B------:R1:W2:Y:S01]  /*2aaf0*/  LDG.E.U16 R29, [R8.64] ;  /* 0x00000006081d7981 */ /* 0x0002a2000c1e1500 */
[----:B----4-:R-:W-:-:S04]  /*2ab00*/  IMAD.WIDE R12, R3, 0x2, R16 ;  /* 0x00000002030c7825 */ /* 0x010fc800078e0210 */
[C---:B------:R-:W-:Y:S02]  /*2ab10*/  IMAD.WIDE R10, R3.reuse, 0x2, R26 ;  /* 0x00000002030a7825 */ /* 0x040fe400078e021a */
[----:B------:R4:W2:Y:S04]  /*2ab20*/  LDG.E.U16 R27, [R12.64] ;  /* 0x000000060c1b7981 */ /* 0x0008a8000c1e1500 */
[----:B------:R0:W2:Y:S04]  /*2ab30*/  LDG.E.U16 R26, [R10.64] ;  /* 0x000000060a1a7981 */ /* 0x0000a8000c1e1500 */
[----:B---3--:R3:W-:Y:S01]  /*2ab40*/  STL [R1+0x300], R2 ;  /* 0x0003000201007387 */ /* 0x0087e20000100800 */
[----:B0-----:R-:W-:-:S03]  /*2ab50*/  IMAD.WIDE R6, R3, 0x2, R18 ;  /* 0x0000000203067825 */ /* 0x001fc600078e0212 */
[----:B------:R-:W2:Y:S01]  /*2ab60*/  LDL.64 R16, [R1+0x30c8] ;  /* 0x0030c80001107983 */ /* 0x000ea20000100a00 */
[----:B-1----:R-:W-:-:S03]  /*2ab70*/  IMAD.WIDE R8, R3, 0x2, R14 ;  /* 0x0000000203087825 */ /* 0x002fc600078e020e */
[----:B------:R-:W2:Y:S04]  /*2ab80*/  LDL.64 R18, [R1+0x30b8] ;  /* 0x0030b80001127983 */ /* 0x000ea80000100a00 */
[----:B---3--:R0:W3:Y:S04]  /*2ab90*/  LDG.E.U16 R2, [R4.64] ;  /* 0x0000000604027981 */ /* 0x0080e8000c1e1500 */
[----:B------:R-:W3:Y:S04]  /*2aba0*/  LDG.E.U16 R9, [R8.64] ;  /* 0x0000000608097981 */ /* 0x000ee8000c1e1500 */
[----:B------:R-:W3:Y:S01]  /*2abb0*/  LDL.64 R14, [R1+0x30b0] ;  /* 0x0030b000010e7983 */ /* 0x000ee20000100a00 */
[----:B----4-:R-:W-:-:S03]  /*2abc0*/  IMAD.WIDE R12, R3, 0x2, R20 ;  /* 0x00000002030c7825 */ /* 0x010fc600078e0214 */
[----:B------:R1:W4:Y:S04]  /*2abd0*/  LDG.E.U16 R21, [R6.64] ;  /* 0x0000000606157981 */ /* 0x000328000c1e1500 */
[----:B-1----:R-:W4:Y:S01]  /*2abe0*/  LDL.64 R6, [R1+0x2bd0] ;  /* 0x002bd00001067983 */ /* 0x002f220000100a00 */
[----:B0-----:R-:W-:-:S03]  /*2abf0*/  IMAD.WIDE R4, R3, 0x2, R24 ;  /* 0x0000000203047825 */ /* 0x001fc600078e0218 */
[----:B------:R-:W4:Y:S04]  /*2ac00*/  LDL.64 R24, [R1+0x30c0] ;  /* 0x0030c00001187983 */ /* 0x000f280000100a00 */
[----:B------:R2:W4:Y:S01]  /*2ac10*/  LDG.E.U16 R20, [R4.64] ;  /* 0x0000000604147981 */ /* 0x000522000c1e1500 */
[----:B------:R-:W-:-:S03]  /*2ac20*/  IMAD.WIDE R10, R3, 0x2, R22 ;  /* 0x00000002030a7825 */ /* 0x000fc600078e0216 */
[----:B------:R0:W-:Y:S04]  /*2ac30*/  STL [R1+0x2fc], R0 ;  /* 0x0002fc0001007387 */ /* 0x0001e80000100800 */
[----:B0-----:R0:W4:Y:S01]  /*2ac40*/  LDG.E.U16 R0, [R10.64] ;  /* 0x000000060a007981 */ /* 0x001122000c1e1500 */
[----:B--2---:R-:W-:-:S06]  /*2ac50*/  IMAD.WIDE R4, R3, 0x2, R16 ;  /* 0x0000000203047825 */ /* 0x004fcc00078e0210 */
[----:B------:R-:W2:Y:S04]  /*2ac60*/  LDG.E.U16 R5, [R4.64] ;  /* 0x0000000604057981 */ /* 0x000ea8000c1e1500 */
[----:B---3--:R1:W-:Y:S04]  /*2ac70*/  STL [R1+0x2f8], R2 ;  /* 0x0002f80201007387 */ /* 0x0083e80000100800 */
[----:B-1----:R1:W3:Y:S04]  /*2ac80*/  LDG.E.U16 R2, [R12.64] ;  /* 0x000000060c027981 */ /* 0x0022e8000c1e1500 */
[----:B------:R-:W-:Y:S04]  /*2ac90*/  STL [R1+0x2f0], R29 ;  /* 0x0002f01d01007387 */ /* 0x000fe80000100800 */
[----:B------:R0:W-:Y:S01]  /*2aca0*/  STL [R1+0x2f4], R28 ;  /* 0x0002f41c01007387 */ /* 0x0001e20000100800 */
[----:B----4-:R-:W-:-:S03]  /*2acb0*/  IMAD.WIDE R6, R3, 0x2, R6 ;  /* 0x0000000203067825 */ /* 0x010fc600078e0206 */
[----:B0-----:R-:W4:Y:S04]  /*2acc0*/  LDL.64 R28, [R1+0x2bc8] ;  /* 0x002bc800011c7983 */ /* 0x001f280000100a00 */
[----:B------:R-:W-:Y:S04]  /*2acd0*/  STL [R1+0x2e8], R27 ;  /* 0x0002e81b01007387 */ /* 0x000fe80000100800 */
[----:B------:R0:W-:Y:S04]  /*2ace0*/  STL [R1+0x2ec], R26 ;  /* 0x0002ec1a01007387 */ /* 0x0001e80000100800 */
[----:B------:R-:W4:Y:S04]  /*2acf0*/  LDG.E.U16 R7, [R6.64] ;  /* 0x0000000606077981 */ /* 0x000f28000c1e1500 */
[----:B------:R-:W4:Y:S04]  /*2ad00*/  LDL.64 R22, [R1+0x30a0] ;  /* 0x0030a00001167983 */ /* 0x000f280000100a00 */
[----:B0-----:R-:W4:Y:S04]  /*2ad10*/  LDL.64 R26, [R1+0x30a8] ;  /* 0x0030a800011a7983 */ /* 0x001f280000100a00 */
[----:B------:R-:W-:Y:S04]  /*2ad20*/  STL [R1+0x2e0], R21 ;  /* 0x0002e01501007387 */ /* 0x000fe80000100800 */
[----:B------:R0:W-:Y:S04]  /*2ad30*/  STL [R1+0x2e4], R20 ;  /* 0x0002e41401007387 */ /* 0x0001e80000100800 */
[----:B------:R-:W4:Y:S04]  /*2ad40*/  LDL.64 R16, [R1+0x2bc0] ;  /* 0x002bc00001107983 */ /* 0x000f280000100a00 */
[----:B0-----:R-:W4:Y:S04]  /*2ad50*/  LDL.64 R20, [R1+0x3098] ;  /* 0x0030980001147983 */ /* 0x001f280000100a00 */
[----:B------:R0:W-:Y:S01]  /*2ad60*/  STL [R1+0x2dc], R9 ;  /* 0x0002dc0901007387 */ /* 0x0001e20000100800 */
[----:B------:R-:W-:-:S04]  /*2ad70*/  IMAD.WIDE R10, R3, 0x2, R18 ;  /* 0x00000002030a7825 */ /* 0x000fc800078e0212 */
[C---:B0-----:R-:W-:Y:S01]  /*2ad80*/  IMAD.WIDE R8, R3.reuse, 0x2, R24 ;  /* 0x0000000203087825 */ /* 0x041fe200078e0218 */
[----:B------:R0:W-:Y:S05]  /*2ad90*/  STL [R1+0x2d8], R0 ;  /* 0x0002d80001007387 */ /* 0x0001ea0000100800 */
[----:B------:R-:W4:Y:S01]  /*2ada0*/  LDG.E.U16 R9, [R8.64] ;  /* 0x0000000608097981 */ /* 0x000f22000c1e1500 */
[----:B-1----:R-:W-:-:S03]  /*2adb0*/  IMAD.WIDE R12, R3, 0x2, R14 ;  /* 0x00000002030c7825 */ /* 0x002fc600078e020e */
[----:B------:R-:W4:Y:S04]  /*2adc0*/  LDL.64 R14, [R1+0x3090] ;  /* 0x00309000010e7983 */ /* 0x000f280000100a00 */
[----:B0-----:R0:W4:Y:S04]  /*2add0*/  LDG.E.U16 R0, [R10.64] ;  /* 0x000000060a007981 */ /* 0x001128000c1e1500 */
[----:B---3--:R1:W-:Y:S04]  /*2ade0*/  STL [R1+0x2d4], R2 ;  /* 0x0002d40201007387 */ /* 0x0083e80000100800 */
[----:B------:R-:W3:Y:S04]  /*2adf0*/  LDL.64 R24, [R1+0x3088] ;  /* 0x0030880001187983 */ /* 0x000ee80000100a00 */
[----:B------:R-:W3:Y:S04]  /*2ae00*/  LDL.64 R18, [R1+0x3080] ;  /* 0x0030800001127983 */ /* 0x000ee80000100a00 */
[----:B-1----:R1:W3:Y:S04]  /*2ae10*/  LDG.E.U16 R2, [R12.64] ;  /* 0x000000060c027981 */ /* 0x0022e8000c1e1500 */
[----:B--2---:R4:W-:Y:S02]  /*2ae20*/  STL [R1+0x2d0], R5 ;  /* 0x0002d00501007387 */ /* 0x0049e40000100800 */
[----:B----4-:R-:W-:-:S02]  /*2ae30*/  IMAD.WIDE R4, R3, 0x2, R28 ;  /* 0x0000000203047825 */ /* 0x010fc400078e021c */
[----:B------:R2:W-:Y:S02]  /*2ae40*/  STL [R1+0x2cc], R7 ;  /* 0x0002cc0701007387 */ /* 0x0005e40000100800 */
[C---:B--2---:R-:W-:Y:S02]  /*2ae50*/  IMAD.WIDE R6, R3.reuse, 0x2, R26 ;  /* 0x0000000203067825 */ /* 0x044fe400078e021a */
[----:B------:R2:W2:Y:S02]  /*2ae60*/  LDG.E.U16 R26, [R4.64] ;  /* 0x00000006041a7981 */ /* 0x0004a4000c1e1500 */
[----:B-1----:R-:W-:-:S05]  /*2ae70*/  IMAD.WIDE R12, R3, 0x2, R16 ;  /* 0x00000002030c7825 */ /* 0x002fca00078e0210 */
[----:B------:R1:W2:Y:S01]  /*2ae80*/  LDG.E.U16 R28, [R12.64] ;  /* 0x000000060c1c7981 */ /* 0x0002a2000c1e1500 */
[----:B0-----:R-:W-:-:S05]  /*2ae90*/  IMAD.WIDE R10, R3, 0x2, R20 ;  /* 0x00000002030a7825 */ /* 0x001fca00078e0214 */
[----:B------:R0:W2:Y:S04]  /*2aea0*/  LDG.E.U16 R29, [R10.64] ;  /* 0x000000060a1d7981 */ /* 0x0000a8000c1e1500 */
[----:B------:R0:W-:Y:S04]  /*2aeb0*/  STL [R1+0x2c8], R9 ;  /* 0x0002c80901007387 */ /* 0x0001e80000100800 */
[----:B------:R-:W2:Y:S01]  /*2aec0*/  LDL.64 R16, [R1+0x3078] ;  /* 0x0030780001107983 */ /* 0x000ea20000100a00 */
[----:B0-----:R-:W-:-:S03]  /*2aed0*/  IMAD.WIDE R8, R3, 0x2, R22 ;  /* 0x0000000203087825 */ /* 0x001fc600078e0216 */
[----:B------:R-:W2:Y:S04]  /*2aee0*/  LDL.64 R22, [R1+0x2bb8] ;  /* 0x002bb80001167983 */ /* 0x000ea80000100a00 */
[----:B------:R0:W-:Y:S04]  /*2aef0*/  STL [R1+0x2c4], R0 ;  /* 0x0002c40001007387 */ /* 0x0001e80000100800 */
[----:B0-----:R0:W2:Y:S04]  /*2af00*/  LDG.E.U16 R0, [R6.64] ;  /* 0x0000000606007981 */ /* 0x0010a8000c1e1500 */
[----:B---3--:R3:W-:Y:S04]  /*2af10*/  STL [R1+0x2c0], R2 ;  /* 0x0002c00201007387 */ /* 0x0087e80000100800 */
[----:B------:R-:W4:Y:S04]  /*2af20*/  LDL.64 R20, [R1+0x3070] ;  /* 0x0030700001147983 */ /* 0x000f280000100a00 */
[----:B-1----:R-:W4:Y:S04]  /*2af30*/  LDL.64 R12, [R1+0x2bb0] ;  /* 0x002bb000010c7983 */ /* 0x002f280000100a00 */
[----:B---3--:R1:W3:Y:S02]  /*2af40*/  LDG.E.U16 R2, [R8.64] ;  /* 0x0000000608027981 */ /* 0x0082e4000c1e1500 */
[----:B-1----:R-:W-:-:S02]  /*2af50*/  IMAD.WIDE R8, R3, 0x2, R14 ;  /* 0x0000000203087825 */ /* 0x002fc400078e020e */
[----:B------:R-:W3:Y:S02]  /*2af60*/  LDL.64 R14, [R1+0x3068] ;  /* 0x00306800010e7983 */ /* 0x000ee40000100a00 */
[C---:B--2---:R-:W-:Y:S02]  /*2af70*/  IMAD.WIDE R4, R3.reuse, 0x2, R18 ;  /* 0x0000000203047825 */ /* 0x044fe400078e0212 */
[----:B------:R1:W2:Y:S04]  /*2af80*/  LDG.E.U16 R27, [R8.64] ;  /* 0x00000006081b7981 */ /* 0x0002a8000c1e1500 */
[----:B------:R0:W-:Y:S04]  /*2af90*/  STL [R1+0x2bc], R26 ;  /* 0x0002bc1a01007387 */ /* 0x0001e80000100800 */
[----:B------:R-:W2:Y:S04]  /*2afa0*/  LDL.64 R18, [R1+0x3060] ;  /* 0x0030600001127983 */ /* 0x000ea80000100a00 */
[----:B-1----:R-:W2:Y:S01]  /*2afb0*/  LDL.64 R8, [R1+0x3058] ;  /* 0x0030580001087983 */ /* 0x002ea20000100a00 */
[----:B0-----:R-:W-:-:S03]  /*2afc0*/  IMAD.WIDE R6, R3, 0x2, R24 ;  /* 0x0000000203067825 */ /* 0x001fc600078e0218 */
[----:B------:R0:W2:Y:S04]  /*2afd0*/  LDG.E.U16 R25, [R4.64] ;  /* 0x0000000604197981 */ /* 0x0000a8000c1e1500 */
[----:B------:R1:W2:Y:S01]  /*2afe0*/  LDG.E.U16 R26, [R6.64] ;  /* 0x00000006061a7981 */ /* 0x0002a2000c1e1500 */
[----:B0-----:R-:W-:-:S03]  /*2aff0*/  IMAD.WIDE R4, R3, 0x2, R16 ;  /* 0x0000000203047825 */ /* 0x001fc600078e0210 */
[----:B------:R-:W2:Y:S01]  /*2b000*/  LDL.64 R16, [R1+0x3050] ;  /* 0x0030500001107983 */ /* 0x000ea20000100a00 */
[----:B-1----:R-:W-:-:S05]  /*2b010*/  IMAD.WIDE R6, R3, 0x2, R22 ;  /* 0x0000000203067825 */ /* 0x002fca00078e0216 */
[----:B------:R0:W2:Y:S04]  /*2b020*/  LDG.E.U16 R24, [R6.64] ;  /* 0x0000000606187981 */ /* 0x0000a8000c1e1500 */
[----:B------:R1:W-:Y:S04]  /*2b030*/  STL [R1+0x2b8], R0 ;  /* 0x0002b80001007387 */ /* 0x0003e80000100800 */
[----:B------:R-:W2:Y:S04]  /*2b040*/  LDL.64 R10, [R1+0x2ba8] ;  /* 0x002ba800010a7983 */ /* 0x000ea80000100a00 */
[----:B0-----:R-:W2:Y:S04]  /*2b050*/  LDL.64 R6, [R1+0x3038] ;  /* 0x0030380001067983 */ /* 0x001ea80000100a00 */
[----:B-1----:R4:W2:Y:S02]  /*2b060*/  LDG.E.U16 R0, [R4.64] ;  /* 0x0000000604007981 */ /* 0x0028a4000c1e1500 */
[----:B----4-:R-:W-:-:S05]  /*2b070*/  IMAD.WIDE R4, R3, 0x2, R20 ;  /* 0x0000000203047825 */ /* 0x010fca00078e0214 */
[----:B------:R3:W4:Y:S02]  /*2b080*/  LDG.E.U16 R23, [R4.64] ;  /* 0x0000000604177981 */ /* 0x000724000c1e1500 */
[C---:B---3--:R-:W-:Y:S02]  /*2b090*/  IMAD.WIDE R4, R3.reuse, 0x2, R14 ;  /* 0x0000000203047825 */ /* 0x048fe400078e020e */
[----:B------:R-:W3:Y:S04]  /*2b0a0*/  LDL.64 R14, [R1+0x3048] ;  /* 0x00304800010e7983 */ /* 0x000ee80000100a00 */
[----:B------:R0:W4:Y:S02]  /*2b0b0*/  LDG.E.U16 R20, [R4.64] ;  /* 0x0000000604147981 */ /* 0x000124000c1e1500 */
[----:B0-----:R-:W-:-:S02]  /*2b0c0*/  IMAD.WIDE R4, R3, 0x2, R12 ;  /* 0x0000000203047825 */ /* 0x001fc400078e020c */
[----:B------:R-:W4:Y:S04]  /*2b0d0*/  LDL.64 R12, [R1+0x3040] ;  /* 0x00304000010c7983 */ /* 0x000f280000100a00 */
[----:B------:R2:W4:Y:S04]  /*2b0e0*/  LDG.E.U16 R22, [R4.64] ;  /* 0x0000000604167981 */ /* 0x000528000c1e1500 */
[----:B------:R0:W-:Y:S01]  /*2b0f0*/  STL [R1+0x2b4], R2 ;  /* 0x0002b40201007387 */ /* 0x0001e20000100800 */
[----:B--2---:R-:W-:-:S03]  /*2b100*/  IMAD.WIDE R4, R3, 0x2, R18 ;  /* 0x0000000203047825 */ /* 0x004fc600078e0212 */
[----:B------:R-:W-:Y:S04]  /*2b110*/  STL [R1+0x2b0], R29 ;  /* 0x0002b01d01007387 */ /* 0x000fe80000100800 */
[----:B0-----:R0:W2:Y:S02]  /*2b120*/  LDG.E.U16 R2, [R4.64] ;  /* 0x0000000604027981 */ /* 0x0010a4000c1e1500 */
[C---:B0-----:R-:W-:Y:S02]  /*2b130*/  IMAD.WIDE R4, R3.reuse, 0x2, R8 ;  /* 0x0000000203047825 */ /* 0x041fe400078e0208 */
[----:B------:R-:W2:Y:S04]  /*2b140*/  LDL.64 R8, [R1+0x2ba0] ;  /* 0x002ba00001087983 */ /* 0x000ea80000100a00 */
[----:B------:R0:W2:Y:S04]  /*2b150*/  LDG.E.U16 R21, [R4.64] ;  /* 0x0000000604157981 */ /* 0x0000a8000c1e1500 */
[----:B------:R-:W-:Y:S01]  /*2b160*/  STL [R1+0x2ac], R28 ;  /* 0x0002ac1c01007387 */ /* 0x000fe20000100800 */
[----:B0-----:R-:W-:-:S03]  /*2b170*/  IMAD.WIDE R4, R3, 0x2, R16 ;  /* 0x0000000203047825 */ /* 0x001fc600078e0210 */
[----:B------:R-:W2:Y:S04]  /*2b180*/  LDL.64 R16, [R1+0x3030] ;  /* 0x0030300001107983 */ /* 0x000ea80000100a00 */
[----:B------:R0:W2:Y:S02]  /*2b190*/  LDG.E.U16 R19, [R4.64] ;  /* 0x0000000604137981 */ /* 0x0000a4000c1e1500 */
[C---:B0-----:R-:W-:Y:S02]  /*2b1a0*/  IMAD.WIDE R4, R3.reuse, 0x2, R10 ;  /* 0x0000000203047825 */ /* 0x041fe400078e020a */
[----:B------:R-:W2:Y:S04]  /*2b1b0*/  LDL.64 R10, [R1+0x3028] ;  /* 0x00302800010a7983 */ /* 0x000ea80000100a00 */
[----:B------:R3:W2:Y:S04]  /*2b1c0*/  LDG.E.U16 R18, [R4.64] ;  /* 0x0000000604127981 */ /* 0x0006a8000c1e1500 */
[----:B------:R-:W-:Y:S04]  /*2b1d0*/  STL [R1+0x2a8], R27 ;  /* 0x0002a81b01007387 */ /* 0x000fe80000100800 */
[----:B------:R0:W-:Y:S01]  /*2b1e0*/  STL [R1+0x2a4], R26 ;  /* 0x0002a41a01007387 */ /* 0x0001e20000100800 */
[----:B---3--:R-:W-:-:S03]  /*2b1f0*/  IMAD.WIDE R4, R3, 0x2, R14 ;  /* 0x0000000203047825 */ /* 0x008fc600078e020e */
[----:B------:R-:W3:Y:S04]  /*2b200*/  LDL.64 R14, [R1+0x3020] ;  /* 0x00302000010e7983 */ /* 0x000ee80000100a00 */
[----:B0-----:R4:W3:Y:S04]  /*2b210*/  LDG.E.U16 R26, [R4.64] ;  /* 0x00000006041a7981 */ /* 0x0018e8000c1e1500 */
[----:B------:R0:W-:Y:S01]  /*2b220*/  STL [R1+0x2a0], R25 ;  /* 0x0002a01901007387 */ /* 0x0001e20000100800 */
[----:B----4-:R-:W-:-:S03]  /*2b230*/  IMAD.WIDE R4, R3, 0x2, R12 ;  /* 0x0000000203047825 */ /* 0x010fc600078e020c */
[----:B------:R-:W4:Y:S04]  /*2b240*/  LDL.64 R12, [R1+0x2b98] ;  /* 0x002b9800010c7983 */ /* 0x000f280000100a00 */
[----:B0-----:R0:W4:Y:S04]  /*2b250*/  LDG.E.U16 R25, [R4.64] ;  /* 0x0000000604197981 */ /* 0x001128000c1e1500 */
[----:B------:R1:W-:Y:S01]  /*2b260*/  STL [R1+0x29c], R24 ;  /* 0x00029c1801007387 */ /* 0x0003e20000100800 */
[----:B0-----:R-:W-:-:S03]  /*2b270*/  IMAD.WIDE R4, R3, 0x2, R6 ;  /* 0x0000000203047825 */ /* 0x001fc600078e0206 */
[----:B------:R-:W4:Y:S04]  /*2b280*/  LDL.64 R6, [R1+0x3018] ;  /* 0x0030180001067983 */ /* 0x000f280000100a00 */
[----:B-1----:R2:W4:Y:S04]  /*2b290*/  LDG.E.U16 R24, [R4.64] ;  /* 0x0000000604187981 */ /* 0x002528000c1e1500 */
[----:B------:R0:W-:Y:S01]  /*2b2a0*/  STL [R1+0x298], R0 ;  /* 0x0002980001007387 */ /* 0x0001e20000100800 */
[----:B--2---:R-:W-:-:S03]  /*2b2b0*/  IMAD.WIDE R4, R3, 0x2, R8 ;  /* 0x0000000203047825 */ /* 0x004fc600078e0208 */
[----:B------:R-:W2:Y:S04]  /*2b2c0*/  LDL.64 R8, [R1+0x3010] ;  /* 0x0030100001087983 */ /* 0x000ea80000100a00 */
[----:B0-----:R0:W2:Y:S04]  /*2b2d0*/  LDG.E.U16 R0, [R4.64] ;  /* 0x0000000604007981 */ /* 0x0010a8000c1e1500 */
[----:B------:R1:W-:Y:S01]  /*2b2e0*/  STL [R1+0x294], R23 ;  /* 0x0002941701007387 */ /* 0x0003e20000100800 */
[----:B0-----:R-:W-:-:S03]  /*2b2f0*/  IMAD.WIDE R4, R3, 0x2, R16 ;  /* 0x0000000203047825 */ /* 0x001fc600078e0210 */
[----:B------:R-:W2:Y:S04]  /*2b300*/  LDL.64 R16, [R1+0x3008] ;  /* 0x0030080001107983 */ /* 0x000ea80000100a00 */
[----:B-1----:R0:W2:Y:S04]  /*2b310*/  LDG.E.U16 R23, [R4.64] ;  /* 0x0000000604177981 */ /* 0x0020a8000c1e1500 */
[----:B------:R1:W-:Y:S01]  /*2b320*/  STL [R1+0x290], R20 ;  /* 0x0002901401007387 */ /* 0x0003e20000100800 */
[----:B0-----:R-:W-:-:S03]  /*2b330*/  IMAD.WIDE R4, R3, 0x2, R10 ;  /* 0x0000000203047825 */ /* 0x001fc600078e020a */
[----:B------:R-:W2:Y:S04]  /*2b340*/  LDL.64 R10, [R1+0x2b90] ;  /* 0x002b9000010a7983 */ /* 0x000ea80000100a00 */
[----:B-1----:R3:W2:Y:S04]  /*2b350*/  LDG.E.U16 R20, [R4.64] ;  /* 0x0000000604147981 */ /* 0x0026a8000c1e1500 */
        /* <DEDUP_REMOVED lines=504> */
[----:B------:R-:W-:Y:S01]  /*2d2e0*/  STL [R1+0x94], R26 ;  /* 0x0000941a01007387 */ /* 0x000fe20000100800 */
[----:B---3--:R-:W-:-:S03]  /*2d2f0*/  IMAD.WIDE R4, R3, 0x2, R14 ;  /* 0x0000000203047825 */ /* 0x008fc600078e020e */
[----:B------:R-:W3:Y:S04]  /*2d300*/  LDL.64 R14, [R1+0x2980] ;  /* 0x00298000010e7983 */ /* 0x000ee80000100a00 */
[----:B------:R4:W3:Y:S04]  /*2d310*/  LDG.E.U16 R27, [R4.64] ;  /* 0x00000006041b7981 */ /* 0x0008e8000c1e1500 */
[----:B------:R0:W-:Y:S01]  /*2d320*/  STL [R1+0x90], R25 ;  /* 0x0000901901007387 */ /* 0x0001e20000100800 */
[----:B----4-:R-:W-:-:S03]  /*2d330*/  IMAD.WIDE R4, R3, 0x2, R12 ;  /* 0x0000000203047825 */ /* 0x010fc600078e020c */
[----:B------:R-:W4:Y:S04]  /*2d340*/  LDL.64 R12, [R1+0x2978] ;  /* 0x00297800010c7983 */ /* 0x000f280000100a00 */
[----:B------:R1:W4:Y:S04]  /*2d350*/  LDG.E.U16 R28, [R4.64] ;  /* 0x00000006041c7981 */ /* 0x000328000c1e1500 */
[----:B------:R-:W-:Y:S01]  /*2d360*/  STL [R1+0x8c], R24 ;  /* 0x00008c1801007387 */ /* 0x000fe20000100800 */
[----:B-1----:R-:W-:-:S03]  /*2d370*/  IMAD.WIDE R4, R3, 0x2, R6 ;  /* 0x0000000203047825 */ /* 0x002fc600078e0206 */
[----:B------:R-:W4:Y:S04]  /*2d380*/  LDL.64 R6, [R1+0x2970] ;  /* 0x0029700001067983 */ /* 0x000f280000100a00 */
[----:B0-----:R2:W4:Y:S04]  /*2d390*/  LDG.E.U16 R25, [R4.64] ;  /* 0x0000000604197981 */ /* 0x001528000c1e1500 */
[----:B------:R0:W-:Y:S01]  /*2d3a0*/  STL [R1+0x88], R0 ;  /* 0x0000880001007387 */ /* 0x0001e20000100800 */
[----:B--2---:R-:W-:-:S03]  /*2d3b0*/  IMAD.WIDE R4, R3, 0x2, R8 ;  /* 0x0000000203047825 */ /* 0x004fc600078e0208 */
[----:B------:R-:W2:Y:S04]  /*2d3c0*/  LDL.64 R8, [R1+0x2908] ;  /* 0x0029080001087983 */ /* 0x000ea80000100a00 */
[----:B0-----:R0:W2:Y:S04]  /*2d3d0*/  LDG.E.U16 R0, [R4.64] ;  /* 0x0000000604007981 */ /* 0x0010a8000c1e1500 */
[----:B------:R-:W-:Y:S01]  /*2d3e0*/  STL [R1+0x80], R23 ;  /* 0x0000801701007387 */ /* 0x000fe20000100800 */
[----:B0-----:R-:W-:-:S03]  /*2d3f0*/  IMAD.WIDE R4, R3, 0x2, R16 ;  /* 0x0000000203047825 */ /* 0x001fc600078e0210 */
[----:B------:R-:W2:Y:S04]  /*2d400*/  LDL.64 R16, [R1+0x2900] ;  /* 0x0029000001107983 */ /* 0x000ea80000100a00 */
[----:B------:R0:W2:Y:S04]  /*2d410*/  LDG.E.U16 R26, [R4.64] ;  /* 0x00000006041a7981 */ /* 0x0000a8000c1e1500 */
        /* <DEDUP_REMOVED lines=11> */
[----:B0-----:R0:W4:Y:S04]  /*2d4d0*/  LDG.E.U16 R2, [R4.64] ;  /* 0x0000000604027981 */ /* 0x001128000c1e1500 */
[----:B------:R-:W-:Y:S01]  /*2d4e0*/  STL [R1+0x70], R21 ;  /* 0x0000701501007387 */ /* 0x000fe20000100800 */
[----:B0-----:R-:W-:-:S03]  /*2d4f0*/  IMAD.WIDE R4, R3, 0x2, R6 ;  /* 0x0000000203047825 */ /* 0x001fc600078e0206 */
[----:B------:R-:W4:Y:S04]  /*2d500*/  LDL.64 R6, [R1+0x2960] ;  /* 0x0029600001067983 */ /* 0x000f280000100a00 */
[----:B------:R2:W4:Y:S04]  /*2d510*/  LDG.E.U16 R23, [R4.64] ;  /* 0x0000000604177981 */ /* 0x000528000c1e1500 */
[----:B------:R-:W-:Y:S01]  /*2d520*/  STL [R1+0x6c], R19 ;  /* 0x00006c1301007387 */ /* 0x000fe20000100800 */
[----:B--2---:R-:W-:-:S03]  /*2d530*/  IMAD.WIDE R4, R3, 0x2, R8 ;  /* 0x0000000203047825 */ /* 0x004fc600078e0208 */
[----:B------:R-:W2:Y:S04]  /*2d540*/  LDL.64 R8, [R1+0x2958] ;  /* 0x0029580001087983 */ /* 0x000ea80000100a00 */
[----:B------:R0:W2:Y:S04]  /*2d550*/  LDG.E.U16 R22, [R4.64] ;  /* 0x0000000604167981 */ /* 0x0000a8000c1e1500 */
[----:B------:R1:W-:Y:S01]  /*2d560*/  STL [R1+0x68], R18 ;  /* 0x0000681201007387 */ /* 0x0003e20000100800 */
[----:B0-----:R-:W-:-:S03]  /*2d570*/  IMAD.WIDE R4, R3, 0x2, R16 ;  /* 0x0000000203047825 */ /* 0x001fc600078e0210 */
[----:B-1----:R-:W2:Y:S04]  /*2d580*/  LDL.64 R18, [R1+0x2950] ;  /* 0x0029500001127983 */ /* 0x002ea80000100a00 */
[----:B------:R0:W2:Y:S04]  /*2d590*/  LDG.E.U16 R21, [R4.64] ;  /* 0x0000000604157981 */ /* 0x0000a8000c1e1500 */
[----:B------:R1:W-:Y:S01]  /*2d5a0*/  STL [R1+0x64], R27 ;  /* 0x0000641b01007387 */ /* 0x0003e20000100800 */
[----:B0-----:R-:W-:-:S03]  /*2d5b0*/  IMAD.WIDE R4, R3, 0x2, R10 ;  /* 0x0000000203047825 */ /* 0x001fc600078e020a */
[----:B------:R-:W2:Y:S04]  /*2d5c0*/  LDL.64 R10, [R1+0x2948] ;  /* 0x00294800010a7983 */ /* 0x000ea80000100a00 */
[----:B------:R0:W-:Y:S04]  /*2d5d0*/  STL [R1+0x60], R28 ;  /* 0x0000601c01007387 */ /* 0x0001e80000100800 */
        /* <DEDUP_REMOVED lines=9> */
[----:B-1----:R1:W4:Y:S04]  /*2d670*/  LDG.E.U16 R25, [R4.64] ;  /* 0x0000000604197981 */ /* 0x002328000c1e1500 */
[----:B------:R0:W-:Y:S01]  /*2d680*/  STL [R1+0x58], R26 ;  /* 0x0000581a01007387 */ /* 0x0001e20000100800 */
[----:B-1----:R-:W-:-:S03]  /*2d690*/  IMAD.WIDE R4, R3, 0x2, R6 ;  /* 0x0000000203047825 */ /* 0x002fc600078e0206 */
[----:B------:R-:W4:Y:S04]  /*2d6a0*/  LDL.64 R6, [R1+0x28e0] ;  /* 0x0028e00001067983 */ /* 0x000f280000100a00 */
[----:B0-----:R2:W4:Y:S04]  /*2d6b0*/  LDG.E.U16 R0, [R4.64] ;  /* 0x0000000604007981 */ /* 0x001528000c1e1500 */
[----:B------:R0:W-:Y:S01]  /*2d6c0*/  STL [R1+0x54], R20 ;  /* 0x0000541401007387 */ /* 0x0001e20000100800 */
[----:B--2---:R-:W-:-:S03]  /*2d6d0*/  IMAD.WIDE R4, R3, 0x2, R8 ;  /* 0x0000000203047825 */ /* 0x004fc600078e0208 */
[----:B------:R-:W2:Y:S04]  /*2d6e0*/  LDL.64 R8, [R1+0x28d8] ;  /* 0x0028d80001087983 */ /* 0x000ea80000100a00 */
[----:B------:R1:W2:Y:S04]  /*2d6f0*/  LDG.E.U16 R26, [R4.64] ;  /* 0x00000006041a7981 */ /* 0x0002a8000c1e1500 */
[----:B------:R-:W-:Y:S01]  /*2d700*/  STL [R1+0x50], R24 ;  /* 0x0000501801007387 */ /* 0x000fe20000100800 */
[----:B-1----:R-:W-:-:S05]  /*2d710*/  IMAD.WIDE R4, R3, 0x2, R18 ;  /* 0x0000000203047825 */ /* 0x002fca00078e0212 */
[----:B0-----:R0:W2:Y:S02]  /*2d720*/  LDG.E.U16 R20, [R4.64] ;  /* 0x0000000604147981 */ /* 0x0010a4000c1e1500 */
[C---:B0-----:R-:W-:Y:S02]  /*2d730*/  IMAD.WIDE R4, R3.reuse, 0x2, R10 ;  /* 0x0000000203047825 */ /* 0x041fe400078e020a */
[----:B------:R-:W2:Y:S04]  /*2d740*/  LDL.64 R10, [R1+0x28d0] ;  /* 0x0028d000010a7983 */ /* 0x000ea80000100a00 */
[----:B------:R0:W-:Y:S04]  /*2d750*/  STL [R1+0x4c], R2 ;  /* 0x00004c0201007387 */ /* 0x0001e80000100800 */
[----:B0-----:R0:W2:Y:S02]  /*2d760*/  LDG.E.U16 R2, [R4.64] ;  /* 0x0000000604027981 */ /* 0x0010a4000c1e1500 */
[----:B0-----:R-:W-:-:S05]  /*2d770*/  IMAD.WIDE R4, R3, 0x2, R16 ;  /* 0x0000000203047825 */ /* 0x001fca00078e0210 */
[----:B------:R3:W2:Y:S04]  /*2d780*/  LDG.E.U16 R24, [R4.64] ;  /* 0x0000000604187981 */ /* 0x0006a8000c1e1500 */
[----:B------:R0:W-:Y:S04]  /*2d790*/  STL [R1+0x48], R23 ;  /* 0x0000481701007387 */ /* 0x0001e80000100800 */
[----:B------:R-:W2:Y:S04]  /*2d7a0*/  LDL.64 R18, [R1+0x2930] ;  /* 0x0029300001127983 */ /* 0x000ea80000100a00 */
[----:B------:R1:W-:Y:S01]  /*2d7b0*/  STL [R1+0x14], R22 ;  /* 0x0000141601007387 */ /* 0x0003e20000100800 */
[----:B---3--:R-:W-:-:S05]  /*2d7c0*/  IMAD.WIDE R4, R3, 0x2, R14 ;  /* 0x0000000203047825 */ /* 0x008fca00078e020e */
[----:B0-----:R4:W3:Y:S02]  /*2d7d0*/  LDG.E.U16 R23, [R4.64] ;  /* 0x0000000604177981 */ /* 0x0018e4000c1e1500 */
[C---:B----4-:R-:W-:Y:S02]  /*2d7e0*/  IMAD.WIDE R4, R3.reuse, 0x2, R12 ;  /* 0x0000000203047825 */ /* 0x050fe400078e020c */
[----:B------:R-:W4:Y:S04]  /*2d7f0*/  LDL.64 R12, [R1+0x2928] ;  /* 0x00292800010c7983 */ /* 0x000f280000100a00 */
[----:B-1----:R0:W3:Y:S04]  /*2d800*/  LDG.E.U16 R22, [R4.64] ;  /* 0x0000000604167981 */ /* 0x0020e8000c1e1500 */
[----:B------:R1:W-:Y:S01]  /*2d810*/  STL [R1+0x10], R21 ;  /* 0x0000101501007387 */ /* 0x0003e20000100800 */
[----:B0-----:R-:W-:-:S03]  /*2d820*/  IMAD.WIDE R4, R3, 0x2, R6 ;  /* 0x0000000203047825 */ /* 0x001fc600078e0206 */
[----:B------:R-:W3:Y:S04]  /*2d830*/  LDL.64 R6, [R1+0x2920] ;  /* 0x0029200001067983 */ /* 0x000ee80000100a00 */
[----:B-1----:R2:W3:Y:S04]  /*2d840*/  LDG.E.U16 R21, [R4.64] ;  /* 0x0000000604157981 */ /* 0x0024e8000c1e1500 */
[----:B------:R0:W-:Y:S04]  /*2d850*/  STL [R1+0xc], R27 ;  /* 0x00000c1b01007387 */ /* 0x0001e80000100800 */
[----:B------:R-:W3:Y:S01]  /*2d860*/  LDL.64 R16, [R1+0x2918] ;  /* 0x0029180001107983 */ /* 0x000ee20000100a00 */
[----:B--2---:R-:W-:-:S03]  /*2d870*/  IMAD.WIDE R4, R3, 0x2, R8 ;  /* 0x0000000203047825 */ /* 0x004fc600078e0208 */
[----:B------:R-:W2:Y:S04]  /*2d880*/  LDL.64 R8, [R1+0x2910] ;  /* 0x0029100001087983 */ /* 0x000ea80000100a00 */
[----:B0-----:R0:W2:Y:S04]  /*2d890*/  LDG.E.U16 R27, [R4.64] ;  /* 0x00000006041b7981 */ /* 0x0010a8000c1e1500 */
[----:B------:R-:W-:Y:S01]  /*2d8a0*/  STL [R1+0x8], R28 ;  /* 0x0000081c01007387 */ /* 0x000fe20000100800 */
[----:B0-----:R-:W-:-:S03]  /*2d8b0*/  IMAD.WIDE R4, R3, 0x2, R10 ;  /* 0x0000000203047825 */ /* 0x001fc600078e020a */
[----:B--2---:R-:W-:Y:S04]  /*2d8c0*/  STL [R1+0x7d98], R27 ;  /* 0x007d981b01007387 */ /* 0x004fe80000100800 */
[----:B------:R-:W2:Y:S04]  /*2d8d0*/  LDL.64 R14, [R1+0x28c8] ;  /* 0x0028c800010e7983 */ /* 0x000ea80000100a00 */
[----:B------:R0:W-:Y:S04]  /*2d8e0*/  STL [R1+0x44], R25 ;  /* 0x0000441901007387 */ /* 0x0001e80000100800 */
[----:B------:R-:W2:Y:S04]  /*2d8f0*/  LDL.64 R10, [R1+0x28c0] ;  /* 0x0028c000010a7983 */ /* 0x000ea80000100a00 */
[----:B0-----:R0:W2:Y:S02]  /*2d900*/  LDG.E.U16 R25, [R4.64] ;  /* 0x0000000604197981 */ /* 0x0010a4000c1e1500 */
[----:B0-----:R-:W-:-:S02]  /*2d910*/  IMAD.WIDE R4, R3, 0x2, R18 ;  /* 0x0000000203047825 */ /* 0x001fc400078e0212 */
[----:B--2---:R-:W-:Y:S04]  /*2d920*/  STL [R1+0x7d9c], R25 ;  /* 0x007d9c1901007387 */ /* 0x004fe80000100800 */
[----:B------:R0:W-:Y:S04]  /*2d930*/  STL [R1+0x40], R0 ;  /* 0x0000400001007387 */ /* 0x0001e80000100800 */
[----:B0-----:R4:W2:Y:S02]  /*2d940*/  LDG.E.U16 R0, [R4.64] ;  /* 0x0000000604007981 */ /* 0x0018a4000c1e1500 */
[----:B----4-:R-:W-:-:S05]  /*2d950*/  IMAD.WIDE R4, R3, 0x2, R12 ;  /* 0x0000000203047825 */ /* 0x010fca00078e020c */
[----:B------:R3:W4:Y:S04]  /*2d960*/  LDG.E.U16 R28, [R4.64] ;  /* 0x00000006041c7981 */ /* 0x000728000c1e1500 */
[----:B------:R-:W-:Y:S04]  /*2d970*/  STL [R1+0x3c], R26 ;  /* 0x00003c1a01007387 */ /* 0x000fe80000100800 */
[----:B------:R-:W2:Y:S01]  /*2d980*/  LDL.64 R12, [R1+0x28b8] ;  /* 0x0028b800010c7983 */ /* 0x000ea20000100a00 */
[----:B---3--:R-:W-:-:S03]  /*2d990*/  IMAD.WIDE R4, R3, 0x2, R6 ;  /* 0x0000000203047825 */ /* 0x008fc600078e0206 */
[----:B----4-:R-:W-:Y:S04]  /*2d9a0*/  STL [R1+0x7cd0], R28 ;  /* 0x007cd01c01007387 */ /* 0x010fe80000100800 */
[----:B------:R0:W-:Y:S04]  /*2d9b0*/  STL [R1+0x38], R20 ;  /* 0x0000381401007387 */ /* 0x0001e80000100800 */
[----:B------:R-:W3:Y:S04]  /*2d9c0*/  LDL.64 R6, [R1+0x28b0] ;  /* 0x0028b00001067983 */ /* 0x000ee80000100a00 */
[----:B0-----:R0:W4:Y:S04]  /*2d9d0*/  LDG.E.U16 R20, [R4.64] ;  /* 0x0000000604147981 */ /* 0x001128000c1e1500 */
[----:B------:R1:W-:Y:S01]  /*2d9e0*/  STL [R1+0x34], R2 ;  /* 0x0000340201007387 */ /* 0x0003e20000100800 */
[----:B0-----:R-:W-:-:S05]  /*2d9f0*/  IMAD.WIDE R4, R3, 0x2, R16 ;  /* 0x0000000203047825 */ /* 0x001fca00078e0210 */
[----:B-1----:R0:W2:Y:S02]  /*2da00*/  LDG.E.U16 R2, [R4.64] ;  /* 0x0000000604027981 */ /* 0x0020a4000c1e1500 */
[C---:B0-----:R-:W-:Y:S02]  /*2da10*/  IMAD.WIDE R4, R3.reuse, 0x2, R8 ;  /* 0x0000000203047825 */ /* 0x041fe400078e0208 */
[----:B------:R-:W-:Y:S04]  /*2da20*/  STL [R1+0x30], R24 ;  /* 0x0000301801007387 */ /* 0x000fe80000100800 */
[----:B------:R0:W2:Y:S04]  /*2da30*/  LDG.E.U16 R18, [R4.64] ;  /* 0x0000000604127981 */ /* 0x0000a8000c1e1500 */
[----:B------:R-:W2:Y:S01]  /*2da40*/  LDL.64 R8, [R1+0x28a8] ;  /* 0x0028a80001087983 */ /* 0x000ea20000100a00 */
[----:B0-----:R-:W-:-:S03]  /*2da50*/  IMAD.WIDE R4, R3, 0x2, R14 ;  /* 0x0000000203047825 */ /* 0x001fc600078e020e */
[----:B------:R0:W-:Y:S04]  /*2da60*/  STL [R1+0x2c], R23 ;  /* 0x00002c1701007387 */ /* 0x0001e80000100800 */
[----:B0-----:R0:W2:Y:S02]  /*2da70*/  LDG.E.U16 R23, [R4.64] ;  /* 0x0000000604177981 */ /* 0x0010a4000c1e1500 */
[C---:B0-----:R-:W-:Y:S02]  /*2da80*/  IMAD.WIDE R4, R3.reuse, 0x2, R10 ;  /* 0x0000000203047825 */ /* 0x041fe400078e020a */
[----:B--2---:R-:W-:Y:S04]  /*2da90*/  STL [R1+0x7d78], R23 ;  /* 0x007d781701007387 */ /* 0x004fe80000100800 */
[----:B------:R0:W-:Y:S04]  /*2daa0*/  STL [R1+0x4], R22 ;  /* 0x0000041601007387 */ /* 0x0001e80000100800 */
[----:B0-----:R-:W2:Y:S04]  /*2dab0*/  LDL.64 R22, [R1+0x28a0] ;  /* 0x0028a00001167983 */ /* 0x001ea80000100a00 */
[----:B------:R0:W-:Y:S04]  /*2dac0*/  STL [R1], R21 ;  /* 0x0000001501007387 */ /* 0x0001e80000100800 */
[----:B------:R-:W4:Y:S04]  /*2dad0*/  LDL.64 R10, [R1+0x2898] ;  /* 0x00289800010a7983 */ /* 0x000f280000100a00 */
[----:B0-----:R0:W4:Y:S02]  /*2dae0*/  LDG.E.U16 R21, [R4.64] ;  /* 0x0000000604157981 */ /* 0x001124000c1e1500 */
[----:B0-----:R-:W-:-:S05]  /*2daf0*/  IMAD.WIDE R4, R3, 0x2, R12 ;  /* 0x0000000203047825 */ /* 0x001fca00078e020c */
[----:B------:R3:W4:Y:S02]  /*2db00*/  LDG.E.U16 R19, [R4.64] ;  /* 0x0000000604137981 */ /* 0x000724000c1e1500 */
[----:B---3--:R-:W-:-:S05]  /*2db10*/  IMAD.WIDE R4, R3, 0x2, R6 ;  /* 0x0000000203047825 */ /* 0x008fca00078e0206 */
[----:B------:R0:W3:Y:S02]  /*2db20*/  LDG.E.U16 R17, [R4.64] ;  /* 0x0000000604117981 */ /* 0x0000e4000c1e1500 */
[----:B0-----:R-:W-:-:S05]  /*2db30*/  IMAD.WIDE R4, R3, 0x2, R8 ;  /* 0x0000000203047825 */ /* 0x001fca00078e0208 */
[----:B------:R2:W3:Y:S02]  /*2db40*/  LDG.E.U16 R13, [R4.64] ;  /* 0x00000006040d7981 */ /* 0x0004e4000c1e1500 */
[C---:B--2---:R-:W-:Y:S02]  /*2db50*/  IMAD.WIDE R4, R3.reuse, 0x2, R22 ;  /* 0x0000000203047825 */ /* 0x044fe400078e0216 */
[----:B----4-:R-:W-:Y:S04]  /*2db60*/  STL [R1+0x7d7c], R21 ;  /* 0x007d7c1501007387 */ /* 0x010fe80000100800 */
[----:B------:R-:W2:Y:S04]  /*2db70*/  LDL.64 R14, [R1+0x2890] ;  /* 0x00289000010e7983 */ /* 0x000ea80000100a00 */
[----:B------:R-:W-:Y:S04]  /*2db80*/  STL [R1+0x7d80], R19 ;  /* 0x007d801301007387 */ /* 0x000fe80000100800 */
[----:B------:R-:W4:Y:S04]  /*2db90*/  LDL.64 R6, [R1+0x2888] ;  /* 0x0028880001067983 */ /* 0x000f280000100a00 */
[----:B---3--:R0:W-:Y:S04]  /*2dba0*/  STL [R1+0x7d84], R17 ;  /* 0x007d841101007387 */ /* 0x0081e80000100800 */
[----:B0-----:R-:W3:Y:S04]  /*2dbb0*/  LDL.64 R16, [R1+0x2880] ;  /* 0x0028800001107983 */ /* 0x001ee80000100a00 */
[----:B------:R0:W-:Y:S04]  /*2dbc0*/  STL [R1+0x28], R0 ;  /* 0x0000280001007387 */ /* 0x0001e80000100800 */
[----:B------:R-:W2:Y:S04]  /*2dbd0*/  LDL.64 R8, [R1+0x2878] ;  /* 0x0028780001087983 */ /* 0x000ea80000100a00 */
[----:B0-----:R0:W2:Y:S04]  /*2dbe0*/  LDG.E.U16 R0, [R4.64] ;  /* 0x0000000604007981 */ /* 0x0010a8000c1e1500 */
[----:B------:R-:W-:Y:S01]  /*2dbf0*/  STL [R1+0x7d58], R13 ;  /* 0x007d580d01007387 */ /* 0x000fe20000100800 */
[----:B0-----:R-:W-:-:S04]  /*2dc00*/  IMAD.WIDE R4, R3, 0x2, R10 ;  /* 0x0000000203047825 */ /* 0x001fc800078e020a */
[C---:B----4-:R-:W-:Y:S01]  /*2dc10*/  IMAD.WIDE R6, R3.reuse, 0x2, R6 ;  /* 0x0000000203067825 */ /* 0x050fe200078e0206 */
[----:B--2---:R-:W-:Y:S04]  /*2dc20*/  STL [R1+0x7d5c], R0 ;  /* 0x007d5c0001007387 */ /* 0x004fe80000100800 */
[----:B------:R0:W-:Y:S04]  /*2dc30*/  STL [R1+0x20], R20 ;  /* 0x0000201401007387 */ /* 0x0001e80000100800 */
[----:B------:R-:W2:Y:S04]  /*2dc40*/  LDL.64 R10, [R1+0x2868] ;  /* 0x00286800010a7983 */ /* 0x000ea80000100a00 */
[----:B0-----:R-:W4:Y:S04]  /*2dc50*/  LDL.64 R20, [R1+0x2870] ;  /* 0x0028700001147983 */ /* 0x001f280000100a00 */
[----:B------:R0:W-:Y:S04]  /*2dc60*/  STL [R1+0x1c], R2 ;  /* 0x00001c0201007387 */ /* 0x0001e80000100800 */
[----:B0-----:R0:W2:Y:S02]  /*2dc70*/  LDG.E.U16 R2, [R4.64] ;  /* 0x0000000604027981 */ /* 0x0010a4000c1e1500 */
[----:B0-----:R-:W-:-:S06]  /*2dc80*/  IMAD.WIDE R4, R3, 0x2, R14 ;  /* 0x0000000203047825 */ /* 0x001fcc00078e020e */
[----:B------:R0:W4:Y:S04]  /*2dc90*/  LDG.E.U16 R4, [R4.64] ;  /* 0x0000000604047981 */ /* 0x000128000c1e1500 */
[----:B0-----:R3:W4:Y:S02]  /*2dca0*/  LDG.E.U16 R5, [R6.64] ;  /* 0x0000000606057981 */ /* 0x001724000c1e1500 */
[----:B---3--:R-:W-:-:S06]  /*2dcb0*/  IMAD.WIDE R6, R3, 0x2, R16 ;  /* 0x0000000203067825 */ /* 0x008fcc00078e0210 */
[----:B------:R0:W3:Y:S01]  /*2dcc0*/  LDG.E.U16 R6, [R6.64] ;  /* 0x0000000606067981 */ /* 0x0000e2000c1e1500 */
[----:B------:R-:W-:-:S05]  /*2dcd0*/  IMAD.WIDE R8, R3, 0x2, R8 ;  /* 0x0000000203087825 */ /* 0x000fca00078e0208 */
[----:B0-----:R0:W3:Y:S04]  /*2dce0*/  LDG.E.U16 R7, [R8.64] ;  /* 0x0000000608077981 */ /* 0x0010e8000c1e1500 */
[----:B--2---:R-:W-:Y:S04]  /*2dcf0*/  STL [R1+0x7d60], R2 ;  /* 0x007d600201007387 */ /* 0x004fe80000100800 */
[----:B------:R1:W-:Y:S04]  /*2dd00*/  STL [R1+0x18], R18 ;  /* 0x0000181201007387 */ /* 0x0003e80000100800 */
[----:B------:R-:W2:Y:S04]  /*2dd10*/  LDL.64 R14, [R1+0x2858] ;  /* 0x00285800010e7983 */ /* 0x000ea80000100a00 */
[----:B-1----:R-:W2:Y:S04]  /*2dd20*/  LDL.64 R18, [R1+0x2860] ;  /* 0x0028600001127983 */ /* 0x002ea80000100a00 */
[----:B----4-:R-:W-:Y:S04]  /*2dd30*/  STL [R1+0x7d64], R4 ;  /* 0x007d640401007387 */ /* 0x010fe80000100800 */
[----:B------:R1:W-:Y:S04]  /*2dd40*/  STL [R1+0x7d34], R5 ;  /* 0x007d340501007387 */ /* 0x0003e80000100800 */
[----:B------:R-:W4:Y:S04]  /*2dd50*/  LDL.64 R12, [R1+0x2850] ;  /* 0x00285000010c7983 */ /* 0x000f280000100a00 */
[----:B---3--:R-:W-:Y:S04]  /*2dd60*/  STL [R1+0x7d38], R6 ;  /* 0x007d380601007387 */ /* 0x008fe80000100800 */
[----:B------:R-:W3:Y:S01]  /*2dd70*/  LDL.64 R16, [R1+0x2848] ;  /* 0x0028480001107983 */ /* 0x000ee20000100a00 */
[----:B0-----:R-:W-:-:S04]  /*2dd80*/  IMAD.WIDE R8, R3, 0x2, R20 ;  /* 0x0000000203087825 */ /* 0x001fc800078e0214 */
[C---:B------:R-:W-:Y:S02]  /*2dd90*/  IMAD.WIDE R10, R3.reuse, 0x2, R10 ;  /* 0x00000002030a7825 */ /* 0x040fe400078e020a */
[----:B------:R0:W3:Y:S04]  /*2dda0*/  LDG.E.U16 R8, [R8.64] ;  /* 0x0000000608087981 */ /* 0x0000e8000c1e1500 */
[----:B0-----:R2:W3:Y:S04]  /*2ddb0*/  LDG.E.U16 R9, [R10.64] ;  /* 0x000000060a097981 */ /* 0x0014e8000c1e1500 */
[----:B------:R-:W-:Y:S04]  /*2ddc0*/  STL [R1+0x7d3c], R7 ;  /* 0x007d3c0701007387 */ /* 0x000fe80000100800 */
[----:B-1----:R-:W3:Y:S01]  /*2ddd0*/  LDL.64 R4, [R1+0x2840] ;  /* 0x0028400001047983 */ /* 0x002ee20000100a00 */
[----:B--2---:R-:W-:-:S04]  /*2dde0*/  IMAD.WIDE R10, R3, 0x2, R18 ;  /* 0x00000002030a7825 */ /* 0x004fc800078e0212 */
[C---:B------:R-:W-:Y:S02]  /*2ddf0*/  IMAD.WIDE R14, R3.reuse, 0x2, R14 ;  /* 0x00000002030e7825 */ /* 0x040fe400078e020e */
[----:B------:R0:W2:Y:S04]  /*2de00*/  LDG.E.U16 R10, [R10.64] ;  /* 0x000000060a0a7981 */ /* 0x0000a8000c1e1500 */
[----:B0-----:R4:W2:Y:S02]  /*2de10*/  LDG.E.U16 R11, [R14.64] ;  /* 0x000000060e0b7981 */ /* 0x0018a4000c1e1500 */
[----:B----4-:R-:W-:-:S05]  /*2de20*/  IMAD.WIDE R14, R3, 0x2, R12 ;  /* 0x00000002030e7825 */ /* 0x010fca00078e020c */
[----:B------:R3:W4:Y:S02]  /*2de30*/  LDG.E.U16 R12, [R14.64] ;  /* 0x000000060e0c7981 */ /* 0x000724000c1e1500 */
[----:B---3--:R-:W-:-:S05]  /*2de40*/  IMAD.WIDE R14, R3, 0x2, R16 ;  /* 0x00000002030e7825 */ /* 0x008fca00078e0210 */
[----:B------:R0:W3:Y:S04]  /*2de50*/  LDG.E.U16 R16, [R14.64] ;  /* 0x000000060e107981 */ /* 0x0000e8000c1e1500 */
[----:B------:R-:W-:Y:S04]  /*2de60*/  STL [R1+0x7d40], R8 ;  /* 0x007d400801007387 */ /* 0x000fe80000100800 */
[----:B------:R-:W-:Y:S01]  /*2de70*/  STL [R1+0x7d08], R9 ;  /* 0x007d080901007387 */ /* 0x000fe20000100800 */
[----:B0-----:R-:W-:-:S05]  /*2de80*/  IMAD.WIDE R14, R3, 0x2, R4 ;  /* 0x00000002030e7825 */ /* 0x001fca00078e0204 */
[----:B------:R0:W3:Y:S04]  /*2de90*/  LDG.E.U16 R18, [R14.64] ;  /* 0x000000060e127981 */ /* 0x0000e8000c1e1500 */
[----:B--2---:R-:W-:Y:S04]  /*2dea0*/  STL [R1+0x7d0c], R10 ;  /* 0x007d0c0a01007387 */ /* 0x004fe80000100800 */
[----:B------:R-:W0:Y:S04]  /*2deb0*/  LDL.64 R26, [R1+0x2838] ;  /* 0x00283800011a7983 */ /* 0x000e280000100a00 */
[----:B------:R1:W-:Y:S04]  /*2dec0*/  STL [R1+0x7d10], R11 ;  /* 0x007d100b01007387 */ /* 0x0003e80000100800 */
[----:B------:R-:W2:Y:S04]  /*2ded0*/  LDL.64 R22, [R1+0x2830] ;  /* 0x0028300001167983 */ /* 0x000ea80000100a00 */
[----:B----4-:R-:W-:Y:S04]  /*2dee0*/  STL [R1+0x7d14], R12 ;  /* 0x007d140c01007387 */ /* 0x010fe80000100800 */
[----:B-1----:R-:W4:Y:S04]  /*2def0*/  LDL.64 R10, [R1+0x2828] ;  /* 0x00282800010a7983 */ /* 0x002f280000100a00 */
[----:B------:R-:W4:Y:S04]  /*2df00*/  LDL.64 R8, [R1+0x2820] ;  /* 0x0028200001087983 */ /* 0x000f280000100a00 */
[----:B---3--:R-:W-:Y:S04]  /*2df10*/  STL [R1+0x7cdc], R16 ;  /* 0x007cdc1001007387 */ /* 0x008fe80000100800 */
[----:B------:R-:W4:Y:S04]  /*2df20*/  LDL.64 R6, [R1+0x2818] ;  /* 0x0028180001067983 */ /* 0x000f280000100a00 */
[----:B------:R-:W4:Y:S04]  /*2df30*/  LDL.64 R4, [R1+0x2810] ;  /* 0x0028100001047983 */ /* 0x000f280000100a00 */
[----:B------:R-:W4:Y:S04]  /*2df40*/  LDL.LU R21, [R1+0x84] ;  /* 0x0000840001157983 */ /* 0x000f280000300800 */
[----:B------:R-:W4:Y:S01]  /*2df50*/  LDL.LU R25, [R1+0x794] ;  /* 0x0007940001197983 */ /* 0x000f220000300800 */
[----:B0-----:R-:W-:-:S05]  /*2df60*/  IMAD.WIDE R14, R3, 0x2, R26 ;  /* 0x00000002030e7825 */ /* 0x001fca00078e021a */
[----:B------:R2:W3:Y:S02]  /*2df70*/  LDG.E.U16 R20, [R14.64] ;  /* 0x000000060e147981 */ /* 0x0004e4000c1e1500 */
[----:B--2---:R-:W-:-:S05]  /*2df80*/  IMAD.WIDE R14, R3, 0x2, R22 ;  /* 0x00000002030e7825 */ /* 0x004fca00078e0216 */
[----:B------:R4:W2:Y:S02]  /*2df90*/  LDG.E.U16 R22, [R14.64] ;  /* 0x000000060e167981 */ /* 0x0008a4000c1e1500 */
[----:B----4-:R-:W-:-:S05]  /*2dfa0*/  IMAD.WIDE R14, R3, 0x2, R10 ;  /* 0x00000002030e7825 */ /* 0x010fca00078e020a */
[----:B------:R0:W4:Y:S02]  /*2dfb0*/  LDG.E.U16 R24, [R14.64] ;  /* 0x000000060e187981 */ /* 0x000124000c1e1500 */
[----:B0-----:R-:W-:-:S05]  /*2dfc0*/  IMAD.WIDE R14, R3, 0x2, R8 ;  /* 0x00000002030e7825 */ /* 0x001fca00078e0208 */
[----:B------:R0:W4:Y:S02]  /*2dfd0*/  LDG.E.U16 R26, [R14.64] ;  /* 0x000000060e1a7981 */ /* 0x000124000c1e1500 */
[----:B0-----:R-:W-:-:S05]  /*2dfe0*/  IMAD.WIDE R14, R3, 0x2, R6 ;  /* 0x00000002030e7825 */ /* 0x001fca00078e0206 */
[----:B------:R0:W4:Y:S02]  /*2dff0*/  LDG.E.U16 R29, [R14.64] ;  /* 0x000000060e1d7981 */ /* 0x000124000c1e1500 */
[----:B0-----:R-:W-:-:S06]  /*2e000*/  IMAD.WIDE R14, R3, 0x2, R4 ;  /* 0x00000002030e7825 */ /* 0x001fcc00078e0204 */
[----:B------:R-:W4:Y:S04]  /*2e010*/  LDG.E.U16 R14, [R14.64] ;  /* 0x000000060e0e7981 */ /* 0x000f28000c1e1500 */
[----:B------:R-:W0:Y:S04]  /*2e020*/  S2R R9, SR_TID.X ;  /* 0x0000000000097919 */ /* 0x000e280000002100 */
[----:B------:R-:W-:Y:S01]  /*2e030*/  STL [R1+0x7ce0], R18 ;  /* 0x007ce01201007387 */ /* 0x000fe20000100800 */
[----:B0-----:R-:W-:-:S03]  /*2e040*/  LOP3.LUT R28, R9, 0x7f, RZ, 0xc0, !PT ;  /* 0x0000007f091c7812 */ /* 0x001fc600078ec0ff */
[----:B---3--:R-:W-:Y:S04]  /*2e050*/  STL [R1+0x7ce4], R20 ;  /* 0x007ce41401007387 */ /* 0x008fe80000100800 */
[----:B--2---:R-:W-:Y:S04]  /*2e060*/  STL [R1+0x7ce8], R22 ;  /* 0x007ce81601007387 */ /* 0x004fe80000100800 */
[----:B----4-:R-:W-:Y:S04]  /*2e070*/  STL [R1+0x7cd4], R24 ;  /* 0x007cd41801007387 */ /* 0x010fe80000100800 */
[----:B------:R-:W-:Y:S04]  /*2e080*/  STL [R1+0x7cd8], R26 ;  /* 0x007cd81a01007387 */ /* 0x000fe80000100800 */
[----:B------:R-:W-:Y:S04]  /*2e090*/  STL [R1+0x7d44], R9 ;  /* 0x007d440901007387 */ /* 0x000fe80000100800 */
[----:B------:R-:W-:Y:S04]  /*2e0a0*/  STL [R1+0x7cec], R29 ;  /* 0x007cec1d01007387 */ /* 0x000fe80000100800 */
[----:B------:R-:W2:Y:S04]  /*2e0b0*/  LDL.LU R27, [R1+0x790] ;  /* 0x00079000011b7983 */ /* 0x000ea80000300800 */
[----:B------:R-:W3:Y:S04]  /*2e0c0*/  LDL.LU R23, [R1+0x78c] ;  /* 0x00078c0001177983 */ /* 0x000ee80000300800 */
[----:B------:R-:W-:Y:S04]  /*2e0d0*/  STL [R1+0x37f8], R3 ;  /* 0x0037f80301007387 */ /* 0x000fe80000100800 */
[----:B------:R-:W-:Y:S04]  /*2e0e0*/  STL [R1+0x7d18], R28 ;  /* 0x007d181c01007387 */ /* 0x000fe80000100800 */
[----:B------:R0:W-:Y:S04]  /*2e0f0*/  STL [R1+0x7cf0], R14 ;  /* 0x007cf00e01007387 */ /* 0x0001e80000100800 */
[----:B0-----:R-:W4:Y:S01]  /*2e100*/  LDL.LU R14, [R1+0x714] ;  /* 0x00071400010e7983 */ /* 0x001f220000300800 */
[----:B------:R-:W-:-:S03]  /*2e110*/  SHF.L.U32 R3, R28, 0x1, RZ ;  /* 0x000000011c037819 */ /* 0x000fc600000006ff */
[----:B------:R-:W-:Y:S06]  /*2e120*/  BAR.SYNC.DEFER_BLOCKING 0x0 ;  /* 0x0000000000007b1d */ /* 0x000fec0000010000 */
[----:B----4-:R0:W-:Y:S04]  /*2e130*/  STL [R1+0x7dac], R14 ;  /* 0x007dac0e01007387 */ /* 0x0101e80000100800 */
        /* <DEDUP_REMOVED lines=16> */
[----:B------:R-:W-:Y:S04]  /*2e240*/  STS.U16 [R3+0x20000], R21 ;  /* 0x0200001503007388 */ /* 0x000fe80000000400 */
[----:B------:R-:W4:Y:S04]  /*2e250*/  LDL.LU R6, [R1+0x514] ;  /* 0x0005140001067983 */ /* 0x000f280000300800 */
[----:B------:R0:W-:Y:S04]  /*2e260*/  STS.U16 [R3+0x20100], R25 ;  /* 0x0201001903007388 */ /* 0x0001e80000000400 */
[----:B------:R-:W4:Y:S04]  /*2e270*/  LDL.LU R5, [R1+0x510] ;  /* 0x0005100001057983 */ /* 0x000f280000300800 */
[----:B0-----:R-:W4:Y:S04]  /*2e280*/  LDL.LU R25, [R1+0x50c] ;  /* 0x00050c0001197983 */ /* 0x001f280000300800 */
[----:B------:R-:W4:Y:S04]  /*2e290*/  LDL.LU R4, [R1+0x498] ;  /* 0x0004980001047983 */ /* 0x000f280000300800 */
[----:B------:R-:W4:Y:S04]  /*2e2a0*/  LDL.LU R2, [R1+0x494] ;  /* 0x0004940001027983 */ /* 0x000f280000300800 */
[----:B--2---:R0:W-:Y:S04]  /*2e2b0*/  STS.U16 [R3+0x20200], R27 ;  /* 0x0202001b03007388 */ /* 0x0041e80000000400 */
[----:B------:R-:W2:Y:S04]  /*2e2c0*/  LDL.LU R0, [R1+0x490] ;  /* 0x0004900001007983 */ /* 0x000ea80000300800 */
[----:B0-----:R-:W2:Y:S04]  /*2e2d0*/  LDL.LU R27, [R1+0x48c] ;  /* 0x00048c00011b7983 */ /* 0x001ea80000300800 */
[----:B------:R-:W2:Y:S04]  /*2e2e0*/  LDL.LU R13, [R1+0x418] ;  /* 0x00041800010d7983 */ /* 0x000ea80000300800 */
[----:B------:R-:W2:Y:S04]  /*2e2f0*/  LDL.LU R17, [R1+0x414] ;  /* 0x0004140001117983 */ /* 0x000ea80000300800 */
[----:B------:R-:W2:Y:S04]  /*2e300*/  LDL.LU R19, [R1+0x410] ;  /* 0x0004100001137983 */ /* 0x000ea80000300800 */
[----:B---3--:R0:W-:Y:S04]  /*2e310*/  STS.U16 [R3+0x20300], R23 ;  /* 0x0203001703007388 */ /* 0x0081e80000000400 */
[----:B------:R-:W3:Y:S04]  /*2e320*/  LDL.LU R21, [R1+0x40c] ;  /* 0x00040c0001157983 */ /* 0x000ee80000300800 */
[----:B0-----:R-:W2:Y:S04]  /*2e330*/  LDL.LU R23, [R1+0x398] ;  /* 0x0003980001177983 */ /* 0x001ea80000300800 */
[----:B----4-:R0:W-:Y:S04]  /*2e340*/  STS.U16 [R3+0x22000], R14 ;  /* 0x0220000e03007388 */ /* 0x0101e80000000400 */
[----:B0-----:R-:W4:Y:S04]  /*2e350*/  LDL.LU R14, [R1+0x7dac] ;  /* 0x007dac00010e7983 */ /* 0x001f280000300800 */
        /* <DEDUP_REMOVED lines=20> */
[----:B------:R-:W-:Y:S04]  /*2e4a0*/  STS.U16 [R3+0x2c100], R2 ;  /* 0x02c1000203007388 */ /* 0x000fe80000000400 */
[----:B--2---:R-:W-:Y:S04]  /*2e4b0*/  STS.U16 [R3+0x2c200], R0 ;  /* 0x02c2000003007388 */ /* 0x004fe80000000400 */
[----:B0-----:R-:W2:Y:S04]  /*2e4c0*/  LDL.LU R25, [R1+0x394] ;  /* 0x0003940001197983 */ /* 0x001ea80000300800 */
[----:B------:R0:W-:Y:S04]  /*2e4d0*/  STS.U16 [R3+0x2c300], R27 ;  /* 0x02c3001b03007388 */ /* 0x0001e80000000400 */
[----:B0-----:R-:W4:Y:S04]  /*2e4e0*/  LDL.LU R27, [R1+0x390] ;  /* 0x00039000011b7983 */ /* 0x001f280000300800 */
[----:B------:R-:W2:Y:S04]  /*2e4f0*/  LDL.LU R14, [R1+0x318] ;  /* 0x00031800010e7983 */ /* 0x000ea80000300800 */
[----:B------:R-:W-:Y:S04]  /*2e500*/  STS.U16 [R3+0x2e000], R13 ;  /* 0x02e0000d03007388 */ /* 0x000fe80000000400 */
[----:B------:R-:W-:Y:S04]  /*2e510*/  STS.U16 [R3+0x2e100], R17 ;  /* 0x02e1001103007388 */ /* 0x000fe80000000400 */
[----:B--2---:R0:W-:Y:S04]  /*2e520*/  STL [R1+0x7da8], R14 ;  /* 0x007da80e01007387 */ /* 0x0041e80000100800 */
[----:B0-----:R-:W2:Y:S04]  /*2e530*/  LDL.LU R14, [R1+0x38c] ;  /* 0x00038c00010e7983 */ /* 0x001ea80000300800 */
        /* <DEDUP_REMOVED lines=14> */
[----:B------:R-:W-:Y:S04]  /*2e620*/  STS.U16 [R3+0x2e200], R19 ;  /* 0x02e2001303007388 */ /* 0x000fe80000000400 */
[----:B------:R-:W2:Y:S04]  /*2e630*/  LDL.LU R7, [R1+0x18c] ;  /* 0x00018c0001077983 */ /* 0x000ea80000300800 */
[----:B---3--:R0:W-:Y:S04]  /*2e640*/  STS.U16 [R3+0x2e300], R21 ;  /* 0x02e3001503007388 */ /* 0x0081e80000000400 */
[----:B------:R-:W3:Y:S04]  /*2e650*/  LDL.LU R6, [R1+0x118] ;  /* 0x0001180001067983 */ /* 0x000ee80000300800 */
[----:B------:R-:W-:Y:S04]  /*2e660*/  STS.U16 [R3+0x30000], R23 ;  /* 0x0300001703007388 */ /* 0x000fe80000000400 */
[----:B0-----:R-:W3:Y:S04]  /*2e670*/  LDL.LU R21, [R1+0x114] ;  /* 0x0001140001157983 */ /* 0x001ee80000300800 */
[----:B------:R-:W3:Y:S04]  /*2e680*/  LDL.LU R5, [R1+0x110] ;  /* 0x0001100001057983 */ /* 0x000ee80000300800 */
[----:B------:R-:W3:Y:S04]  /*2e690*/  LDL.LU R4, [R1+0x10c] ;  /* 0x00010c0001047983 */ /* 0x000ee80000300800 */
[----:B------:R0:W-:Y:S04]  /*2e6a0*/  STS.U16 [R3+0x30100], R25 ;  /* 0x0301001903007388 */ /* 0x0001e80000000400 */
[----:B------:R-:W3:Y:S04]  /*2e6b0*/  LDL.LU R2, [R1+0x98] ;  /* 0x0000980001027983 */ /* 0x000ee80000300800 */
[----:B0-----:R-:W3:Y:S04]  /*2e6c0*/  LDL.LU R25, [R1+0x94] ;  /* 0x0000940001197983 */ /* 0x001ee80000300800 */
[----:B------:R-:W3:Y:S04]  /*2e6d0*/  LDL.LU R0, [R1+0x90] ;  /* 0x0000900001007983 */ /* 0x000ee80000300800 */
[----:B------:R-:W3:Y:S04]  /*2e6e0*/  LDL.LU R13, [R1+0x8c] ;  /* 0x00008c00010d7983 */ /* 0x000ee80000300800 */
[----:B------:R-:W3:Y:S04]  /*2e6f0*/  LDL.LU R17, [R1+0x14] ;  /* 0x0000140001117983 */ /* 0x000ee80000300800 */
[----:B------:R-:W3:Y:S04]  /*2e700*/  LDL.LU R19, [R1+0x10] ;  /* 0x0000100001137983 */ /* 0x000ee80000300800 */
[----:B----4-:R0:W-:Y:S04]  /*2e710*/  STS.U16 [R3+0x30200], R27 ;  /* 0x0302001b03007388 */ /* 0x0101e80000000400 */
[----:B------:R-:W4:Y:S04]  /*2e720*/  LDL.LU R23, [R1+0xc] ;  /* 0x00000c0001177983 */ /* 0x000f280000300800 */
[----:B0-----:R-:W3:Y:S04]  /*2e730*/  LDL.LU R27, [R1+0x8] ;  /* 0x00000800011b7983 */ /* 0x001ee80000300800 */
[----:B--2---:R0:W-:Y:S04]  /*2e740*/  STS.U16 [R3+0x30300], R14 ;  /* 0x0303000e03007388 */ /* 0x0041e80000000400 */
[----:B0-----:R-:W2:Y:S04]  /*2e750*/  LDL.LU R14, [R1+0x7da8] ;  /* 0x007da800010e7983 */ /* 0x001ea80000300800 */
[----:B--2---:R-:W-:Y:S04]  /*2e760*/  STS.U16 [R3+0x32000], R14 ;  /* 0x0320000e03007388 */ /* 0x004fe80000000400 */
        /* <DEDUP_REMOVED lines=15> */
[----:B---3--:R-:W-:Y:S04]  /*2e860*/  STS.U16 [R3+0x3a000], R6 ;  /* 0x03a0000603007388 */ /* 0x008fe80000000400 */
[----:B------:R-:W-:Y:S04]  /*2e870*/  STS.U16 [R3+0x3a100], R21 ;  /* 0x03a1001503007388 */ /* 0x000fe80000000400 */
[----:B------:R-:W-:Y:S04]  /*2e880*/  STS.U16 [R3+0x3a200], R5 ;  /* 0x03a2000503007388 */ /* 0x000fe80000000400 */
[----:B------:R-:W-:Y:S04]  /*2e890*/  STS.U16 [R3+0x3a300], R4 ;  /* 0x03a3000403007388 */ /* 0x000fe80000000400 */
[----:B------:R-:W-:Y:S04]  /*2e8a0*/  STS.U16 [R3+0x3c000], R2 ;  /* 0x03c0000203007388 */ /* 0x000fe80000000400 */
[----:B------:R0:W-:Y:S04]  /*2e8b0*/  STS.U16 [R3+0x3c100], R25 ;  /* 0x03c1001903007388 */ /* 0x0001e80000000400 */
[----:B------:R-:W-:Y:S04]  /*2e8c0*/  STS.U16 [R3+0x3c200], R0 ;  /* 0x03c2000003007388 */ /* 0x000fe80000000400 */
[----:B------:R-:W-:Y:S04]  /*2e8d0*/  STS.U16 [R3+0x3c300], R13 ;  /* 0x03c3000d03007388 */ /* 0x000fe80000000400 */
[----:B------:R-:W-:Y:S04]  /*2e8e0*/  STS.U16 [R3+0x3e000], R17 ;  /* 0x03e0001103007388 */ /* 0x000fe80000000400 */
[----:B------:R-:W-:Y:S04]  /*2e8f0*/  STS.U16 [R3+0x3e100], R19 ;  /* 0x03e1001303007388 */ /* 0x000fe80000000400 */
[----:B----4-:R-:W-:Y:S04]  /*2e900*/  STS.U16 [R3+0x3e200], R23 ;  /* 0x03e2001703007388 */ /* 0x010fe80000000400 */
[----:B0-----:R-:W2:Y:S04]  /*2e910*/  LDL.LU R25, [R1+0x788] ;  /* 0x0007880001197983 */ /* 0x001ea80000300800 */
[----:B------:R0:W-:Y:S04]  /*2e920*/  STS.U16 [R3+0x3e300], R27 ;  /* 0x03e3001b03007388 */ /* 0x0001e80000000400 */
[----:B0-----:R-:W3:Y:S04]  /*2e930*/  LDL.LU R27, [R1+0x77c] ;  /* 0x00077c00011b7983 */ /* 0x001ee80000300800 */
[----:B------:R-:W0:Y:S04]  /*2e940*/  S2R R21, SR_TID.X ;  /* 0x0000000000157919 */ /* 0x000e280000002100 */
[----:B---3--:R1:W-:Y:S04]  /*2e950*/  STL [R1+0x7da4], R27 ;  /* 0x007da41b01007387 */ /* 0x0083e80000100800 */
[----:B-1----:R-:W3:Y:S04]  /*2e960*/  LDL.LU R27, [R1+0x784] ;  /* 0x00078400011b7983 */ /* 0x002ee80000300800 */
        /* <DEDUP_REMOVED lines=9> */
[----:B------:R-:W4:Y:S01]  /*2ea00*/  LDL.LU R18, [R1+0x604] ;  /* 0x0006040001127983 */ /* 0x000f220000300800 */
[----:B0-----:R-:W-:-:S03]  /*2ea10*/  LOP3.LUT R21, R21, 0x7f, RZ, 0xc0, !PT ;  /* 0x0000007f15157812 */ /* 0x001fc600078ec0ff */
[----:B------:R-:W4:Y:S04]  /*2ea20*/  LDL.LU R16, [R1+0x600] ;  /* 0x0006000001107983 */ /* 0x000f280000300800 */
[----:B------:R-:W4:Y:S04]  /*2ea30*/  LDL.LU R12, [R1+0x5fc] ;  /* 0x0005fc00010c7983 */ /* 0x000f280000300800 */
[----:B------:R-:W4:Y:S04]  /*2ea40*/  LDL.LU R11, [R1+0x588] ;  /* 0x00058800010b7983 */ /* 0x000f280000300800 */
[----:B------:R-:W4:Y:S01]  /*2ea50*/  LDL.LU R10, [R1+0x584] ;  /* 0x00058400010a7983 */ /* 0x000f220000300800 */
[----:B------:R-:W-:-:S03]  /*2ea60*/  SHF.L.U32 R21, R21, 0x1, RZ ;  /* 0x0000000115157819 */ /* 0x000fc600000006ff */
[----:B------:R-:W4:Y:S04]  /*2ea70*/  LDL.LU R8, [R1+0x580] ;  /* 0x0005800001087983 */ /* 0x000f280000300800 */
[----:B------:R-:W4:Y:S04]  /*2ea80*/  LDL.LU R7, [R1+0x57c] ;  /* 0x00057c0001077983 */ /* 0x000f280000300800 */
[----:B------:R-:W4:Y:S04]  /*2ea90*/  LDL.LU R6, [R1+0x508] ;  /* 0x0005080001067983 */ /* 0x000f280000300800 */
[----:B------:R-:W4:Y:S01]  /*2eaa0*/  LDL.LU R19, [R1+0x504] ;  /* 0x0005040001137983 */ /* 0x000f220000300800 */
[----:B------:R-:W-:-:S03]  /*2eab0*/  LOP3.LUT R0, R21, 0x10, RZ, 0x3c, !PT ;  /* 0x0000001015007812 */ /* 0x000fc600078e3cff */
[----:B------:R0:W-:Y:S04]  /*2eac0*/  STL [R1+0x7d1c], R3 ;  /* 0x007d1c0301007387 */ /* 0x0001e80000100800 */
[----:B0-----:R-:W4:Y:S04]  /*2ead0*/  LDL.LU R3, [R1+0x780] ;  /* 0x0007800001037983 */ /* 0x001f280000300800 */
        /* <DEDUP_REMOVED lines=11> */
[----:B----4-:R-:W-:Y:S04]  /*2eb90*/  STS.U16 [R0+0x20600], R3 ;  /* 0x0206000300007388 */ /* 0x010fe80000000400 */
[----:B---3--:R0:W-:Y:S04]  /*2eba0*/  STS.U16 [R0+0x20700], R27 ;  /* 0x0207001b00007388 */ /* 0x0081e80000000400 */
        /* <DEDUP_REMOVED lines=22> */
[----:B------:R-:W-:Y:S04]  /*2ed10*/  STS.U16 [R0+0x2c600], R17 ;  /* 0x02c6001100007388 */ /* 0x000fe80000000400 */
[----:B0-----:R-:W3:Y:S04]  /*2ed20*/  LDL.LU R27, [R1+0x400] ;  /* 0x00040000011b7983 */ /* 0x001ee80000300800 */
[----:B------:R-:W-:Y:S04]  /*2ed30*/  STS.U16 [R0+0x2c700], R21 ;  /* 0x02c7001500007388 */ /* 0x000fe80000000400 */
[----:B-1----:R-:W4:Y:S04]  /*2ed40*/  LDL.LU R19, [R1+0x3fc] ;  /* 0x0003fc0001137983 */ /* 0x002f280000300800 */
[----:B--2---:R0:W-:Y:S04]  /*2ed50*/  STS.U16 [R0+0x2e400], R23 ;  /* 0x02e4001700007388 */ /* 0x0041e80000000400 */
[----:B0-----:R-:W2:Y:S04]  /*2ed60*/  LDL.LU R23, [R1+0x384] ;  /* 0x0003840001177983 */ /* 0x001ea80000300800 */
[----:B------:R-:W-:Y:S04]  /*2ed70*/  STS.U16 [R0+0x2e500], R25 ;  /* 0x02e5001900007388 */ /* 0x000fe80000000400 */
[----:B--2---:R0:W-:Y:S04]  /*2ed80*/  STL [R1+0x7da0], R23 ;  /* 0x007da01701007387 */ /* 0x0041e80000100800 */
[----:B0-----:R-:W2:Y:S04]  /*2ed90*/  LDL.LU R23, [R1+0x388] ;  /* 0x0003880001177983 */ /* 0x001ea80000300800 */
[----:B---3--:R0:W-:Y:S04]  /*2eda0*/  STS.U16 [R0+0x2e600], R27 ;  /* 0x02e6001b00007388 */ /* 0x0081e80000000400 */
[----:B------:R-:W3:Y:S04]  /*2edb0*/  LDL.LU R25, [R1+0x380] ;  /* 0x0003800001197983 */ /* 0x000ee80000300800 */
        /* <DEDUP_REMOVED lines=48> */
[----:B0-----:R-:W2:Y:S04]  /*2f0c0*/  LDL.LU R23, [R1] ;  /* 0x0000000001177983 */ /* 0x001ea80000300800 */
[----:B-1----:R-:W0:Y:S04]  /*2f0d0*/  S2R R21, SR_TID.X ;  /* 0x0000000000157919 */ /* 0x002e280000002100 */
[----:B------:R-:W-:Y:S04]  /*2f0e0*/  STS.U16 [R0+0x3a400], R8 ;  /* 0x03a4000800007388 */ /* 0x000fe80000000400 */
[----:B------:R-:W-:Y:S04]  /*2f0f0*/  STS.U16 [R0+0x3a500], R7 ;  /* 0x03a5000700007388 */ /* 0x000fe80000000400 */
[----:B------:R-:W-:Y:S04]  /*2f100*/  STS.U16 [R0+0x3a600], R6 ;  /* 0x03a6000600007388 */ /* 0x000fe80000000400 */
[----:B------:R-:W-:Y:S04]  /*2f110*/  STS.U16 [R0+0x3a700], R5 ;  /* 0x03a7000500007388 */ /* 0x000fe80000000400 */
[----:B------:R-:W3:Y:S01]  /*2f120*/  LDL.LU R25, [R1+0x7d9c] ;  /* 0x007d9c0001197983 */ /* 0x000ee20000300800 */
[----:B0-----:R-:W-:-:S03]  /*2f130*/  LOP3.LUT R21, R21, 0x7f, RZ, 0xc0, !PT ;  /* 0x0000007f15157812 */ /* 0x001fc600078ec0ff */
[----:B------:R-:W-:Y:S02]  /*2f140*/  STS.U16 [R0+0x3c400], R4 ;  /* 0x03c4000400007388 */ /* 0x000fe40000000400 */
[----:B------:R-:W-:Y:S02]  /*2f150*/  IMAD.SHL.U32 R21, R21, 0x2, RZ ;  /* 0x0000000215157824 */ /* 0x000fe400078e00ff */
[----:B------:R-:W-:Y:S04]  /*2f160*/  STS.U16 [R0+0x3c500], R2 ;  /* 0x03c5000200007388 */ /* 0x000fe80000000400 */
[----:B------:R-:W-:Y:S04]  /*2f170*/  STS.U16 [R0+0x3c600], R13 ;  /* 0x03c6000d00007388 */ /* 0x000fe80000000400 */
[----:B----4-:R-:W-:Y:S04]  /*2f180*/  STS.U16 [R0+0x3c700], R17 ;  /* 0x03c7001100007388 */ /* 0x010fe80000000400 */
[----:B------:R0:W-:Y:S04]  /*2f190*/  STS.U16 [R0+0x3e400], R19 ;  /* 0x03e4001300007388 */ /* 0x0001e80000000400 */
[----:B------:R-:W4:Y:S01]  /*2f1a0*/  LDL.LU R27, [R1+0x7d98] ;  /* 0x007d9800011b7983 */ /* 0x000f220000300800 */
[----:B0-----:R-:W-:-:S05]  /*2f1b0*/  LOP3.LUT R0, R21, 0x20, RZ, 0x3c, !PT ;  /* 0x0000002015007812 */ /* 0x001fca00078e3cff */
[----:B------:R0:W-:Y:S04]  /*2f1c0*/  STL [R1+0x7d94], R0 ;  /* 0x007d940001007387 */ /* 0x0001e80000100800 */
[----:B------:R-:W3:Y:S01]  /*2f1d0*/  LDL.LU R3, [R1+0x76c] ;  /* 0x00076c0001037983 */ /* 0x000ee20000300800 */
[----:B0-----:R-:W-:-:S05]  /*2f1e0*/  LOP3.LUT R0, R21, 0x10, RZ, 0x3c, !PT ;  /* 0x0000001015007812 */ /* 0x001fca00078e3cff */
[----:B--2---:R-:W-:Y:S04]  /*2f1f0*/  STS.U16 [R0+0x3e500], R23 ;  /* 0x03e5001700007388 */ /* 0x004fe80000000400 */
[----:B---3--:R0:W-:Y:S04]  /*2f200*/  STL [R1+0x7d90], R3 ;  /* 0x007d900301007387 */ /* 0x0081e80000100800 */
[----:B0-----:R-:W2:Y:S04]  /*2f210*/  LDL.LU R3, [R1+0x778] ;  /* 0x0007780001037983 */ /* 0x001ea80000300800 */
[----:B------:R-:W3:Y:S04]  /*2f220*/  LDL.LU R14, [R1+0x6f8] ;  /* 0x0006f800010e7983 */ /* 0x000ee80000300800 */
        /* <DEDUP_REMOVED lines=24> */
[----:B----4-:R0:W-:Y:S04]  /*2f3b0*/  STS.U16 [R0+0x3e600], R27 ;  /* 0x03e6001b00007388 */ /* 0x0101e80000000400 */
[----:B------:R1:W-:Y:S04]  /*2f3c0*/  STS.U16 [R0+0x3e700], R25 ;  /* 0x03e7001900007388 */ /* 0x0003e80000000400 */
[----:B0-----:R-:W4:Y:S04]  /*2f3d0*/  LDL.LU R27, [R1+0x770] ;  /* 0x00077000011b7983 */ /* 0x001f280000300800 */
[----:B-1----:R-:W2:Y:S04]  /*2f3e0*/  LDL.LU R0, [R1+0x7d94] ;  /* 0x007d940001007983 */ /* 0x002ea80000300800 */
[----:B------:R-:W3:Y:S04]  /*2f3f0*/  LDL.LU R25, [R1+0x774] ;  /* 0x0007740001197983 */ /* 0x000ee80000300800 */
[----:B--2---:R0:W-:Y:S04]  /*2f400*/  STS.U16 [R0+0x20800], R3 ;  /* 0x0208000300007388 */ /* 0x0041e80000000400 */
[----:B0-----:R-:W2:Y:S04]  /*2f410*/  LDL.LU R3, [R1+0x7d90] ;  /* 0x007d900001037983 */ /* 0x001ea80000300800 */
[----:B---3--:R-:W-:Y:S04]  /*2f420*/  STS.U16 [R0+0x20900], R25 ;  /* 0x0209001900007388 */ /* 0x008fe80000000400 */
[----:B----4-:R-:W-:Y:S04]  /*2f430*/  STS.U16 [R0+0x20a00], R27 ;  /* 0x020a001b00007388 */ /* 0x010fe80000000400 */
        /* <DEDUP_REMOVED lines=22> */
[----:B0-----:R-:W2:Y:S04]  /*2f5a0*/  LDL.LU R2, [R1+0x3f4] ;  /* 0x0003f40001027983 */ /* 0x001ea80000300800 */
[----:B------:R0:W-:Y:S04]  /*2f5b0*/  STS.U16 [R0+0x2c900], R17 ;  /* 0x02c9001100007388 */ /* 0x0001e80000000400 */
[----:B0-----:R-:W3:Y:S04]  /*2f5c0*/  LDL.LU R17, [R1+0x378] ;  /* 0x0003780001117983 */ /* 0x001ee80000300800 */
[----:B---3--:R0:W-:Y:S04]  /*2f5d0*/  STL [R1+0x7d88], R17 ;  /* 0x007d881101007387 */ /* 0x0081e80000100800 */
[----:B0-----:R-:W3:Y:S04]  /*2f5e0*/  LDL.LU R17, [R1+0x3ec] ;  /* 0x0003ec0001117983 */ /* 0x001ee80000300800 */
[----:B------:R-:W-:Y:S04]  /*2f5f0*/  STS.U16 [R0+0x2ca00], R19 ;  /* 0x02ca001300007388 */ /* 0x000fe80000000400 */
[----:B------:R-:W-:Y:S04]  /*2f600*/  STS.U16 [R0+0x2cb00], R21 ;  /* 0x02cb001500007388 */ /* 0x000fe80000000400 */
[----:B------:R-:W-:Y:S04]  /*2f610*/  STS.U16 [R0+0x2e800], R23 ;  /* 0x02e8001700007388 */ /* 0x000fe80000000400 */
[----:B---3--:R0:W-:Y:S04]  /*2f620*/  STL [R1+0x7d8c], R17 ;  /* 0x007d8c1101007387 */ /* 0x0081e80000100800 */
[----:B0-----:R-:W3:Y:S04]  /*2f630*/  LDL.LU R17, [R1+0x3f0] ;  /* 0x0003f00001117983 */ /* 0x001ee80000300800 */
        /* <DEDUP_REMOVED lines=32> */
[----:B---3--:R0:W-:Y:S04]  /*2f840*/  STS.U16 [R0+0x30800], R17 ;  /* 0x0308001100007388 */ /* 0x0081e80000000400 */
[----:B----4-:R1:W-:Y:S04]  /*2f850*/  STS.U16 [R0+0x30900], R19 ;  /* 0x0309001300007388 */ /* 0x0103e80000000400 */
[----:B------:R3:W-:Y:S04]  /*2f860*/  STS.U16 [R0+0x30a00], R21 ;  /* 0x030a001500007388 */ /* 0x0007e80000000400 */
[----:B0-----:R-:W4:Y:S04]  /*2f870*/  LDL.LU R17, [R1+0x7d84] ;  /* 0x007d840001117983 */ /* 0x001f280000300800 */
[----:B-1----:R-:W4:Y:S04]  /*2f880*/  LDL.LU R19, [R1+0x7d80] ;  /* 0x007d800001137983 */ /* 0x002f280000300800 */
[----:B---3--:R-:W3:Y:S04]  /*2f890*/  LDL.LU R21, [R1+0x7d7c] ;  /* 0x007d7c0001157983 */ /* 0x008ee80000300800 */
[----:B------:R0:W-:Y:S04]  /*2f8a0*/  STS.U16 [R0+0x30b00], R23 ;  /* 0x030b001700007388 */ /* 0x0001e80000000400 */
        /* <DEDUP_REMOVED lines=17> */
[----:B0-----:R-:W0:Y:S04]  /*2f9c0*/  S2R R13, SR_TID.X ;  /* 0x00000000000d7919 */ /* 0x001e280000002100 */
[----:B------:R-:W-:Y:S04]  /*2f9d0*/  STS.U16 [R0+0x3a800], R11 ;  /* 0x03a8000b00007388 */ /* 0x000fe80000000400 */
[----:B------:R-:W-:Y:S04]  /*2f9e0*/  STS.U16 [R0+0x3a900], R10 ;  /* 0x03a9000a00007388 */ /* 0x000fe80000000400 */
[----:B------:R-:W-:Y:S04]  /*2f9f0*/  STS.U16 [R0+0x3aa00], R8 ;  /* 0x03aa000800007388 */ /* 0x000fe80000000400 */
[----:B------:R-:W-:Y:S01]  /*2fa00*/  STS.U16 [R0+0x3ab00], R7 ;  /* 0x03ab000700007388 */ /* 0x000fe20000000400 */
[----:B0-----:R-:W-:-:S04]  /*2fa10*/  LOP3.LUT R13, R13, 0x7f, RZ, 0xc0, !PT ;  /* 0x0000007f0d0d7812 */ /* 0x001fc800078ec0ff */
[----:B------:R-:W-:Y:S01]  /*2fa20*/  SHF.L.U32 R13, R13, 0x1, RZ ;  /* 0x000000010d0d7819 */ /* 0x000fe200000006ff */
[----:B------:R-:W-:Y:S03]  /*2fa30*/  STS.U16 [R0+0x3c800], R6 ;  /* 0x03c8000600007388 */ /* 0x000fe60000000400 */
[C---:B------:R-:W-:Y:S01]  /*2fa40*/  LOP3.LUT R3, R13.reuse, 0x30, RZ, 0x3c, !PT ;  /* 0x000000300d037812 */ /* 0x040fe200078e3cff */
[----:B------:R-:W-:Y:S04]  /*2fa50*/  STS.U16 [R0+0x3c900], R5 ;  /* 0x03c9000500007388 */ /* 0x000fe80000000400 */
[----:B--2---:R-:W-:Y:S04]  /*2fa60*/  STS.U16 [R0+0x3ca00], R4 ;  /* 0x03ca000400007388 */ /* 0x004fe80000000400 */
[----:B------:R-:W-:Y:S04]  /*2fa70*/  STS.U16 [R0+0x3cb00], R2 ;  /* 0x03cb000200007388 */ /* 0x000fe80000000400 */
[----:B------:R-:W-:Y:S04]  /*2fa80*/  STL [R1+0x7d74], R3 ;  /* 0x007d740301007387 */ /* 0x000fe80000100800 */
[----:B---3--:R0:W-:Y:S04]  /*2fa90*/  STS.U16 [R0+0x3e800], R23 ;  /* 0x03e8001700007388 */ /* 0x0081e80000000400 */
[----:B0-----:R-:W2:Y:S01]  /*2faa0*/  LDL.LU R23, [R1+0x6e8] ;  /* 0x0006e80001177983 */ /* 0x001ea20000300800 */
[----:B------:R-:W-:-:S05]  /*2fab0*/  LOP3.LUT R3, R13, 0x20, RZ, 0x3c, !PT ;  /* 0x000000200d037812 */ /* 0x000fca00078e3cff */
[----:B------:R-:W-:Y:S04]  /*2fac0*/  STS.U16 [R3+0x3e900], R21 ;  /* 0x03e9001503007388 */ /* 0x000fe80000000400 */
[----:B----4-:R-:W-:Y:S04]  /*2fad0*/  STS.U16 [R3+0x3ea00], R19 ;  /* 0x03ea001303007388 */ /* 0x010fe80000000400 */
[----:B------:R-:W-:Y:S04]  /*2fae0*/  STS.U16 [R3+0x3eb00], R17 ;  /* 0x03eb001103007388 */ /* 0x000fe80000000400 */
[----:B--2---:R0:W-:Y:S04]  /*2faf0*/  STL [R1+0x7d70], R23 ;  /* 0x007d701701007387 */ /* 0x0041e80000100800 */
[----:B0-----:R-:W2:Y:S04]  /*2fb00*/  LDL.LU R23, [R1+0x768] ;  /* 0x0007680001177983 */ /* 0x001ea80000300800 */
[----:B------:R-:W3:Y:S04]  /*2fb10*/  LDL.LU R25, [R1+0x6e4] ;  /* 0x0006e40001197983 */ /* 0x000ee80000300800 */
[----:B------:R-:W4:Y:S04]  /*2fb20*/  LDL.LU R27, [R1+0x6e0] ;  /* 0x0006e000011b7983 */ /* 0x000f280000300800 */
        /* <DEDUP_REMOVED lines=25> */
[----:B------:R-:W3:Y:S04]  /*2fcc0*/  LDL.LU R17, [R1+0x764] ;  /* 0x0007640001117983 */ /* 0x000ee80000300800 */
[----:B--2---:R0:W-:Y:S04]  /*2fcd0*/  STS.U16 [R3+0x20c00], R23 ;  /* 0x020c001703007388 */ /* 0x0041e80000000400 */
[----:B0-----:R-:W2:Y:S04]  /*2fce0*/  LDL.LU R23, [R1+0x7d70] ;  /* 0x007d700001177983 */ /* 0x001ea80000300800 */
[----:B---3--:R-:W-:Y:S04]  /*2fcf0*/  STS.U16 [R3+0x20d00], R17 ;  /* 0x020d001103007388 */ /* 0x008fe80000000400 */
[----:B------:R-:W-:Y:S04]  /*2fd00*/  STS.U16 [R3+0x20e00], R19 ;  /* 0x020e001303007388 */ /* 0x000fe80000000400 */
[----:B------:R-:W-:Y:S04]  /*2fd10*/  STS.U16 [R3+0x20f00], R21 ;  /* 0x020f001503007388 */ /* 0x000fe80000000400 */
[----:B--2---:R-:W-:Y:S04]  /*2fd20*/  STS.U16 [R3+0x22c00], R23 ;  /* 0x022c001703007388 */ /* 0x004fe80000000400 */
[----:B------:R-:W-:Y:S04]  /*2fd30*/  STS.U16 [R3+0x22d00], R25 ;  /* 0x022d001903007388 */ /* 0x000fe80000000400 */
        /* <DEDUP_REMOVED lines=89> */
[----:B------:R-:W-:Y:S04]  /*302d0*/  STS.U16 [R3+0x3af00], R11 ;  /* 0x03af000b03007388 */ /* 0x000fe80000000400 */
[----:B------:R-:W-:Y:S01]  /*302e0*/  STS.U16 [R3+0x3cc00], R10 ;  /* 0x03cc000a03007388 */ /* 0x000fe20000000400 */
[----:B0-----:R-:W-:-:S03]  /*302f0*/  LOP3.LUT R5, R5, 0x7f, RZ, 0xc0, !PT ;  /* 0x0000007f05057812 */ /* 0x001fc600078ec0ff */
[----:B------:R-:W-:Y:S01]  /*30300*/  STS.U16 [R3+0x3cd00], R8 ;  /* 0x03cd000803007388 */ /* 0x000fe20000000400 */
[----:B------:R-:W-:-:S03]  /*30310*/  SHF.L.U32 R5, R5, 0x1, RZ ;  /* 0x0000000105057819 */ /* 0x000fc600000006ff */
[----:B--2---:R-:W-:Y:S04]  /*30320*/  STS.U16 [R3+0x3ce00], R7 ;  /* 0x03ce000703007388 */ /* 0x004fe80000000400 */
[----:B------:R-:W-:Y:S04]  /*30330*/  STS.U16 [R3+0x3cf00], R6 ;  /* 0x03cf000603007388 */ /* 0x000fe80000000400 */
[----:B---3--:R0:W-:Y:S02]  /*30340*/  STS.U16 [R3+0x3ec00], R13 ;  /* 0x03ec000d03007388 */ /* 0x0081e40000000400 */
[----:B0-----:R-:W-:-:S05]  /*30350*/  LOP3.LUT R3, R5, 0x40, RZ, 0x3c, !PT ;  /* 0x0000004005037812 */ /* 0x001fca00078e3cff */
[----:B------:R0:W-:Y:S04]  /*30360*/  STL [R1+0x7d54], R3 ;  /* 0x007d540301007387 */ /* 0x0001e80000100800 */
[----:B------:R-:W2:Y:S01]  /*30370*/  LDL.LU R13, [R1+0x6d8] ;  /* 0x0006d800010d7983 */ /* 0x000ea20000300800 */
[----:B0-----:R-:W-:-:S05]  /*30380*/  LOP3.LUT R3, R5, 0x30, RZ, 0x3c, !PT ;  /* 0x0000003005037812 */ /* 0x001fca00078e3cff */
        /* <DEDUP_REMOVED lines=102> */
[----:B0-----:R-:W3:Y:S04]  /*309f0*/  LDL.LU R9, [R1+0x7d44] ;  /* 0x007d440001097983 */ /* 0x001ee80000300800 */
[----:B----4-:R0:W-:Y:S04]  /*30a00*/  STS.U16 [R3+0x31100], R8 ;  /* 0x0311000803007388 */ /* 0x0101e80000000400 */
[----:B------:R1:W-:Y:S04]  /*30a10*/  STS.U16 [R3+0x31200], R7 ;  /* 0x0312000703007388 */ /* 0x0003e80000000400 */
[----:B------:R4:W-:Y:S04]  /*30a20*/  STS.U16 [R3+0x31300], R6 ;  /* 0x0313000603007388 */ /* 0x0009e80000000400 */
[----:B0-----:R-:W3:Y:S04]  /*30a30*/  LDL.LU R8, [R1+0x7d40] ;  /* 0x007d400001087983 */ /* 0x001ee80000300800 */
[----:B-1----:R-:W3:Y:S04]  /*30a40*/  LDL.LU R7, [R1+0x7d3c] ;  /* 0x007d3c0001077983 */ /* 0x002ee80000300800 */
[----:B----4-:R-:W4:Y:S04]  /*30a50*/  LDL.LU R6, [R1+0x7d38] ;  /* 0x007d380001067983 */ /* 0x010f280000300800 */
[----:B------:R0:W-:Y:S04]  /*30a60*/  STS.U16 [R3+0x33000], R5 ;  /* 0x0330000503007388 */ /* 0x0001e80000000400 */
[----:B0-----:R-:W4:Y:S04]  /*30a70*/  LDL.LU R5, [R1+0x7d34] ;  /* 0x007d340001057983 */ /* 0x001f280000300800 */
        /* <DEDUP_REMOVED lines=21> */
[----:B--2---:R-:W-:Y:S04]  /*30bd0*/  STS.U16 [R3+0x3d200], R11 ;  /* 0x03d2000b03007388 */ /* 0x004fe80000000400 */
[----:B------:R-:W-:Y:S01]  /*30be0*/  STS.U16 [R3+0x3d300], R10 ;  /* 0x03d3000a03007388 */ /* 0x000fe20000000400 */
[----:B---3--:R-:W-:-:S04]  /*30bf0*/  LOP3.LUT R9, R9, 0x7f, RZ, 0xc0, !PT ;  /* 0x0000007f09097812 */ /* 0x008fc800078ec0ff */
[----:B------:R-:W-:-:S04]  /*30c00*/  SHF.L.U32 R9, R9, 0x1, RZ ;  /* 0x0000000109097819 */ /* 0x000fc800000006ff */
[----:B0-----:R-:W-:-:S05]  /*30c10*/  LOP3.LUT R0, R9, 0x50, RZ, 0x3c, !PT ;  /* 0x0000005009007812 */ /* 0x001fca00078e3cff */
[----:B------:R-:W-:Y:S04]  /*30c20*/  STL [R1+0x7d30], R0 ;  /* 0x007d300001007387 */ /* 0x000fe80000100800 */
[----:B----4-:R0:W-:Y:S04]  /*30c30*/  STS.U16 [R3+0x3f000], R5 ;  /* 0x03f0000503007388 */ /* 0x0101e80000000400 */
[----:B0-----:R-:W2:Y:S01]  /*30c40*/  LDL.LU R5, [R1+0x6c8] ;  /* 0x0006c80001057983 */ /* 0x001ea20000300800 */
[----:B------:R-:W-:-:S05]  /*30c50*/  LOP3.LUT R0, R9, 0x40, RZ, 0x3c, !PT ;  /* 0x0000004009007812 */ /* 0x000fca00078e3cff */
[----:B------:R-:W-:Y:S04]  /*30c60*/  STS.U16 [R0+0x3f100], R6 ;  /* 0x03f1000600007388 */ /* 0x000fe80000000400 */
[----:B------:R-:W-:Y:S04]  /*30c70*/  STS.U16 [R0+0x3f200], R7 ;  /* 0x03f2000700007388 */ /* 0x000fe80000000400 */
        /* <DEDUP_REMOVED lines=48> */
[----:B--2---:R0:W-:Y:S04]  /*30f80*/  STL [R1+0x7d20], R3 ;  /* 0x007d200301007387 */ /* 0x0041e80000100800 */
[----:B0-----:R-:W2:Y:S04]  /*30f90*/  LDL.LU R3, [R1+0x3bc] ;  /* 0x0003bc0001037983 */ /* 0x001ea80000300800 */
[----:B--2---:R0:W-:Y:S04]  /*30fa0*/  STL [R1+0x7d24], R3 ;  /* 0x007d240301007387 */ /* 0x0041e80000100800 */
[----:B0-----:R-:W2:Y:S04]  /*30fb0*/  LDL.LU R3, [R1+0x3c0] ;  /* 0x0003c00001037983 */ /* 0x001ea80000300800 */
[----:B------:R-:W-:Y:S04]  /*30fc0*/  STS.U16 [R0+0x27700], R14 ;  /* 0x0277000e00007388 */ /* 0x000fe80000000400 */
[----:B------:R-:W-:Y:S04]  /*30fd0*/  STS.U16 [R0+0x29400], R15 ;  /* 0x0294000f00007388 */ /* 0x000fe80000000400 */
[----:B------:R-:W-:Y:S04]  /*30fe0*/  STS.U16 [R0+0x29500], R28 ;  /* 0x0295001c00007388 */ /* 0x000fe80000000400 */
[----:B------:R-:W-:Y:S04]  /*30ff0*/  STS.U16 [R0+0x29600], R29 ;  /* 0x0296001d00007388 */ /* 0x000fe80000000400 */
[----:B------:R-:W-:Y:S04]  /*31000*/  STS.U16 [R0+0x29700], R26 ;  /* 0x0297001a00007388 */ /* 0x000fe80000000400 */
[----:B------:R-:W-:Y:S04]  /*31010*/  STS.U16 [R0+0x2b400], R24 ;  /* 0x02b4001800007388 */ /* 0x000fe80000000400 */
[----:B------:R-:W-:Y:S04]  /*31020*/  STS.U16 [R0+0x2b500], R22 ;  /* 0x02b5001600007388 */ /* 0x000fe80000000400 */
[----:B--2---:R0:W-:Y:S04]  /*31030*/  STL [R1+0x7d28], R3 ;  /* 0x007d280301007387 */ /* 0x0041e80000100800 */
[----:B0-----:R-:W2:Y:S04]  /*31040*/  LDL.LU R3, [R1+0x3c4] ;  /* 0x0003c40001037983 */ /* 0x001ea80000300800 */
[----:B------:R-:W-:Y:S04]  /*31050*/  STS.U16 [R0+0x2b600], R20 ;  /* 0x02b6001400007388 */ /* 0x000fe80000000400 */
[----:B------:R-:W-:Y:S04]  /*31060*/  STS.U16 [R0+0x2b700], R18 ;  /* 0x02b7001200007388 */ /* 0x000fe80000000400 */
[----:B------:R-:W-:Y:S04]  /*31070*/  STS.U16 [R0+0x2d400], R16 ;  /* 0x02d4001000007388 */ /* 0x000fe80000000400 */
[----:B------:R0:W-:Y:S04]  /*31080*/  STS.U16 [R0+0x2d500], R12 ;  /* 0x02d5000c00007388 */ /* 0x0001e80000000400 */
[----:B------:R-:W3:Y:S04]  /*31090*/  LDL.LU R28, [R1+0x344] ;  /* 0x00034400011c7983 */ /* 0x000ee80000300800 */
[----:B------:R1:W-:Y:S04]  /*310a0*/  STS.U16 [R0+0x2d600], R11 ;  /* 0x02d6000b00007388 */ /* 0x0003e80000000400 */
[----:B0-----:R-:W4:Y:S04]  /*310b0*/  LDL.LU R12, [R1+0x340] ;  /* 0x00034000010c7983 */ /* 0x001f280000300800 */
        /* <DEDUP_REMOVED lines=35> */
[----:B----4-:R2:W-:Y:S04]  /*312f0*/  STS.U16 [R0+0x31600], R12 ;  /* 0x0316000c00007388 */ /* 0x0105e80000000400 */
[----:B0-----:R-:W3:Y:S04]  /*31300*/  LDL.LU R3, [R1+0x7d1c] ;  /* 0x007d1c0001037983 */ /* 0x001ee80000300800 */
[----:B-1----:R-:W4:Y:S04]  /*31310*/  LDL.LU R28, [R1+0x7d18] ;  /* 0x007d1800011c7983 */ /* 0x002f280000300800 */
[----:B--2---:R-:W2:Y:S04]  /*31320*/  LDL.LU R12, [R1+0x7d14] ;  /* 0x007d1400010c7983 */ /* 0x004ea80000300800 */
[----:B------:R0:W-:Y:S04]  /*31330*/  STS.U16 [R0+0x31700], R11 ;  /* 0x0317000b00007388 */ /* 0x0001e80000000400 */
[----:B------:R1:W-:Y:S04]  /*31340*/  STS.U16 [R0+0x33400], R10 ;  /* 0x0334000a00007388 */ /* 0x0003e80000000400 */
[----:B------:R1:W-:Y:S04]  /*31350*/  STS.U16 [R0+0x33500], R9 ;  /* 0x0335000900007388 */ /* 0x0003e80000000400 */
[----:B0-----:R-:W2:Y:S04]  /*31360*/  LDL.LU R11, [R1+0x7d10] ;  /* 0x007d1000010b7983 */ /* 0x001ea80000300800 */
[----:B-1----:R-:W2:Y:S04]  /*31370*/  LDL.LU R10, [R1+0x7d0c] ;  /* 0x007d0c00010a7983 */ /* 0x002ea80000300800 */
[----:B------:R-:W2:Y:S04]  /*31380*/  LDL.LU R9, [R1+0x7d08] ;  /* 0x007d080001097983 */ /* 0x000ea80000300800 */
[----:B------:R0:W-:Y:S04]  /*31390*/  STS.U16 [R0+0x33600], R8 ;  /* 0x0336000800007388 */ /* 0x0001e80000000400 */
[----:B0-----:R-:W2:Y:S04]  /*313a0*/  LDL.LU R8, [R1+0x6b0] ;  /* 0x0006b00001087983 */ /* 0x001ea80000300800 */
        /* <DEDUP_REMOVED lines=22> */
[----:B------:R0:W-:Y:S01]  /*31510*/  STS.U16 [R0+0x3d700], R16 ;  /* 0x03d7001000007388 */ /* 0x0001e20000000400 */
[----:B----4-:R-:W-:Y:S01]  /*31520*/  IMAD.SHL.U32 R28, R28, 0x2, RZ ;  /* 0x000000021c1c7824 */ /* 0x010fe200078e00ff */
[----:B---3--:R-:W-:-:S02]  /*31530*/  LOP3.LUT R26, R3, 0x60, RZ, 0x3c, !PT ;  /* 0x00000060031a7812 */ /* 0x008fc400078e3cff */
[----:B--2---:R1:W-:Y:S04]  /*31540*/  STL [R1+0x7d04], R8 ;  /* 0x007d040801007387 */ /* 0x0043e80000100800 */
[----:B------:R-:W2:Y:S04]  /*31550*/  LDL.LU R7, [R1+0x6ac] ;  /* 0x0006ac0001077983 */ /* 0x000ea80000300800 */
[----:B------:R-:W3:Y:S04]  /*31560*/  LDL.LU R6, [R1+0x638] ;  /* 0x0006380001067983 */ /* 0x000ee80000300800 */
[----:B------:R-:W4:Y:S04]  /*31570*/  LDL.LU R5, [R1+0x634] ;  /* 0x0006340001057983 */ /* 0x000f280000300800 */
[----:B------:R-:W2:Y:S04]  /*31580*/  LDL.LU R4, [R1+0x630] ;  /* 0x0006300001047983 */ /* 0x000ea80000300800 */
[----:B------:R-:W2:Y:S04]  /*31590*/  LDL.LU R2, [R1+0x62c] ;  /* 0x00062c0001027983 */ /* 0x000ea80000300800 */
[----:B0-----:R-:W2:Y:S04]  /*315a0*/  LDL.LU R0, [R1+0x5b8] ;  /* 0x0005b80001007983 */ /* 0x001ea80000300800 */
        /* <DEDUP_REMOVED lines=18> */
[----:B------:R-:W-:Y:S04]  /*316d0*/  STS.U16 [R8+0x3f500], R10 ;  /* 0x03f5000a08007388 */ /* 0x000fe80000000400 */
[----:B0-----:R-:W2:Y:S04]  /*316e0*/  LDL.LU R9, [R1+0x6b4] ;  /* 0x0006b40001097983 */ /* 0x001ea80000300800 */
[----:B------:R0:W-:Y:S04]  /*316f0*/  STL [R1+0x7cf4], R3 ;  /* 0x007cf40301007387 */ /* 0x0001e80000100800 */
[----:B------:R1:W-:Y:S04]  /*31700*/  STS.U16 [R8+0x3f600], R11 ;  /* 0x03f6000b08007388 */ /* 0x0003e80000000400 */
[----:B------:R1:W-:Y:S04]  /*31710*/  STS.U16 [R8+0x3f700], R12 ;  /* 0x03f7000c08007388 */ /* 0x0003e80000000400 */
[----:B0-----:R-:W2:Y:S04]  /*31720*/  LDL.LU R3, [R1+0x6b8] ;  /* 0x0006b80001037983 */ /* 0x001ea80000300800 */
[----:B------:R-:W2:Y:S04]  /*31730*/  LDL.LU R10, [R1+0x72c] ;  /* 0x00072c00010a7983 */ /* 0x000ea80000300800 */
[----:B-1----:R-:W2:Y:S04]  /*31740*/  LDL.LU R11, [R1+0x730] ;  /* 0x00073000010b7983 */ /* 0x002ea80000300800 */
[----:B------:R-:W2:Y:S04]  /*31750*/  LDL.LU R8, [R1+0x7d04] ;  /* 0x007d040001087983 */ /* 0x000ea80000300800 */
[----:B------:R-:W3:Y:S04]  /*31760*/  LDL.LU R12, [R1+0x734] ;  /* 0x00073400010c7983 */ /* 0x000ee80000300800 */
[----:B--2---:R0:W-:Y:S04]  /*31770*/  STS.U16 [R26+0x21800], R8 ;  /* 0x021800081a007388 */ /* 0x0041e80000000400 */
[----:B0-----:R-:W2:Y:S04]  /*31780*/  LDL.LU R8, [R1+0x7d00] ;  /* 0x007d000001087983 */ /* 0x001ea80000300800 */
[----:B---3--:R-:W-:Y:S04]  /*31790*/  STS.U16 [R26+0x21900], R12 ;  /* 0x0219000c1a007388 */ /* 0x008fe80000000400 */
[----:B------:R-:W-:Y:S04]  /*317a0*/  STS.U16 [R26+0x21a00], R11 ;  /* 0x021a000b1a007388 */ /* 0x000fe80000000400 */
[----:B------:R-:W-:Y:S04]  /*317b0*/  STS.U16 [R26+0x21b00], R10 ;  /* 0x021b000a1a007388 */ /* 0x000fe80000000400 */
[----:B------:R-:W-:Y:S04]  /*317c0*/  STS.U16 [R26+0x23800], R3 ;  /* 0x023800031a007388 */ /* 0x000fe80000000400 */
[----:B------:R-:W-:Y:S04]  /*317d0*/  STS.U16 [R26+0x23900], R9 ;  /* 0x023900091a007388 */ /* 0x000fe80000000400 */
[----:B--2---:R-:W-:Y:S04]  /*317e0*/  STS.U16 [R26+0x23a00], R8 ;  /* 0x023a00081a007388 */ /* 0x004fe80000000400 */
[----:B------:R-:W-:Y:S04]  /*317f0*/  STS.U16 [R26+0x23b00], R7 ;  /* 0x023b00071a007388 */ /* 0x000fe80000000400 */
        /* <DEDUP_REMOVED lines=17> */
[----:B------:R-:W3:Y:S04]  /*31910*/  LDL.LU R3, [R1+0x338] ;  /* 0x0003380001037983 */ /* 0x000ee80000300800 */
        /* <DEDUP_REMOVED lines=9> */
[----:B------:R-:W4:Y:S04]  /*319b0*/  LDL.LU R14, [R1+0x334] ;  /* 0x00033400010e7983 */ /* 0x000f280000300800 */
        /* <DEDUP_REMOVED lines=28> */
[----:B---3--:R1:W-:Y:S04]  /*31b80*/  STS.U16 [R26+0x2fb00], R3 ;  /* 0x02fb00031a007388 */ /* 0x0083e80000000400 */
[----:B0-----:R-:W2:Y:S04]  /*31b90*/  LDL.LU R15, [R1+0x28] ;  /* 0x00002800010f7983 */ /* 0x001ea80000300800 */
[----:B-1----:R-:W3:Y:S04]  /*31ba0*/  LDL.LU R3, [R1+0x7cf8] ;  /* 0x007cf80001037983 */ /* 0x002ee80000300800 */
[----:B---3--:R0:W-:Y:S04]  /*31bb0*/  STS.U16 [R26+0x31800], R3 ;  /* 0x031800031a007388 */ /* 0x0081e80000000400 */
[----:B----4-:R1:W-:Y:S04]  /*31bc0*/  STS.U16 [R26+0x31900], R14 ;  /* 0x0319000e1a007388 */ /* 0x0103e80000000400 */
[----:B------:R3:W-:Y:S04]  /*31bd0*/  STS.U16 [R26+0x31a00], R29 ;  /* 0x031a001d1a007388 */ /* 0x0007e80000000400 */
[----:B0-----:R-:W4:Y:S04]  /*31be0*/  LDL.LU R3, [R1+0x7cf4] ;  /* 0x007cf40001037983 */ /* 0x001f280000300800 */
[----:B-1----:R-:W4:Y:S04]  /*31bf0*/  LDL.LU R14, [R1+0x7cf0] ;  /* 0x007cf000010e7983 */ /* 0x002f280000300800 */
[----:B---3--:R-:W3:Y:S04]  /*31c00*/  LDL.LU R29, [R1+0x7cec] ;  /* 0x007cec00011d7983 */ /* 0x008ee80000300800 */
[----:B------:R0:W-:Y:S04]  /*31c10*/  STS.U16 [R26+0x31b00], R22 ;  /* 0x031b00161a007388 */ /* 0x0001e80000000400 */
[----:B------:R1:W-:Y:S04]  /*31c20*/  STS.U16 [R26+0x33800], R20 ;  /* 0x033800141a007388 */ /* 0x0003e80000000400 */
[----:B------:R2:W-:Y:S04]  /*31c30*/  STS.U16 [R26+0x33900], R18 ;  /* 0x033900121a007388 */ /* 0x0005e80000000400 */
[----:B0-----:R-:W3:Y:S04]  /*31c40*/  LDL.LU R22, [R1+0x7ce8] ;  /* 0x007ce80001167983 */ /* 0x001ee80000300800 */
[----:B-1----:R-:W3:Y:S04]  /*31c50*/  LDL.LU R20, [R1+0x7ce4] ;  /* 0x007ce40001147983 */ /* 0x002ee80000300800 */
[----:B--2---:R-:W2:Y:S04]  /*31c60*/  LDL.LU R18, [R1+0x7ce0] ;  /* 0x007ce00001127983 */ /* 0x004ea80000300800 */
[----:B------:R0:W-:Y:S04]  /*31c70*/  STS.U16 [R26+0x33a00], R16 ;  /* 0x033a00101a007388 */ /* 0x0001e80000000400 */
        /* <DEDUP_REMOVED lines=20> */
[----:B------:R1:W-:Y:S04]  /*31dc0*/  STS.U16 [R26+0x3da00], R28 ;  /* 0x03da001c1a007388 */ /* 0x0003e80000000400 */
[----:B0-----:R-:W3:Y:S04]  /*31dd0*/  LDL.LU R24, [R1+0x728] ;  /* 0x0007280001187983 */ /* 0x001ee80000300800 */
[----:B-1----:R-:W3:Y:S04]  /*31de0*/  LDL.LU R28, [R1+0x724] ;  /* 0x00072400011c7983 */ /* 0x002ee80000300800 */
[----:B------:R-:W-:Y:S01]  /*31df0*/  STS.U16 [R26+0x3db00], R15 ;  /* 0x03db000f1a007388 */ /* 0x000fe20000000400 */
[----:B----4-:R-:W-:-:S03]  /*31e00*/  LOP3.LUT R2, R3, 0x70, RZ, 0x3c, !PT ;  /* 0x0000007003027812 */ /* 0x010fc600078e3cff */
[----:B--2---:R0:W-:Y:S04]  /*31e10*/  STS.U16 [R26+0x3f800], R16 ;  /* 0x03f800101a007388 */ /* 0x0041e80000000400 */
[----:B0-----:R-:W2:Y:S04]  /*31e20*/  LDL.LU R16, [R1+0x6a4] ;  /* 0x0006a40001107983 */ /* 0x001ea80000300800 */
        /* <DEDUP_REMOVED lines=20> */
[----:B---3--:R1:W-:Y:S04]  /*31f70*/  STS.U16 [R26+0x3fa00], R20 ;  /* 0x03fa00141a007388 */ /* 0x0083e80000000400 */
[----:B------:R3:W-:Y:S04]  /*31f80*/  STS.U16 [R26+0x3fb00], R22 ;  /* 0x03fb00161a007388 */ /* 0x0007e80000000400 */
[----:B0-----:R-:W2:Y:S04]  /*31f90*/  LDL.LU R18, [R1+0x6a8] ;  /* 0x0006a80001127983 */ /* 0x001ea80000300800 */
[----:B-1----:R-:W2:Y:S04]  /*31fa0*/  LDL.LU R20, [R1+0x71c] ;  /* 0x00071c0001147983 */ /* 0x002ea80000300800 */
[----:B---3--:R-:W3:Y:S04]  /*31fb0*/  LDL.LU R22, [R1+0x720] ;  /* 0x0007200001167983 */ /* 0x008ee80000300800 */
[----:B------:R0:W-:Y:S04]  /*31fc0*/  STS.U16 [R2+0x21c00], R24 ;  /* 0x021c001802007388 */ /* 0x0001e80000000400 */
[----:B------:R-:W4:Y:S04]  /*31fd0*/  LDL.LU R26, [R1+0x424] ;  /* 0x00042400011a7983 */ /* 0x000f280000300800 */
[----:B------:R1:W-:Y:S04]  /*31fe0*/  STS.U16 [R2+0x21d00], R28 ;  /* 0x021d001c02007388 */ /* 0x0003e80000000400 */
[----:B0-----:R-:W4:Y:S04]  /*31ff0*/  LDL.LU R24, [R1+0x420] ;  /* 0x0004200001187983 */ /* 0x001f280000300800 */
[----:B-1----:R-:W4:Y:S04]  /*32000*/  LDL.LU R28, [R1+0x41c] ;  /* 0x00041c00011c7983 */ /* 0x002f280000300800 */
[----:B---3--:R-:W-:Y:S04]  /*32010*/  STS.U16 [R2+0x21e00], R22 ;  /* 0x021e001602007388 */ /* 0x008fe80000000400 */
        /* <DEDUP_REMOVED lines=20> */
[----:B------:R2:W-:Y:S04]  /*32160*/  STS.U16 [R2+0x2bf00], R27 ;  /* 0x02bf001b02007388 */ /* 0x0005e80000000400 */
[----:B0-----:R-:W3:Y:S04]  /*32170*/  LDL.LU R3, [R1+0x3a8] ;  /* 0x0003a80001037983 */ /* 0x001ee80000300800 */
[----:B------:R-:W4:Y:S04]  /*32180*/  LDL.LU R23, [R1+0x3a4] ;  /* 0x0003a40001177983 */ /* 0x000f280000300800 */
[----:B-1----:R-:W4:Y:S04]  /*32190*/  LDL.LU R25, [R1+0x3a0] ;  /* 0x0003a00001197983 */ /* 0x002f280000300800 */
[----:B------:R0:W-:Y:S04]  /*321a0*/  STS.U16 [R2+0x2dc00], R15 ;  /* 0x02dc000f02007388 */ /* 0x0001e80000000400 */
[----:B--2---:R-:W2:Y:S04]  /*321b0*/  LDL.LU R27, [R1+0x39c] ;  /* 0x00039c00011b7983 */ /* 0x004ea80000300800 */
[----:B------:R1:W-:Y:S04]  /*321c0*/  STS.U16 [R2+0x2dd00], R26 ;  /* 0x02dd001a02007388 */ /* 0x0003e80000000400 */
[----:B0-----:R-:W2:Y:S04]  /*321d0*/  LDL.LU R15, [R1+0x328] ;  /* 0x00032800010f7983 */ /* 0x001ea80000300800 */
[----:B------:R0:W-:Y:S04]  /*321e0*/  STS.U16 [R2+0x2de00], R24 ;  /* 0x02de001802007388 */ /* 0x0001e80000000400 */
[----:B-1----:R-:W2:Y:S04]  /*321f0*/  LDL.LU R26, [R1+0x324] ;  /* 0x00032400011a7983 */ /* 0x002ea80000300800 */
[----:B------:R1:W-:Y:S04]  /*32200*/  STS.U16 [R2+0x2df00], R28 ;  /* 0x02df001c02007388 */ /* 0x0003e80000000400 */
[----:B0-----:R-:W2:Y:S04]  /*32210*/  LDL.LU R24, [R1+0x320] ;  /* 0x0003200001187983 */ /* 0x001ea80000300800 */
[----:B-1----:R-:W2:Y:S04]  /*32220*/  LDL.LU R28, [R1+0x31c] ;  /* 0x00031c00011c7983 */ /* 0x002ea80000300800 */
        /* <DEDUP_REMOVED lines=18> */
[----:B---3--:R0:W-:Y:S04]  /*32350*/  STS.U16 [R2+0x2fc00], R3 ;  /* 0x02fc000302007388 */ /* 0x0081e80000000400 */
[----:B----4-:R1:W-:Y:S04]  /*32360*/  STS.U16 [R2+0x2fd00], R23 ;  /* 0x02fd001702007388 */ /* 0x0103e80000000400 */
[----:B------:R3:W-:Y:S04]  /*32370*/  STS.U16 [R2+0x2fe00], R25 ;  /* 0x02fe001902007388 */ /* 0x0007e80000000400 */
[----:B0-----:R-:W4:Y:S04]  /*32380*/  LDL.LU R3, [R1+0xa0] ;  /* 0x0000a00001037983 */ /* 0x001f280000300800 */
[----:B-1----:R-:W4:Y:S04]  /*32390*/  LDL.LU R23, [R1+0x9c] ;  /* 0x00009c0001177983 */ /* 0x002f280000300800 */
[----:B--2---:R0:W-:Y:S04]  /*323a0*/  STS.U16 [R2+0x2ff00], R27 ;  /* 0x02ff001b02007388 */ /* 0x0041e80000000400 */
[----:B---3--:R-:W2:Y:S04]  /*323b0*/  LDL.LU R25, [R1+0x20] ;  /* 0x0000200001197983 */ /* 0x008ea80000300800 */
[----:B------:R1:W-:Y:S04]  /*323c0*/  STS.U16 [R2+0x31c00], R15 ;  /* 0x031c000f02007388 */ /* 0x0003e80000000400 */
[----:B0-----:R-:W3:Y:S04]  /*323d0*/  LDL.LU R27, [R1+0x1c] ;  /* 0x00001c00011b7983 */ /* 0x001ee80000300800 */
[----:B------:R0:W-:Y:S04]  /*323e0*/  STS.U16 [R2+0x31d00], R26 ;  /* 0x031d001a02007388 */ /* 0x0001e80000000400 */
[----:B-1----:R-:W2:Y:S04]  /*323f0*/  LDL.LU R15, [R1+0x18] ;  /* 0x00001800010f7983 */ /* 0x002ea80000300800 */
[----:B------:R1:W-:Y:S04]  /*32400*/  STS.U16 [R2+0x31e00], R24 ;  /* 0x031e001802007388 */ /* 0x0003e80000000400 */
[----:B0-----:R-:W2:Y:S04]  /*32410*/  LDL.LU R26, [R1+0x7cd8] ;  /* 0x007cd800011a7983 */ /* 0x001ea80000300800 */
[----:B------:R0:W-:Y:S04]  /*32420*/  STS.U16 [R2+0x31f00], R28 ;  /* 0x031f001c02007388 */ /* 0x0001e80000000400 */
[----:B-1----:R-:W2:Y:S04]  /*32430*/  LDL.LU R24, [R1+0x7cd4] ;  /* 0x007cd40001187983 */ /* 0x002ea80000300800 */
[----:B0-----:R-:W2:Y:S04]  /*32440*/  LDL.LU R28, [R1+0x7cd0] ;  /* 0x007cd000011c7983 */ /* 0x001ea80000300800 */
        /* <DEDUP_REMOVED lines=18> */
[----:B0-----:R-:W3:Y:S04]  /*32570*/  LDL R16, [R1+0xe10] ;  /* 0x000e100001107983 */ /* 0x001ee80000100800 */
[----:B-1----:R-:W3:Y:S04]  /*32580*/  LDL R0, [R1+0x1704] ;  /* 0x0017040001007983 */ /* 0x002ee80000100800 */
[----:B----4-:R0:W-:Y:S04]  /*32590*/  STS.U16 [R2+0x3be00], R3 ;  /* 0x03be000302007388 */ /* 0x0101e80000000400 */
[----:B------:R-:W-:Y:S04]  /*325a0*/  STS.U16 [R2+0x3bf00], R23 ;  /* 0x03bf001702007388 */ /* 0x000fe80000000400 */
[----:B0-----:R-:W4:Y:S04]  /*325b0*/  LDL R3, [R1+0x1708] ;  /* 0x0017080001037983 */ /* 0x001f280000100800 */
[----:B--2---:R0:W-:Y:S04]  /*325c0*/  STS.U16 [R2+0x3dc00], R28 ;  /* 0x03dc001c02007388 */ /* 0x0041e80000000400 */
[----:B------:R-:W-:Y:S04]  /*325d0*/  STS.U16 [R2+0x3dd00], R25 ;  /* 0x03dd001902007388 */ /* 0x000fe80000000400 */
[----:B---3--:R-:W-:Y:S04]  /*325e0*/  STS.U16 [R2+0x3de00], R27 ;  /* 0x03de001b02007388 */ /* 0x008fe80000000400 */
[----:B------:R-:W-:Y:S04]  /*325f0*/  STS.U16 [R2+0x3df00], R15 ;  /* 0x03df000f02007388 */ /* 0x000fe80000000400 */
[----:B------:R-:W-:Y:S04]  /*32600*/  STS.U16 [R2+0x3fc00], R24 ;  /* 0x03fc001802007388 */ /* 0x000fe80000000400 */
[----:B------:R-:W-:Y:S04]  /*32610*/  STS.U16 [R2+0x3fd00], R26 ;  /* 0x03fd001a02007388 */ /* 0x000fe80000000400 */
[----:B------:R1:W-:Y:S04]  /*32620*/  STS.U16 [R2+0x3fe00], R29 ;  /* 0x03fe001d02007388 */ /* 0x0003e80000000400 */
[----:B0-----:R-:W2:Y:S04]  /*32630*/  LDL R28, [R1+0x1700] ;  /* 0x00170000011c7983 */ /* 0x001ea80000100800 */
[----:B-1----:R-:W3:Y:S04]  /*32640*/  LDL R29, [R1+0xdd0] ;  /* 0x000dd000011d7983 */ /* 0x002ee80000100800 */
[----:B------:R-:W-:Y:S04]  /*32650*/  STS.U16 [R2+0x3ff00], R14 ;  /* 0x03ff000e02007388 */ /* 0x000fe80000000400 */
[----:B------:R-:W-:Y:S06]  /*32660*/  BAR.SYNC.DEFER_BLOCKING 0x0 ;  /* 0x0000000000007b1d */ /* 0x000fec0000010000 */
[----:B------:R-:W-:Y:S04]  /*32670*/  LDSM.16.M88.4 R12, [R16+0x28000] ;  /* 0x02800000100c783b */ /* 0x000fe80000000200 */
[----:B------:R-:W-:Y:S04]  /*32680*/  LDSM.16.MT88.4 R20, [R0] ;  /* 0x000000000014783b */ /* 0x000fe80000004200 */
[----:B----4-:R-:W-:Y:S04]  /*32690*/  LDSM.16.MT88.4 R24, [R3] ;  /* 0x000000000318783b */ /* 0x010fe80000004200 */
[----:B---3--:R-:W0:Y:S02]  /*326a0*/  LDSM.16.MT88.4 R8, [R29] ;  /* 0x000000001d08783b */ /* 0x008e240000004200 */
[----:B0-----:R-:W-:-:S02]  /*326b0*/  MOV R5, R10 ;  /* 0x0000000a00057202 */ /* 0x001fc40000000f00 */
[----:B------:R-:W-:Y:S01]  /*326c0*/  STL [R1+0x10], R8 ;  /* 0x0000100801007387 */ /* 0x000fe20000100800 */
[----:B------:R-:W-:Y:S02]  /*326d0*/  MOV R4, R9 ;  /* 0x0000000900047202 */ /* 0x000fe40000000f00 */
[----:B------:R-:W-:Y:S02]  /*326e0*/  MOV R2, R11 ;  /* 0x0000000b00027202 */ /* 0x000fe40000000f00 */
[----:B------:R-:W0:Y:S04]  /*326f0*/  LDSM.16.M88.4 R8, [R16+0x20000] ;  /* 0x020000001008783b */ /* 0x000e280000000200 */
[----:B0-----:R0:W-:Y:S04]  /*32700*/  STL [R1+0x7b6c], R10 ;  /* 0x007b6c0a01007387 */ /* 0x0011e80000100800 */
[----:B------:R1:W-:Y:S01]  /*32710*/  STL [R1+0x7b68], R11 ;  /* 0x007b680b01007387 */ /* 0x0003e20000100800 */
[----:B0-----:R-:W-:Y:S01]  /*32720*/  IMAD.MOV.U32 R10, RZ, RZ, R5 ;  /* 0x000000ffff0a7224 */ /* 0x001fe200078e0005 */
[----:B-1----:R-:W-:-:S02]  /*32730*/  MOV R11, R4 ;  /* 0x00000004000b7202 */ /* 0x002fc40000000f00 */
[----:B------:R-:W0:Y:S04]  /*32740*/  LDSM.16.M88.4 R4, [R16+0x30000] ;  /* 0x030000001004783b */ /* 0x000e280000000200 */
[----:B------:R-:W1:Y:S04]  /*32750*/  LDSM.16.M88.4 R16, [R16+0x38000] ;  /* 0x038000001010783b */ /* 0x000e680000000200 */
[----:B------:R-:W-:Y:S04]  /*32760*/  STL [R1+0x7c54], R14 ;  /* 0x007c540e01007387 */ /* 0x000fe80000100800 */
[----:B------:R-:W-:Y:S04]  /*32770*/  STL [R1+0x7c50], R15 ;  /* 0x007c500f01007387 */ /* 0x000fe80000100800 */
[----:B0-----:R-:W-:Y:S04]  /*32780*/  STL [R1+0x7c24], R6 ;  /* 0x007c240601007387 */ /* 0x001fe80000100800 */
[----:B------:R-:W-:Y:S04]  /*32790*/  STL [R1+0x7c20], R7 ;  /* 0x007c200701007387 */ /* 0x000fe80000100800 */
[----:B-1----:R-:W-:Y:S04]  /*327a0*/  STL [R1+0x7bb0], R18 ;  /* 0x007bb01201007387 */ /* 0x002fe80000100800 */
[----:B------:R-:W-:Y:S04]  /*327b0*/  STL [R1+0x7bac], R19 ;  /* 0x007bac1301007387 */ /* 0x000fe80000100800 */
[----:B------:R-:W-:Y:S04]  /*327c0*/  STL.64 [R1+0x7ca8], R22 ;  /* 0x007ca81601007387 */ /* 0x000fe80000100a00 */
[----:B------:R-:W-:Y:S04]  /*327d0*/  STL.64 [R1], R24 ;  /* 0x0000001801007387 */ /* 0x000fe80000100a00 */
[----:B------:R-:W-:Y:S04]  /*327e0*/  STL.64 [R1+0x8], R26 ;  /* 0x0000081a01007387 */ /* 0x000fe80000100a00 */
[----:B--2---:R-:W0:Y:S04]  /*327f0*/  LDSM.16.MT88.4 R24, [R28] ;  /* 0x000000001c18783b */ /* 0x004e280000004200 */
[----:B------:R-:W-:Y:S04]  /*32800*/  STL.64 [R1+0x7ca0], R20 ;  /* 0x007ca01401007387 */ /* 0x000fe80000100a00 */
[----:B------:R-:W1:Y:S04]  /*32810*/  LDSM.16.MT88.4 R20, [R29+0x80] ;  /* 0x000080001d14783b */ /* 0x000e680000004200 */
[----:B0-----:R-:W-:Y:S04]  /*32820*/  STL.64 [R1+0x7cb8], R26 ;  /* 0x007cb81a01007387 */ /* 0x001fe80000100a00 */
[----:B------:R0:W-:Y:S04]  /*32830*/  STL.64 [R1+0x7cb0], R24 ;  /* 0x007cb01801007387 */ /* 0x0001e80000100a00 */
[----:B0-----:R-:W2:Y:S04]  /*32840*/  LDL.LU R24, [R1+0x10] ;  /* 0x0000100001187983 */ /* 0x001ea80000300800 */
[----:B------:R-:W-:Y:S04]  /*32850*/  STL [R1+0x7c28], R29 ;  /* 0x007c281d01007387 */ /* 0x000fe80000100800 */
[----:B-1----:R-:W-:Y:S04]  /*32860*/  STL.64 [R1+0x20], R20 ;  /* 0x0000201401007387 */ /* 0x002fe80000100a00 */
[----:B------:R-:W-:Y:S04]  /*32870*/  STL.64 [R1+0x28], R22 ;  /* 0x0000281601007387 */ /* 0x000fe80000100a00 */
[----:B------:R-:W0:Y:S02]  /*32880*/  LDSM.16.MT88.4 R20, [R3+0x80] ;  /* 0x000080000314783b */ /* 0x000e240000004200 */
[----:B0-----:R-:W-:-:S02]  /*32890*/  MOV R19, R20 ;  /* 0x0000001400137202 */ /* 0x001fc40000000f00 */
[----:B------:R-:W-:Y:S01]  /*328a0*/  MOV R18, R21 ;  /* 0x0000001500127202 */ /* 0x000fe20000000f00 */
[----:B------:R-:W-:Y:S01]  /*328b0*/  STL.64 [R1+0x70], R20 ;  /* 0x0000701401007387 */ /* 0x000fe20000100a00 */
[----:B------:R-:W-:Y:S01]  /*328c0*/  MOV R6, R22 ;  /* 0x0000001600067202 */ /* 0x000fe20000000f00 */
[----:B------:R-:W-:Y:S02]  /*328d0*/  IMAD.MOV.U32 R7, RZ, RZ, R23 ;  /* 0x000000ffff077224 */ /* 0x000fe400078e0017 */
[----:B------:R-:W-:Y:S04]  /*328e0*/  STL.64 [R1+0x78], R22 ;  /* 0x0000781601007387 */ /* 0x000fe80000100a00 */
[----:B------:R-:W-:Y:S04]  /*328f0*/  STL.64 [R1+0x7cc8], R18 ;  /* 0x007cc81201007387 */ /* 0x000fe80000100a00 */
[----:B------:R-:W0:Y:S04]  /*32900*/  LDSM.16.MT88.4 R20, [R0+0x80] ;  /* 0x000080000014783b */ /* 0x000e280000004200 */
[----:B------:R-:W-:Y:S04]  /*32910*/  STL.64 [R1+0x7cc0], R16 ;  /* 0x007cc01001007387 */ /* 0x000fe80000100a00 */
[----:B------:R-:W1:Y:S01]  /*32920*/  LDSM.16.MT88.4 R16, [R28+0x80] ;  /* 0x000080001c10783b */ /* 0x000e620000004200 */
[----:B------:R-:W-:Y:S01]  /*32930*/  MOV R25, R11 ;  /* 0x0000000b00197202 */ /* 0x000fe20000000f00 */
[----:B------:R-:W-:Y:S01]  /*32940*/  IMAD.MOV.U32 R27, RZ, RZ, R2 ;  /* 0x000000ffff1b7224 */ /* 0x000fe200078e0002 */
[----:B------:R-:W-:Y:S01]  /*32950*/  MOV R26, R10 ;  /* 0x0000000a001a7202 */ /* 0x000fe20000000f00 */
[----:B------:R-:W-:Y:S04]  /*32960*/  STL [R1+0x7c58], R3 ;  /* 0x007c580301007387 */ /* 0x000fe80000100800 */
[----:B------:R3:W-:Y:S04]  /*32970*/  STL [R1+0x7c5c], R0 ;  /* 0x007c5c0001007387 */ /* 0x0007e80000100800 */
[----:B0-----:R0:W-:Y:S04]  /*32980*/  STL.64 [R1+0x50], R20 ;  /* 0x0000501401007387 */ /* 0x0011e80000100a00 */
[----:B------:R4:W-:Y:S04]  /*32990*/  STL.64 [R1+0x58], R22 ;  /* 0x0000581601007387 */ /* 0x0009e80000100a00 */
[----:B-1----:R-:W-:Y:S01]  /*329a0*/  STL.64 [R1+0x40], R16 ;  /* 0x0000401001007387 */ /* 0x002fe20000100a00 */
[----:B------:R-:W-:Y:S01]  /*329b0*/  MOV R15, R16 ;  /* 0x00000010000f7202 */ /* 0x000fe20000000f00 */
[----:B---3--:R-:W-:Y:S01]  /*329c0*/  IMAD.MOV.U32 R0, RZ, RZ, R19 ;  /* 0x000000ffff007224 */ /* 0x008fe200078e0013 */
[----:B------:R-:W-:Y:S01]  /*329d0*/  MOV R14, R17 ;  /* 0x00000011000e7202 */ /* 0x000fe20000000f00 */
[----:B------:R2:W-:Y:S01]  /*329e0*/  STL.64 [R1+0x48], R18 ;  /* 0x0000481201007387 */ /* 0x0005e20000100a00 */
[----:B------:R-:W-:-:S03]  /*329f0*/  MOV R3, R18 ;  /* 0x0000001200037202 */ /* 0x000fc60000000f00 */
[----:B------:R-:W-:Y:S04]  /*32a00*/  STL [R1+0x7c60], R28 ;  /* 0x007c601c01007387 */ /* 0x000fe80000100800 */
[----:B0-----:R-:W3:Y:S04]  /*32a10*/  LDL.64 R20, [R1] ;  /* 0x0000000001147983 */ /* 0x001ee80000100a00 */
[----:B----4-:R-:W4:Y:S01]  /*32a20*/  LDL.64 R22, [R1+0x8] ;  /* 0x0000080001167983 */ /* 0x010f220000100a00 */
[C---:B--2---:R-:W-:Y:S11]  /*32a30*/  HMMA.16816.F32 R16, R24.reuse, R8, RZ ;  /* 0x000000081810723c */ /* 0x044ff600000018ff */
[----:B------:R-:W-:Y:S11]  /*32a40*/  @!UPT UIADD3 URZ, URZ, URZ, URZ ;  /* 0x0000003f3f3ff290 */ /* 0x000ff6000fffe03f */
[----:B------:R-:W-:Y:S01]  /*32a50*/  @!UPT UIADD3 URZ, URZ, URZ, URZ ;  /* 0x0000003f3f3ff290 */ /* 0x000fe2000fffe03f */
[----:B------:R-:W-:Y:S04]  /*32a60*/  STL.64 [R1+0x140], R16 ;  /* 0x0001401001007387 */ /* 0x000fe80000100a00 */
[----:B------:R0:W-:Y:S02]  /*32a70*/  STL.64 [R1+0x148], R18 ;  /* 0x0001481201007387 */ /* 0x0001e40000100a00 */
[C---:B0-----:R-:W-:Y:S02]  /*32a80*/  HMMA.16816.F32 R16, R24.reuse, R12, RZ ;  /* 0x0000000c1810723c */ /* 0x041fe400000018ff */
[----:B------:R-:W-:Y:S11]  /*32a90*/  STL [R1+0x7c64], R13 ;  /* 0x007c640d01007387 */ /* 0x000ff60000100800 */
[----:B------:R-:W-:Y:S10]  /*32aa0*/  @!UPT UIADD3 URZ, URZ, URZ, URZ ;  /* 0x0000003f3f3ff290 */ /* 0x000ff4000fffe03f */
[----:B------:R-:W-:Y:S04]  /*32ab0*/  STL.64 [R1+0x130], R16 ;  /* 0x0001301001007387 */ /* 0x000fe80000100a00 */
[----:B------:R0:W-:Y:S02]  /*32ac0*/  STL.64 [R1+0x138], R18 ;  /* 0x0001381201007387 */ /* 0x0001e40000100a00 */
[C---:B0-----:R-:W-:Y:S11]  /*32ad0*/  HMMA.16816.F32 R16, R24.reuse, R4, RZ ;  /* 0x000000041810723c */ /* 0x041ff600000018ff */
[----:B------:R-:W-:Y:S11]  /*32ae0*/  @!UPT UIADD3 URZ, URZ, URZ, URZ ;  /* 0x0000003f3f3ff290 */ /* 0x000ff6000fffe03f */
[----:B------:R-:W-:Y:S01]  /*32af0*/  @!UPT UIADD3 URZ, URZ, URZ, URZ ;  /* 0x0000003f3f3ff290 */ /* 0x000fe2000fffe03f */
[----:B------:R0:W-:Y:S01]  /*32b00*/  STL [R1+0x120], R16 ;  /* 0x0001201001007387 */ /* 0x0001e20000100800 */
[----:B------:R-:W-:Y:S02]  /*32b10*/  MOV R11, R18 ;  /* 0x00000012000b7202 */ /* 0x000fe40000000f00 */
[----:B------:R-:W-:Y:S02]  /*32b20*/  MOV R2, R19 ;  /* 0x0000001300027202 */ /* 0x000fe40000000f00 */
[----:B------:R-:W-:Y:S01]  /*32b30*/  MOV R10, R17 ;  /* 0x00000011000a7202 */ /* 0x000fe20000000f00 */
[----:B------:R-:W2:Y:S04]  /*32b40*/  LDL.LU.64 R18, [R1+0x7cc8] ;  /* 0x007cc80001127983 */ /* 0x000ea80000300a00 */
[----:B0-----:R-:W2:Y:S04]  /*32b50*/  LDL.LU.64 R16, [R1+0x7cc0] ;  /* 0x007cc00001107983 */ /* 0x001ea80000300a00 */
[----:B------:R0:W-:Y:S04]  /*32b60*/  STL.64 [R1+0x7c78], R4 ;  /* 0x007c780401007387 */ /* 0x0001e80000100a00 */
[----:B------:R1:W-:Y:S01]  /*32b70*/  STL.64 [R1+0x7c88], R6 ;  /* 0x007c880601007387 */ /* 0x0003e20000100a00 */
[----:B--2---:R-:W-:Y:S01]  /*32b80*/  HMMA.16816.F32 R24, R24, R16, RZ ;  /* 0x000000101818723c */ /* 0x004fe200000018ff */
[----:B0-----:R-:W-:Y:S01]  /*32b90*/  IMAD.MOV.U32 R4, RZ, RZ, R19 ;  /* 0x000000ffff047224 */ /* 0x001fe200078e0013 */
[----:B------:R-:W-:-:S05]  /*32ba0*/  MOV R5, R18 ;  /* 0x0000001200057202 */ /* 0x000fca0000000f00 */
[----:B------:R0:W-:Y:S04]  /*32bb0*/  STL.64 [R1+0x7c80], R4 ;  /* 0x007c800401007387 */ /* 0x0001e80000100a00 */
[----:B-1----:R-:W2:Y:S04]  /*32bc0*/  LDL.64 R6, [R1+0x28] ;  /* 0x0000280001067983 */ /* 0x002ea80000100a00 */
[----:B0-----:R-:W2:Y:S04]  /*32bd0*/  LDL.64 R4, [R1+0x20] ;  /* 0x0000200001047983 */ /* 0x001ea80000100a00 */
[----:B------:R-:W-:Y:S04]  /*32be0*/  STL [R1+0x7b78], R2 ;  /* 0x007b780201007387 */ /* 0x000fe80000100800 */
[----:B------:R-:W-:Y:S04]  /*32bf0*/  STL [R1+0x7b74], R11 ;  /* 0x007b740b01007387 */ /* 0x000fe80000100800 */
[----:B------:R-:W-:Y:S04]  /*32c00*/  STL [R1+0x7b70], R10 ;  /* 0x007b700a01007387 */ /* 0x000fe80000100800 */
[----:B------:R-:W-:Y:S01]  /*32c10*/  STL.64 [R1+0x100], R24 ;  /* 0x0001001801007387 */ /* 0x000fe20000100a00 */
[----:B------:R-:W-:-:S03]  /*32c20*/  IMAD.MOV.U32 R18, RZ, RZ, R3 ;  /* 0x000000ffff127224 */ /* 0x000fc600078e0003 */
[----:B------:R0:W-:Y:S01]  /*32c30*/  STL.64 [R1+0x108], R26 ;  /* 0x0001081a01007387 */ /* 0x0001e20000100a00 */
[----:B------:R-:W-:-:S03]  /*32c40*/  MOV R19, R0 ;  /* 0x0000000000137202 */ /* 0x000fc60000000f00 */
[----:B0-----:R-:W2:Y:S04]  /*32c50*/  LDL.LU.64 R26, [R1+0x7cb8] ;  /* 0x007cb800011a7983 */ /* 0x001ea80000300a00 */
[----:B------:R-:W2:Y:S04]  /*32c60*/  LDL.LU.64 R24, [R1+0x7cb0] ;  /* 0x007cb00001187983 */ /* 0x000ea80000300a00 */
[----:B------:R0:W-:Y:S04]  /*32c70*/  STL.64 [R1+0x7c18], R16 ;  /* 0x007c181001007387 */ /* 0x0001e80000100a00 */
[----:B------:R1:W-:Y:S01]  /*32c80*/  STL.64 [R1+0x7c70], R18 ;  /* 0x007c701201007387 */ /* 0x0003e20000100a00 */
[----:B0-----:R-:W-:-:S02]  /*32c90*/  MOV R16, R15 ;  /* 0x0000000f00107202 */ /* 0x001fc40000000f00 */
[----:B------:R-:W-:-:S05]  /*32ca0*/  MOV R17, R14 ;  /* 0x0000000e00117202 */ /* 0x000fca0000000f00 */
[----:B------:R0:W-:Y:S04]  /*32cb0*/  STL.64 [R1+0x7c68], R16 ;  /* 0x007c681001007387 */ /* 0x0001e80000100a00 */
[----:B-1----:R-:W2:Y:S04]  /*32cc0*/  LDL.64 R18, [R1+0x58] ;  /* 0x0000580001127983 */ /* 0x002ea80000100a00 */
[----:B0-----:R-:W2:Y:S01]  /*32cd0*/  LDL.64 R16, [R1+0x50] ;  /* 0x0000500001107983 */ /* 0x001ea20000100a00 */
[----:B----4-:R-:W-:Y:S01]  /*32ce0*/  IMAD.MOV.U32 R14, RZ, RZ, R22 ;  /* 0x000000ffff0e7224 */ /* 0x010fe200078e0016 */
[----:B------:R-:W-:-:S02]  /*32cf0*/  MOV R15, R23 ;  /* 0x00000017000f7202 */ /* 0x000fc40000000f00 */
[----:B---3--:R-:W-:Y:S02]  /*32d00*/  MOV R0, R20 ;  /* 0x0000001400007202 */ /* 0x008fe40000000f00 */
[----:B------:R-:W-:Y:S01]  /*32d10*/  MOV R3, R21 ;  /* 0x0000001500037202 */ /* 0x000fe20000000f00 */
[----:B--2---:R-:W-:Y:S04]  /*32d20*/  STL.64 [R1+0x7c98], R18 ;  /* 0x007c981201007387 */ /* 0x004fe80000100a00 */
[----:B------:R0:W-:Y:S02]  /*32d30*/  STL.64 [R1+0x7c90], R16 ;  /* 0x007c901001007387 */ /* 0x0001e40000100a00 */
[----:B0-----:R-:W-:Y:S02]  /*32d40*/  HMMA.16816.F32 R16, R20, R8, RZ ;  /* 0x000000081410723c */ /* 0x001fe400000018ff */
[----:B------:R-:W2:Y:S04]  /*32d50*/  LDL.LU.64 R22, [R1+0x7ca8] ;  /* 0x007ca80001167983 */ /* 0x000ea80000300a00 */
[----:B------:R-:W2:Y:S11]  /*32d60*/  LDL.LU.64 R20, [R1+0x7ca0] ;  /* 0x007ca00001147983 */ /* 0x000eb60000300a00 */
[----:B------:R-:W-:Y:S06]  /*32d70*/  @!UPT UIADD3 URZ, URZ, URZ, URZ ;  /* 0x0000003f3f3ff290 */ /* 0x000fec000fffe03f */
[----:B------:R-:W-:Y:S01]  /*32d80*/  STL [R1+0xf0], R16 ;  /* 0x0000f01001007387 */ /* 0x000fe20000100800 */
[----:B------:R-:W-:Y:S01]  /*32d90*/  MOV R2, R17 ;  /* 0x0000001100027202 */ /* 0x000fe20000000f00 */
[----:B------:R-:W-:Y:S01]  /*32da0*/  IMAD.MOV.U32 R10, RZ, RZ, R19 ;  /* 0x000000ffff0a7224 */ /* 0x000fe200078e0013 */
[----:B------:R-:W-:-:S03]  /*32db0*/  MOV R11, R18 ;  /* 0x00000012000b7202 */ /* 0x000fc60000000f00 */
[----:B------:R-:W-:Y:S04]  /*32dc0*/  STL [R1+0x7b88], R2 ;  /* 0x007b880201007387 */ /* 0x000fe80000100800 */
[----:B------:R0:W-:Y:S04]  /*32dd0*/  STL [R1+0x7b84], R11 ;  /* 0x007b840b01007387 */ /* 0x0001e80000100800 */
[----:B------:R1:W-:Y:S01]  /*32de0*/  STL [R1+0x7b80], R10 ;  /* 0x007b800a01007387 */ /* 0x0003e20000100800 */
[----:B------:R-:W-:Y:S02]  /*32df0*/  MOV R13, R4 ;  /* 0x00000004000d7202 */ /* 0x000fe40000000f00 */
[----:B------:R-:W-:-:S02]  /*32e00*/  MOV R28, R5 ;  /* 0x00000005001c7202 */ /* 0x000fc40000000f00 */
[----:B0-----:R-:W-:Y:S01]  /*32e10*/  MOV R11, R6 ;  /* 0x00000006000b7202 */ /* 0x001fe20000000f00 */
[----:B-1----:R-:W-:Y:S01]  /*32e20*/  IMAD.MOV.U32 R10, RZ, RZ, R7 ;  /* 0x000000ffff0a7224 */ /* 0x002fe200078e0007 */
[-C--:B--2---:R-:W-:Y:S11]  /*32e30*/  HMMA.16816.F32 R16, R20, R8.reuse, RZ ;  /* 0x000000081410723c */ /* 0x084ff600000018ff */
[----:B------:R-:W-:Y:S11]  /*32e40*/  @!UPT UIADD3 URZ, URZ, URZ, URZ ;  /* 0x0000003f3f3ff290 */ /* 0x000ff6000fffe03f */
[----:B------:R-:W-:Y:S01]  /*32e50*/  @!UPT UIADD3 URZ, URZ, URZ, URZ ;  /* 0x0000003f3f3ff290 */ /* 0x000fe2000fffe03f */
[----:B------:R-:W-:Y:S04]  /*32e60*/  STL.64 [R1+0xc0], R16 ;  /* 0x0000c01001007387 */ /* 0x000fe80000100a00 */
[----:B------:R0:W-:Y:S02]  /*32e70*/  STL.64 [R1+0xc8], R18 ;  /* 0x0000c81201007387 */ /* 0x0001e40000100a00 */
[-C--:B0-----:R-:W-:Y:S11]  /*32e80*/  HMMA.16816.F32 R16, R24, R8.reuse, RZ ;  /* 0x000000081810723c */ /* 0x081ff600000018ff */
        /* <DEDUP_REMOVED lines=8> */
[----:B------:R0:W-:Y:S04]  /*32f10*/  STL.64 [R1+0x158], R18 ;  /* 0x0001581201007387 */ /* 0x0001e80000100a00 */
[----:B0-----:R-:W2:Y:S04]  /*32f20*/  LDL.LU.64 R18, [R1+0x7c98] ;  /* 0x007c980001127983 */ /* 0x001ea80000300a00 */
[----:B------:R-:W2:Y:S04]  /*32f30*/  LDL.LU.64 R16, [R1+0x7c90] ;  /* 0x007c900001107983 */ /* 0x000ea80000300a00 */
[----:B------:R-:W3:Y:S04]  /*32f40*/  LDL.LU.64 R6, [R1+0x7c88] ;  /* 0x007c880001067983 */ /* 0x000ee80000300a00 */
[----:B------:R-:W3:Y:S02]  /*32f50*/  LDL.LU.64 R4, [R1+0x7c80] ;  /* 0x007c800001047983 */ /* 0x000ee40000300a00 */
[-C--:B---3--:R-:W-:Y:S11]  /*32f60*/  HMMA.16816.F32 R4, R4, R8.reuse, RZ ;  /* 0x000000080404723c */ /* 0x088ff600000018ff */
[----:B------:R-:W-:Y:S11]  /*32f70*/  @!UPT UIADD3 URZ, URZ, URZ, URZ ;  /* 0x0000003f3f3ff290 */ /* 0x000ff6000fffe03f */
[----:B------:R-:W-:Y:S01]  /*32f80*/  @!UPT UIADD3 URZ, URZ, URZ, URZ ;  /* 0x0000003f3f3ff290 */ /* 0x000fe2000fffe03f */
[----:B------:R-:W-:Y:S04]  /*32f90*/  STL.64 [R1+0x1c0], R4 ;  /* 0x0001c00401007387 */ /* 0x000fe80000100a00 */
[----:B------:R2:W-:Y:S02]  /*32fa0*/  STL.64 [R1+0x1c8], R6 ;  /* 0x0001c80601007387 */ /* 0x0005e40000100a00 */
[----:B--2---:R-:W-:Y:S11]  /*32fb0*/  HMMA.16816.F32 R4, R16, R8, RZ ;  /* 0x000000081004723c */ /* 0x004ff600000018ff */
[----:B------:R-:W-:Y:S11]  /*32fc0*/  @!UPT UIADD3 URZ, URZ, URZ, URZ ;  /* 0x0000003f3f3ff290 */ /* 0x000ff6000fffe03f */
[----:B------:R-:W-:Y:S01]  /*32fd0*/  @!UPT UIADD3 URZ, URZ, URZ, URZ ;  /* 0x0000003f3f3ff290 */ /* 0x000fe2000fffe03f */
[----:B------:R0:W-:Y:S04]  /*32fe0*/  STL.64 [R1+0x210], R4 ;  /* 0x0002100401007387 */ /* 0x0001e80000100a00 */
[----:B------:R1:W-:Y:S04]  /*32ff0*/  STL.64 [R1+0x218], R6 ;  /* 0x0002180601007387 */ /* 0x0003e80000100a00 */
[----:B0-----:R-:W2:Y:S01]  /*33000*/  LDL.LU.64 R4, [R1+0x7c78] ;  /* 0x007c780001047983 */ /* 0x001ea20000300a00 */
[----:B------:R-:W-:Y:S01]  /*33010*/  IMAD.MOV.U32 R2, RZ, RZ, R19 ;  /* 0x000000ffff027224 */ /* 0x000fe200078e0013 */
[----:B-1----:R-:W-:-:S02]  /*33020*/  MOV R6, R17 ;  /* 0x0000001100067202 */ /* 0x002fc40000000f00 */
[----:B------:R-:W-:Y:S02]  /*33030*/  MOV R7, R18 ;  /* 0x0000001200077202 */ /* 0x000fe40000000f00 */
[----:B------:R-:W-:Y:S01]  /*33040*/  MOV R29, R16 ;  /* 0x00000010001d7202 */ /* 0x000fe20000000f00 */
[----:B------:R-:W3:Y:S04]  /*33050*/  LDL.LU.64 R18, [R1+0x7c70] ;  /* 0x007c700001127983 */ /* 0x000ee80000300a00 */
[----:B------:R-:W3:Y:S04]  /*33060*/  LDL.LU.64 R16, [R1+0x7c68] ;  /* 0x007c680001107983 */ /* 0x000ee80000300a00 */
[----:B------:R-:W-:Y:S04]  /*33070*/  STL.64 [R1+0x7c38], R6 ;  /* 0x007c380601007387 */ /* 0x000fe80000100a00 */
[----:B--2---:R0:W-:Y:S02]  /*33080*/  STL.64 [R1+0x7c30], R4 ;  /* 0x007c300401007387 */ /* 0x0041e40000100a00 */
[----:B0-----:R-:W-:-:S02]  /*33090*/  MOV R4, R13 ;  /* 0x0000000d00047202 */ /* 0x001fc40000000f00 */
[----:B------:R-:W2:Y:S01]  /*330a0*/  LDL.LU R13, [R1+0x7c64] ;  /* 0x007c6400010d7983 */ /* 0x000ea20000300800 */
[----:B------:R-:W-:Y:S01]  /*330b0*/  MOV R6, R11 ;  /* 0x0000000b00067202 */ /* 0x000fe20000000f00 */
[----:B------:R-:W-:Y:S01]  /*330c0*/  IMAD.MOV.U32 R7, RZ, RZ, R10 ;  /* 0x000000ffff077224 */ /* 0x000fe200078e000a */
[----:B------:R-:W-:Y:S02]  /*330d0*/  MOV R5, R28 ;  /* 0x0000001c00057202 */ /* 0x000fe40000000f00 */
[----:B------:R-:W4:Y:S04]  /*330e0*/  LDL.LU R28, [R1+0x7c60] ;  /* 0x007c6000011c7983 */ /* 0x000f280000300800 */
[----:B------:R0:W-:Y:S04]  /*330f0*/  STL.64 [R1+0x7c48], R6 ;  /* 0x007c480601007387 */ /* 0x0001e80000100a00 */
[----:B------:R1:W-:Y:S01]  /*33100*/  STL.64 [R1+0x7c40], R4 ;  /* 0x007c400401007387 */ /* 0x0003e20000100a00 */
[----:B---3--:R-:W-:Y:S01]  /*33110*/  HMMA.16816.F32 R8, R16, R8, RZ ;  /* 0x000000081008723c */ /* 0x008fe200000018ff */
[----:B0-----:R-:W-:Y:S01]  /*33120*/  MOV R6, R14 ;  /* 0x0000000e00067202 */ /* 0x001fe20000000f00 */
[----:B------:R-:W-:Y:S01]  /*33130*/  IMAD.MOV.U32 R7, RZ, RZ, R15 ;  /* 0x000000ffff077224 */ /* 0x000fe200078e000f */
[----:B-1----:R-:W-:-:S02]  /*33140*/  MOV R4, R0 ;  /* 0x0000000000047202 */ /* 0x002fc40000000f00 */
[----:B------:R-:W-:Y:S01]  /*33150*/  MOV R5, R3 ;  /* 0x0000000300057202 */ /* 0x000fe20000000f00 */
[----:B------:R-:W3:Y:S04]  /*33160*/  LDL.LU R0, [R1+0x7c5c] ;  /* 0x007c5c0001007983 */ /* 0x000ee80000300800 */
[----:B------:R-:W3:Y:S04]  /*33170*/  LDL.LU R3, [R1+0x7c58] ;  /* 0x007c580001037983 */ /* 0x000ee80000300800 */
[----:B------:R-:W3:Y:S04]  /*33180*/  LDL.LU R14, [R1+0x7c54] ;  /* 0x007c5400010e7983 */ /* 0x000ee80000300800 */
[----:B------:R-:W3:Y:S05]  /*33190*/  LDL.LU R15, [R1+0x7c50] ;  /* 0x007c5000010f7983 */ /* 0x000eea0000300800 */
[----:B------:R0:W-:Y:S04]  /*331a0*/  STL.64 [R1+0x240], R8 ;  /* 0x0002400801007387 */ /* 0x0001e80000100a00 */
[----:B------:R1:W-:Y:S04]  /*331b0*/  STL.64 [R1+0x248], R10 ;  /* 0x0002480a01007387 */ /* 0x0003e80000100a00 */
[----:B0-----:R-:W3:Y:S04]  /*331c0*/  LDL.64 R8, [R1+0x70] ;  /* 0x0000700001087983 */ /* 0x001ee80000100a00 */
[----:B-1----:R-:W3:Y:S01]  /*331d0*/  LDL.LU.64 R10, [R1+0x78] ;  /* 0x00007800010a7983 */ /* 0x002ee20000300a00 */
        /* <DEDUP_REMOVED lines=16> */
[----:B------:R-:W2:Y:S02]  /*332e0*/  LDL.LU.64 R4, [R1+0x7c40] ;  /* 0x007c400001047983 */ /* 0x000ea40000300a00 */
[-C--:B--2---:R-:W-:Y:S11]  /*332f0*/  HMMA.16816.F32 R4, R4, R12.reuse, RZ ;  /* 0x0000000c0404723c */ /* 0x084ff600000018ff */
[----:B------:R-:W-:Y:S11]  /*33300*/  @!UPT UIADD3 URZ, URZ, URZ, URZ ;  /* 0x0000003f3f3ff290 */ /* 0x000ff6000fffe03f */
[----:B------:R-:W-:Y:S01]  /*33310*/  @!UPT UIADD3 URZ, URZ, URZ, URZ ;  /* 0x0000003f3f3ff290 */ /* 0x000fe2000fffe03f */
[----:B------:R-:W-:Y:S04]  /*33320*/  STL.64 [R1+0x1a0], R4 ;  /* 0x0001a00401007387 */ /* 0x000fe80000100a00 */
[----:B------:R3:W-:Y:S02]  /*33330*/  STL.64 [R1+0x1a8], R6 ;  /* 0x0001a80601007387 */ /* 0x0007e40000100a00 */
[----:B---3--:R-:W-:Y:S11]  /*33340*/  HMMA.16816.F32 R4, R8, R12, RZ ;  /* 0x0000000c0804723c */ /* 0x008ff600000018ff */
[----:B------:R-:W-:Y:S11]  /*33350*/  @!UPT UIADD3 URZ, URZ, URZ, URZ ;  /* 0x0000003f3f3ff290 */ /* 0x000ff6000fffe03f */
[----:B------:R-:W-:Y:S01]  /*33360*/  @!UPT UIADD3 URZ, URZ, URZ, URZ ;  /* 0x0000003f3f3ff290 */ /* 0x000fe2000fffe03f */
[----:B------:R-:W-:Y:S04]  /*33370*/  STL.64 [R1+0x1e0], R4 ;  /* 0x0001e00401007387 */ /* 0x000fe80000100a00 */
[----:B------:R0:W-:Y:S04]  /*33380*/  STL.64 [R1+0x1e8], R6 ;  /* 0x0001e80601007387 */ /* 0x0001e80000100a00 */
[----:B0-----:R-:W2:Y:S04]  /*33390*/  LDL.LU.64 R6, [R1+0x7c38] ;  /* 0x007c380001067983 */ /* 0x001ea80000300a00 */
[----:B------:R-:W3:Y:S04]  /*333a0*/  LDL.LU.64 R4, [R1+0x7c30] ;  /* 0x007c300001047983 */ /* 0x000ee80000300a00 */
[----:B------:R0:W-:Y:S04]  /*333b0*/  STL.64 [R1+0x7c10], R10 ;  /* 0x007c100a01007387 */ /* 0x0001e80000100a00 */
[----:B------:R1:W-:Y:S01]  /*333c0*/  STL.64 [R1+0x7c08], R8 ;  /* 0x007c080801007387 */ /* 0x0003e20000100a00 */
[----:B0-----:R-:W-:Y:S01]  /*333d0*/  IMAD.MOV.U32 R11, RZ, RZ, R2 ;  /* 0x000000ffff0b7224 */ /* 0x001fe200078e0002 */
[----:B-1----:R-:W-:-:S02]  /*333e0*/  MOV R8, R29 ;  /* 0x0000001d00087202 */ /* 0x002fc40000000f00 */
[----:B------:R-:W3:Y:S01]  /*333f0*/  LDL.LU R29, [R1+0x7c28] ;  /* 0x007c2800011d7983 */ /* 0x000ee20000300800 */
[----:B--2---:R-:W-:Y:S02]  /*33400*/  MOV R9, R6 ;  /* 0x0000000600097202 */ /* 0x004fe40000000f00 */
[----:B------:R-:W-:Y:S01]  /*33410*/  MOV R10, R7 ;  /* 0x00000007000a7202 */ /* 0x000fe20000000f00 */
[----:B------:R-:W2:Y:S04]  /*33420*/  LDL.LU R6, [R1+0x7c24] ;  /* 0x007c240001067983 */ /* 0x000ea80000300800 */
[----:B------:R-:W2:Y:S02]  /*33430*/  LDL.LU R7, [R1+0x7c20] ;  /* 0x007c200001077983 */ /* 0x000ea40000300800 */
[-C--:B------:R-:W-:Y:S11]  /*33440*/  HMMA.16816.F32 R8, R8, R12.reuse, RZ ;  /* 0x0000000c0808723c */ /* 0x080ff600000018ff */
[----:B------:R-:W-:Y:S11]  /*33450*/  @!UPT UIADD3 URZ, URZ, URZ, URZ ;  /* 0x0000003f3f3ff290 */ /* 0x000ff6000fffe03f */
[----:B------:R-:W-:Y:S01]  /*33460*/  @!UPT UIADD3 URZ, URZ, URZ, URZ ;  /* 0x0000003f3f3ff290 */ /* 0x000fe2000fffe03f */
[----:B------:R-:W-:Y:S04]  /*33470*/  STL.64 [R1+0x220], R8 ;  /* 0x0002200801007387 */ /* 0x000fe80000100a00 */
[----:B------:R0:W-:Y:S02]  /*33480*/  STL.64 [R1+0x228], R10 ;  /* 0x0002280a01007387 */ /* 0x0001e40000100a00 */
[----:B0-----:R-:W-:Y:S02]  /*33490*/  HMMA.16816.F32 R8, R16, R12, RZ ;  /* 0x0000000c1008723c */ /* 0x001fe400000018ff */
[----:B------:R0:W-:Y:S04]  /*334a0*/  STL.64 [R1+0x7b20], R14 ;  /* 0x007b200e01007387 */ /* 0x0001e80000100a00 */
[----:B------:R-:W2:Y:S11]  /*334b0*/  LDL.LU.64 R12, [R1] ;  /* 0x00000000010c7983 */ /* 0x000eb60000300a00 */
[----:B------:R-:W-:Y:S06]  /*334c0*/  @!UPT UIADD3 URZ, URZ, URZ, URZ ;  /* 0x0000003f3f3ff290 */ /* 0x000fec000fffe03f */
[----:B------:R-:W-:Y:S04]  /*334d0*/  STL.64 [R1+0x2c0], R8 ;  /* 0x0002c00801007387 */ /* 0x000fe80000100a00 */
[----:B------:R2:W-:Y:S04]  /*334e0*/  STL.64 [R1+0x2c8], R10 ;  /* 0x0002c80a01007387 */ /* 0x0005e80000100a00 */
[----:B0-----:R-:W3:Y:S01]  /*334f0*/  LDL.LU.64 R14, [R1+0x8] ;  /* 0x00000800010e7983 */ /* 0x001ee20000300a00 */
[----:B--2---:R-:W-:Y:S01]  /*33500*/  MOV R10, R12 ;  /* 0x0000000c000a7202 */ /* 0x004fe20000000f00 */
[-C--:B---3--:R-:W-:Y:S01]  /*33510*/  HMMA.16816.F32 R16, R12, R4.reuse, RZ ;  /* 0x000000040c10723c */ /* 0x088fe200000018ff */
[----:B------:R-:W-:Y:S01]  /*33520*/  MOV R8, R14 ;  /* 0x0000000e00087202 */ /* 0x000fe20000000f00 */
[----:B------:R-:W-:Y:S01]  /*33530*/  IMAD.MOV.U32 R2, RZ, RZ, R15 ;  /* 0x000000ffff027224 */ /* 0x000fe200078e000f */
[----:B------:R-:W-:Y:S11]  /*33540*/  MOV R9, R13 ;  /* 0x0000000d00097202 */ /* 0x000ff60000000f00 */
[----:B------:R-:W-:Y:S10]  /*33550*/  @!UPT UIADD3 URZ, URZ, URZ, URZ ;  /* 0x0000003f3f3ff290 */ /* 0x000ff4000fffe03f */
[----:B------:R-:W-:Y:S01]  /*33560*/  IMAD.MOV.U32 R12, RZ, RZ, R19 ;  /* 0x000000ffff0c7224 */ /* 0x000fe200078e0013 */
[----:B------:R-:W-:Y:S02]  /*33570*/  MOV R14, R17 ;  /* 0x00000011000e7202 */ /* 0x000fe40000000f00 */
[----:B------:R-:W-:Y:S02]  /*33580*/  MOV R15, R16 ;  /* 0x00000010000f7202 */ /* 0x000fe40000000f00 */
[----:B------:R-:W-:Y:S01]  /*33590*/  MOV R13, R18 ;  /* 0x00000012000d7202 */ /* 0x000fe20000000f00 */
[----:B------:R-:W2:Y:S04]  /*335a0*/  LDL.LU.64 R16, [R1+0x7c18] ;  /* 0x007c180001107983 */ /* 0x000ea80000300a00 */
[----:B------:R-:W-:Y:S04]  /*335b0*/  STL [R1+0x7ba8], R12 ;  /* 0x007ba80c01007387 */ /* 0x000fe80000100800 */
[----:B------:R-:W-:Y:S04]  /*335c0*/  STL [R1+0x7ba4], R14 ;  /* 0x007ba40e01007387 */ /* 0x000fe80000100800 */
[----:B------:R-:W-:Y:S04]  /*335d0*/  STL [R1+0x7ba0], R15 ;  /* 0x007ba00f01007387 */ /* 0x000fe80000100800 */
[----:B------:R0:W-:Y:S04]  /*335e0*/  STL [R1+0x7b9c], R13 ;  /* 0x007b9c0d01007387 */ /* 0x0001e80000100800 */
[----:B------:R-:W-:Y:S04]  /*335f0*/  STL.64 [R1+0x7bd0], R22 ;  /* 0x007bd01601007387 */ /* 0x000fe80000100a00 */
[----:B------:R-:W-:Y:S01]  /*33600*/  STL.64 [R1+0x7bc8], R20 ;  /* 0x007bc81401007387 */ /* 0x000fe20000100a00 */
[----:B0-----:R-:W-:Y:S03]  /*33610*/  HMMA.16816.F32 R12, R20, R4, RZ ;  /* 0x00000004140c723c */ /* 0x001fe600000018ff */
[----:B------:R-:W0:Y:S11]  /*33620*/  LDSM.16.MT88.4 R20, [R29+0x1000] ;  /* 0x001000001d14783b */ /* 0x000e360000004200 */
[----:B------:R-:W-:Y:S09]  /*33630*/  @!UPT UIADD3 URZ, URZ, URZ, URZ ;  /* 0x0000003f3f3ff290 */ /* 0x000ff2000fffe03f */
[----:B------:R-:W-:Y:S04]  /*33640*/  STL.64 [R1+0x190], R12 ;  /* 0x0001900c01007387 */ /* 0x000fe80000100a00 */
[----:B------:R1:W-:Y:S04]  /*33650*/  STL.64 [R1+0x198], R14 ;  /* 0x0001980e01007387 */ /* 0x0003e80000100a00 */
[----:B0-----:R0:W-:Y:S01]  /*33660*/  STL.64 [R1+0x38], R22 ;  /* 0x0000381601007387 */ /* 0x0011e20000100a00 */
[----:B-1----:R-:W-:Y:S02]  /*33670*/  MOV R15, R20 ;  /* 0x00000014000f7202 */ /* 0x002fe40000000f00 */
[----:B------:R-:W-:Y:S01]  /*33680*/  MOV R13, R21 ;  /* 0x00000015000d7202 */ /* 0x000fe20000000f00 */
[----:B------:R-:W-:Y:S01]  /*33690*/  IMAD.MOV.U32 R21, RZ, RZ, R9 ;  /* 0x000000ffff157224 */ /* 0x000fe200078e0009 */
[----:B------:R-:W-:-:S02]  /*336a0*/  MOV R20, R10 ;  /* 0x0000000a00147202 */ /* 0x000fc40000000f00 */
[----:B0-----:R-:W-:Y:S02]  /*336b0*/  MOV R22, R8 ;  /* 0x0000000800167202 */ /* 0x001fe40000000f00 */
[----:B------:R-:W-:Y:S01]  /*336c0*/  MOV R23, R2 ;  /* 0x0000000200177202 */ /* 0x000fe20000000f00 */
[----:B------:R-:W0:Y:S04]  /*336d0*/  LDSM.16.MT88.4 R8, [R3+0x1000] ;  /* 0x001000000308783b */ /* 0x000e280000004200 */
[----:B------:R-:W-:Y:S04]  /*336e0*/  STL.64 [R1+0x7be0], R22 ;  /* 0x007be01601007387 */ /* 0x000fe80000100a00 */
[----:B------:R1:W-:Y:S04]  /*336f0*/  STL.64 [R1+0x7bd8], R20 ;  /* 0x007bd81401007387 */ /* 0x0003e80000100a00 */
[----:B-1----:R-:W3:Y:S04]  /*33700*/  LDL.LU.64 R20, [R1+0x40] ;  /* 0x0000400001147983 */ /* 0x002ee80000300a00 */
[----:B------:R-:W2:Y:S01]  /*33710*/  LDL.64 R22, [R1+0x48] ;  /* 0x0000480001167983 */ /* 0x000ea20000100a00 */
[----:B0-----:R-:W-:Y:S01]  /*33720*/  MOV R12, R10 ;  /* 0x0000000a000c7202 */ /* 0x001fe20000000f00 */
[----:B------:R-:W-:-:S02]  /*33730*/  IMAD.MOV.U32 R14, RZ, RZ, R11 ;  /* 0x000000ffff0e7224 */ /* 0x000fc400078e000b */
[----:B--2---:R-:W-:Y:S04]  /*33740*/  STL.64 [R1+0x7c00], R22 ;  /* 0x007c001601007387 */ /* 0x004fe80000100a00 */
[----:B---3--:R0:W-:Y:S04]  /*33750*/  STL.64 [R1+0x7bf8], R20 ;  /* 0x007bf81401007387 */ /* 0x0081e80000100a00 */
[----:B0-----:R-:W2:Y:S04]  /*33760*/  LDL.64 R20, [R1+0x20] ;  /* 0x0000200001147983 */ /* 0x001ea80000100a00 */
[----:B------:R-:W2:Y:S04]  /*33770*/  LDL.LU.64 R22, [R1+0x28] ;  /* 0x0000280001167983 */ /* 0x000ea80000300a00 */
[----:B------:R-:W-:Y:S04]  /*33780*/  STL [R1+0x7bb8], R13 ;  /* 0x007bb80d01007387 */ /* 0x000fe80000100800 */
[----:B------:R-:W-:Y:S04]  /*33790*/  STL [R1+0x7bb4], R15 ;  /* 0x007bb40f01007387 */ /* 0x000fe80000100800 */
[----:B------:R-:W-:Y:S04]  /*337a0*/  STL [R1+0x7b7c], R29 ;  /* 0x007b7c1d01007387 */ /* 0x000fe80000100800 */
[----:B------:R0:W-:Y:S02]  /*337b0*/  STL.64 [R1+0x10], R8 ;  /* 0x0000100801007387 */ /* 0x0001e40000100a00 */
[----:B0-----:R-:W-:Y:S02]  /*337c0*/  HMMA.16816.F32 R8, R24, R4, RZ ;  /* 0x000000041808723c */ /* 0x001fe400000018ff */
[----:B------:R-:W-:Y:S04]  /*337d0*/  STL [R1+0x7bc0], R14 ;  /* 0x007bc00e01007387 */ /* 0x000fe80000100800 */
[----:B------:R-:W-:Y:S04]  /*337e0*/  STL [R1+0x7bbc], R12 ;  /* 0x007bbc0c01007387 */ /* 0x000fe80000100800 */
[----:B------:R-:W-:Y:S04]  /*337f0*/  STL [R1+0x7b8c], R3 ;  /* 0x007b8c0301007387 */ /* 0x000fe80000100800 */
[----:B------:R-:W-:Y:S04]  /*33800*/  STL.64 [R1+0x7bf0], R26 ;  /* 0x007bf01a01007387 */ /* 0x000fe80000100a00 */
[----:B------:R0:W-:Y:S05]  /*33810*/  STL.64 [R1+0x7be8], R24 ;  /* 0x007be81801007387 */ /* 0x0001ea0000100a00 */
[----:B------:R-:W-:Y:S04]  /*33820*/  STL.64 [R1+0x160], R8 ;  /* 0x0001600801007387 */ /* 0x000fe80000100a00 */
[----:B------:R-:W-:Y:S04]  /*33830*/  STL.64 [R1+0x168], R10 ;  /* 0x0001680a01007387 */ /* 0x000fe80000100a00 */
[----:B------:R-:W1:Y:S04]  /*33840*/  LDSM.16.MT88.4 R8, [R0+0x1000] ;  /* 0x001000000008783b */ /* 0x000e680000004200 */
[----:B0-----:R-:W3:Y:S04]  /*33850*/  LDL.LU.64 R24, [R1+0x50] ;  /* 0x0000500001187983 */ /* 0x001ee80000300a00 */
[----:B------:R-:W3:Y:S04]  /*33860*/  LDL.LU.64 R26, [R1+0x58] ;  /* 0x00005800011a7983 */ /* 0x000ee80000300a00 */
[----:B------:R-:W-:Y:S01]  /*33870*/  STL [R1+0x7b90], R0 ;  /* 0x007b900001007387 */ /* 0x000fe20000100800 */
[----:B-1----:R-:W-:Y:S01]  /*33880*/  MOV R13, R8 ;  /* 0x00000008000d7202 */ /* 0x002fe20000000f00 */
[----:B------:R-:W-:Y:S01]  /*33890*/  IMAD.MOV.U32 R19, RZ, RZ, R11 ;  /* 0x000000ffff137224 */ /* 0x000fe200078e000b */
[----:B------:R-:W-:-:S02]  /*338a0*/  MOV R15, R9 ;  /* 0x00000009000f7202 */ /* 0x000fc40000000f00 */
[----:B------:R-:W-:Y:S02]  /*338b0*/  MOV R18, R10 ;  /* 0x0000000a00127202 */ /* 0x000fe40000000f00 */
[----:B--2---:R-:W-:Y:S11]  /*338c0*/  HMMA.16816.F32 R8, R20, R4, RZ ;  /* 0x000000041408723c */ /* 0x004ff600000018ff */
[----:B------:R-:W-:Y:S11]  /*338d0*/  @!UPT UIADD3 URZ, URZ, URZ, URZ ;  /* 0x0000003f3f3ff290 */ /* 0x000ff6000fffe03f */
[----:B------:R-:W-:Y:S01]  /*338e0*/  @!UPT UIADD3 URZ, URZ, URZ, URZ ;  /* 0x0000003f3f3ff290 */ /* 0x000fe2000fffe03f */
[----:B------:R-:W-:Y:S04]  /*338f0*/  STL.64 [R1+0x1b0], R8 ;  /* 0x0001b00801007387 */ /* 0x000fe80000100a00 */
[----:B------:R0:W-:Y:S04]  /*33900*/  STL.64 [R1+0x1b8], R10 ;  /* 0x0001b80a01007387 */ /* 0x0001e80000100a00 */
[----:B0-----:R-:W2:Y:S04]  /*33910*/  LDL.LU.64 R10, [R1+0x7c10] ;  /* 0x007c1000010a7983 */ /* 0x001ea80000300a00 */
[----:B------:R-:W2:Y:S01]  /*33920*/  LDL.LU.64 R8, [R1+0x7c08] ;  /* 0x007c080001087983 */ /* 0x000ea20000300a00 */
        /* <DEDUP_REMOVED lines=9> */
[----:B------:R-:W-:Y:S01]  /*339c0*/  MOV R0, R10 ;  /* 0x0000000a00007202 */ /* 0x000fe20000000f00 */
[----:B------:R-:W-:-:S02]  /*339d0*/  IMAD.MOV.U32 R3, RZ, RZ, R11 ;  /* 0x000000ffff037224 */ /* 0x000fc400078e000b */
[----:B---3--:R-:W-:Y:S02]  /*339e0*/  HMMA.16816.F32 R8, R24, R4, RZ ;  /* 0x000000041808723c */ /* 0x008fe400000018ff */
[----:B------:R-:W-:Y:S01]  /*339f0*/  STL [R1+0x7b98], R0 ;  /* 0x007b980001007387 */ /* 0x000fe20000100800 */
[----:B------:R-:W-:-:S03]  /*33a00*/  MOV R2, R24 ;  /* 0x0000001800027202 */ /* 0x000fc60000000f00 */
[----:B------:R-:W-:Y:S01]  /*33a10*/  STL [R1+0x7b94], R3 ;  /* 0x007b940301007387 */ /* 0x000fe20000100800 */
[----:B------:R-:W-:Y:S11]  /*33a20*/  IMAD.MOV.U32 R29, RZ, RZ, R27 ;  /* 0x000000ffff1d7224 */ /* 0x000ff600078e001b */
[----:B------:R-:W-:Y:S05]  /*33a30*/  @!UPT UIADD3 URZ, URZ, URZ, URZ ;  /* 0x0000003f3f3ff290 */ /* 0x000fea000fffe03f */
[----:B------:R-:W-:Y:S04]  /*33a40*/  STL.64 [R1+0x230], R8 ;  /* 0x0002300801007387 */ /* 0x000fe80000100a00 */
[----:B------:R0:W-:Y:S02]  /*33a50*/  STL.64 [R1+0x238], R10 ;  /* 0x0002380a01007387 */ /* 0x0001e40000100a00 */
[----:B0-----:R-:W-:Y:S02]  /*33a60*/  MOV R11, R25 ;  /* 0x00000019000b7202 */ /* 0x001fe40000000f00 */
[----:B------:R-:W-:Y:S02]  /*33a70*/  MOV R10, R26 ;  /* 0x0000001a000a7202 */ /* 0x000fe40000000f00 */
[----:B--2---:R-:W-:Y:S01]  /*33a80*/  HMMA.16816.F32 R24, R20, R4, RZ ;  /* 0x000000041418723c */ /* 0x004fe200000018ff */
[----:B------:R-:W-:-:S02]  /*33a90*/  MOV R0, R20 ;  /* 0x0000001400007202 */ /* 0x000fc40000000f00 */
[----:B------:R-:W-:Y:S11]  /*33aa0*/  MOV R3, R21 ;  /* 0x0000001500037202 */ /* 0x000ff60000000f00 */
[----:B------:R-:W-:Y:S09]  /*33ab0*/  @!UPT UIADD3 URZ, URZ, URZ, URZ ;  /* 0x0000003f3f3ff290 */ /* 0x000ff2000fffe03f */
[----:B------:R-:W-:Y:S04]  /*33ac0*/  STL.64 [R1+0x2e0], R24 ;  /* 0x0002e01801007387 */ /* 0x000fe80000100a00 */
[----:B------:R0:W-:Y:S04]  /*33ad0*/  STL.64 [R1+0x2e8], R26 ;  /* 0x0002e81a01007387 */ /* 0x0001e80000100a00 */
[----:B0-----:R-:W2:Y:S04]  /*33ae0*/  LDL.LU.64 R26, [R1+0x7bf0] ;  /* 0x007bf000011a7983 */ /* 0x001ea80000300a00 */
[----:B------:R-:W2:Y:S04]  /*33af0*/  LDL.LU.64 R24, [R1+0x7be8] ;  /* 0x007be80001187983 */ /* 0x000ea80000300a00 */
[----:B------:R-:W3:Y:S04]  /*33b00*/  LDL.LU.64 R22, [R1+0x7be0] ;  /* 0x007be00001167983 */ /* 0x000ee80000300a00 */
[----:B------:R-:W3:Y:S04]  /*33b10*/  LDL.LU.64 R20, [R1+0x7bd8] ;  /* 0x007bd80001147983 */ /* 0x000ee80000300a00 */
[----:B------:R0:W-:Y:S01]  /*33b20*/  STL.64 [R1+0x7b18], R6 ;  /* 0x007b180601007387 */ /* 0x0001e20000100a00 */
[-C--:B---3--:R-:W-:Y:S11]  /*33b30*/  HMMA.16816.F32 R20, R20, R16.reuse, RZ ;  /* 0x000000101414723c */ /* 0x088ff600000018ff */
[----:B------:R-:W-:Y:S11]  /*33b40*/  @!UPT UIADD3 URZ, URZ, URZ, URZ ;  /* 0x0000003f3f3ff290 */ /* 0x000ff6000fffe03f */
[----:B------:R-:W-:Y:S02]  /*33b50*/  @!UPT UIADD3 URZ, URZ, URZ, URZ ;  /* 0x0000003f3f3ff290 */ /* 0x000fe4000fffe03f */
[----:B------:R-:W-:Y:S01]  /*33b60*/  MOV R5, R22 ;  /* 0x0000001600057202 */ /* 0x000fe20000000f00 */
[----:B0-----:R-:W-:Y:S01]  /*33b70*/  IMAD.MOV.U32 R6, RZ, RZ, R21 ;  /* 0x000000ffff067224 */ /* 0x001fe200078e0015 */
[----:B------:R-:W-:Y:S02]  /*33b80*/  MOV R4, R23 ;  /* 0x0000001700047202 */ /* 0x000fe40000000f00 */
[----:B------:R-:W-:Y:S01]  /*33b90*/  MOV R7, R20 ;  /* 0x0000001400077202 */ /* 0x000fe20000000f00 */
[----:B------:R-:W3:Y:S04]  /*33ba0*/  LDL.LU.64 R22, [R1+0x7bd0] ;  /* 0x007bd00001167983 */ /* 0x000ee80000300a00 */
[----:B------:R-:W3:Y:S02]  /*33bb0*/  LDL.LU.64 R20, [R1+0x7bc8] ;  /* 0x007bc80001147983 */ /* 0x000ee40000300a00 */
[-C--:B---3--:R-:W-:Y:S11]  /*33bc0*/  HMMA.16816.F32 R20, R20, R16.reuse, RZ ;  /* 0x000000101414723c */ /* 0x088ff600000018ff */
[----:B------:R-:W-:Y:S11]  /*33bd0*/  @!UPT UIADD3 URZ, URZ, URZ, URZ ;  /* 0x0000003f3f3ff290 */ /* 0x000ff6000fffe03f */
[----:B------:R-:W-:Y:S01]  /*33be0*/  @!UPT UIADD3 URZ, URZ, URZ, URZ ;  /* 0x0000003f3f3ff290 */ /* 0x000fe2000fffe03f */
[----:B------:R2:W-:Y:S01]  /*33bf0*/  STL.64 [R1+0xb0], R20 ;  /* 0x0000b01401007387 */ /* 0x0005e20000100a00 */
[----:B------:R-:W-:Y:S01]  /*33c00*/  MOV R9, R22 ;  /* 0x0000001600097202 */ /* 0x000fe20000000f00 */
[----:B------:R-:W-:Y:S02]  /*33c10*/  IMAD.MOV.U32 R8, RZ, RZ, R23 ;  /* 0x000000ffff087224 */ /* 0x000fe400078e0017 */
[----:B--2---:R-:W-:Y:S03]  /*33c20*/  HMMA.16816.F32 R20, R24, R16, RZ ;  /* 0x000000101814723c */ /* 0x004fe600000018ff */
[----:B------:R-:W-:Y:S04]  /*33c30*/  STL [R1+0x7a7c], R8 ;  /* 0x007a7c0801007387 */ /* 0x000fe80000100800 */
[----:B------:R-:W-:Y:S04]  /*33c40*/  STL [R1+0x7a78], R9 ;  /* 0x007a780901007387 */ /* 0x000fe80000100800 */
[----:B------:R-:W2:Y:S11]  /*33c50*/  LDL.LU R24, [R1+0x20] ;  /* 0x0000200001187983 */ /* 0x000eb60000300800 */
[----:B------:R-:W-:Y:S01]  /*33c60*/  @!UPT UIADD3 URZ, URZ, URZ, URZ ;  /* 0x0000003f3f3ff290 */ /* 0x000fe2000fffe03f */
[----:B------:R-:W-:Y:S04]  /*33c70*/  STL.64 [R1+0x90], R20 ;  /* 0x0000901401007387 */ /* 0x000fe80000100a00 */
[----:B------:R-:W-:Y:S04]  /*33c80*/  STL.64 [R1+0x98], R22 ;  /* 0x0000981601007387 */ /* 0x000fe80000100a00 */
[----:B----4-:R-:W0:Y:S01]  /*33c90*/  LDSM.16.MT88.4 R20, [R28+0x1000] ;  /* 0x001000001c14783b */ /* 0x010e220000004200 */
[----:B------:R-:W-:Y:S02]  /*33ca0*/  MOV R26, R14 ;  /* 0x0000000e001a7202 */ /* 0x000fe40000000f00 */
[----:B------:R-:W-:Y:S01]  /*33cb0*/  MOV R27, R12 ;  /* 0x0000000c001b7202 */ /* 0x000fe20000000f00 */
[----:B------:R-:W2:Y:S04]  /*33cc0*/  LDL.LU R25, [R1+0x24] ;  /* 0x0000240001197983 */ /* 0x000ea80000300800 */
[----:B------:R-:W3:Y:S04]  /*33cd0*/  LDL.LU R14, [R1+0x7bc0] ;  /* 0x007bc000010e7983 */ /* 0x000ee80000300800 */
[----:B------:R-:W4:Y:S04]  /*33ce0*/  LDL.LU R12, [R1+0x7bbc] ;  /* 0x007bbc00010c7983 */ /* 0x000f280000300800 */
[----:B------:R-:W-:Y:S04]  /*33cf0*/  STL [R1+0x7a80], R28 ;  /* 0x007a801c01007387 */ /* 0x000fe80000100800 */
[----:B0-----:R0:W-:Y:S04]  /*33d00*/  STL.64 [R1+0x7a48], R22 ;  /* 0x007a481601007387 */ /* 0x0011e80000100a00 */
[----:B------:R1:W-:Y:S01]  /*33d10*/  STL.64 [R1+0x7a40], R20 ;  /* 0x007a401401007387 */ /* 0x0003e20000100a00 */
[----:B0-----:R-:W-:-:S02]  /*33d20*/  MOV R22, R18 ;  /* 0x0000001200167202 */ /* 0x001fc40000000f00 */
[----:B------:R-:W-:Y:S02]  /*33d30*/  MOV R23, R19 ;  /* 0x0000001300177202 */ /* 0x000fe40000000f00 */
[----:B-1----:R-:W-:Y:S01]  /*33d40*/  MOV R20, R13 ;  /* 0x0000000d00147202 */ /* 0x002fe20000000f00 */
[----:B------:R-:W-:Y:S01]  /*33d50*/  IMAD.MOV.U32 R21, RZ, RZ, R15 ;  /* 0x000000ffff157224 */ /* 0x000fe200078e000f */
[----:B------:R-:W2:Y:S04]  /*33d60*/  LDL.LU R13, [R1+0x7bb8] ;  /* 0x007bb800010d7983 */ /* 0x000ea80000300800 */
[----:B------:R-:W2:Y:S04]  /*33d70*/  LDL.LU R15, [R1+0x7bb4] ;  /* 0x007bb400010f7983 */ /* 0x000ea80000300800 */
[----:B------:R-:W2:Y:S04]  /*33d80*/  LDL.LU R18, [R1+0x7bb0] ;  /* 0x007bb00001127983 */ /* 0x000ea80000300800 */
[----:B------:R-:W2:Y:S04]  /*33d90*/  LDL.LU R19, [R1+0x7bac] ;  /* 0x007bac0001137983 */ /* 0x000ea80000300800 */
[----:B------:R-:W-:Y:S04]  /*33da0*/  STL.64 [R1+0x7aa0], R22 ;  /* 0x007aa01601007387 */ /* 0x000fe80000100a00 */
[----:B------:R0:W-:Y:S04]  /*33db0*/  STL.64 [R1+0x7a98], R20 ;  /* 0x007a981401007387 */ /* 0x0001e80000100a00 */
[----:B0-----:R-:W2:Y:S04]  /*33dc0*/  LDL.LU R20, [R1+0x10] ;  /* 0x0000100001147983 */ /* 0x001ea80000300800 */
[----:B------:R-:W2:Y:S01]  /*33dd0*/  LDL.LU R21, [R1+0x14] ;  /* 0x0000140001157983 */ /* 0x000ea20000300800 */
[----:B---3--:R-:W-:Y:S01]  /*33de0*/  IMAD.MOV.U32 R23, RZ, RZ, R14 ;  /* 0x000000ffff177224 */ /* 0x008fe200078e000e */
[----:B----4-:R-:W-:-:S02]  /*33df0*/  MOV R22, R12 ;  /* 0x0000000c00167202 */ /* 0x010fc40000000f00 */
[----:B------:R-:W3:Y:S04]  /*33e00*/  LDL.LU R12, [R1+0x7ba8] ;  /* 0x007ba800010c7983 */ /* 0x000ee80000300800 */
[----:B------:R-:W4:Y:S04]  /*33e10*/  LDL.LU R14, [R1+0x7ba4] ;  /* 0x007ba400010e7983 */ /* 0x000f280000300800 */
[----:B------:R-:W-:Y:S04]  /*33e20*/  STL.64 [R1+0x7af0], R22 ;  /* 0x007af01601007387 */ /* 0x000fe80000100a00 */
[----:B--2---:R0:W-:Y:S02]  /*33e30*/  STL.64 [R1+0x7ae8], R20 ;  /* 0x007ae81401007387 */ /* 0x0041e40000100a00 */
[----:B0-----:R-:W-:Y:S02]  /*33e40*/  HMMA.16816.F32 R20, R24, R16, RZ ;  /* 0x000000101814723c */ /* 0x001fe400000018ff */
[----:B------:R-:W-:Y:S04]  /*33e50*/  STL.64 [R1+0x7b60], R18 ;  /* 0x007b601201007387 */ /* 0x000fe80000100a00 */
[----:B------:R-:W-:Y:S11]  /*33e60*/  STL.64 [R1+0x7b58], R16 ;  /* 0x007b581001007387 */ /* 0x000ff60000100a00 */
[----:B------:R-:W-:Y:S06]  /*33e70*/  @!UPT UIADD3 URZ, URZ, URZ, URZ ;  /* 0x0000003f3f3ff290 */ /* 0x000fec000fffe03f */
[----:B------:R0:W-:Y:S04]  /*33e80*/  STL.64 [R1+0x20], R20 ;  /* 0x0000201401007387 */ /* 0x0001e80000100a00 */
[----:B------:R1:W-:Y:S04]  /*33e90*/  STL.64 [R1+0x28], R22 ;  /* 0x0000281601007387 */ /* 0x0003e80000100a00 */
[----:B------:R-:W2:Y:S04]  /*33ea0*/  LDL.LU R24, [R1+0xc0] ;  /* 0x0000c00001187983 */ /* 0x000ea80000300800 */
[----:B------:R-:W2:Y:S04]  /*33eb0*/  LDL.LU R25, [R1+0xc4] ;  /* 0x0000c40001197983 */ /* 0x000ea80000300800 */
[----:B------:R-:W2:Y:S04]  /*33ec0*/  LDL.LU R26, [R1+0xc8] ;  /* 0x0000c800011a7983 */ /* 0x000ea80000300800 */
[----:B------:R-:W2:Y:S01]  /*33ed0*/  LDL.LU R27, [R1+0xcc] ;  /* 0x0000cc00011b7983 */ /* 0x000ea20000300800 */
[----:B0-----:R-:W-:-:S02]  /*33ee0*/  MOV R20, R15 ;  /* 0x0000000f00147202 */ /* 0x001fc40000000f00 */
[----:B------:R-:W-:Y:S01]  /*33ef0*/  MOV R21, R13 ;  /* 0x0000000d00157202 */ /* 0x000fe20000000f00 */
[----:B--2---:R0:W-:Y:S04]  /*33f00*/  STL.64 [R1+0x7ab0], R26 ;  /* 0x007ab01a01007387 */ /* 0x0041e80000100a00 */
[----:B------:R2:W-:Y:S04]  /*33f10*/  STL.64 [R1+0x7aa8], R24 ;  /* 0x007aa81801007387 */ /* 0x0005e80000100a00 */
[----:B------:R-:W3:Y:S04]  /*33f20*/  LDL.LU R15, [R1+0x7ba0] ;  /* 0x007ba000010f7983 */ /* 0x000ee80000300800 */
[----:B------:R-:W3:Y:S04]  /*33f30*/  LDL.LU R13, [R1+0x7b9c] ;  /* 0x007b9c00010d7983 */ /* 0x000ee80000300800 */
[----:B-1----:R-:W3:Y:S04]  /*33f40*/  LDL.LU R22, [R1+0x38] ;  /* 0x0000380001167983 */ /* 0x002ee80000300800 */
[----:B------:R-:W3:Y:S01]  /*33f50*/  LDL.LU R23, [R1+0x3c] ;  /* 0x00003c0001177983 */ /* 0x000ee20000300800 */
[----:B0-----:R-:W-:Y:S01]  /*33f60*/  MOV R26, R5 ;  /* 0x00000005001a7202 */ /* 0x001fe20000000f00 */
[----:B------:R-:W-:Y:S01]  /*33f70*/  IMAD.MOV.U32 R27, RZ, RZ, R4 ;  /* 0x000000ffff1b7224 */ /* 0x000fe200078e0004 */
[----:B--2---:R-:W-:-:S02]  /*33f80*/  MOV R24, R7 ;  /* 0x0000000700187202 */ /* 0x004fc40000000f00 */
[----:B------:R-:W-:Y:S01]  /*33f90*/  MOV R25, R6 ;  /* 0x0000000600197202 */ /* 0x000fe20000000f00 */
[----:B---3--:R-:W-:Y:S04]  /*33fa0*/  STL.64 [R1+0x7b30], R22 ;  /* 0x007b301601007387 */ /* 0x008fe80000100a00 */
[----:B------:R-:W-:Y:S04]  /*33fb0*/  STL.64 [R1+0x7b28], R20 ;  /* 0x007b281401007387 */ /* 0x000fe80000100a00 */
[----:B------:R0:W-:Y:S04]  /*33fc0*/  STL.64 [R1+0x7ac0], R26 ;  /* 0x007ac01a01007387 */ /* 0x0001e80000100a00 */
[----:B------:R1:W-:Y:S01]  /*33fd0*/  STL.64 [R1+0x7ab8], R24 ;  /* 0x007ab81801007387 */ /* 0x0003e20000100a00 */
[----:B0-----:R-:W-:-:S02]  /*33fe0*/  MOV R26, R13 ;  /* 0x0000000d001a7202 */ /* 0x001fc40000000f00 */
[----:B------:R-:W-:Y:S02]  /*33ff0*/  MOV R27, R12 ;  /* 0x0000000c001b7202 */ /* 0x000fe40000000f00 */
[----:B-1----:R-:W-:Y:S01]  /*34000*/  MOV R24, R15 ;  /* 0x0000000f00187202 */ /* 0x002fe20000000f00 */
[----:B----4-:R-:W-:Y:S02]  /*34010*/  IMAD.MOV.U32 R25, RZ, RZ, R14 ;  /* 0x000000ffff197224 */ /* 0x010fe400078e000e */
[----:B------:R-:W-:Y:S04]  /*34020*/  STL.64 [R1+0x7ad0], R26 ;  /* 0x007ad01a01007387 */ /* 0x000fe80000100a00 */
[----:B------:R0:W-:Y:S04]  /*34030*/  STL.64 [R1+0x7ac8], R24 ;  /* 0x007ac81801007387 */ /* 0x0001e80000100a00 */
[----:B0-----:R-:W2:Y:S04]  /*34040*/  LDL.LU R24, [R1+0xe0] ;  /* 0x0000e00001187983 */ /* 0x001ea80000300800 */
[----:B------:R-:W2:Y:S04]  /*34050*/  LDL.LU R25, [R1+0xe4] ;  /* 0x0000e40001197983 */ /* 0x000ea80000300800 */
[----:B------:R-:W3:Y:S04]  /*34060*/  LDL.LU R26, [R1+0xe8] ;  /* 0x0000e800011a7983 */ /* 0x000ee80000300800 */
[----:B------:R-:W3:Y:S04]  /*34070*/  LDL.LU R27, [R1+0xec] ;  /* 0x0000ec00011b7983 */ /* 0x000ee80000300800 */
[----:B------:R-:W4:Y:S04]  /*34080*/  LDL.LU R4, [R1+0x130] ;  /* 0x0001300001047983 */ /* 0x000f280000300800 */
[----:B------:R-:W4:Y:S04]  /*34090*/  LDL.LU R5, [R1+0x134] ;  /* 0x0001340001057983 */ /* 0x000f280000300800 */
[----:B------:R-:W2:Y:S04]  /*340a0*/  LDL.LU R6, [R1+0x138] ;  /* 0x0001380001067983 */ /* 0x000ea80000300800 */
[----:B------:R-:W2:Y:S04]  /*340b0*/  LDL.LU R7, [R1+0x13c] ;  /* 0x00013c0001077983 */ /* 0x000ea80000300800 */
[----:B--2---:R-:W-:Y:S04]  /*340c0*/  STL.64 [R1+0x7b40], R6 ;  /* 0x007b400601007387 */ /* 0x004fe80000100a00 */
[----:B----4-:R0:W-:Y:S04]  /*340d0*/  STL.64 [R1+0x7b38], R4 ;  /* 0x007b380401007387 */ /* 0x0101e80000100a00 */
[----:B------:R-:W2:Y:S04]  /*340e0*/  LDL.LU R12, [R1+0x140] ;  /* 0x00014000010c7983 */ /* 0x000ea80000300800 */
[----:B------:R-:W2:Y:S04]  /*340f0*/  LDL.LU R13, [R1+0x144] ;  /* 0x00014400010d7983 */ /* 0x000ea80000300800 */
[----:B------:R-:W4:Y:S04]  /*34100*/  LDL.LU R14, [R1+0x148] ;  /* 0x00014800010e7983 */ /* 0x000f280000300800 */
[----:B------:R-:W4:Y:S01]  /*34110*/  LDL.LU R15, [R1+0x14c] ;  /* 0x00014c00010f7983 */ /* 0x000f220000300800 */
[----:B------:R-:W-:Y:S01]  /*34120*/  MOV R20, R0 ;  /* 0x0000000000147202 */ /* 0x000fe20000000f00 */
[----:B------:R-:W-:-:S02]  /*34130*/  IMAD.MOV.U32 R21, RZ, RZ, R3 ;  /* 0x000000ffff157224 */ /* 0x000fc400078e0003 */
[----:B----4-:R-:W-:Y:S04]  /*34140*/  STL.64 [R1+0x7b50], R14 ;  /* 0x007b500e01007387 */ /* 0x010fe80000100a00 */
[----:B--2---:R1:W-:Y:S04]  /*34150*/  STL.64 [R1+0x7b48], R12 ;  /* 0x007b480c01007387 */ /* 0x0043e80000100a00 */
[----:B------:R-:W2:Y:S04]  /*34160*/  LDL.LU R0, [R1+0x7b98] ;  /* 0x007b980001007983 */ /* 0x000ea80000300800 */
[----:B------:R-:W4:Y:S04]  /*34170*/  LDL.LU R3, [R1+0x7b94] ;  /* 0x007b940001037983 */ /* 0x000f280000300800 */
[----:B------:R-:W3:Y:S04]  /*34180*/  LDL.LU R22, [R1+0x48] ;  /* 0x0000480001167983 */ /* 0x000ee80000300800 */
[----:B------:R-:W3:Y:S01]  /*34190*/  LDL.LU R23, [R1+0x4c] ;  /* 0x00004c0001177983 */ /* 0x000ee20000300800 */
[----:B0-----:R-:W-:-:S03]  /*341a0*/  MOV R4, R2 ;  /* 0x0000000200047202 */ /* 0x001fc60000000f00 */
[----:B-1----:R-:W3:Y:S01]  /*341b0*/  LDL.LU R12, [R1+0x70] ;  /* 0x00007000010c7983 */ /* 0x002ee20000300800 */
[----:B------:R-:W-:-:S03]  /*341c0*/  IMAD.MOV.U32 R5, RZ, RZ, R11 ;  /* 0x000000ffff057224 */ /* 0x000fc600078e000b */
[----:B------:R-:W3:Y:S01]  /*341d0*/  LDL.LU R13, [R1+0x74] ;  /* 0x00007400010d7983 */ /* 0x000ee20000300800 */
[----:B------:R-:W-:Y:S02]  /*341e0*/  MOV R6, R10 ;  /* 0x0000000a00067202 */ /* 0x000fe40000000f00 */
[----:B------:R-:W-:Y:S02]  /*341f0*/  MOV R7, R29 ;  /* 0x0000001d00077202 */ /* 0x000fe40000000f00 */
[----:B--2---:R-:W-:Y:S02]  /*34200*/  MOV R14, R0 ;  /* 0x00000000000e7202 */ /* 0x004fe40000000f00 */
[----:B------:R-:W2:Y:S01]  /*34210*/  LDL.LU R0, [R1+0x7b90] ;  /* 0x007b900001007983 */ /* 0x000ea20000300800 */
[----:B----4-:R-:W-:-:S03]  /*34220*/  MOV R15, R3 ;  /* 0x00000003000f7202 */ /* 0x010fc60000000f00 */
[----:B------:R-:W4:Y:S04]  /*34230*/  LDL.LU R3, [R1+0x7b8c] ;  /* 0x007b8c0001037983 */ /* 0x000f280000300800 */
[----:B------:R-:W2:Y:S04]  /*34240*/  LDL.LU R2, [R1+0x7b88] ;  /* 0x007b880001027983 */ /* 0x000ea80000300800 */
[----:B------:R-:W4:Y:S04]  /*34250*/  LDL.LU R11, [R1+0x7b84] ;  /* 0x007b8400010b7983 */ /* 0x000f280000300800 */
[----:B------:R-:W4:Y:S04]  /*34260*/  LDL.LU R10, [R1+0x7b80] ;  /* 0x007b8000010a7983 */ /* 0x000f280000300800 */
[----:B------:R-:W4:Y:S04]  /*34270*/  LDL.LU R29, [R1+0x7b7c] ;  /* 0x007b7c00011d7983 */ /* 0x000f280000300800 */
[----:B---3--:R-:W-:Y:S04]  /*34280*/  STL.64 [R1+0x7ae0], R26 ;  /* 0x007ae01a01007387 */ /* 0x008fe80000100a00 */
[----:B------:R0:W-:Y:S04]  /*34290*/  STL.64 [R1+0x7ad8], R24 ;  /* 0x007ad81801007387 */ /* 0x0001e80000100a00 */
[----:B0-----:R-:W3:Y:S01]  /*342a0*/  LDL.LU R24, [R1+0xf0] ;  /* 0x0000f00001187983 */ /* 0x001ee20000300800 */
[----:B--2---:R-:W-:-:S03]  /*342b0*/  MOV R25, R2 ;  /* 0x0000000200197202 */ /* 0x004fc60000000f00 */
[----:B------:R-:W2:Y:S01]  /*342c0*/  LDL.LU R2, [R1+0x7b78] ;  /* 0x007b780001027983 */ /* 0x000ea20000300800 */
[----:B----4-:R-:W-:-:S03]  /*342d0*/  IMAD.MOV.U32 R26, RZ, RZ, R11 ;  /* 0x000000ffff1a7224 */ /* 0x010fc600078e000b */
[----:B------:R-:W4:Y:S01]  /*342e0*/  LDL.LU R11, [R1+0x7b74] ;  /* 0x007b7400010b7983 */ /* 0x000f220000300800 */
[----:B------:R-:W-:-:S03]  /*342f0*/  MOV R27, R10 ;  /* 0x0000000a001b7202 */ /* 0x000fc60000000f00 */
[----:B------:R-:W2:Y:S04]  /*34300*/  LDL.LU R10, [R1+0x7b70] ;  /* 0x007b7000010a7983 */ /* 0x000ea80000300800 */
[----:B------:R-:W-:Y:S04]  /*34310*/  STL.64 [R1+0x7b00], R26 ;  /* 0x007b001a01007387 */ /* 0x000fe80000100a00 */
[----:B------:R-:W0:Y:S04]  /*34320*/  LDSM.16.MT88.4 R16, [R29+0x1080] ;  /* 0x001080001d10783b */ /* 0x000e280000004200 */
[----:B---3--:R1:W-:Y:S04]  /*34330*/  STL.64 [R1+0x7af8], R24 ;  /* 0x007af81801007387 */ /* 0x0083e80000100a00 */
[----:B-1----:R-:W3:Y:S04]  /*34340*/  LDL.LU R24, [R1+0x100] ;  /* 0x0001000001187983 */ /* 0x002ee80000300800 */
[----:B------:R-:W3:Y:S04]  /*34350*/  LDL.LU R25, [R1+0x104] ;  /* 0x0001040001197983 */ /* 0x000ee80000300800 */
[----:B------:R-:W2:Y:S04]  /*34360*/  LDL.LU R26, [R1+0x108] ;  /* 0x00010800011a7983 */ /* 0x000ea80000300800 */
[----:B------:R-:W2:Y:S01]  /*34370*/  LDL.LU R27, [R1+0x10c] ;  /* 0x00010c00011b7983 */ /* 0x000ea20000300800 */
[----:B0-----:R-:W-:-:S02]  /*34380*/  MOV R8, R18 ;  /* 0x0000001200087202 */ /* 0x001fc40000000f00 */
[----:B------:R-:W-:Y:S02]  /*34390*/  MOV R9, R19 ;  /* 0x0000001300097202 */ /* 0x000fe40000000f00 */
[----:B------:R-:W-:Y:S01]  /*343a0*/  MOV R28, R17 ;  /* 0x00000011001c7202 */ /* 0x000fe20000000f00 */
[----:B--2---:R4:W-:Y:S04]  /*343b0*/  STL.64 [R1+0x7b10], R26 ;  /* 0x007b101a01007387 */ /* 0x0049e80000100a00 */
[----:B---3--:R0:W-:Y:S01]  /*343c0*/  STL.64 [R1+0x7b08], R24 ;  /* 0x007b081801007387 */ /* 0x0081e20000100a00 */
[----:B----4-:R-:W-:-:S03]  /*343d0*/  MOV R26, R11 ;  /* 0x0000000b001a7202 */ /* 0x010fc60000000f00 */
[----:B0-----:R-:W2:Y:S01]  /*343e0*/  LDL.LU R24, [R1+0x120] ;  /* 0x0001200001187983 */ /* 0x001ea20000300800 */
[----:B------:R-:W-:-:S03]  /*343f0*/  MOV R25, R10 ;  /* 0x0000000a00197202 */ /* 0x000fc60000000f00 */
[----:B------:R-:W3:Y:S04]  /*34400*/  LDL.LU R10, [R1+0x7b6c] ;  /* 0x007b6c00010a7983 */ /* 0x000ee80000300800 */
[----:B------:R-:W3:Y:S04]  /*34410*/  LDL.LU R11, [R1+0x7b68] ;  /* 0x007b6800010b7983 */ /* 0x000ee80000300800 */
[----:B------:R0:W-:Y:S04]  /*34420*/  STL [R1], R16 ;  /* 0x0000001001007387 */ /* 0x0001e80000100800 */
[----:B------:R-:W4:Y:S04]  /*34430*/  LDL.LU.64 R18, [R1+0x7b60] ;  /* 0x007b600001127983 */ /* 0x000f280000300a00 */
[----:B0-----:R-:W2:Y:S04]  /*34440*/  LDL.LU.64 R16, [R1+0x7b58] ;  /* 0x007b580001107983 */ /* 0x001ea80000300a00 */
[----:B------:R-:W-:Y:S04]  /*34450*/  STL [R1+0x7a90], R28 ;  /* 0x007a901c01007387 */ /* 0x000fe80000100800 */
[----:B------:R-:W-:Y:S04]  /*34460*/  STL [R1+0x7a8c], R8 ;  /* 0x007a8c0801007387 */ /* 0x000fe80000100800 */
[----:B------:R-:W-:Y:S04]  /*34470*/  STL [R1+0x7a88], R9 ;  /* 0x007a880901007387 */ /* 0x000fe80000100800 */
[----:B------:R-:W-:Y:S01]  /*34480*/  STL [R1+0x7a84], R29 ;  /* 0x007a841d01007387 */ /* 0x000fe20000100800 */
[-C--:B--2---:R-:W-:Y:S11]  /*34490*/  HMMA.16816.F32 R12, R12, R16.reuse, RZ ;  /* 0x000000100c0c723c */ /* 0x084ff600000018ff */
[----:B------:R-:W-:Y:S11]  /*344a0*/  @!UPT UIADD3 URZ, URZ, URZ, URZ ;  /* 0x0000003f3f3ff290 */ /* 0x000ff6000fffe03f */
[----:B------:R-:W-:Y:S01]  /*344b0*/  @!UPT UIADD3 URZ, URZ, URZ, URZ ;  /* 0x0000003f3f3ff290 */ /* 0x000fe2000fffe03f */
[----:B------:R-:W-:Y:S04]  /*344c0*/  STL.64 [R1+0x1d0], R12 ;  /* 0x0001d00c01007387 */ /* 0x000fe80000100a00 */
[----:B------:R-:W-:Y:S04]  /*344d0*/  STL.64 [R1+0x1d8], R14 ;  /* 0x0001d80e01007387 */ /* 0x000fe80000100a00 */
[----:B------:R-:W0:Y:S01]  /*344e0*/  LDSM.16.MT88.4 R12, [R3+0x1080] ;  /* 0x00108000030c783b */ /* 0x000e220000004200 */
[-C--:B------:R-:W-:Y:S08]  /*344f0*/  HMMA.16816.F32 R4, R4, R16.reuse, RZ ;  /* 0x000000100404723c */ /* 0x080ff000000018ff */
[----:B------:R-:W-:Y:S01]  /*34500*/  HMMA.16816.F32 R20, R20, R16, RZ ;  /* 0x000000101414723c */ /* 0x000fe200000018ff */
[----:B0-----:R-:W-:Y:S01]  /*34510*/  MOV R9, R14 ;  /* 0x0000000e00097202 */ /* 0x001fe20000000f00 */
[----:B------:R-:W-:Y:S01]  /*34520*/  IMAD.MOV.U32 R28, RZ, RZ, R12 ;  /* 0x000000ffff1c7224 */ /* 0x000fe200078e000c */
[----:B------:R-:W-:-:S02]  /*34530*/  MOV R29, R15 ;  /* 0x0000000f001d7202 */ /* 0x000fc40000000f00 */
[----:B------:R-:W-:Y:S01]  /*34540*/  MOV R8, R13 ;  /* 0x0000000d00087202 */ /* 0x000fe20000000f00 */
[----:B------:R-:W3:Y:S04]  /*34550*/  LDL.LU.64 R14, [R1+0x7b50] ;  /* 0x007b5000010e7983 */ /* 0x000ee80000300a00 */
[----:B------:R-:W3:Y:S05]  /*34560*/  LDL.LU.64 R12, [R1+0x7b48] ;  /* 0x007b4800010c7983 */ /* 0x000eea0000300a00 */
[----:B------:R-:W-:Y:S04]  /*34570*/  STL.64 [R1+0x1f0], R4 ;  /* 0x0001f00401007387 */ /* 0x000fe80000100a00 */
[----:B------:R0:W-:Y:S04]  /*34580*/  STL.64 [R1+0x1f8], R6 ;  /* 0x0001f80601007387 */ /* 0x0001e80000100a00 */
[----:B0-----:R-:W2:Y:S04]  /*34590*/  LDL.LU.64 R6, [R1+0x7b40] ;  /* 0x007b400001067983 */ /* 0x001ea80000300a00 */
[----:B------:R-:W2:Y:S04]  /*345a0*/  LDL.LU.64 R4, [R1+0x7b38] ;  /* 0x007b380001047983 */ /* 0x000ea80000300a00 */
[----:B------:R-:W-:Y:S04]  /*345b0*/  STL.64 [R1+0x280], R20 ;  /* 0x0002801401007387 */ /* 0x000fe80000100a00 */
[----:B------:R0:W-:Y:S04]  /*345c0*/  STL.64 [R1+0x288], R22 ;  /* 0x0002881601007387 */ /* 0x0001e80000100a00 */
[----:B0-----:R-:W3:Y:S04]  /*345d0*/  LDL.LU.64 R22, [R1+0x7b30] ;  /* 0x007b300001167983 */ /* 0x001ee80000300a00 */
[----:B------:R-:W3:Y:S02]  /*345e0*/  LDL.LU.64 R20, [R1+0x7b28] ;  /* 0x007b280001147983 */ /* 0x000ee40000300a00 */
[C---:B---3--:R-:W-:Y:S11]  /*345f0*/  HMMA.16816.F32 R12, R20.reuse, R10, R12 ;  /* 0x0000000a140c723c */ /* 0x048ff6000000180c */
[----:B------:R-:W-:Y:S11]  /*34600*/  @!UPT UIADD3 URZ, URZ, URZ, URZ ;  /* 0x0000003f3f3ff290 */ /* 0x000ff6000fffe03f */
[----:B------:R-:W-:Y:S01]  /*34610*/  @!UPT UIADD3 URZ, URZ, URZ, URZ ;  /* 0x0000003f3f3ff290 */ /* 0x000fe2000fffe03f */
[----:B------:R-:W-:Y:S04]  /*34620*/  STL.64 [R1+0x270], R12 ;  /* 0x0002700c01007387 */ /* 0x000fe80000100a00 */
[----:B------:R0:W-:Y:S04]  /*34630*/  STL.64 [R1+0x278], R14 ;  /* 0x0002780e01007387 */ /* 0x0001e80000100a00 */
[----:B0-----:R-:W2:Y:S02]  /*34640*/  LDL.LU.64 R14, [R1+0x7b20] ;  /* 0x007b2000010e7983 */ /* 0x001ea40000300a00 */
[----:B--2---:R-:W-:Y:S11]  /*34650*/  HMMA.16816.F32 R4, R20, R14, R4 ;  /* 0x0000000e1404723c */ /* 0x004ff60000001804 */
[----:B------:R-:W-:Y:S11]  /*34660*/  @!UPT UIADD3 URZ, URZ, URZ, URZ ;  /* 0x0000003f3f3ff290 */ /* 0x000ff6000fffe03f */
[----:B------:R-:W-:Y:S01]  /*34670*/  @!UPT UIADD3 URZ, URZ, URZ, URZ ;  /* 0x0000003f3f3ff290 */ /* 0x000fe2000fffe03f */
[----:B------:R-:W-:Y:S04]  /*34680*/  STL.64 [R1+0x260], R4 ;  /* 0x0002600401007387 */ /* 0x000fe80000100a00 */
[----:B------:R0:W-:Y:S04]  /*34690*/  STL.64 [R1+0x268], R6 ;  /* 0x0002680601007387 */ /* 0x0001e80000100a00 */
[----:B0-----:R-:W2:Y:S01]  /*346a0*/  LDL.LU.64 R6, [R1+0x7b18] ;  /* 0x007b180001067983 */ /* 0x001ea20000300a00 */
[----:B------:R-:W-:-:S07]  /*346b0*/  IMAD.MOV.U32 R27, RZ, RZ, R2 ;  /* 0x000000ffff1b7224 */ /* 0x000fce00078e0002 */
[C---:B--2---:R-:W-:Y:S11]  /*346c0*/  HMMA.16816.F32 R24, R20.reuse, R6, R24 ;  /* 0x000000061418723c */ /* 0x044ff60000001818 */
[----:B------:R-:W-:Y:S11]  /*346d0*/  @!UPT UIADD3 URZ, URZ, URZ, URZ ;  /* 0x0000003f3f3ff290 */ /* 0x000ff6000fffe03f */
[----:B------:R-:W-:Y:S01]  /*346e0*/  @!UPT UIADD3 URZ, URZ, URZ, URZ ;  /* 0x0000003f3f3ff290 */ /* 0x000fe2000fffe03f */
[----:B------:R-:W-:Y:S04]  /*346f0*/  STL.64 [R1+0x250], R24 ;  /* 0x0002501801007387 */ /* 0x000fe80000100a00 */
[----:B------:R0:W-:Y:S04]  /*34700*/  STL.64 [R1+0x258], R26 ;  /* 0x0002581a01007387 */ /* 0x0001e80000100a00 */
[----:B0-----:R-:W4:Y:S04]  /*34710*/  LDL.LU.64 R26, [R1+0x7b10] ;  /* 0x007b1000011a7983 */ /* 0x001f280000300a00 */
[----:B------:R-:W4:Y:S02]  /*34720*/  LDL.LU.64 R24, [R1+0x7b08] ;  /* 0x007b080001187983 */ /* 0x000f240000300a00 */
[----:B----4-:R-:W-:Y:S02]  /*34730*/  HMMA.16816.F32 R20, R20, R18, R24 ;  /* 0x000000121414723c */ /* 0x010fe40000001818 */
[----:B------:R-:W2:Y:S04]  /*34740*/  LDL.LU.64 R26, [R1+0x7b00] ;  /* 0x007b0000011a7983 */ /* 0x000ea80000300a00 */
[----:B------:R-:W2:Y:S11]  /*34750*/  LDL.LU.64 R24, [R1+0x7af8] ;  /* 0x007af80001187983 */ /* 0x000eb60000300a00 */
[----:B------:R-:W-:Y:S06]  /*34760*/  @!UPT UIADD3 URZ, URZ, URZ, URZ ;  /* 0x0000003f3f3ff290 */ /* 0x000fec000fffe03f */
[----:B------:R-:W-:Y:S04]  /*34770*/  STL.64 [R1+0x100], R20 ;  /* 0x0001001401007387 */ /* 0x000fe80000100a00 */
[----:B------:R0:W-:Y:S04]  /*34780*/  STL.64 [R1+0x108], R22 ;  /* 0x0001081601007387 */ /* 0x0001e80000100a00 */
[----:B0-----:R-:W2:Y:S04]  /*34790*/  LDL.LU.64 R22, [R1+0x7af0] ;  /* 0x007af00001167983 */ /* 0x001ea80000300a00 */
[----:B------:R-:W2:Y:S02]  /*347a0*/  LDL.LU.64 R20, [R1+0x7ae8] ;  /* 0x007ae80001147983 */ /* 0x000ea40000300a00 */
[C---:B--2---:R-:W-:Y:S11]  /*347b0*/  HMMA.16816.F32 R24, R20.reuse, R10, R24 ;  /* 0x0000000a1418723c */ /* 0x044ff60000001818 */
[----:B------:R-:W-:Y:S11]  /*347c0*/  @!UPT UIADD3 URZ, URZ, URZ, URZ ;  /* 0x0000003f3f3ff290 */ /* 0x000ff6000fffe03f */
[----:B------:R-:W-:Y:S01]  /*347d0*/  @!UPT UIADD3 URZ, URZ, URZ, URZ ;  /* 0x0000003f3f3ff290 */ /* 0x000fe2000fffe03f */
[----:B------:R-:W-:Y:S04]  /*347e0*/  STL.64 [R1+0x290], R24 ;  /* 0x0002901801007387 */ /* 0x000fe80000100a00 */
[----:B------:R0:W-:Y:S04]  /*347f0*/  STL.64 [R1+0x298], R26 ;  /* 0x0002981a01007387 */ /* 0x0001e80000100a00 */
[----:B0-----:R-:W2:Y:S04]  /*34800*/  LDL.LU.64 R26, [R1+0x7ae0] ;  /* 0x007ae000011a7983 */ /* 0x001ea80000300a00 */
[----:B------:R-:W2:Y:S02]  /*34810*/  LDL.LU.64 R24, [R1+0x7ad8] ;  /* 0x007ad80001187983 */ /* 0x000ea40000300a00 */
[C---:B--2---:R-:W-:Y:S11]  /*34820*/  HMMA.16816.F32 R24, R20.reuse, R14, R24 ;  /* 0x0000000e1418723c */ /* 0x044ff60000001818 */
[----:B------:R-:W-:Y:S11]  /*34830*/  @!UPT UIADD3 URZ, URZ, URZ, URZ ;  /* 0x0000003f3f3ff290 */ /* 0x000ff6000fffe03f */
[----:B------:R-:W-:Y:S01]  /*34840*/  @!UPT UIADD3 URZ, URZ, URZ, URZ ;  /* 0x0000003f3f3ff290 */ /* 0x000fe2000fffe03f */
[----:B------:R0:W-:Y:S01]  /*34850*/  STL.64 [R1+0x2b8], R26 ;  /* 0x0002b81a01007387 */ /* 0x0001e20000100a00 */
[----:B------:R-:W-:Y:S01]  /*34860*/  IMAD.MOV.U32 R12, RZ, RZ, R24 ;  /* 0x000000ffff0c7224 */ /* 0x000fe200078e0018 */
[----:B------:R-:W-:Y:S02]  /*34870*/  MOV R13, R25 ;  /* 0x00000019000d7202 */ /* 0x000fe40000000f00 */
[----:B0-----:R-:W2:Y:S04]  /*34880*/  LDL.LU.64 R26, [R1+0x7ad0] ;  /* 0x007ad000011a7983 */ /* 0x001ea80000300a00 */
[----:B------:R-:W2:Y:S04]  /*34890*/  LDL.LU.64 R24, [R1+0x7ac8] ;  /* 0x007ac80001187983 */ /* 0x000ea80000300a00 */
[----:B------:R-:W-:Y:S04]  /*348a0*/  STL [R1+0x7934], R13 ;  /* 0x0079340d01007387 */ /* 0x000fe80000100800 */
[----:B------:R-:W-:Y:S01]  /*348b0*/  STL [R1+0x7930], R12 ;  /* 0x0079300c01007387 */ /* 0x000fe20000100800 */
[C---:B--2---:R-:W-:Y:S11]  /*348c0*/  HMMA.16816.F32 R24, R20.reuse, R6, R24 ;  /* 0x000000061418723c */ /* 0x044ff60000001818 */
[----:B------:R-:W-:Y:S11]  /*348d0*/  @!UPT UIADD3 URZ, URZ, URZ, URZ ;  /* 0x0000003f3f3ff290 */ /* 0x000ff6000fffe03f */
[----:B------:R-:W-:Y:S01]  /*348e0*/  @!UPT UIADD3 URZ, URZ, URZ, URZ ;  /* 0x0000003f3f3ff290 */ /* 0x000fe2000fffe03f */
[----:B------:R-:W-:Y:S04]  /*348f0*/  STL.64 [R1+0x2d0], R24 ;  /* 0x0002d01801007387 */ /* 0x000fe80000100a00 */
[----:B------:R0:W-:Y:S04]  /*34900*/  STL.64 [R1+0x2d8], R26 ;  /* 0x0002d81a01007387 */ /* 0x0001e80000100a00 */
[----:B0-----:R-:W2:Y:S04]  /*34910*/  LDL.LU.64 R26, [R1+0x7ac0] ;  /* 0x007ac000011a7983 */ /* 0x001ea80000300a00 */
[----:B------:R-:W2:Y:S02]  /*34920*/  LDL.LU.64 R24, [R1+0x7ab8] ;  /* 0x007ab80001187983 */ /* 0x000ea40000300a00 */
[----:B--2---:R-:W-:Y:S02]  /*34930*/  HMMA.16816.F32 R20, R20, R18, R24 ;  /* 0x000000121414723c */ /* 0x004fe40000001818 */
[----:B------:R-:W2:Y:S04]  /*34940*/  LDL.LU.64 R26, [R1+0x7ab0] ;  /* 0x007ab000011a7983 */ /* 0x000ea80000300a00 */
[----:B------:R-:W2:Y:S11]  /*34950*/  LDL.LU.64 R24, [R1+0x7aa8] ;  /* 0x007aa80001187983 */ /* 0x000eb60000300a00 */
[----:B------:R-:W-:Y:S06]  /*34960*/  @!UPT UIADD3 URZ, URZ, URZ, URZ ;  /* 0x0000003f3f3ff290 */ /* 0x000fec000fffe03f */
[----:B------:R0:W-:Y:S01]  /*34970*/  STL.64 [R1+0x2a0], R20 ;  /* 0x0002a01401007387 */ /* 0x0001e20000100a00 */
[----:B------:R-:W-:Y:S02]  /*34980*/  MOV R5, R22 ;  /* 0x0000001600057202 */ /* 0x000fe40000000f00 */
[----:B------:R-:W-:Y:S02]  /*34990*/  MOV R4, R23 ;  /* 0x0000001700047202 */ /* 0x000fe40000000f00 */
[----:B------:R-:W2:Y:S04]  /*349a0*/  LDL.LU.64 R22, [R1+0x7aa0] ;  /* 0x007aa00001167983 */ /* 0x000ea80000300a00 */
[----:B0-----:R-:W2:Y:S04]  /*349b0*/  LDL.LU.64 R20, [R1+0x7a98] ;  /* 0x007a980001147983 */ /* 0x001ea80000300a00 */
[----:B------:R-:W-:Y:S04]  /*349c0*/  STL.64 [R1+0x7a70], R6 ;  /* 0x007a700601007387 */ /* 0x000fe80000100a00 */
[----:B------:R2:W-:Y:S04]  /*349d0*/  STL.64 [R1+0x7a68], R4 ;  /* 0x007a680401007387 */ /* 0x0005e80000100a00 */
[----:B------:R-:W-:Y:S04]  /*349e0*/  STL.64 [R1+0x7a60], R18 ;  /* 0x007a601201007387 */ /* 0x000fe80000100a00 */
[----:B------:R-:W3:Y:S01]  /*349f0*/  LDL R2, [R1+0x27bc] ;  /* 0x0027bc0001027983 */ /* 0x000ee20000100800 */
[----:B--2---:R-:W-:Y:S03]  /*34a00*/  HMMA.16816.F32 R4, R20, R10, R24 ;  /* 0x0000000a1404723c */ /* 0x004fe60000001818 */
[----:B------:R-:W0:Y:S11]  /*34a10*/  LDSM.16.MT88.4 R24, [R0+0x1080] ;  /* 0x001080000018783b */ /* 0x000e360000004200 */
[----:B------:R-:W-:Y:S09]  /*34a20*/  @!UPT UIADD3 URZ, URZ, URZ, URZ ;  /* 0x0000003f3f3ff290 */ /* 0x000ff2000fffe03f */
[----:B------:R-:W-:Y:S04]  /*34a30*/  STL.64 [R1+0x320], R4 ;  /* 0x0003200401007387 */ /* 0x000fe80000100a00 */
[----:B------:R-:W-:Y:S04]  /*34a40*/  STL.64 [R1+0x328], R6 ;  /* 0x0003280601007387 */ /* 0x000fe80000100a00 */
[----:B0-----:R0:W-:Y:S04]  /*34a50*/  STL.64 [R1+0x7980], R26 ;  /* 0x0079801a01007387 */ /* 0x0011e80000100a00 */
[----:B------:R1:W-:Y:S01]  /*34a60*/  STL.64 [R1+0x7978], R24 ;  /* 0x0079781801007387 */ /* 0x0003e20000100a00 */
[----:B0-----:R-:W-:Y:S01]  /*34a70*/  MOV R26, R9 ;  /* 0x00000009001a7202 */ /* 0x001fe20000000f00 */
[----:B-1----:R-:W-:Y:S01]  /*34a80*/  IMAD.MOV.U32 R24, RZ, RZ, R28 ;  /* 0x000000ffff187224 */ /* 0x002fe200078e001c */
[----:B------:R-:W-:Y:S01]  /*34a90*/  MOV R25, R8 ;  /* 0x0000000800197202 */ /* 0x000fe20000000f00 */
[----:B------:R-:W2:Y:S01]  /*34aa0*/  LDL.LU R28, [R1+0x7a90] ;  /* 0x007a9000011c7983 */ /* 0x000ea20000300800 */
[----:B------:R-:W-:-:S03]  /*34ab0*/  MOV R27, R29 ;  /* 0x0000001d001b7202 */ /* 0x000fc60000000f00 */
[----:B------:R-:W4:Y:S04]  /*34ac0*/  LDL.LU R8, [R1+0x7a8c] ;  /* 0x007a8c0001087983 */ /* 0x000f280000300800 */
[----:B------:R-:W3:Y:S04]  /*34ad0*/  LDL.LU R9, [R1+0x7a88] ;  /* 0x007a880001097983 */ /* 0x000ee80000300800 */
[----:B------:R-:W3:Y:S04]  /*34ae0*/  LDL.LU R29, [R1+0x7a84] ;  /* 0x007a8400011d7983 */ /* 0x000ee80000300800 */
[----:B------:R-:W-:Y:S04]  /*34af0*/  STL.64 [R1+0x79c0], R26 ;  /* 0x0079c01a01007387 */ /* 0x000fe80000100a00 */
[----:B------:R0:W-:Y:S04]  /*34b00*/  STL.64 [R1+0x79b8], R24 ;  /* 0x0079b81801007387 */ /* 0x0001e80000100a00 */
[----:B0-----:R-:W3:Y:S01]  /*34b10*/  LDL.LU R24, [R1] ;  /* 0x0000000001187983 */ /* 0x001ee20000300800 */
[----:B--2---:R-:W-:-:S03]  /*34b20*/  IMAD.MOV.U32 R25, RZ, RZ, R28 ;  /* 0x000000ffff197224 */ /* 0x004fc600078e001c */
[----:B------:R-:W2:Y:S01]  /*34b30*/  LDL.LU R28, [R1+0x7a80] ;  /* 0x007a8000011c7983 */ /* 0x000ea20000300800 */
[----:B----4-:R-:W-:-:S03]  /*34b40*/  MOV R26, R8 ;  /* 0x00000008001a7202 */ /* 0x010fc60000000f00 */
[----:B------:R-:W4:Y:S01]  /*34b50*/  LDL.LU R8, [R1+0x7a7c] ;  /* 0x007a7c0001087983 */ /* 0x000f220000300800 */
[----:B---3--:R-:W-:-:S03]  /*34b60*/  MOV R27, R9 ;  /* 0x00000009001b7202 */ /* 0x008fc60000000f00 */
[----:B------:R-:W3:Y:S04]  /*34b70*/  LDL.LU R9, [R1+0x7a78] ;  /* 0x007a780001097983 */ /* 0x000ee80000300800 */
[----:B------:R-:W2:Y:S04]  /*34b80*/  LDL.LU R4, [R1+0x110] ;  /* 0x0001100001047983 */ /* 0x000ea80000300800 */
[----:B------:R-:W2:Y:S04]  /*34b90*/  LDL.LU R5, [R1+0x114] ;  /* 0x0001140001057983 */ /* 0x000ea80000300800 */
[----:B------:R-:W2:Y:S04]  /*34ba0*/  LDL.LU R6, [R1+0x118] ;  /* 0x0001180001067983 */ /* 0x000ea80000300800 */
[----:B------:R-:W2:Y:S04]  /*34bb0*/  LDL.LU R7, [R1+0x11c] ;  /* 0x00011c0001077983 */ /* 0x000ea80000300800 */
[----:B------:R-:W-:Y:S04]  /*34bc0*/  STL.64 [R1+0x7a08], R26 ;  /* 0x007a081a01007387 */ /* 0x000fe80000100a00 */
[----:B------:R0:W-:Y:S04]  /*34bd0*/  STL.64 [R1+0x7a00], R24 ;  /* 0x007a001801007387 */ /* 0x0001e80000100a00 */
[----:B0-----:R-:W2:Y:S04]  /*34be0*/  LDL.LU R24, [R1+0x90] ;  /* 0x0000900001187983 */ /* 0x001ea80000300800 */
[----:B------:R-:W2:Y:S04]  /*34bf0*/  LDL.LU R25, [R1+0x94] ;  /* 0x0000940001197983 */ /* 0x000ea80000300800 */
[----:B------:R-:W2:Y:S04]  /*34c00*/  LDL.LU R26, [R1+0x98] ;  /* 0x00009800011a7983 */ /* 0x000ea80000300800 */
[----:B------:R-:W2:Y:S04]  /*34c10*/  LDL.LU R27, [R1+0x9c] ;  /* 0x00009c00011b7983 */ /* 0x000ea80000300800 */
[----:B------:R-:W3:Y:S04]  /*34c20*/  LDL.LU R16, [R1+0x190] ;  /* 0x0001900001107983 */ /* 0x000ee80000300800 */
[----:B------:R-:W3:Y:S04]  /*34c30*/  LDL.LU R17, [R1+0x194] ;  /* 0x0001940001117983 */ /* 0x000ee80000300800 */
[----:B------:R-:W3:Y:S04]  /*34c40*/  LDL.LU R18, [R1+0x198] ;  /* 0x0001980001127983 */ /* 0x000ee80000300800 */
[----:B------:R-:W3:Y:S04]  /*34c50*/  LDL.LU R19, [R1+0x19c] ;  /* 0x00019c0001137983 */ /* 0x000ee80000300800 */
[----:B--2---:R-:W-:Y:S04]  /*34c60*/  STL.64 [R1+0x7a18], R26 ;  /* 0x007a181a01007387 */ /* 0x004fe80000100a00 */
[----:B------:R0:W-:Y:S04]  /*34c70*/  STL.64 [R1+0x7a10], R24 ;  /* 0x007a101801007387 */ /* 0x0001e80000100a00 */
[----:B0-----:R-:W2:Y:S04]  /*34c80*/  LDL.LU R24, [R1+0x160] ;  /* 0x0001600001187983 */ /* 0x001ea80000300800 */
[----:B------:R-:W2:Y:S04]  /*34c90*/  LDL.LU R25, [R1+0x164] ;  /* 0x0001640001197983 */ /* 0x000ea80000300800 */
[----:B------:R-:W2:Y:S04]  /*34ca0*/  LDL.LU R26, [R1+0x168] ;  /* 0x00016800011a7983 */ /* 0x000ea80000300800 */
[----:B------:R-:W2:Y:S04]  /*34cb0*/  LDL.LU R27, [R1+0x16c] ;  /* 0x00016c00011b7983 */ /* 0x000ea80000300800 */
[----:B--2---:R-:W-:Y:S04]  /*34cc0*/  STL.64 [R1+0x7a28], R26 ;  /* 0x007a281a01007387 */ /* 0x004fe80000100a00 */
[----:B------:R0:W-:Y:S04]  /*34cd0*/  STL.64 [R1+0x7a20], R24 ;  /* 0x007a201801007387 */ /* 0x0001e80000100a00 */
[----:B0-----:R-:W2:Y:S04]  /*34ce0*/  LDL.LU R24, [R1+0x170] ;  /* 0x0001700001187983 */ /* 0x001ea80000300800 */
[----:B------:R-:W2:Y:S04]  /*34cf0*/  LDL.LU R25, [R1+0x174] ;  /* 0x0001740001197983 */ /* 0x000ea80000300800 */
[----:B------:R-:W2:Y:S04]  /*34d00*/  LDL.LU R26, [R1+0x178] ;  /* 0x00017800011a7983 */ /* 0x000ea80000300800 */
[----:B------:R-:W2:Y:S01]  /*34d10*/  LDL.LU R27, [R1+0x17c] ;  /* 0x00017c00011b7983 */ /* 0x000ea20000300800 */
[----:B------:R-:W-:Y:S03]  /*34d20*/  HMMA.16816.F32 R4, R20, R14, R4 ;  /* 0x0000000e1404723c */ /* 0x000fe60000001804 */
        /* <DEDUP_REMOVED lines=10> */
[----:B------:R-:W-:Y:S04]  /*34dd0*/  STL.64 [R1+0x310], R4 ;  /* 0x0003100401007387 */ /* 0x000fe80000100a00 */
[----:B------:R-:W-:Y:S04]  /*34de0*/  STL.64 [R1+0x318], R6 ;  /* 0x0003180601007387 */ /* 0x000fe80000100a00 */
[----:B------:R-:W0:Y:S01]  /*34df0*/  LDSM.16.MT88.4 R4, [R28+0x1080] ;  /* 0x001080001c04783b */ /* 0x000e220000004200 */
[----:B---3--:R-:W-:Y:S01]  /*34e00*/  MOV R26, R9 ;  /* 0x00000009001a7202 */ /* 0x008fe20000000f00 */
[----:B----4-:R-:W-:-:S02]  /*34e10*/  IMAD.MOV.U32 R27, RZ, RZ, R8 ;  /* 0x000000ffff1b7224 */ /* 0x010fc400078e0008 */
[----:B0-----:R-:W-:Y:S01]  /*34e20*/  STL.64 [R1+0x70], R4 ;  /* 0x0000700401007387 */ /* 0x001fe20000100a00 */
[----:B------:R-:W-:Y:S01]  /*34e30*/  MOV R9, R6 ;  /* 0x0000000600097202 */ /* 0x000fe20000000f00 */
[----:B------:R-:W-:Y:S02]  /*34e40*/  IMAD.MOV.U32 R8, RZ, RZ, R7 ;  /* 0x000000ffff087224 */ /* 0x000fe400078e0007 */
[----:B------:R0:W-:Y:S04]  /*34e50*/  STL.64 [R1+0x78], R6 ;  /* 0x0000780601007387 */ /* 0x0001e80000100a00 */
[----:B0-----:R-:W3:Y:S01]  /*34e60*/  LDL.LU.64 R6, [R1+0x7a70] ;  /* 0x007a700001067983 */ /* 0x001ee20000300a00 */
[----:B------:R-:W-:Y:S02]  /*34e70*/  MOV R13, R4 ;  /* 0x00000004000d7202 */ /* 0x000fe40000000f00 */
[----:B------:R-:W-:-:S02]  /*34e80*/  MOV R12, R5 ;  /* 0x00000005000c7202 */ /* 0x000fc40000000f00 */
[----:B------:R-:W4:Y:S04]  /*34e90*/  LDL.LU.64 R4, [R1+0x7a68] ;  /* 0x007a680001047983 */ /* 0x000f280000300a00 */
[----:B------:R-:W-:Y:S01]  /*34ea0*/  STL [R1+0x7850], R28 ;  /* 0x0078501c01007387 */ /* 0x000fe20000100800 */
[C---:B---3--:R-:W-:Y:S11]  /*34eb0*/  HMMA.16816.F32 R16, R20.reuse, R6, R16 ;  /* 0x000000061410723c */ /* 0x048ff60000001810 */
[----:B------:R-:W-:Y:S11]  /*34ec0*/  @!UPT UIADD3 URZ, URZ, URZ, URZ ;  /* 0x0000003f3f3ff290 */ /* 0x000ff6000fffe03f */
[----:B------:R-:W-:Y:S01]  /*34ed0*/  @!UPT UIADD3 URZ, URZ, URZ, URZ ;  /* 0x0000003f3f3ff290 */ /* 0x000fe2000fffe03f */
[----:B------:R-:W-:Y:S04]  /*34ee0*/  STL.64 [R1+0x300], R16 ;  /* 0x0003001001007387 */ /* 0x000fe80000100a00 */
[----:B------:R0:W-:Y:S04]  /*34ef0*/  STL.64 [R1+0x308], R18 ;  /* 0x0003081201007387 */ /* 0x0001e80000100a00 */
[----:B0-----:R-:W2:Y:S02]  /*34f00*/  LDL.LU.64 R18, [R1+0x7a60] ;  /* 0x007a600001127983 */ /* 0x001ea40000300a00 */
[----:B--2---:R-:W-:Y:S02]  /*34f10*/  HMMA.16816.F32 R20, R20, R18, R24 ;  /* 0x000000121414723c */ /* 0x004fe40000001818 */
        /* <DEDUP_REMOVED lines=20> */
[----:B------:R-:W2:Y:S04]  /*35060*/  LDL.LU.64 R24, [R1+0x7a20] ;  /* 0x007a200001187983 */ /* 0x000ea80000300a00 */
[----:B------:R-:W-:Y:S04]  /*35070*/  STL.64 [R1+0x79f8], R14 ;  /* 0x0079f80e01007387 */ /* 0x000fe80000100a00 */
[----:B------:R0:W-:Y:S04]  /*35080*/  STL.64 [R1+0x79f0], R12 ;  /* 0x0079f00c01007387 */ /* 0x0001e80000100a00 */
[----:B0-----:R-:W3:Y:S04]  /*35090*/  LDL.LU R12, [R1+0x150] ;  /* 0x00015000010c7983 */ /* 0x001ee80000300800 */
[----:B------:R-:W3:Y:S04]  /*350a0*/  LDL.LU R13, [R1+0x154] ;  /* 0x00015400010d7983 */ /* 0x000ee80000300800 */
[----:B------:R-:W3:Y:S04]  /*350b0*/  LDL.LU R14, [R1+0x158] ;  /* 0x00015800010e7983 */ /* 0x000ee80000300800 */
[----:B------:R-:W3:Y:S01]  /*350c0*/  LDL.LU R15, [R1+0x15c] ;  /* 0x00015c00010f7983 */ /* 0x000ee20000300800 */
[C---:B--2---:R-:W-:Y:S11]  /*350d0*/  HMMA.16816.F32 R24, R20.reuse, R6, R24 ;  /* 0x000000061418723c */ /* 0x044ff60000001818 */
[----:B------:R-:W-:Y:S11]  /*350e0*/  @!UPT UIADD3 URZ, URZ, URZ, URZ ;  /* 0x0000003f3f3ff290 */ /* 0x000ff6000fffe03f */
[----:B------:R-:W-:Y:S01]  /*350f0*/  @!UPT UIADD3 URZ, URZ, URZ, URZ ;  /* 0x0000003f3f3ff290 */ /* 0x000fe2000fffe03f */
[----:B------:R0:W-:Y:S01]  /*35100*/  STL.64 [R1+0x340], R24 ;  /* 0x0003401801007387 */ /* 0x0001e20000100a00 */
[----:B------:R-:W-:Y:S02]  /*35110*/  MOV R17, R26 ;  /* 0x0000001a00117202 */ /* 0x000fe40000000f00 */
[----:B------:R-:W-:Y:S02]  /*35120*/  MOV R16, R27 ;  /* 0x0000001b00107202 */ /* 0x000fe40000000f00 */
[----:B------:R-:W2:Y:S04]  /*35130*/  LDL.LU.64 R26, [R1+0x7a18] ;  /* 0x007a1800011a7983 */ /* 0x000ea80000300a00 */
[----:B0-----:R-:W2:Y:S04]  /*35140*/  LDL.LU.64 R24, [R1+0x7a10] ;  /* 0x007a100001187983 */ /* 0x001ea80000300a00 */
[----:B------:R-:W-:Y:S04]  /*35150*/  STL.64 [R1+0x79e8], R6 ;  /* 0x0079e80601007387 */ /* 0x000fe80000100a00 */
[----:B----4-:R0:W-:Y:S04]  /*35160*/  STL.64 [R1+0x79e0], R4 ;  /* 0x0079e00401007387 */ /* 0x0101e80000100a00 */
[----:B0-----:R-:W4:Y:S04]  /*35170*/  LDL.LU R4, [R1+0x1a0] ;  /* 0x0001a00001047983 */ /* 0x001f280000300800 */
[----:B------:R-:W4:Y:S04]  /*35180*/  LDL.LU R5, [R1+0x1a4] ;  /* 0x0001a40001057983 */ /* 0x000f280000300800 */
[----:B------:R-:W4:Y:S04]  /*35190*/  LDL.LU R6, [R1+0x1a8] ;  /* 0x0001a80001067983 */ /* 0x000f280000300800 */
[----:B------:R-:W4:Y:S04]  /*351a0*/  LDL.LU R7, [R1+0x1ac] ;  /* 0x0001ac0001077983 */ /* 0x000f280000300800 */
[----:B------:R0:W-:Y:S04]  /*351b0*/  STL [R1+0x7774], R16 ;  /* 0x0077741001007387 */ /* 0x0001e80000100800 */
[----:B------:R1:W-:Y:S01]  /*351c0*/  STL [R1+0x7770], R17 ;  /* 0x0077701101007387 */ /* 0x0003e20000100800 */
[----:B--2---:R-:W-:Y:S03]  /*351d0*/  HMMA.16816.F32 R20, R20, R18, R24 ;  /* 0x000000121414723c */ /* 0x004fe60000001818 */
[----:B------:R-:W3:Y:S04]  /*351e0*/  LDL.LU.64 R26, [R1+0x7a08] ;  /* 0x007a0800011a7983 */ /* 0x000ee80000300a00 */
[----:B------:R-:W3:Y:S04]  /*351f0*/  LDL.LU.64 R24, [R1+0x7a00] ;  /* 0x007a000001187983 */ /* 0x000ee80000300a00 */
[----:B------:R2:W-:Y:S04]  /*35200*/  STL.64 [R1+0x79d8], R18 ;  /* 0x0079d81201007387 */ /* 0x0005e80000100a00 */
[----:B0-----:R-:W4:Y:S08]  /*35210*/  LDL.LU R16, [R1+0x1b0] ;  /* 0x0001b00001107983 */ /* 0x001f300000300800 */
[----:B------:R0:W-:Y:S04]  /*35220*/  STL.64 [R1+0x330], R20 ;  /* 0x0003301401007387 */ /* 0x0001e80000100a00 */
[----:B------:R0:W-:Y:S04]  /*35230*/  STL.64 [R1+0x338], R22 ;  /* 0x0003381601007387 */ /* 0x0001e80000100a00 */
[----:B-1----:R-:W4:Y:S04]  /*35240*/  LDL.LU R17, [R1+0x1b4] ;  /* 0x0001b40001117983 */ /* 0x002f280000300800 */
[----:B--2---:R-:W2:Y:S04]  /*35250*/  LDL.LU R18, [R1+0x1b8] ;  /* 0x0001b80001127983 */ /* 0x004ea80000300800 */
[----:B------:R-:W2:Y:S04]  /*35260*/  LDL.LU R19, [R1+0x1bc] ;  /* 0x0001bc0001137983 */ /* 0x000ea80000300800 */
[----:B0-----:R-:W2:Y:S04]  /*35270*/  LDL.LU R20, [R1+0x1c0] ;  /* 0x0001c00001147983 */ /* 0x001ea80000300800 */
[----:B------:R-:W2:Y:S04]  /*35280*/  LDL.LU R21, [R1+0x1c4] ;  /* 0x0001c40001157983 */ /* 0x000ea80000300800 */
[----:B------:R-:W2:Y:S04]  /*35290*/  LDL.LU R22, [R1+0x1c8] ;  /* 0x0001c80001167983 */ /* 0x000ea80000300800 */
[----:B------:R-:W2:Y:S01]  /*352a0*/  LDL.LU R23, [R1+0x1cc] ;  /* 0x0001cc0001177983 */ /* 0x000ea20000300800 */
[C---:B---3--:R-:W-:Y:S03]  /*352b0*/  HMMA.16816.F32 R12, R24.reuse, R10, R12 ;  /* 0x0000000a180c723c */ /* 0x048fe6000000180c */
[----:B--2---:R-:W-:Y:S04]  /*352c0*/  STL.64 [R1+0x79d0], R22 ;  /* 0x0079d01601007387 */ /* 0x004fe80000100a00 */
[----:B------:R0:W-:Y:S04]  /*352d0*/  STL.64 [R1+0x79c8], R20 ;  /* 0x0079c81401007387 */ /* 0x0001e80000100a00 */
[----:B0-----:R-:W2:Y:S04]  /*352e0*/  LDL.LU R20, [R1+0x20] ;  /* 0x0000200001147983 */ /* 0x001ea80000300800 */
[----:B------:R-:W2:Y:S04]  /*352f0*/  LDL.LU R21, [R1+0x24] ;  /* 0x0000240001157983 */ /* 0x000ea80000300800 */
[----:B------:R-:W2:Y:S04]  /*35300*/  LDL.LU R22, [R1+0x28] ;  /* 0x0000280001167983 */ /* 0x000ea80000300800 */
[----:B------:R-:W2:Y:S04]  /*35310*/  LDL.LU R23, [R1+0x2c] ;  /* 0x00002c0001177983 */ /* 0x000ea80000300800 */
[----:B------:R-:W-:Y:S04]  /*35320*/  STL.64 [R1+0xc0], R12 ;  /* 0x0000c00c01007387 */ /* 0x000fe80000100a00 */
[----:B------:R0:W-:Y:S04]  /*35330*/  STL.64 [R1+0xc8], R14 ;  /* 0x0000c80e01007387 */ /* 0x0001e80000100a00 */
[----:B0-----:R-:W4:Y:S04]  /*35340*/  LDL.LU.64 R14, [R1+0x79f8] ;  /* 0x0079f800010e7983 */ /* 0x001f280000300a00 */
[----:B------:R-:W3:Y:S01]  /*35350*/  LDL.LU.64 R12, [R1+0x79f0] ;  /* 0x0079f000010c7983 */ /* 0x000ee20000300a00 */
[C---:B----4-:R-:W-:Y:S11]  /*35360*/  HMMA.16816.F32 R4, R24.reuse, R14, R4 ;  /* 0x0000000e1804723c */ /* 0x050ff60000001804 */
[----:B------:R-:W-:Y:S11]  /*35370*/  @!UPT UIADD3 URZ, URZ, URZ, URZ ;  /* 0x0000003f3f3ff290 */ /* 0x000ff6000fffe03f */
[----:B------:R-:W-:Y:S01]  /*35380*/  @!UPT UIADD3 URZ, URZ, URZ, URZ ;  /* 0x0000003f3f3ff290 */ /* 0x000fe2000fffe03f */
[----:B------:R-:W-:Y:S04]  /*35390*/  STL.64 [R1+0xb0], R4 ;  /* 0x0000b00401007387 */ /* 0x000fe80000100a00 */
[----:B------:R0:W-:Y:S04]  /*353a0*/  STL.64 [R1+0xb8], R6 ;  /* 0x0000b80601007387 */ /* 0x0001e80000100a00 */
[----:B0-----:R-:W4:Y:S04]  /*353b0*/  LDL.LU.64 R6, [R1+0x79e8] ;  /* 0x0079e80001067983 */ /* 0x001f280000300a00 */
[----:B------:R-:W2:Y:S01]  /*353c0*/  LDL.LU.64 R4, [R1+0x79e0] ;  /* 0x0079e00001047983 */ /* 0x000ea20000300a00 */
[C---:B----4-:R-:W-:Y:S11]  /*353d0*/  HMMA.16816.F32 R16, R24.reuse, R6, R16 ;  /* 0x000000061810723c */ /* 0x050ff60000001810 */
[----:B------:R-:W-:Y:S11]  /*353e0*/  @!UPT UIADD3 URZ, URZ, URZ, URZ ;  /* 0x0000003f3f3ff290 */ /* 0x000ff6000fffe03f */
[----:B------:R-:W-:Y:S01]  /*353f0*/  @!UPT UIADD3 URZ, URZ, URZ, URZ ;  /* 0x0000003f3f3ff290 */ /* 0x000fe2000fffe03f */
[----:B------:R-:W-:Y:S04]  /*35400*/  STL.64 [R1+0xa0], R16 ;  /* 0x0000a01001007387 */ /* 0x000fe80000100a00 */
[----:B------:R0:W-:Y:S04]  /*35410*/  STL.64 [R1+0xa8], R18 ;  /* 0x0000a81201007387 */ /* 0x0001e80000100a00 */
[----:B0-----:R-:W4:Y:S04]  /*35420*/  LDL.LU.64 R18, [R1+0x79d8] ;  /* 0x0079d80001127983 */ /* 0x001f280000300a00 */
[----:B------:R-:W-:Y:S04]  /*35430*/  STL.64 [R1+0x79b0], R6 ;  /* 0x0079b00601007387 */ /* 0x000fe80000100a00 */
[----:B--2---:R0:W-:Y:S04]  /*35440*/  STL.64 [R1+0x79a8], R4 ;  /* 0x0079a80401007387 */ /* 0x0041e80000100a00 */
[----:B0-----:R-:W2:Y:S04]  /*35450*/  LDL.LU R4, [R1+0x1e0] ;  /* 0x0001e00001047983 */ /* 0x001ea80000300800 */
[----:B------:R-:W2:Y:S04]  /*35460*/  LDL.LU R5, [R1+0x1e4] ;  /* 0x0001e40001057983 */ /* 0x000ea80000300800 */
[----:B------:R-:W2:Y:S04]  /*35470*/  LDL.LU R6, [R1+0x1e8] ;  /* 0x0001e80001067983 */ /* 0x000ea80000300800 */
[----:B------:R-:W2:Y:S01]  /*35480*/  LDL.LU R7, [R1+0x1ec] ;  /* 0x0001ec0001077983 */ /* 0x000ea20000300800 */
[----:B----4-:R-:W-:Y:S03]  /*35490*/  HMMA.16816.F32 R24, R24, R18, R20 ;  /* 0x000000121818723c */ /* 0x010fe60000001814 */
[----:B------:R-:W4:Y:S04]  /*354a0*/  LDL.LU.64 R22, [R1+0x79d0] ;  /* 0x0079d00001167983 */ /* 0x000f280000300a00 */
[----:B------:R-:W4:Y:S11]  /*354b0*/  LDL.LU.64 R20, [R1+0x79c8] ;  /* 0x0079c80001147983 */ /* 0x000f360000300a00 */
[----:B------:R-:W-:Y:S05]  /*354c0*/  @!UPT UIADD3 URZ, URZ, URZ, URZ ;  /* 0x0000003f3f3ff290 */ /* 0x000fea000fffe03f */
[----:B------:R-:W-:Y:S04]  /*354d0*/  STL.64 [R1+0x90], R24 ;  /* 0x0000901801007387 */ /* 0x000fe80000100a00 */
[----:B------:R-:W-:Y:S04]  /*354e0*/  STL.64 [R1+0x98], R26 ;  /* 0x0000981a01007387 */ /* 0x000fe80000100a00 */
[----:B------:R-:W0:Y:S04]  /*354f0*/  LDSM.16.MT88.4 R24, [R29+0x2000] ;  /* 0x002000001d18783b */ /* 0x000e280000004200 */
[----:B0-----:R-:W-:Y:S04]  /*35500*/  STL.64 [R1], R24 ;  /* 0x0000001801007387 */ /* 0x001fe80000100a00 */
[----:B------:R0:W-:Y:S04]  /*35510*/  STL.64 [R1+0x8], R26 ;  /* 0x0000081a01007387 */ /* 0x0001e80000100a00 */
[----:B0-----:R-:W4:Y:S04]  /*35520*/  LDL.LU.64 R26, [R1+0x79c0] ;  /* 0x0079c000011a7983 */ /* 0x001f280000300a00 */
[----:B------:R-:W4:Y:S02]  /*35530*/  LDL.LU.64 R24, [R1+0x79b8] ;  /* 0x0079b80001187983 */ /* 0x000f240000300a00 */
[----:B----4-:R-:W-:Y:S11]  /*35540*/  HMMA.16816.F32 R20, R24, R10, R20 ;  /* 0x0000000a1814723c */ /* 0x010ff60000001814 */
[----:B------:R-:W-:Y:S11]  /*35550*/  @!UPT UIADD3 URZ, URZ, URZ, URZ ;  /* 0x0000003f3f3ff290 */ /* 0x000ff6000fffe03f */
[----:B------:R-:W-:Y:S01]  /*35560*/  @!UPT UIADD3 URZ, URZ, URZ, URZ ;  /* 0x0000003f3f3ff290 */ /* 0x000fe2000fffe03f */
[----:B------:R-:W-:Y:S04]  /*35570*/  STL.64 [R1+0xe0], R20 ;  /* 0x0000e01401007387 */ /* 0x000fe80000100a00 */
[----:B------:R-:W-:Y:S04]  /*35580*/  STL [R1+0xe8], R22 ;  /* 0x0000e81601007387 */ /* 0x000fe80000100800 */
[----:B------:R-:W-:Y:S04]  /*35590*/  STL.64 [R1+0x7990], R10 ;  /* 0x0079900a01007387 */ /* 0x000fe80000100a00 */
[----:B------:R-:W-:Y:S04]  /*355a0*/  STL.64 [R1+0x7988], R8 ;  /* 0x0079880801007387 */ /* 0x000fe80000100a00 */
[----:B------:R-:W0:Y:S01]  /*355b0*/  LDSM.16.M88.4 R8, [R2+0x20000] ;  /* 0x020000000208783b */ /* 0x000e220000000200 */
[----:B------:R-:W-:-:S03]  /*355c0*/  MOV R28, R23 ;  /* 0x00000017001c7202 */ /* 0x000fc60000000f00 */
[----:B------:R-:W1:Y:S04]  /*355d0*/  LDSM.16.M88.4 R20, [R2+0x28000] ;  /* 0x028000000214783b */ /* 0x000e680000000200 */
[----:B------:R-:W-:Y:S04]  /*355e0*/  STL [R1+0x7854], R28 ;  /* 0x0078541c01007387 */ /* 0x000fe80000100800 */
[----:B0-----:R-:W-:Y:S04]  /*355f0*/  STL.64 [R1+0x30], R8 ;  /* 0x0000300801007387 */ /* 0x001fe80000100a00 */
[----:B------:R-:W-:Y:S04]  /*35600*/  STL.64 [R1+0x38], R10 ;  /* 0x0000380a01007387 */ /* 0x000fe80000100a00 */
[----:B------:R-:W0:Y:S04]  /*35610*/  LDSM.16.M88.4 R8, [R2+0x30000] ;  /* 0x030000000208783b */ /* 0x000e280000000200 */
[----:B-1----:R-:W-:Y:S04]  /*35620*/  STL.64 [R1+0x40], R20 ;  /* 0x0000401401007387 */ /* 0x002fe80000100a00 */
[----:B------:R-:W-:Y:S04]  /*35630*/  STL.64 [R1+0x48], R22 ;  /* 0x0000481601007387 */ /* 0x000fe80000100a00 */
[----:B------:R-:W-:Y:S01]  /*35640*/  LDSM.16.MT88.4 R20, [R29+0x2080] ;  /* 0x002080001d14783b */ /* 0x000fe20000004200 */
[----:B--2---:R-:W-:Y:S03]  /*35650*/  HMMA.16816.F32 R4, R24, R14, R4 ;  /* 0x0000000e1804723c */ /* 0x004fe60000001804 */
[----:B0-----:R-:W-:Y:S01]  /*35660*/  STL.64 [R1+0x60], R8 ;  /* 0x0000600801007387 */ /* 0x001fe20000100a00 */
[----:B------:R-:W-:Y:S01]  /*35670*/  IMAD.MOV.U32 R17, RZ, RZ, R8 ;  /* 0x000000ffff117224 */ /* 0x000fe200078e0008 */
[----:B------:R-:W-:-:S02]  /*35680*/  MOV R16, R9 ;  /* 0x0000000900107202 */ /* 0x000fc40000000f00 */
[----:B------:R-:W-:Y:S04]  /*35690*/  STL.64 [R1+0x68], R10 ;  /* 0x0000680a01007387 */ /* 0x000fe80000100a00 */
[----:B------:R-:W0:Y:S04]  /*356a0*/  LDSM.16.M88.4 R8, [R2+0x38000] ;  /* 0x038000000208783b */ /* 0x000e280000000200 */
[----:B------:R-:W-:Y:S04]  /*356b0*/  STL.64 [R1+0x79a0], R18 ;  /* 0x0079a01201007387 */ /* 0x000fe80000100a00 */
[----:B------:R-:W-:Y:S04]  /*356c0*/  STL.64 [R1+0x7998], R16 ;  /* 0x0079981001007387 */ /* 0x000fe80000100a00 */
[----:B------:R-:W-:Y:S04]  /*356d0*/  STL [R1+0x7270], R2 ;  /* 0x0072700201007387 */ /* 0x000fe80000100800 */
[----:B0-----:R-:W-:Y:S04]  /*356e0*/  STL.64 [R1+0x50], R8 ;  /* 0x0000500801007387 */ /* 0x001fe80000100a00 */
[----:B------:R-:W-:Y:S04]  /*356f0*/  STL.64 [R1+0x58], R10 ;  /* 0x0000580a01007387 */ /* 0x000fe80000100a00 */
[----:B------:R-:W-:Y:S04]  /*35700*/  STL.64 [R1+0x78a0], R22 ;  /* 0x0078a01601007387 */ /* 0x000fe80000100a00 */
[----:B------:R-:W-:Y:S04]  /*35710*/  STL.64 [R1+0x7898], R20 ;  /* 0x0078981401007387 */ /* 0x000fe80000100a00 */
[----:B------:R-:W-:Y:S04]  /*35720*/  STL [R1+0x7778], R29 ;  /* 0x0077781d01007387 */ /* 0x000fe80000100800 */
[----:B------:R-:W-:Y:S04]  /*35730*/  STL.64 [R1+0x7970], R14 ;  /* 0x0079700e01007387 */ /* 0x000fe80000100a00 */
[----:B---3--:R0:W-:Y:S04]  /*35740*/  STL.64 [R1+0x7968], R12 ;  /* 0x0079680c01007387 */ /* 0x0081e80000100a00 */
[----:B------:R-:W-:Y:S04]  /*35750*/  STL.64 [R1+0xd0], R4 ;  /* 0x0000d00401007387 */ /* 0x000fe80000100a00 */
[----:B------:R-:W-:Y:S04]  /*35760*/  STL.64 [R1+0xd8], R6 ;  /* 0x0000d80601007387 */ /* 0x000fe80000100a00 */
[----:B------:R-:W1:Y:S04]  /*35770*/  LDSM.16.MT88.4 R4, [R3+0x2000] ;  /* 0x002000000304783b */ /* 0x000e680000004200 */
        /* <DEDUP_REMOVED lines=8> */
[----:B------:R-:W4:Y:S04]  /*35800*/  LDL.LU R8, [R1+0x1d0] ;  /* 0x0001d00001087983 */ /* 0x000f280000300800 */
[----:B------:R-:W4:Y:S01]  /*35810*/  LDL.LU R9, [R1+0x1d4] ;  /* 0x0001d40001097983 */ /* 0x000f220000300800 */
[----:B-1----:R-:W-:Y:S01]  /*35820*/  MOV R23, R4 ;  /* 0x0000000400177202 */ /* 0x002fe20000000f00 */
[----:B------:R-:W-:Y:S01]  /*35830*/  IMAD.MOV.U32 R21, RZ, RZ, R6 ;  /* 0x000000ffff157224 */ /* 0x000fe200078e0006 */
[----:B------:R-:W-:Y:S01]  /*35840*/  MOV R22, R5 ;  /* 0x0000000500167202 */ /* 0x000fe20000000f00 */
[----:B------:R-:W4:Y:S01]  /*35850*/  LDL.LU R10, [R1+0x1d8] ;  /* 0x0001d800010a7983 */ /* 0x000f220000300800 */
[----:B------:R-:W-:-:S03]  /*35860*/  MOV R20, R7 ;  /* 0x0000000700147202 */ /* 0x000fc60000000f00 */
[----:B------:R-:W4:Y:S04]  /*35870*/  LDL.LU R11, [R1+0x1dc] ;  /* 0x0001dc00010b7983 */ /* 0x000f280000300800 */
[----:B------:R-:W3:Y:S04]  /*35880*/  LDL.LU.64 R6, [R1+0x79b0] ;  /* 0x0079b00001067983 */ /* 0x000ee80000300a00 */
[----:B------:R-:W2:Y:S04]  /*35890*/  LDL.LU.64 R4, [R1+0x79a8] ;  /* 0x0079a80001047983 */ /* 0x000ea80000300a00 */
[----:B------:R-:W-:Y:S04]  /*358a0*/  STL.64 [R1+0x7928], R22 ;  /* 0x0079281601007387 */ /* 0x000fe80000100a00 */
        /* <DEDUP_REMOVED lines=11> */
[----:B---3--:R-:W-:Y:S03]  /*35960*/  HMMA.16816.F32 R16, R24, R6, R16 ;  /* 0x000000061810723c */ /* 0x008fe60000001810 */
[----:B--2---:R-:W-:Y:S04]  /*35970*/  STL.64 [R1+0x7950], R22 ;  /* 0x0079501601007387 */ /* 0x004fe80000100a00 */
[----:B------:R0:W-:Y:S04]  /*35980*/  STL.64 [R1+0x7948], R20 ;  /* 0x0079481401007387 */ /* 0x0001e80000100a00 */
[----:B0-----:R-:W2:Y:S04]  /*35990*/  LDL.LU R20, [R1+0x230] ;  /* 0x0002300001147983 */ /* 0x001ea80000300800 */
[----:B------:R-:W2:Y:S04]  /*359a0*/  LDL.LU R21, [R1+0x234] ;  /* 0x0002340001157983 */ /* 0x000ea80000300800 */
[----:B------:R-:W3:Y:S04]  /*359b0*/  LDL.LU R22, [R1+0x238] ;  /* 0x0002380001167983 */ /* 0x000ee80000300800 */
[----:B------:R-:W3:Y:S01]  /*359c0*/  LDL.LU R23, [R1+0x23c] ;  /* 0x00023c0001177983 */ /* 0x000ee20000300800 */
[----:B------:R-:W-:-:S03]  /*359d0*/  MOV R28, R18 ;  /* 0x00000012001c7202 */ /* 0x000fc60000000f00 */
[----:B---3--:R-:W-:Y:S04]  /*359e0*/  STL.64 [R1+0x7960], R22 ;  /* 0x0079601601007387 */ /* 0x008fe80000100a00 */
[----:B--2---:R0:W-:Y:S04]  /*359f0*/  STL.64 [R1+0x7958], R20 ;  /* 0x0079581401007387 */ /* 0x0041e80000100a00 */
[----:B0-----:R-:W2:Y:S04]  /*35a00*/  LDL.LU R20, [R1+0x220] ;  /* 0x0002200001147983 */ /* 0x001ea80000300800 */
[----:B------:R-:W2:Y:S04]  /*35a10*/  LDL.LU R21, [R1+0x224] ;  /* 0x0002240001157983 */ /* 0x000ea80000300800 */
[----:B------:R-:W2:Y:S04]  /*35a20*/  LDL.LU R22, [R1+0x228] ;  /* 0x0002280001167983 */ /* 0x000ea80000300800 */
[----:B------:R-:W2:Y:S04]  /*35a30*/  LDL.LU R23, [R1+0x22c] ;  /* 0x00022c0001177983 */ /* 0x000ea80000300800 */
[----:B------:R-:W-:Y:S04]  /*35a40*/  STL.64 [R1+0x110], R16 ;  /* 0x0001101001007387 */ /* 0x000fe80000100a00 */
[----:B------:R0:W-:Y:S04]  /*35a50*/  STL [R1+0x11c], R19 ;  /* 0x00011c1301007387 */ /* 0x0001e80000100800 */
[----:B0-----:R-:W4:Y:S04]  /*35a60*/  LDL.LU.64 R18, [R1+0x79a0] ;  /* 0x0079a00001127983 */ /* 0x001f280000300a00 */
[----:B------:R-:W3:Y:S01]  /*35a70*/  LDL.LU.64 R16, [R1+0x7998] ;  /* 0x0079980001107983 */ /* 0x000ee20000300a00 */
[----:B----4-:R-:W-:Y:S03]  /*35a80*/  HMMA.16816.F32 R24, R24, R18, R8 ;  /* 0x000000121818723c */ /* 0x010fe60000001808 */
[----:B------:R-:W4:Y:S04]  /*35a90*/  LDL.LU.64 R10, [R1+0x7990] ;  /* 0x00799000010a7983 */ /* 0x000f280000300a00 */
[----:B------:R-:W2:Y:S11]  /*35aa0*/  LDL.LU.64 R8, [R1+0x7988] ;  /* 0x0079880001087983 */ /* 0x000eb60000300a00 */
[----:B------:R-:W-:Y:S05]  /*35ab0*/  @!UPT UIADD3 URZ, URZ, URZ, URZ ;  /* 0x0000003f3f3ff290 */ /* 0x000fea000fffe03f */
[----:B------:R-:W-:Y:S04]  /*35ac0*/  STL.64 [R1+0x80], R24 ;  /* 0x0000801801007387 */ /* 0x000fe80000100a00 */
[----:B------:R0:W-:Y:S04]  /*35ad0*/  STL.64 [R1+0x88], R26 ;  /* 0x0000881a01007387 */ /* 0x0001e80000100a00 */
[----:B0-----:R-:W4:Y:S04]  /*35ae0*/  LDL.LU.64 R26, [R1+0x7980] ;  /* 0x00798000011a7983 */ /* 0x001f280000300a00 */
[----:B------:R-:W4:Y:S02]  /*35af0*/  LDL.LU.64 R24, [R1+0x7978] ;  /* 0x0079780001187983 */ /* 0x000f240000300a00 */
[C---:B----4-:R-:W-:Y:S11]  /*35b00*/  HMMA.16816.F32 R12, R24.reuse, R10, R12 ;  /* 0x0000000a180c723c */ /* 0x050ff6000000180c */
[----:B------:R-:W-:Y:S11]  /*35b10*/  @!UPT UIADD3 URZ, URZ, URZ, URZ ;  /* 0x0000003f3f3ff290 */ /* 0x000ff6000fffe03f */
[----:B------:R-:W-:Y:S01]  /*35b20*/  @!UPT UIADD3 URZ, URZ, URZ, URZ ;  /* 0x0000003f3f3ff290 */ /* 0x000fe2000fffe03f */
[----:B------:R-:W-:Y:S04]  /*35b30*/  STL.64 [R1+0x120], R12 ;  /* 0x0001200c01007387 */ /* 0x000fe80000100a00 */
[----:B------:R0:W-:Y:S04]  /*35b40*/  STL.64 [R1+0x128], R14 ;  /* 0x0001280e01007387 */ /* 0x0001e80000100a00 */
[----:B0-----:R-:W2:Y:S04]  /*35b50*/  LDL.LU.64 R14, [R1+0x7970] ;  /* 0x00797000010e7983 */ /* 0x001ea80000300a00 */
[----:B------:R-:W4:Y:S01]  /*35b60*/  LDL.LU.64 R12, [R1+0x7968] ;  /* 0x00796800010c7983 */ /* 0x000f220000300a00 */
        /* <DEDUP_REMOVED lines=20> */
[----:B--2---:R-:W-:Y:S03]  /*35cb0*/  HMMA.16816.F32 R24, R24, R18, R20 ;  /* 0x000000121818723c */ /* 0x004fe60000001814 */
[----:B------:R-:W2:Y:S04]  /*35cc0*/  LDL.LU.64 R22, [R1+0x7940] ;  /* 0x0079400001167983 */ /* 0x000ea80000300a00 */
[----:B------:R-:W2:Y:S11]  /*35cd0*/  LDL.LU.64 R20, [R1+0x7938] ;  /* 0x0079380001147983 */ /* 0x000eb60000300a00 */
[----:B------:R-:W-:Y:S05]  /*35ce0*/  @!UPT UIADD3 URZ, URZ, URZ, URZ ;  /* 0x0000003f3f3ff290 */ /* 0x000fea000fffe03f */
[----:B------:R4:W-:Y:S01]  /*35cf0*/  STL.64 [R1+0x1c0], R24 ;  /* 0x0001c01801007387 */ /* 0x0009e20000100a00 */
[----:B------:R-:W-:Y:S02]  /*35d00*/  MOV R29, R27 ;  /* 0x0000001b001d7202 */ /* 0x000fe40000000f00 */
[----:B------:R-:W-:Y:S01]  /*35d10*/  MOV R27, R8 ;  /* 0x00000008001b7202 */ /* 0x000fe20000000f00 */
[----:B------:R0:W-:Y:S01]  /*35d20*/  STL [R1+0x1c8], R26 ;  /* 0x0001c81a01007387 */ /* 0x0001e20000100800 */
[----:B----4-:R-:W-:Y:S01]  /*35d30*/  IMAD.MOV.U32 R24, RZ, RZ, R13 ;  /* 0x000000ffff187224 */ /* 0x010fe200078e000d */
[----:B------:R-:W-:Y:S02]  /*35d40*/  MOV R25, R12 ;  /* 0x0000000c00197202 */ /* 0x000fe40000000f00 */
[----:B------:R-:W4:Y:S01]  /*35d50*/  LDL.LU R13, [R1+0x7934] ;  /* 0x00793400010d7983 */ /* 0x000f220000300800 */
[----:B0-----:R-:W-:-:S03]  /*35d60*/  MOV R26, R9 ;  /* 0x00000009001a7202 */ /* 0x001fc60000000f00 */
[----:B------:R-:W4:Y:S04]  /*35d70*/  LDL.LU R12, [R1+0x7930] ;  /* 0x00793000010c7983 */ /* 0x000f280000300800 */
[----:B------:R-:W-:Y:S01]  /*35d80*/  STL [R1+0x7798], R29 ;  /* 0x0077981d01007387 */ /* 0x000fe20000100800 */
[----:B--2---:R-:W-:Y:S03]  /*35d90*/  HMMA.16816.F32 R24, R24, R10, R20 ;  /* 0x0000000a1818723c */ /* 0x004fe60000001814 */
[----:B------:R-:W0:Y:S04]  /*35da0*/  LDSM.16.MT88.4 R8, [R3+0x2080] ;  /* 0x002080000308783b */ /* 0x000e280000004200 */
[----:B------:R-:W2:Y:S04]  /*35db0*/  LDL.LU.64 R22, [R1+0x7928] ;  /* 0x0079280001167983 */ /* 0x000ea80000300a00 */
[----:B------:R-:W2:Y:S04]  /*35dc0*/  LDL.LU.64 R20, [R1+0x7920] ;  /* 0x0079200001147983 */ /* 0x000ea80000300a00 */
[----:B0-----:R-:W-:Y:S08]  /*35dd0*/  STL.64 [R1+0x7820], R10 ;  /* 0x0078200a01007387 */ /* 0x001ff00000100a00 */
[----:B------:R-:W-:Y:S04]  /*35de0*/  STL.64 [R1+0x240], R24 ;  /* 0x0002401801007387 */ /* 0x000fe80000100a00 */
[----:B------:R-:W-:Y:S04]  /*35df0*/  STL.64 [R1+0x248], R26 ;  /* 0x0002481a01007387 */ /* 0x000fe80000100a00 */
[----:B------:R-:W0:Y:S04]  /*35e00*/  LDSM.16.MT88.4 R24, [R0+0x2000] ;  /* 0x002000000018783b */ /* 0x000e280000004200 */
[----:B------:R-:W-:Y:S04]  /*35e10*/  STL.64 [R1+0x7818], R8 ;  /* 0x0078180801007387 */ /* 0x000fe80000100a00 */
[----:B------:R-:W-:Y:S04]  /*35e20*/  STL [R1+0x7768], R3 ;  /* 0x0077680301007387 */ /* 0x000fe80000100800 */
[----:B0-----:R-:W-:Y:S04]  /*35e30*/  STL.64 [R1+0x7800], R26 ;  /* 0x0078001a01007387 */ /* 0x001fe80000100a00 */
[----:B------:R3:W-:Y:S02]  /*35e40*/  STL.64 [R1+0x77f8], R24 ;  /* 0x0077f81801007387 */ /* 0x0007e40000100a00 */
[----:B---3--:R-:W-:Y:S01]  /*35e50*/  IMAD.MOV.U32 R24, RZ, RZ, R17 ;  /* 0x000000ffff187224 */ /* 0x008fe200078e0011 */
[----:B------:R-:W-:-:S05]  /*35e60*/  MOV R25, R16 ;  /* 0x0000001000197202 */ /* 0x000fca0000000f00 */
[----:B------:R0:W-:Y:S04]  /*35e70*/  STL.64 [R1+0x78c0], R24 ;  /* 0x0078c01801007387 */ /* 0x0001e80000100a00 */
[----:B0-----:R-:W3:Y:S04]  /*35e80*/  LDL.LU.64 R24, [R1+0x70] ;  /* 0x0000700001187983 */ /* 0x001ee80000300a00 */
[----:B------:R-:W3:Y:S02]  /*35e90*/  LDL.LU.64 R26, [R1+0x78] ;  /* 0x00007800011a7983 */ /* 0x000ee40000300a00 */
[----:B---3--:R-:W-:Y:S11]  /*35ea0*/  HMMA.16816.F32 R8, R24, R14, R4 ;  /* 0x0000000e1808723c */ /* 0x008ff60000001804 */
[----:B------:R-:W-:Y:S11]  /*35eb0*/  @!UPT UIADD3 URZ, URZ, URZ, URZ ;  /* 0x0000003f3f3ff290 */ /* 0x000ff6000fffe03f */
[----:B------:R-:W-:Y:S02]  /*35ec0*/  @!UPT UIADD3 URZ, URZ, URZ, URZ ;  /* 0x0000003f3f3ff290 */ /* 0x000fe4000fffe03f */
[----:B------:R-:W-:Y:S02]  /*35ed0*/  MOV R16, R8 ;  /* 0x0000000800107202 */ /* 0x000fe40000000f00 */
[----:B------:R-:W-:Y:S01]  /*35ee0*/  MOV R17, R9 ;  /* 0x0000000900117202 */ /* 0x000fe20000000f00 */
[----:B------:R-:W-:Y:S04]  /*35ef0*/  STL.64 [R1+0x228], R10 ;  /* 0x0002280a01007387 */ /* 0x000fe80000100a00 */
[----:B------:R-:W-:Y:S04]  /*35f00*/  STL.64 [R1+0x7908], R18 ;  /* 0x0079081201007387 */ /* 0x000fe80000100a00 */
[----:B------:R-:W-:Y:S04]  /*35f10*/  STL.64 [R1+0x7900], R16 ;  /* 0x0079001001007387 */ /* 0x000fe80000100a00 */
[----:B----4-:R0:W-:Y:S04]  /*35f20*/  STL.64 [R1+0x7858], R12 ;  /* 0x0078580c01007387 */ /* 0x0101e80000100a00 */
[----:B0-----:R-:W3:Y:S01]  /*35f30*/  LDL.64 R12, [R1+0x50] ;  /* 0x00005000010c7983 */ /* 0x001ee20000100a00 */
[----:B--2---:R-:W-:-:S02]  /*35f40*/  MOV R11, R20 ;  /* 0x00000014000b7202 */ /* 0x004fc40000000f00 */
[----:B------:R-:W-:Y:S01]  /*35f50*/  MOV R10, R21 ;  /* 0x00000015000a7202 */ /* 0x000fe20000000f00 */
[----:B------:R-:W-:Y:S01]  /*35f60*/  IMAD.MOV.U32 R8, RZ, RZ, R23 ;  /* 0x000000ffff087224 */ /* 0x000fe200078e0017 */
[----:B------:R-:W-:Y:S01]  /*35f70*/  MOV R9, R22 ;  /* 0x0000001600097202 */ /* 0x000fe20000000f00 */
[----:B---3--:R-:W-:Y:S04]  /*35f80*/  STL.64 [R1+0x78b8], R12 ;  /* 0x0078b80c01007387 */ /* 0x008fe80000100a00 */
[----:B------:R-:W2:Y:S04]  /*35f90*/  LDL.LU R20, [R1] ;  /* 0x0000000001147983 */ /* 0x000ea80000300800 */
[----:B------:R-:W2:Y:S04]  /*35fa0*/  LDL.LU R21, [R1+0x4] ;  /* 0x0000040001157983 */ /* 0x000ea80000300800 */
[----:B------:R-:W3:Y:S04]  /*35fb0*/  LDL.LU R22, [R1+0x8] ;  /* 0x0000080001167983 */ /* 0x000ee80000300800 */
[----:B------:R-:W3:Y:S04]  /*35fc0*/  LDL.LU R23, [R1+0xc] ;  /* 0x00000c0001177983 */ /* 0x000ee80000300800 */
[----:B---3--:R-:W-:Y:S04]  /*35fd0*/  STL.64 [R1+0x78e8], R22 ;  /* 0x0078e81601007387 */ /* 0x008fe80000100a00 */
[----:B--2---:R-:W-:Y:S04]  /*35fe0*/  STL.64 [R1+0x78e0], R20 ;  /* 0x0078e01401007387 */ /* 0x004fe80000100a00 */
[----:B------:R-:W-:Y:S04]  /*35ff0*/  STL.64 [R1+0x7868], R10 ;  /* 0x0078680a01007387 */ /* 0x000fe80000100a00 */
[----:B------:R0:W-:Y:S04]  /*36000*/  STL.64 [R1+0x7860], R8 ;  /* 0x0078600801007387 */ /* 0x0001e80000100a00 */
[----:B0-----:R-:W2:Y:S04]  /*36010*/  LDL.LU R8, [R1+0x90] ;  /* 0x0000900001087983 */ /* 0x001ea80000300800 */
[----:B------:R-:W2:Y:S04]  /*36020*/  LDL.LU R9, [R1+0x94] ;  /* 0x0000940001097983 */ /* 0x000ea80000300800 */
[----:B------:R-:W3:Y:S04]  /*36030*/  LDL.LU R10, [R1+0x98] ;  /* 0x00009800010a7983 */ /* 0x000ee80000300800 */
[----:B------:R-:W3:Y:S01]  /*36040*/  LDL.LU R11, [R1+0x9c] ;  /* 0x00009c00010b7983 */ /* 0x000ee20000300800 */
[----:B------:R-:W-:-:S02]  /*36050*/  MOV R5, R24 ;  /* 0x0000001800057202 */ /* 0x000fc40000000f00 */
[----:B------:R-:W-:Y:S01]  /*36060*/  MOV R4, R25 ;  /* 0x0000001900047202 */ /* 0x000fe20000000f00 */
[----:B---3--:R-:W-:Y:S04]  /*36070*/  STL.64 [R1+0x7878], R10 ;  /* 0x0078780a01007387 */ /* 0x008fe80000100a00 */
[----:B--2---:R0:W-:Y:S04]  /*36080*/  STL.64 [R1+0x7870], R8 ;  /* 0x0078700801007387 */ /* 0x0041e80000100a00 */
[----:B0-----:R-:W2:Y:S04]  /*36090*/  LDL.LU R8, [R1+0xa0] ;  /* 0x0000a00001087983 */ /* 0x001ea80000300800 */
[----:B------:R-:W2:Y:S04]  /*360a0*/  LDL.LU R9, [R1+0xa4] ;  /* 0x0000a40001097983 */ /* 0x000ea80000300800 */
[----:B------:R-:W3:Y:S04]  /*360b0*/  LDL.LU R10, [R1+0xa8] ;  /* 0x0000a800010a7983 */ /* 0x000ee80000300800 */
[----:B------:R-:W3:Y:S04]  /*360c0*/  LDL.LU R11, [R1+0xac] ;  /* 0x0000ac00010b7983 */ /* 0x000ee80000300800 */
[----:B------:R-:W4:Y:S04]  /*360d0*/  LDL R24, [R1+0x40] ;  /* 0x0000400001187983 */ /* 0x000f280000100800 */
[----:B------:R-:W4:Y:S01]  /*360e0*/  LDL R25, [R1+0x44] ;  /* 0x0000440001197983 */ /* 0x000f220000100800 */
[----:B------:R-:W-:Y:S01]  /*360f0*/  IMAD.MOV.U32 R3, RZ, RZ, R26 ;  /* 0x000000ffff037224 */ /* 0x000fe200078e001a */
[----:B------:R-:W-:-:S02]  /*36100*/  MOV R2, R27 ;  /* 0x0000001b00027202 */ /* 0x000fc40000000f00 */
[----:B----4-:R0:W-:Y:S04]  /*36110*/  STL.64 [R1+0x78d8], R24 ;  /* 0x0078d81801007387 */ /* 0x0101e80000100a00 */
[----:B------:R-:W4:Y:S04]  /*36120*/  LDL.LU R12, [R1+0x250] ;  /* 0x00025000010c7983 */ /* 0x000f280000300800 */
[----:B------:R-:W4:Y:S04]  /*36130*/  LDL.LU R13, [R1+0x254] ;  /* 0x00025400010d7983 */ /* 0x000f280000300800 */
[----:B------:R-:W2:Y:S04]  /*36140*/  LDL.LU R14, [R1+0x258] ;  /* 0x00025800010e7983 */ /* 0x000ea80000300800 */
[----:B------:R-:W2:Y:S04]  /*36150*/  LDL.LU R15, [R1+0x25c] ;  /* 0x00025c00010f7983 */ /* 0x000ea80000300800 */
[----:B------:R-:W2:Y:S04]  /*36160*/  LDL.LU R16, [R1+0x2e0] ;  /* 0x0002e00001107983 */ /* 0x000ea80000300800 */
[----:B------:R-:W2:Y:S04]  /*36170*/  LDL.LU R17, [R1+0x2e4] ;  /* 0x0002e40001117983 */ /* 0x000ea80000300800 */
[----:B------:R-:W2:Y:S04]  /*36180*/  LDL.LU R18, [R1+0x2e8] ;  /* 0x0002e80001127983 */ /* 0x000ea80000300800 */
[----:B------:R-:W2:Y:S04]  /*36190*/  LDL.LU R19, [R1+0x2ec] ;  /* 0x0002ec0001137983 */ /* 0x000ea80000300800 */
[----:B0-----:R-:W2:Y:S04]  /*361a0*/  LDL.LU R24, [R1+0x270] ;  /* 0x0002700001187983 */ /* 0x001ea80000300800 */
[----:B------:R-:W2:Y:S04]  /*361b0*/  LDL.LU R25, [R1+0x274] ;  /* 0x0002740001197983 */ /* 0x000ea80000300800 */
[----:B------:R-:W2:Y:S04]  /*361c0*/  LDL.LU R26, [R1+0x278] ;  /* 0x00027800011a7983 */ /* 0x000ea80000300800 */
[----:B------:R-:W2:Y:S01]  /*361d0*/  LDL.LU R27, [R1+0x27c] ;  /* 0x00027c00011b7983 */ /* 0x000ea20000300800 */
[----:B------:R-:W-:Y:S01]  /*361e0*/  IMAD.MOV.U32 R20, RZ, RZ, R5 ;  /* 0x000000ffff147224 */ /* 0x000fe200078e0005 */
[----:B------:R-:W-:-:S02]  /*361f0*/  MOV R21, R4 ;  /* 0x0000000400157202 */ /* 0x000fc40000000f00 */
[----:B------:R-:W0:Y:S04]  /*36200*/  LDSM.16.MT88.4 R4, [R0+0x2080] ;  /* 0x002080000004783b */ /* 0x000e280000004200 */
[----:B--2---:R-:W-:Y:S04]  /*36210*/  STL.64 [R1+0x78f8], R26 ;  /* 0x0078f81a01007387 */ /* 0x004fe80000100a00 */
[----:B------:R1:W-:Y:S04]  /*36220*/  STL.64 [R1+0x78f0], R24 ;  /* 0x0078f01801007387 */ /* 0x0003e80000100a00 */
[----:B-1----:R-:W2:Y:S04]  /*36230*/  LDL.LU R24, [R1+0x280] ;  /* 0x0002800001187983 */ /* 0x002ea80000300800 */
[----:B------:R-:W2:Y:S04]  /*36240*/  LDL.LU R25, [R1+0x284] ;  /* 0x0002840001197983 */ /* 0x000ea80000300800 */
[----:B------:R-:W2:Y:S04]  /*36250*/  LDL.LU R26, [R1+0x288] ;  /* 0x00028800011a7983 */ /* 0x000ea80000300800 */
[----:B------:R-:W2:Y:S04]  /*36260*/  LDL.LU R27, [R1+0x28c] ;  /* 0x00028c00011b7983 */ /* 0x000ea80000300800 */
[----:B------:R-:W-:Y:S04]  /*36270*/  STL.64 [R1+0x78d0], R14 ;  /* 0x0078d00e01007387 */ /* 0x000fe80000100a00 */
[----:B----4-:R1:W-:Y:S04]  /*36280*/  STL.64 [R1+0x78c8], R12 ;  /* 0x0078c80c01007387 */ /* 0x0103e80000100a00 */
[----:B-1----:R-:W4:Y:S04]  /*36290*/  LDL.LU R12, [R1+0x260] ;  /* 0x00026000010c7983 */ /* 0x002f280000300800 */
[----:B------:R-:W4:Y:S04]  /*362a0*/  LDL.LU R13, [R1+0x264] ;  /* 0x00026400010d7983 */ /* 0x000f280000300800 */
[----:B------:R-:W4:Y:S04]  /*362b0*/  LDL.LU R14, [R1+0x268] ;  /* 0x00026800010e7983 */ /* 0x000f280000300800 */
[----:B------:R-:W4:Y:S04]  /*362c0*/  LDL.LU R15, [R1+0x26c] ;  /* 0x00026c00010f7983 */ /* 0x000f280000300800 */
[----:B---3--:R-:W-:Y:S04]  /*362d0*/  STL.64 [R1+0x7888], R10 ;  /* 0x0078880a01007387 */ /* 0x008fe80000100a00 */
[----:B------:R1:W-:Y:S04]  /*362e0*/  STL.64 [R1+0x7880], R8 ;  /* 0x0078800801007387 */ /* 0x0003e80000100a00 */
[----:B-1----:R-:W3:Y:S04]  /*362f0*/  LDL.LU R8, [R1+0xb0] ;  /* 0x0000b00001087983 */ /* 0x002ee80000300800 */
[----:B------:R-:W3:Y:S04]  /*36300*/  LDL.LU R9, [R1+0xb4] ;  /* 0x0000b40001097983 */ /* 0x000ee80000300800 */
[----:B------:R-:W2:Y:S04]  /*36310*/  LDL.LU R10, [R1+0xb8] ;  /* 0x0000b800010a7983 */ /* 0x000ea80000300800 */
[----:B------:R-:W2:Y:S01]  /*36320*/  LDL.LU R11, [R1+0xbc] ;  /* 0x0000bc00010b7983 */ /* 0x000ea20000300800 */
[----:B------:R-:W-:-:S02]  /*36330*/  MOV R22, R3 ;  /* 0x0000000300167202 */ /* 0x000fc40000000f00 */
[----:B------:R-:W-:Y:S02]  /*36340*/  MOV R23, R2 ;  /* 0x0000000200177202 */ /* 0x000fe40000000f00 */
[----:B0-----:R-:W-:Y:S02]  /*36350*/  MOV R3, R6 ;  /* 0x0000000600037202 */ /* 0x001fe40000000f00 */
[----:B------:R-:W-:Y:S01]  /*36360*/  MOV R2, R7 ;  /* 0x0000000700027202 */ /* 0x000fe20000000f00 */
[----:B--2---:R-:W-:Y:S04]  /*36370*/  STL.64 [R1+0x78b0], R10 ;  /* 0x0078b00a01007387 */ /* 0x004fe80000100a00 */
[----:B---3--:R0:W-:Y:S04]  /*36380*/  STL.64 [R1+0x78a8], R8 ;  /* 0x0078a80801007387 */ /* 0x0081e80000100a00 */
[----:B0-----:R-:W2:Y:S04]  /*36390*/  LDL.LU R8, [R1+0x100] ;  /* 0x0001000001087983 */ /* 0x001ea80000300800 */
[----:B------:R-:W2:Y:S04]  /*363a0*/  LDL.LU R9, [R1+0x104] ;  /* 0x0001040001097983 */ /* 0x000ea80000300800 */
[----:B------:R-:W2:Y:S04]  /*363b0*/  LDL.LU R10, [R1+0x108] ;  /* 0x00010800010a7983 */ /* 0x000ea80000300800 */
[----:B------:R-:W2:Y:S04]  /*363c0*/  LDL.LU R11, [R1+0x10c] ;  /* 0x00010c00010b7983 */ /* 0x000ea80000300800 */
[----:B------:R0:W-:Y:S04]  /*363d0*/  STL [R1+0x10], R4 ;  /* 0x0000100401007387 */ /* 0x0001e80000100800 */
[----:B------:R-:W3:Y:S01]  /*363e0*/  LDL.LU.64 R6, [R1+0x7918] ;  /* 0x0079180001067983 */ /* 0x000ee20000300a00 */
[----:B------:R-:W-:-:S03]  /*363f0*/  IMAD.MOV.U32 R29, RZ, RZ, R5 ;  /* 0x000000ffff1d7224 */ /* 0x000fc600078e0005 */
[----:B0-----:R-:W2:Y:S04]  /*36400*/  LDL.LU.64 R4, [R1+0x7910] ;  /* 0x0079100001047983 */ /* 0x001ea80000300a00 */
[----:B------:R-:W-:Y:S01]  /*36410*/  STL [R1+0x7700], R0 ;  /* 0x0077000001007387 */ /* 0x000fe20000100800 */
[C---:B---3--:R-:W-:Y:S11]  /*36420*/  HMMA.16816.F32 R16, R20.reuse, R6, R16 ;  /* 0x000000061410723c */ /* 0x048ff60000001810 */
[----:B------:R-:W-:Y:S11]  /*36430*/  @!UPT UIADD3 URZ, URZ, URZ, URZ ;  /* 0x0000003f3f3ff290 */ /* 0x000ff6000fffe03f */
[----:B------:R-:W-:Y:S01]  /*36440*/  @!UPT UIADD3 URZ, URZ, URZ, URZ ;  /* 0x0000003f3f3ff290 */ /* 0x000fe2000fffe03f */
[----:B------:R-:W-:Y:S04]  /*36450*/  STL.64 [R1+0x230], R16 ;  /* 0x0002301001007387 */ /* 0x000fe80000100a00 */
[----:B------:R0:W-:Y:S04]  /*36460*/  STL.64 [R1+0x238], R18 ;  /* 0x0002381201007387 */ /* 0x0001e80000100a00 */
[----:B0-----:R-:W3:Y:S04]  /*36470*/  LDL.LU.64 R18, [R1+0x7908] ;  /* 0x0079080001127983 */ /* 0x001ee80000300a00 */
[----:B------:R-:W4:Y:S04]  /*36480*/  LDL.LU.64 R16, [R1+0x7900] ;  /* 0x0079000001107983 */ /* 0x000f280000300a00 */
[----:B--2---:R0:W-:Y:S04]  /*36490*/  STL.64 [R1+0x7848], R4 ;  /* 0x0078480401007387 */ /* 0x0041e80000100a00 */
[----:B0-----:R-:W2:Y:S04]  /*364a0*/  LDL.LU R4, [R1+0xc0] ;  /* 0x0000c00001047983 */ /* 0x001ea80000300800 */
[----:B------:R-:W2:Y:S04]  /*364b0*/  LDL.LU R5, [R1+0xc4] ;  /* 0x0000c40001057983 */ /* 0x000ea80000300800 */
[----:B------:R-:W2:Y:S04]  /*364c0*/  LDL.LU R6, [R1+0xc8] ;  /* 0x0000c80001067983 */ /* 0x000ea80000300800 */
[----:B------:R-:W2:Y:S01]  /*364d0*/  LDL.LU R7, [R1+0xcc] ;  /* 0x0000cc0001077983 */ /* 0x000ea20000300800 */
[----:B---3--:R-:W-:Y:S03]  /*364e0*/  HMMA.16816.F32 R20, R20, R18, R24 ;  /* 0x000000121414723c */ /* 0x008fe60000001818 */
[----:B------:R-:W3:Y:S04]  /*364f0*/  LDL.LU.64 R26, [R1+0x78f8] ;  /* 0x0078f800011a7983 */ /* 0x000ee80000300a00 */
[----:B------:R-:W3:Y:S11]  /*36500*/  LDL.LU.64 R24, [R1+0x78f0] ;  /* 0x0078f00001187983 */ /* 0x000ef60000300a00 */
[----:B------:R-:W-:Y:S05]  /*36510*/  @!UPT UIADD3 URZ, URZ, URZ, URZ ;  /* 0x0000003f3f3ff290 */ /* 0x000fea000fffe03f */
[----:B------:R-:W-:Y:S01]  /*36520*/  STL.64 [R1+0x210], R20 ;  /* 0x0002101401007387 */ /* 0x000fe20000100a00 */
[----:B------:R-:W-:-:S03]  /*36530*/  MOV R0, R23 ;  /* 0x0000001700007202 */ /* 0x000fc60000000f00 */
[----:B------:R0:W-:Y:S04]  /*36540*/  STL [R1+0x218], R22 ;  /* 0x0002181601007387 */ /* 0x0001e80000100800 */
[----:B0-----:R-:W3:Y:S04]  /*36550*/  LDL.LU.64 R22, [R1+0x78e8] ;  /* 0x0078e80001167983 */ /* 0x001ee80000300a00 */
[----:B------:R-:W3:Y:S04]  /*36560*/  LDL.LU.64 R20, [R1+0x78e0] ;  /* 0x0078e00001147983 */ /* 0x000ee80000300a00 */
[----:B----4-:R0:W-:Y:S04]  /*36570*/  STL.64 [R1+0x7780], R16 ;  /* 0x0077801001007387 */ /* 0x0101e80000100a00 */
[----:B0-----:R-:W3:Y:S04]  /*36580*/  LDL.LU.64 R16, [R1+0x30] ;  /* 0x0000300001107983 */ /* 0x001ee80000300a00 */
[----:B------:R-:W-:Y:S01]  /*36590*/  STL [R1+0x7704], R0 ;  /* 0x0077040001007387 */ /* 0x000fe20000100800 */
[C---:B---3--:R-:W-:Y:S11]  /*365a0*/  HMMA.16816.F32 R24, R20.reuse, R16, R24 ;  /* 0x000000101418723c */ /* 0x048ff60000001818 */
[----:B------:R-:W-:Y:S11]  /*365b0*/  @!UPT UIADD3 URZ, URZ, URZ, URZ ;  /* 0x0000003f3f3ff290 */ /* 0x000ff6000fffe03f */
[----:B------:R-:W-:Y:S01]  /*365c0*/  @!UPT UIADD3 URZ, URZ, URZ, URZ ;  /* 0x0000003f3f3ff290 */ /* 0x000fe2000fffe03f */
[----:B------:R0:W-:Y:S04]  /*365d0*/  STL.64 [R1+0x200], R24 ;  /* 0x0002001801007387 */ /* 0x0001e80000100a00 */
[----:B------:R1:W-:Y:S04]  /*365e0*/  STL.64 [R1+0x208], R26 ;  /* 0x0002081a01007387 */ /* 0x0003e80000100a00 */
[----:B0-----:R-:W1:Y:S02]  /*365f0*/  LDL.LU.64 R24, [R1+0x78d8] ;  /* 0x0078d80001187983 */ /* 0x001e640000300a00 */
[C---:B-1----:R-:W-:Y:S02]  /*36600*/  HMMA.16816.F32 R24, R20.reuse, R24, R12 ;  /* 0x000000181418723c */ /* 0x042fe4000000180c */
[----:B------:R-:W3:Y:S04]  /*36610*/  LDL.LU.64 R14, [R1+0x78d0] ;  /* 0x0078d000010e7983 */ /* 0x000ee80000300a00 */
[----:B------:R-:W3:Y:S11]  /*36620*/  LDL.LU.64 R12, [R1+0x78c8] ;  /* 0x0078c800010c7983 */ /* 0x000ef60000300a00 */
[----:B------:R-:W-:Y:S06]  /*36630*/  @!UPT UIADD3 URZ, URZ, URZ, URZ ;  /* 0x0000003f3f3ff290 */ /* 0x000fec000fffe03f */
[----:B------:R0:W-:Y:S04]  /*36640*/  STL.64 [R1+0x1f0], R24 ;  /* 0x0001f01801007387 */ /* 0x0001e80000100a00 */
[----:B------:R-:W-:Y:S04]  /*36650*/  STL.64 [R1+0x1f8], R26 ;  /* 0x0001f81a01007387 */ /* 0x000fe80000100a00 */
[----:B0-----:R-:W3:Y:S02]  /*36660*/  LDL.LU.64 R24, [R1+0x78c0] ;  /* 0x0078c00001187983 */ /* 0x001ee40000300a00 */
[C---:B---3--:R-:W-:Y:S11]  /*36670*/  HMMA.16816.F32 R12, R20.reuse, R24, R12 ;  /* 0x00000018140c723c */ /* 0x048ff6000000180c */
[----:B------:R-:W-:Y:S11]  /*36680*/  @!UPT UIADD3 URZ, URZ, URZ, URZ ;  /* 0x0000003f3f3ff290 */ /* 0x000ff6000fffe03f */
[----:B------:R-:W-:Y:S01]  /*36690*/  @!UPT UIADD3 URZ, URZ, URZ, URZ ;  /* 0x0000003f3f3ff290 */ /* 0x000fe2000fffe03f */
[----:B------:R0:W-:Y:S04]  /*366a0*/  STL.64 [R1+0x1e0], R12 ;  /* 0x0001e00c01007387 */ /* 0x0001e80000100a00 */
[----:B------:R-:W-:Y:S04]  /*366b0*/  STL.64 [R1+0x1e8], R14 ;  /* 0x0001e80e01007387 */ /* 0x000fe80000100a00 */
[----:B0-----:R-:W3:Y:S02]  /*366c0*/  LDL.LU.64 R12, [R1+0x78b8] ;  /* 0x0078b800010c7983 */ /* 0x001ee40000300a00 */
[----:B---3--:R-:W-:Y:S02]  /*366d0*/  HMMA.16816.F32 R20, R20, R12, R8 ;  /* 0x0000000c1414723c */ /* 0x008fe40000001808 */
[----:B------:R-:W3:Y:S04]  /*366e0*/  LDL.LU.64 R10, [R1+0x78b0] ;  /* 0x0078b000010a7983 */ /* 0x000ee80000300a00 */
[----:B------:R-:W3:Y:S11]  /*366f0*/  LDL.LU.64 R8, [R1+0x78a8] ;  /* 0x0078a80001087983 */ /* 0x000ef60000300a00 */
[----:B------:R-:W-:Y:S06]  /*36700*/  @!UPT UIADD3 URZ, URZ, URZ, URZ ;  /* 0x0000003f3f3ff290 */ /* 0x000fec000fffe03f */
[----:B------:R-:W-:Y:S04]  /*36710*/  STL.64 [R1+0x1d0], R20 ;  /* 0x0001d01401007387 */ /* 0x000fe80000100a00 */
[----:B------:R0:W-:Y:S04]  /*36720*/  STL.64 [R1+0x1d8], R22 ;  /* 0x0001d81601007387 */ /* 0x0001e80000100a00 */
[----:B0-----:R-:W2:Y:S04]  /*36730*/  LDL.LU.64 R22, [R1+0x78a0] ;  /* 0x0078a00001167983 */ /* 0x001ea80000300a00 */
[----:B------:R-:W2:Y:S04]  /*36740*/  LDL.LU.64 R20, [R1+0x7898] ;  /* 0x0078980001147983 */ /* 0x000ea80000300a00 */
[----:B------:R0:W-:Y:S04]  /*36750*/  STL.64 [R1+0x7890], R12 ;  /* 0x0078900c01007387 */ /* 0x0001e80000100a00 */
[----:B0-----:R-:W3:Y:S01]  /*36760*/  LDL.64 R12, [R1+0x40] ;  /* 0x00004000010c7983 */ /* 0x001ee20000100a00 */
[C---:B--2---:R-:W-:Y:S08]  /*36770*/  HMMA.16816.F32 R4, R20.reuse, R16, R4 ;  /* 0x000000101404723c */ /* 0x044ff00000001804 */
[----:B---3--:R-:W-:Y:S01]  /*36780*/  HMMA.16816.F32 R8, R20, R12, R8 ;  /* 0x0000000c1408723c */ /* 0x008fe20000001808 */
[----:B------:R-:W-:Y:S01]  /*36790*/  IMAD.MOV.U32 R27, RZ, RZ, R12 ;  /* 0x000000ffff1b7224 */ /* 0x000fe200078e000c */
[----:B------:R-:W-:Y:S11]  /*367a0*/  MOV R26, R13 ;  /* 0x0000000d001a7202 */ /* 0x000ff60000000f00 */
[----:B------:R-:W-:Y:S02]  /*367b0*/  @!UPT UIADD3 URZ, URZ, URZ, URZ ;  /* 0x0000003f3f3ff290 */ /* 0x000fe4000fffe03f */
[----:B------:R0:W-:Y:S04]  /*367c0*/  STL.64 [R1+0x1b0], R4 ;  /* 0x0001b00401007387 */ /* 0x0001e80000100a00 */
[----:B------:R1:W-:Y:S04]  /*367d0*/  STL.64 [R1+0x1b8], R6 ;  /* 0x0001b80601007387 */ /* 0x0003e80000100a00 */
[----:B0-----:R-:W2:Y:S04]  /*367e0*/  LDL.LU R4, [R1+0x290] ;  /* 0x0002900001047983 */ /* 0x001ea80000300800 */
[----:B------:R-:W2:Y:S04]  /*367f0*/  LDL.LU R5, [R1+0x294] ;  /* 0x0002940001057983 */ /* 0x000ea80000300800 */
[----:B-1----:R-:W2:Y:S04]  /*36800*/  LDL.LU R6, [R1+0x298] ;  /* 0x0002980001067983 */ /* 0x002ea80000300800 */
[----:B------:R-:W2:Y:S01]  /*36810*/  LDL.LU R7, [R1+0x29c] ;  /* 0x00029c0001077983 */ /* 0x000ea20000300800 */
[----:B------:R-:W-:-:S03]  /*36820*/  MOV R0, R9 ;  /* 0x0000000900007202 */ /* 0x000fc60000000f00 */
[----:B------:R-:W3:Y:S04]  /*36830*/  LDL.LU.64 R12, [R1+0x7890] ;  /* 0x00789000010c7983 */ /* 0x000ee80000300a00 */
[----:B------:R-:W-:Y:S04]  /*36840*/  STL [R1+0x1a0], R8 ;  /* 0x0001a00801007387 */ /* 0x000fe80000100800 */
[----:B------:R0:W-:Y:S04]  /*36850*/  STL.64 [R1+0x1a8], R10 ;  /* 0x0001a80a01007387 */ /* 0x0001e80000100a00 */
[----:B0-----:R-:W4:Y:S04]  /*36860*/  LDL.LU.64 R10, [R1+0x7888] ;  /* 0x00788800010a7983 */ /* 0x001f280000300a00 */
[----:B------:R-:W4:Y:S04]  /*36870*/  LDL.LU.64 R8, [R1+0x7880] ;  /* 0x0078800001087983 */ /* 0x000f280000300a00 */
[----:B------:R-:W-:Y:S01]  /*36880*/  STL [R1+0x7708], R0 ;  /* 0x0077080001007387 */ /* 0x000fe20000100800 */
[C---:B----4-:R-:W-:Y:S11]  /*36890*/  HMMA.16816.F32 R8, R20.reuse, R24, R8 ;  /* 0x000000181408723c */ /* 0x050ff60000001808 */
[----:B------:R-:W-:Y:S11]  /*368a0*/  @!UPT UIADD3 URZ, URZ, URZ, URZ ;  /* 0x0000003f3f3ff290 */ /* 0x000ff6000fffe03f */
[----:B------:R-:W-:Y:S01]  /*368b0*/  @!UPT UIADD3 URZ, URZ, URZ, URZ ;  /* 0x0000003f3f3ff290 */ /* 0x000fe2000fffe03f */
[----:B------:R-:W-:Y:S04]  /*368c0*/  STL.64 [R1+0x180], R8 ;  /* 0x0001800801007387 */ /* 0x000fe80000100a00 */
[----:B------:R0:W-:Y:S04]  /*368d0*/  STL.64 [R1+0x188], R10 ;  /* 0x0001880a01007387 */ /* 0x0001e80000100a00 */
[----:B0-----:R-:W4:Y:S04]  /*368e0*/  LDL.LU.64 R10, [R1+0x7878] ;  /* 0x00787800010a7983 */ /* 0x001f280000300a00 */
[----:B------:R-:W4:Y:S01]  /*368f0*/  LDL.LU.64 R8, [R1+0x7870] ;  /* 0x0078700001087983 */ /* 0x000f220000300a00 */
[----:B---3--:R-:W-:Y:S01]  /*36900*/  MOV R19, R12 ;  /* 0x0000000c00137202 */ /* 0x008fe20000000f00 */
[----:B------:R-:W-:Y:S01]  /*36910*/  IMAD.MOV.U32 R18, RZ, RZ, R13 ;  /* 0x000000ffff127224 */ /* 0x000fe200078e000d */
[----:B----4-:R-:W-:Y:S01]  /*36920*/  HMMA.16816.F32 R20, R20, R12, R8 ;  /* 0x0000000c1414723c */ /* 0x010fe20000001808 */
[----:B------:R-:W2:Y:S04]  /*36930*/  LDL.LU.64 R10, [R1+0x7868] ;  /* 0x00786800010a7983 */ /* 0x000ea80000300a00 */
[----:B------:R-:W2:Y:S04]  /*36940*/  LDL.LU.64 R8, [R1+0x7860] ;  /* 0x0078600001087983 */ /* 0x000ea80000300a00 */
[----:B------:R-:W3:Y:S11]  /*36950*/  LDL.LU.64 R12, [R1+0x7858] ;  /* 0x00785800010c7983 */ /* 0x000ef60000300a00 */
[----:B------:R-:W-:Y:S03]  /*36960*/  @!UPT UIADD3 URZ, URZ, URZ, URZ ;  /* 0x0000003f3f3ff290 */ /* 0x000fe6000fffe03f */
[----:B------:R-:W-:Y:S04]  /*36970*/  STL.64 [R1+0xf0], R20 ;  /* 0x0000f01401007387 */ /* 0x000fe80000100a00 */
[----:B------:R0:W-:Y:S04]  /*36980*/  STL [R1+0xf8], R22 ;  /* 0x0000f81601007387 */ /* 0x0001e80000100800 */
[----:B------:R-:W3:Y:S01]  /*36990*/  LDL.LU R14, [R1+0x2b8] ;  /* 0x0002b800010e7983 */ /* 0x000ee20000300800 */
[----:B------:R-:W-:-:S03]  /*369a0*/  MOV R0, R23 ;  /* 0x0000001700007202 */ /* 0x000fc60000000f00 */
[----:B------:R-:W3:Y:S01]  /*369b0*/  LDL.LU R15, [R1+0x2bc] ;  /* 0x0002bc00010f7983 */ /* 0x000ee20000300800 */
[----:B0-----:R-:W-:-:S03]  /*369c0*/  MOV R22, R28 ;  /* 0x0000001c00167202 */ /* 0x001fc60000000f00 */
[----:B------:R-:W4:Y:S04]  /*369d0*/  LDL.LU R20, [R1+0x110] ;  /* 0x0001100001147983 */ /* 0x000f280000300800 */
[----:B------:R-:W4:Y:S04]  /*369e0*/  LDL.LU R21, [R1+0x114] ;  /* 0x0001140001157983 */ /* 0x000f280000300800 */
[----:B------:R-:W2:Y:S04]  /*369f0*/  LDL.LU R28, [R1+0x7854] ;  /* 0x00785400011c7983 */ /* 0x000ea80000300800 */
[----:B------:R-:W2:Y:S04]  /*36a00*/  LDL.LU R23, [R1+0x11c] ;  /* 0x00011c0001177983 */ /* 0x000ea80000300800 */
[----:B--2---:R-:W-:Y:S04]  /*36a10*/  STL.64 [R1+0x7810], R22 ;  /* 0x0078101601007387 */ /* 0x004fe80000100a00 */
[----:B----4-:R0:W-:Y:S04]  /*36a20*/  STL.64 [R1+0x7808], R20 ;  /* 0x0078081401007387 */ /* 0x0101e80000100a00 */
[----:B0-----:R-:W2:Y:S04]  /*36a30*/  LDL.LU R20, [R1+0xe0] ;  /* 0x0000e00001147983 */ /* 0x001ea80000300800 */
[----:B------:R-:W2:Y:S04]  /*36a40*/  LDL.LU R21, [R1+0xe4] ;  /* 0x0000e40001157983 */ /* 0x000ea80000300800 */
[----:B------:R-:W4:Y:S01]  /*36a50*/  LDL.LU R22, [R1+0xe8] ;  /* 0x0000e80001167983 */ /* 0x000f220000300800 */
[----:B------:R-:W-:Y:S01]  /*36a60*/  HMMA.16816.F32 R4, R8, R16, R4 ;  /* 0x000000100804723c */ /* 0x000fe20000001804 */
[----:B------:R-:W-:-:S02]  /*36a70*/  MOV R23, R28 ;  /* 0x0000001c00177202 */ /* 0x000fc40000000f00 */
[----:B------:R-:W2:Y:S04]  /*36a80*/  LDL.LU R28, [R1+0x7850] ;  /* 0x00785000011c7983 */ /* 0x000ea80000300800 */
[----:B----4-:R-:W-:Y:S04]  /*36a90*/  STL.64 [R1+0x7830], R22 ;  /* 0x0078301601007387 */ /* 0x010fe80000100a00 */
[----:B--2---:R0:W-:Y:S02]  /*36aa0*/  STL.64 [R1+0x7828], R20 ;  /* 0x0078281401007387 */ /* 0x0041e40000100a00 */
[----:B0-----:R-:W-:Y:S01]  /*36ab0*/  IMAD.MOV.U32 R20, RZ, RZ, R19 ;  /* 0x000000ffff147224 */ /* 0x001fe200078e0013 */
[----:B------:R-:W-:-:S05]  /*36ac0*/  MOV R21, R18 ;  /* 0x0000001200157202 */ /* 0x000fca0000000f00 */
[----:B------:R0:W-:Y:S04]  /*36ad0*/  STL.64 [R1+0x7840], R20 ;  /* 0x0078401401007387 */ /* 0x0001e80000100a00 */
[----:B0-----:R-:W2:Y:S04]  /*36ae0*/  LDL.LU R20, [R1+0x2d0] ;  /* 0x0002d00001147983 */ /* 0x001ea80000300800 */
[----:B------:R-:W2:Y:S04]  /*36af0*/  LDL.LU R21, [R1+0x2d4] ;  /* 0x0002d40001157983 */ /* 0x000ea80000300800 */
[----:B------:R-:W2:Y:S04]  /*36b00*/  LDL.LU R22, [R1+0x2d8] ;  /* 0x0002d80001167983 */ /* 0x000ea80000300800 */
[----:B------:R-:W2:Y:S04]  /*36b10*/  LDL.LU R23, [R1+0x2dc] ;  /* 0x0002dc0001177983 */ /* 0x000ea80000300800 */
[----:B------:R-:W-:Y:S04]  /*36b20*/  STL [R1+0x7750], R0 ;  /* 0x0077500001007387 */ /* 0x000fe80000100800 */
[----:B------:R0:W-:Y:S04]  /*36b30*/  STL.64 [R1+0x100], R4 ;  /* 0x0001000401007387 */ /* 0x0001e80000100a00 */
[----:B------:R-:W-:Y:S04]  /*36b40*/  STL.64 [R1+0x108], R6 ;  /* 0x0001080601007387 */ /* 0x000fe80000100a00 */
[----:B0-----:R-:W4:Y:S04]  /*36b50*/  LDL.LU.64 R4, [R1+0x7848] ;  /* 0x0078480001047983 */ /* 0x001f280000300a00 */
[----:B------:R0:W-:Y:S04]  /*36b60*/  STL.64 [R1+0x7838], R16 ;  /* 0x0078381001007387 */ /* 0x0001e80000100a00 */
[----:B0-----:R-:W2:Y:S04]  /*36b70*/  LDL.LU R16, [R1+0x2a0] ;  /* 0x0002a00001107983 */ /* 0x001ea80000300800 */
[----:B------:R-:W2:Y:S01]  /*36b80*/  LDL.LU R17, [R1+0x2a4] ;  /* 0x0002a40001117983 */ /* 0x000ea20000300800 */
[----:B----4-:R-:W-:-:S02]  /*36b90*/  MOV R18, R5 ;  /* 0x0000000500127202 */ /* 0x010fc40000000f00 */
[----:B------:R-:W-:Y:S02]  /*36ba0*/  MOV R19, R4 ;  /* 0x0000000400137202 */ /* 0x000fe40000000f00 */
[----:B------:R-:W0:Y:S04]  /*36bb0*/  LDSM.16.MT88.4 R4, [R28+0x2000] ;  /* 0x002000001c04783b */ /* 0x000e280000004200 */
[----:B0-----:R-:W-:Y:S04]  /*36bc0*/  STL.64 [R1+0x7760], R6 ;  /* 0x0077600601007387 */ /* 0x001fe80000100a00 */
[----:B------:R0:W-:Y:S02]  /*36bd0*/  STL.64 [R1+0x7758], R4 ;  /* 0x0077580401007387 */ /* 0x0001e40000100a00 */
[----:B0-----:R-:W-:Y:S01]  /*36be0*/  IMAD.MOV.U32 R4, RZ, RZ, R27 ;  /* 0x000000ffff047224 */ /* 0x001fe200078e001b */
[----:B------:R-:W-:-:S07]  /*36bf0*/  MOV R5, R26 ;  /* 0x0000001a00057202 */ /* 0x000fce0000000f00 */
[C---:B---3--:R-:W-:Y:S11]  /*36c00*/  HMMA.16816.F32 R12, R8.reuse, R4, R12 ;  /* 0x00000004080c723c */ /* 0x048ff6000000180c */
[----:B------:R-:W-:Y:S11]  /*36c10*/  @!UPT UIADD3 URZ, URZ, URZ, URZ ;  /* 0x0000003f3f3ff290 */ /* 0x000ff6000fffe03f */
[----:B------:R-:W-:Y:S01]  /*36c20*/  @!UPT UIADD3 URZ, URZ, URZ, URZ ;  /* 0x0000003f3f3ff290 */ /* 0x000fe2000fffe03f */
[----:B------:R-:W-:Y:S04]  /*36c30*/  STL.64 [R1+0x170], R12 ;  /* 0x0001700c01007387 */ /* 0x000fe80000100a00 */
[----:B------:R-:W-:Y:S04]  /*36c40*/  STL.64 [R1+0x178], R14 ;  /* 0x0001780e01007387 */ /* 0x000fe80000100a00 */
[----:B------:R-:W0:Y:S01]  /*36c50*/  LDSM.16.MT88.4 R12, [R28+0x2080] ;  /* 0x002080001c0c783b */ /* 0x000e220000004200 */
[C---:B--2---:R-:W-:Y:S03]  /*36c60*/  HMMA.16816.F32 R20, R8.reuse, R24, R20 ;  /* 0x000000180814723c */ /* 0x044fe60000001814 */
[----:B------:R-:W-:Y:S04]  /*36c70*/  STL [R1+0x776c], R28 ;  /* 0x00776c1c01007387 */ /* 0x000fe80000100800 */
[----:B0-----:R-:W-:Y:S04]  /*36c80*/  STL.64 [R1+0x7718], R14 ;  /* 0x0077180e01007387 */ /* 0x001fe80000100a00 */
[----:B------:R0:W-:Y:S04]  /*36c90*/  STL.64 [R1+0x7710], R12 ;  /* 0x0077100c01007387 */ /* 0x0001e80000100a00 */
[----:B0-----:R-:W2:Y:S04]  /*36ca0*/  LDL.LU R12, [R1+0xd0] ;  /* 0x0000d000010c7983 */ /* 0x001ea80000300800 */
[----:B------:R-:W2:Y:S04]  /*36cb0*/  LDL.LU R13, [R1+0xd4] ;  /* 0x0000d400010d7983 */ /* 0x000ea80000300800 */
[----:B------:R-:W2:Y:S04]  /*36cc0*/  LDL.LU R14, [R1+0xd8] ;  /* 0x0000d800010e7983 */ /* 0x000ea80000300800 */
[----:B------:R-:W2:Y:S04]  /*36cd0*/  LDL.LU R15, [R1+0xdc] ;  /* 0x0000dc00010f7983 */ /* 0x000ea80000300800 */
[----:B------:R0:W-:Y:S04]  /*36ce0*/  STL.64 [R1+0x190], R20 ;  /* 0x0001901401007387 */ /* 0x0001e80000100a00 */
[----:B------:R1:W-:Y:S04]  /*36cf0*/  STL.64 [R1+0x198], R22 ;  /* 0x0001981601007387 */ /* 0x0003e80000100a00 */
[----:B0-----:R-:W3:Y:S02]  /*36d00*/  LDL.LU.64 R20, [R1+0x7840] ;  /* 0x0078400001147983 */ /* 0x001ee40000300a00 */
[----:B---3--:R-:W-:Y:S02]  /*36d10*/  HMMA.16816.F32 R8, R8, R20, R16 ;  /* 0x000000140808723c */ /* 0x008fe40000001810 */
[----:B------:R-:W3:Y:S04]  /*36d20*/  LDL.LU.64 R16, [R1+0x7838] ;  /* 0x0078380001107983 */ /* 0x000ee80000300a00 */
[----:B-1----:R-:W3:Y:S04]  /*36d30*/  LDL.LU.64 R22, [R1+0x7830] ;  /* 0x0078300001167983 */ /* 0x002ee80000300a00 */
[----:B------:R-:W3:Y:S11]  /*36d40*/  LDL.LU.64 R20, [R1+0x7828] ;  /* 0x0078280001147983 */ /* 0x000ef60000300a00 */
[----:B------:R-:W-:Y:S02]  /*36d50*/  @!UPT UIADD3 URZ, URZ, URZ, URZ ;  /* 0x0000003f3f3ff290 */ /* 0x000fe4000fffe03f */
        /* <DEDUP_REMOVED lines=9> */
[----:B0-----:R-:W3:Y:S04]  /*36df0*/  LDL.LU.64 R22, [R1+0x7810] ;  /* 0x0078100001167983 */ /* 0x001ee80000300a00 */
[----:B------:R-:W3:Y:S01]  /*36e00*/  LDL.LU.64 R20, [R1+0x7808] ;  /* 0x0078080001147983 */ /* 0x000ee20000300a00 */
[C---:B--2---:R-:W-:Y:S11]  /*36e10*/  HMMA.16816.F32 R12, R8.reuse, R4, R12 ;  /* 0x00000004080c723c */ /* 0x044ff6000000180c */
[----:B------:R-:W-:Y:S11]  /*36e20*/  @!UPT UIADD3 URZ, URZ, URZ, URZ ;  /* 0x0000003f3f3ff290 */ /* 0x000ff6000fffe03f */
[----:B------:R-:W-:Y:S01]  /*36e30*/  @!UPT UIADD3 URZ, URZ, URZ, URZ ;  /* 0x0000003f3f3ff290 */ /* 0x000fe2000fffe03f */
[----:B------:R0:W-:Y:S04]  /*36e40*/  STL.64 [R1+0xd0], R12 ;  /* 0x0000d00c01007387 */ /* 0x0001e80000100a00 */
[----:B------:R1:W-:Y:S04]  /*36e50*/  STL.64 [R1+0xd8], R14 ;  /* 0x0000d80e01007387 */ /* 0x0003e80000100a00 */
[----:B0-----:R-:W2:Y:S01]  /*36e60*/  LDL.LU R12, [R1+0x2f0] ;  /* 0x0002f000010c7983 */ /* 0x001ea20000300800 */
[C---:B---3--:R-:W-:Y:S11]  /*36e70*/  HMMA.16816.F32 R4, R8.reuse, R24, R20 ;  /* 0x000000180804723c */ /* 0x048ff60000001814 */
[----:B------:R-:W-:Y:S11]  /*36e80*/  @!UPT UIADD3 URZ, URZ, URZ, URZ ;  /* 0x0000003f3f3ff290 */ /* 0x000ff6000fffe03f */
[----:B------:R-:W-:Y:S01]  /*36e90*/  @!UPT UIADD3 URZ, URZ, URZ, URZ ;  /* 0x0000003f3f3ff290 */ /* 0x000fe2000fffe03f */
[----:B------:R-:W-:Y:S04]  /*36ea0*/  STL.64 [R1+0xc0], R4 ;  /* 0x0000c00401007387 */ /* 0x000fe80000100a00 */
[----:B------:R-:W-:Y:S04]  /*36eb0*/  STL.64 [R1+0xc8], R6 ;  /* 0x0000c80601007387 */ /* 0x000fe80000100a00 */
[----:B------:R-:W2:Y:S04]  /*36ec0*/  LDL.LU R13, [R1+0x2f4] ;  /* 0x0002f400010d7983 */ /* 0x000ea80000300800 */
[----:B-1----:R-:W3:Y:S04]  /*36ed0*/  LDL.LU R14, [R1+0x2f8] ;  /* 0x0002f800010e7983 */ /* 0x002ee80000300800 */
[----:B------:R-:W3:Y:S04]  /*36ee0*/  LDL.LU R15, [R1+0x2fc] ;  /* 0x0002fc00010f7983 */ /* 0x000ee80000300800 */
[----:B---3--:R-:W-:Y:S04]  /*36ef0*/  STL.64 [R1+0x77b8], R14 ;  /* 0x0077b80e01007387 */ /* 0x008fe80000100a00 */
[----:B--2---:R0:W-:Y:S04]  /*36f00*/  STL.64 [R1+0x77b0], R12 ;  /* 0x0077b00c01007387 */ /* 0x0041e80000100a00 */
[----:B0-----:R-:W2:Y:S04]  /*36f10*/  LDL.64 R12, [R1+0x60] ;  /* 0x00006000010c7983 */ /* 0x001ea80000100a00 */
[----:B--2---:R0:W-:Y:S04]  /*36f20*/  STL.64 [R1+0x77d0], R12 ;  /* 0x0077d00c01007387 */ /* 0x0041e80000100a00 */
[----:B0-----:R-:W2:Y:S04]  /*36f30*/  LDL.LU R12, [R1+0x310] ;  /* 0x00031000010c7983 */ /* 0x001ea80000300800 */
[----:B------:R-:W2:Y:S04]  /*36f40*/  LDL.LU R13, [R1+0x314] ;  /* 0x00031400010d7983 */ /* 0x000ea80000300800 */
[----:B------:R-:W3:Y:S04]  /*36f50*/  LDL.LU R14, [R1+0x318] ;  /* 0x00031800010e7983 */ /* 0x000ee80000300800 */
[----:B------:R-:W3:Y:S04]  /*36f60*/  LDL.LU R15, [R1+0x31c] ;  /* 0x00031c00010f7983 */ /* 0x000ee80000300800 */
[----:B------:R-:W4:Y:S04]  /*36f70*/  LDL.LU R24, [R1+0x80] ;  /* 0x0000800001187983 */ /* 0x000f280000300800 */
[----:B------:R-:W4:Y:S04]  /*36f80*/  LDL.LU R25, [R1+0x84] ;  /* 0x0000840001197983 */ /* 0x000f280000300800 */
[----:B------:R-:W4:Y:S04]  /*36f90*/  LDL.LU R26, [R1+0x88] ;  /* 0x00008800011a7983 */ /* 0x000f280000300800 */
[----:B------:R-:W4:Y:S04]  /*36fa0*/  LDL.LU R27, [R1+0x8c] ;  /* 0x00008c00011b7983 */ /* 0x000f280000300800 */
[----:B---3--:R-:W-:Y:S04]  /*36fb0*/  STL.64 [R1+0x77f0], R14 ;  /* 0x0077f00e01007387 */ /* 0x008fe80000100a00 */
[----:B--2---:R0:W-:Y:S04]  /*36fc0*/  STL.64 [R1+0x77e8], R12 ;  /* 0x0077e80c01007387 */ /* 0x0041e80000100a00 */
[----:B0-----:R-:W2:Y:S04]  /*36fd0*/  LDL.LU R12, [R1+0x320] ;  /* 0x00032000010c7983 */ /* 0x001ea80000300800 */
[----:B------:R-:W2:Y:S04]  /*36fe0*/  LDL.LU R13, [R1+0x324] ;  /* 0x00032400010d7983 */ /* 0x000ea80000300800 */
[----:B------:R-:W2:Y:S04]  /*36ff0*/  LDL.LU R14, [R1+0x328] ;  /* 0x00032800010e7983 */ /* 0x000ea80000300800 */
[----:B------:R-:W2:Y:S04]  /*37000*/  LDL.LU R15, [R1+0x32c] ;  /* 0x00032c00010f7983 */ /* 0x000ea80000300800 */
[----:B------:R-:W3:Y:S04]  /*37010*/  LDL.LU R4, [R1+0x130] ;  /* 0x0001300001047983 */ /* 0x000ee80000300800 */
[----:B------:R-:W3:Y:S04]  /*37020*/  LDL.LU R5, [R1+0x134] ;  /* 0x0001340001057983 */ /* 0x000ee80000300800 */
[----:B------:R-:W2:Y:S04]  /*37030*/  LDL.LU R6, [R1+0x138] ;  /* 0x0001380001067983 */ /* 0x000ea80000300800 */
[----:B------:R-:W2:Y:S04]  /*37040*/  LDL.LU R7, [R1+0x13c] ;  /* 0x00013c0001077983 */ /* 0x000ea80000300800 */
[----:B--2---:R-:W-:Y:S04]  /*37050*/  STL.64 [R1+0x7790], R6 ;  /* 0x0077900601007387 */ /* 0x004fe80000100a00 */
[----:B---3--:R0:W-:Y:S04]  /*37060*/  STL.64 [R1+0x7788], R4 ;  /* 0x0077880401007387 */ /* 0x0081e80000100a00 */
[----:B0-----:R-:W2:Y:S04]  /*37070*/  LDL.LU R4, [R1+0x120] ;  /* 0x0001200001047983 */ /* 0x001ea80000300800 */
[----:B------:R-:W2:Y:S04]  /*37080*/  LDL.LU R5, [R1+0x124] ;  /* 0x0001240001057983 */ /* 0x000ea80000300800 */
[----:B------:R-:W3:Y:S04]  /*37090*/  LDL.LU R6, [R1+0x128] ;  /* 0x0001280001067983 */ /* 0x000ee80000300800 */
[----:B------:R-:W3:Y:S04]  /*370a0*/  LDL.LU R7, [R1+0x12c] ;  /* 0x00012c0001077983 */ /* 0x000ee80000300800 */
[----:B---3--:R-:W-:Y:S04]  /*370b0*/  STL.64 [R1+0x77a8], R6 ;  /* 0x0077a80601007387 */ /* 0x008fe80000100a00 */
[----:B--2---:R0:W-:Y:S04]  /*370c0*/  STL.64 [R1+0x77a0], R4 ;  /* 0x0077a00401007387 */ /* 0x0041e80000100a00 */
[----:B0-----:R-:W4:Y:S04]  /*370d0*/  LDL.LU.64 R4, [R1+0x50] ;  /* 0x0000500001047983 */ /* 0x001f280000300a00 */
[----:B------:R-:W2:Y:S04]  /*370e0*/  LDL.LU R20, [R1+0x140] ;  /* 0x0001400001147983 */ /* 0x000ea80000300800 */
[----:B------:R-:W2:Y:S04]  /*370f0*/  LDL.LU R21, [R1+0x144] ;  /* 0x0001440001157983 */ /* 0x000ea80000300800 */
[----:B------:R-:W3:Y:S04]  /*37100*/  LDL.LU R22, [R1+0x148] ;  /* 0x0001480001167983 */ /* 0x000ee80000300800 */
[----:B------:R-:W3:Y:S04]  /*37110*/  LDL.LU R23, [R1+0x14c] ;  /* 0x00014c0001177983 */ /* 0x000ee80000300800 */
[----:B---3--:R-:W-:Y:S04]  /*37120*/  STL.64 [R1+0x77c8], R22 ;  /* 0x0077c81601007387 */ /* 0x008fe80000100a00 */
[----:B--2---:R0:W-:Y:S04]  /*37130*/  STL.64 [R1+0x77c0], R20 ;  /* 0x0077c01401007387 */ /* 0x0041e80000100a00 */
[----:B0-----:R-:W2:Y:S04]  /*37140*/  LDL.LU R20, [R1+0x300] ;  /* 0x0003000001147983 */ /* 0x001ea80000300800 */
[----:B------:R-:W2:Y:S04]  /*37150*/  LDL.LU R21, [R1+0x304] ;  /* 0x0003040001157983 */ /* 0x000ea80000300800 */
[----:B------:R-:W3:Y:S04]  /*37160*/  LDL.LU R22, [R1+0x308] ;  /* 0x0003080001167983 */ /* 0x000ee80000300800 */
[----:B------:R-:W3:Y:S01]  /*37170*/  LDL.LU R23, [R1+0x30c] ;  /* 0x00030c0001177983 */ /* 0x000ee20000300800 */
[----:B----4-:R-:W-:Y:S03]  /*37180*/  HMMA.16816.F32 R8, R8, R4, R24 ;  /* 0x000000040808723c */ /* 0x010fe60000001818 */
[----:B---3--:R-:W-:Y:S04]  /*37190*/  STL.64 [R1+0x77e0], R22 ;  /* 0x0077e01601007387 */ /* 0x008fe80000100a00 */
[----:B--2---:R0:W-:Y:S04]  /*371a0*/  STL.64 [R1+0x77d8], R20 ;  /* 0x0077d81401007387 */ /* 0x0041e80000100a00 */
[----:B0-----:R-:W2:Y:S04]  /*371b0*/  LDL.LU.64 R20, [R1+0x40] ;  /* 0x0000400001147983 */ /* 0x001ea80000300a00 */
[----:B------:R-:W3:Y:S04]  /*371c0*/  LDL.LU.64 R26, [R1+0x7800] ;  /* 0x00780000011a7983 */ /* 0x000ee80000300a00 */
[----:B------:R-:W3:Y:S04]  /*371d0*/  LDL.LU.64 R24, [R1+0x77f8] ;  /* 0x0077f80001187983 */ /* 0x000ee80000300a00 */
[----:B------:R0:W-:Y:S04]  /*371e0*/  STL.64 [R1+0x80], R8 ;  /* 0x0000800801007387 */ /* 0x0001e80000100a00 */
[----:B------:R-:W-:Y:S04]  /*371f0*/  STL.64 [R1+0x88], R10 ;  /* 0x0000880a01007387 */ /* 0x000fe80000100a00 */
[----:B0-----:R-:W4:Y:S01]  /*37200*/  LDL.LU R8, [R1+0x10] ;  /* 0x0000100001087983 */ /* 0x001f220000300800 */
[----:B---3--:R-:W-:Y:S11]  /*37210*/  HMMA.16816.F32 R12, R24, R16, R12 ;  /* 0x00000010180c723c */ /* 0x008ff6000000180c */
[----:B------:R-:W-:Y:S11]  /*37220*/  @!UPT UIADD3 URZ, URZ, URZ, URZ ;  /* 0x0000003f3f3ff290 */ /* 0x000ff6000fffe03f */
[----:B------:R-:W-:Y:S01]  /*37230*/  @!UPT UIADD3 URZ, URZ, URZ, URZ ;  /* 0x0000003f3f3ff290 */ /* 0x000fe2000fffe03f */
[----:B------:R-:W-:Y:S04]  /*37240*/  STL.64 [R1+0xb0], R12 ;  /* 0x0000b00c01007387 */ /* 0x000fe80000100a00 */
[----:B------:R0:W-:Y:S04]  /*37250*/  STL.64 [R1+0xb8], R14 ;  /* 0x0000b80e01007387 */ /* 0x0001e80000100a00 */
[----:B0-----:R-:W3:Y:S04]  /*37260*/  LDL.LU.64 R14, [R1+0x77f0] ;  /* 0x0077f000010e7983 */ /* 0x001ee80000300a00 */
[----:B------:R-:W3:Y:S01]  /*37270*/  LDL.LU.64 R12, [R1+0x77e8] ;  /* 0x0077e800010c7983 */ /* 0x000ee20000300a00 */
[----:B--2---:R-:W-:-:S02]  /*37280*/  MOV R18, R20 ;  /* 0x0000001400127202 */ /* 0x004fc40000000f00 */
[----:B------:R-:W-:Y:S01]  /*37290*/  MOV R0, R21 ;  /* 0x0000001500007202 */ /* 0x000fe20000000f00 */
[----:B------:R-:W2:Y:S01]  /*372a0*/  LDL.LU.64 R22, [R1+0x77e0] ;  /* 0x0077e00001167983 */ /* 0x000ea20000300a00 */
[----:B---3--:R-:W-:Y:S03]  /*372b0*/  HMMA.16816.F32 R12, R24, R20, R12 ;  /* 0x00000014180c723c */ /* 0x008fe6000000180c */
[----:B------:R-:W2:Y:S11]  /*372c0*/  LDL.LU.64 R20, [R1+0x77d8] ;  /* 0x0077d80001147983 */ /* 0x000eb60000300a00 */
[----:B------:R-:W-:Y:S09]  /*372d0*/  @!UPT UIADD3 URZ, URZ, URZ, URZ ;  /* 0x0000003f3f3ff290 */ /* 0x000ff2000fffe03f */
[----:B------:R0:W-:Y:S04]  /*372e0*/  STL.64 [R1+0xa0], R12 ;  /* 0x0000a00c01007387 */ /* 0x0001e80000100a00 */
[----:B------:R-:W-:Y:S04]  /*372f0*/  STL [R1+0xa8], R14 ;  /* 0x0000a80e01007387 */ /* 0x000fe80000100800 */
[----:B0-----:R-:W2:Y:S01]  /*37300*/  LDL.LU.64 R12, [R1+0x77d0] ;  /* 0x0077d000010c7983 */ /* 0x001ea20000300a00 */
[----:B------:R-:W-:Y:S01]  /*37310*/  IMAD.MOV.U32 R11, RZ, RZ, R2 ;  /* 0x000000ffff0b7224 */ /* 0x000fe200078e0002 */
[----:B------:R-:W-:-:S05]  /*37320*/  MOV R2, R15 ;  /* 0x0000000f00027202 */ /* 0x000fca0000000f00 */
[----:B------:R-:W-:Y:S01]  /*37330*/  STL [R1+0x7640], R2 ;  /* 0x0076400201007387 */ /* 0x000fe20000100800 */
[----:B------:R-:W-:Y:S01]  /*37340*/  MOV R9, R29 ;  /* 0x0000001d00097202 */ /* 0x000fe20000000f00 */
[----:B--2---:R-:W-:Y:S01]  /*37350*/  HMMA.16816.F32 R20, R24, R12, R20 ;  /* 0x0000000c1814723c */ /* 0x004fe20000001814 */
[----:B------:R-:W-:Y:S01]  /*37360*/  IMAD.MOV.U32 R29, RZ, RZ, R12 ;  /* 0x000000ffff1d7224 */ /* 0x000fe200078e000c */
[----:B------:R-:W-:Y:S11]  /*37370*/  MOV R19, R13 ;  /* 0x0000000d00137202 */ /* 0x000ff60000000f00 */
[----:B------:R-:W-:Y:S10]  /*37380*/  @!UPT UIADD3 URZ, URZ, URZ, URZ ;  /* 0x0000003f3f3ff290 */ /* 0x000ff4000fffe03f */
[----:B------:R-:W-:Y:S04]  /*37390*/  STL.64 [R1+0x90], R20 ;  /* 0x0000901401007387 */ /* 0x000fe80000100a00 */
[----:B------:R0:W-:Y:S04]  /*373a0*/  STL.64 [R1+0x98], R22 ;  /* 0x0000981601007387 */ /* 0x0001e80000100a00 */
[----:B0-----:R-:W2:Y:S04]  /*373b0*/  LDL.LU.64 R22, [R1+0x77c8] ;  /* 0x0077c80001167983 */ /* 0x001ea80000300a00 */
[----:B------:R-:W2:Y:S04]  /*373c0*/  LDL.LU.64 R20, [R1+0x77c0] ;  /* 0x0077c00001147983 */ /* 0x000ea80000300a00 */
[----:B------:R-:W3:Y:S04]  /*373d0*/  LDL.LU.64 R14, [R1+0x77b8] ;  /* 0x0077b800010e7983 */ /* 0x000ee80000300a00 */
[----:B------:R-:W3:Y:S01]  /*373e0*/  LDL.LU.64 R12, [R1+0x77b0] ;  /* 0x0077b000010c7983 */ /* 0x000ee20000300a00 */
[----:B------:R-:W-:-:S02]  /*373f0*/  MOV R10, R3 ;  /* 0x00000003000a7202 */ /* 0x000fc40000000f00 */
[----:B------:R-:W-:Y:S01]  /*37400*/  MOV R28, R4 ;  /* 0x00000004001c7202 */ /* 0x000fe20000000f00 */
[----:B------:R-:W4:Y:S01]  /*37410*/  LDL.LU.64 R6, [R1+0x77a8] ;  /* 0x0077a80001067983 */ /* 0x000f220000300a00 */
[----:B------:R-:W-:Y:S01]  /*37420*/  MOV R3, R5 ;  /* 0x0000000500037202 */ /* 0x000fe20000000f00 */
[----:B---3--:R-:W-:Y:S02]  /*37430*/  HMMA.16816.F32 R12, R24, R4, R12 ;  /* 0x00000004180c723c */ /* 0x008fe4000000180c */
[----:B------:R-:W4:Y:S11]  /*37440*/  LDL.LU.64 R4, [R1+0x77a0] ;  /* 0x0077a00001047983 */ /* 0x000f360000300a00 */
[----:B------:R-:W-:Y:S10]  /*37450*/  @!UPT UIADD3 URZ, URZ, URZ, URZ ;  /* 0x0000003f3f3ff290 */ /* 0x000ff4000fffe03f */
[----:B------:R0:W-:Y:S01]  /*37460*/  STL.64 [R1+0x20], R12 ;  /* 0x0000200c01007387 */ /* 0x0001e20000100a00 */
[----:B------:R-:W-:-:S03]  /*37470*/  IMAD.MOV.U32 R2, RZ, RZ, R15 ;  /* 0x000000ffff027224 */ /* 0x000fc600078e000f */
[----:B------:R1:W-:Y:S04]  /*37480*/  STL [R1+0x28], R14 ;  /* 0x0000280e01007387 */ /* 0x0003e80000100800 */
[----:B0-----:R-:W3:Y:S04]  /*37490*/  LDL.LU R12, [R1+0x330] ;  /* 0x00033000010c7983 */ /* 0x001ee80000300800 */
[----:B------:R-:W3:Y:S04]  /*374a0*/  LDL.LU R13, [R1+0x334] ;  /* 0x00033400010d7983 */ /* 0x000ee80000300800 */
[----:B-1----:R-:W2:Y:S04]  /*374b0*/  LDL.LU R14, [R1+0x338] ;  /* 0x00033800010e7983 */ /* 0x002ea80000300800 */
[----:B------:R-:W2:Y:S01]  /*374c0*/  LDL.LU R15, [R1+0x33c] ;  /* 0x00033c00010f7983 */ /* 0x000ea20000300800 */
[----:B----4-:R-:W-:Y:S03]  /*374d0*/  HMMA.16816.F32 R4, R8, R16, R4 ;  /* 0x000000100804723c */ /* 0x010fe60000001804 */
[----:B--2---:R-:W-:Y:S04]  /*374e0*/  STL.64 [R1+0x7728], R14 ;  /* 0x0077280e01007387 */ /* 0x004fe80000100a00 */
[----:B---3--:R0:W-:Y:S02]  /*374f0*/  STL.64 [R1+0x7720], R12 ;  /* 0x0077200c01007387 */ /* 0x0081e40000100a00 */
[----:B0-----:R-:W-:-:S02]  /*37500*/  MOV R12, R29 ;  /* 0x0000001d000c7202 */ /* 0x001fc40000000f00 */
[----:B------:R-:W2:Y:S04]  /*37510*/  LDL.LU R29, [R1+0x7798] ;  /* 0x00779800011d7983 */ /* 0x000ea80000300800 */
[----:B------:R-:W-:Y:S08]  /*37520*/  STL [R1+0x7644], R2 ;  /* 0x0076440201007387 */ /* 0x000ff00000100800 */
[----:B------:R-:W-:Y:S04]  /*37530*/  STL.64 [R1+0x70], R4 ;  /* 0x0000700401007387 */ /* 0x000fe80000100a00 */
[----:B------:R0:W-:Y:S04]  /*37540*/  STL.64 [R1+0x78], R6 ;  /* 0x0000780601007387 */ /* 0x0001e80000100a00 */
[----:B0-----:R-:W3:Y:S04]  /*37550*/  LDL.LU.64 R6, [R1+0x7790] ;  /* 0x0077900001067983 */ /* 0x001ee80000300a00 */
[----:B------:R-:W3:Y:S01]  /*37560*/  LDL.LU.64 R4, [R1+0x7788] ;  /* 0x0077880001047983 */ /* 0x000ee20000300a00 */
[----:B------:R-:W-:Y:S01]  /*37570*/  MOV R24, R18 ;  /* 0x0000001200187202 */ /* 0x000fe20000000f00 */
[----:B------:R-:W-:Y:S01]  /*37580*/  IMAD.MOV.U32 R25, RZ, RZ, R0 ;  /* 0x000000ffff197224 */ /* 0x000fe200078e0000 */
[----:B------:R-:W-:-:S07]  /*37590*/  MOV R13, R19 ;  /* 0x00000013000d7202 */ /* 0x000fce0000000f00 */
[C---:B------:R-:W-:Y:S01]  /*375a0*/  HMMA.16816.F32 R20, R8.reuse, R12, R20 ;  /* 0x0000000c0814723c */ /* 0x040fe20000001814 */
[----:B------:R-:W-:Y:S02]  /*375b0*/  MOV R0, R16 ;  /* 0x0000001000007202 */ /* 0x000fe40000000f00 */
[----:B------:R-:W-:Y:S02]  /*375c0*/  MOV R2, R17 ;  /* 0x0000001100027202 */ /* 0x000fe40000000f00 */
[----:B------:R-:W4:Y:S04]  /*375d0*/  LDL.LU.64 R16, [R1+0x7780] ;  /* 0x0077800001107983 */ /* 0x000f280000300a00 */
[----:B------:R-:W-:Y:S01]  /*375e0*/  STL.64 [R1+0x7748], R24 ;  /* 0x0077481801007387 */ /* 0x000fe20000100a00 */
[----:B---3--:R-:W-:Y:S11]  /*375f0*/  HMMA.16816.F32 R4, R8, R24, R4 ;  /* 0x000000180804723c */ /* 0x008ff60000001804 */
[----:B------:R-:W-:Y:S11]  /*37600*/  @!UPT UIADD3 URZ, URZ, URZ, URZ ;  /* 0x0000003f3f3ff290 */ /* 0x000ff6000fffe03f */
[----:B------:R-:W-:Y:S01]  /*37610*/  @!UPT UIADD3 URZ, URZ, URZ, URZ ;  /* 0x0000003f3f3ff290 */ /* 0x000fe2000fffe03f */
[----:B------:R0:W-:Y:S04]  /*37620*/  STL.64 [R1+0x120], R4 ;  /* 0x0001200401007387 */ /* 0x0001e80000100a00 */
[----:B------:R2:W-:Y:S04]  /*37630*/  STL.64 [R1+0x128], R6 ;  /* 0x0001280601007387 */ /* 0x0005e80000100a00 */
[----:B0-----:R-:W3:Y:S04]  /*37640*/  LDL.LU R4, [R1+0x1c0] ;  /* 0x0001c00001047983 */ /* 0x001ee80000300800 */
[----:B------:R-:W-:Y:S01]  /*37650*/  STL.64 [R1+0x150], R20 ;  /* 0x0001501401007387 */ /* 0x000fe20000100a00 */
[----:B--2---:R-:W-:-:S03]  /*37660*/  MOV R7, R29 ;  /* 0x0000001d00077202 */ /* 0x004fc60000000f00 */
[----:B------:R-:W-:Y:S04]  /*37670*/  STL.64 [R1+0x158], R22 ;  /* 0x0001581601007387 */ /* 0x000fe80000100a00 */
[----:B------:R-:W3:Y:S04]  /*37680*/  LDL.LU R5, [R1+0x1c4] ;  /* 0x0001c40001057983 */ /* 0x000ee80000300800 */
[----:B------:R-:W3:Y:S04]  /*37690*/  LDL.LU R6, [R1+0x1c8] ;  /* 0x0001c80001067983 */ /* 0x000ee80000300800 */
[----:B------:R-:W2:Y:S04]  /*376a0*/  LDL.LU R29, [R1+0x7778] ;  /* 0x00777800011d7983 */ /* 0x000ea80000300800 */
[----:B------:R-:W3:Y:S04]  /*376b0*/  LDL.LU R24, [R1+0x360] ;  /* 0x0003600001187983 */ /* 0x000ee80000300800 */
[----:B------:R-:W3:Y:S04]  /*376c0*/  LDL.LU R25, [R1+0x364] ;  /* 0x0003640001197983 */ /* 0x000ee80000300800 */
[----:B------:R-:W3:Y:S04]  /*376d0*/  LDL.LU R26, [R1+0x368] ;  /* 0x00036800011a7983 */ /* 0x000ee80000300800 */
[----:B------:R-:W3:Y:S04]  /*376e0*/  LDL.LU R27, [R1+0x36c] ;  /* 0x00036c00011b7983 */ /* 0x000ee80000300800 */
[----:B------:R0:W-:Y:S04]  /*376f0*/  STL.64 [R1+0x7740], R12 ;  /* 0x0077400c01007387 */ /* 0x0001e80000100a00 */
[----:B0-----:R-:W3:Y:S04]  /*37700*/  LDL.LU R12, [R1+0x350] ;  /* 0x00035000010c7983 */ /* 0x001ee80000300800 */
[----:B------:R-:W3:Y:S04]  /*37710*/  LDL.LU R13, [R1+0x354] ;  /* 0x00035400010d7983 */ /* 0x000ee80000300800 */
[----:B------:R-:W3:Y:S04]  /*37720*/  LDL.LU R14, [R1+0x358] ;  /* 0x00035800010e7983 */ /* 0x000ee80000300800 */
[----:B------:R-:W3:Y:S04]  /*37730*/  LDL.LU R15, [R1+0x35c] ;  /* 0x00035c00010f7983 */ /* 0x000ee80000300800 */
[----:B--2---:R-:W0:Y:S04]  /*37740*/  LDSM.16.MT88.4 R20, [R29+0x3000] ;  /* 0x003000001d14783b */ /* 0x004e280000004200 */
[----:B0-----:R-:W-:Y:S04]  /*37750*/  STL.64 [R1+0x76e8], R22 ;  /* 0x0076e81601007387 */ /* 0x001fe80000100a00 */
[----:B------:R4:W-:Y:S02]  /*37760*/  STL.64 [R1+0x76e0], R20 ;  /* 0x0076e01401007387 */ /* 0x0009e40000100a00 */
[----:B----4-:R-:W-:Y:S01]  /*37770*/  IMAD.MOV.U32 R20, RZ, RZ, R16 ;  /* 0x000000ffff147224 */ /* 0x010fe200078e0010 */
[----:B------:R-:W-:Y:S01]  /*37780*/  MOV R21, R17 ;  /* 0x0000001100157202 */ /* 0x000fe20000000f00 */
[----:B------:R-:W2:Y:S04]  /*37790*/  LDL.LU R16, [R1+0x7774] ;  /* 0x0077740001107983 */ /* 0x000ea80000300800 */
[----:B------:R-:W4:Y:S04]  /*377a0*/  LDL.LU R17, [R1+0x7770] ;  /* 0x0077700001117983 */ /* 0x000f280000300800 */
[----:B------:R-:W2:Y:S04]  /*377b0*/  LDL.LU R22, [R1+0x228] ;  /* 0x0002280001167983 */ /* 0x000ea80000300800 */
[----:B------:R-:W2:Y:S04]  /*377c0*/  LDL.LU R23, [R1+0x22c] ;  /* 0x00022c0001177983 */ /* 0x000ea80000300800 */
[----:B--2---:R4:W-:Y:S02]  /*377d0*/  STL.64 [R1+0x7738], R22 ;  /* 0x0077381601007387 */ /* 0x0049e40000100a00 */
[----:B----4-:R-:W-:-:S02]  /*377e0*/  MOV R22, R17 ;  /* 0x0000001100167202 */ /* 0x010fc40000000f00 */
[----:B------:R-:W-:Y:S02]  /*377f0*/  MOV R23, R16 ;  /* 0x0000001000177202 */ /* 0x000fe40000000f00 */
[----:B------:R-:W0:Y:S04]  /*37800*/  LDSM.16.MT88.4 R16, [R29+0x3080] ;  /* 0x003080001d10783b */ /* 0x000e280000004200 */
[----:B------:R1:W-:Y:S04]  /*37810*/  STL.64 [R1+0x7730], R20 ;  /* 0x0077301401007387 */ /* 0x0003e80000100a00 */
[----:B-1----:R-:W2:Y:S04]  /*37820*/  LDL.LU R20, [R1+0x340] ;  /* 0x0003400001147983 */ /* 0x002ea80000300800 */
[----:B------:R-:W2:Y:S04]  /*37830*/  LDL.LU R21, [R1+0x344] ;  /* 0x0003440001157983 */ /* 0x000ea80000300800 */
[----:B0-----:R-:W-:Y:S04]  /*37840*/  STL.64 [R1+0x76a8], R18 ;  /* 0x0076a81201007387 */ /* 0x001fe80000100a00 */
[----:B------:R0:W-:Y:S02]  /*37850*/  STL.64 [R1+0x76a0], R16 ;  /* 0x0076a01001007387 */ /* 0x0001e40000100a00 */
[----:B0-----:R-:W-:Y:S01]  /*37860*/  IMAD.MOV.U32 R16, RZ, RZ, R28 ;  /* 0x000000ffff107224 */ /* 0x001fe200078e001c */
[----:B------:R-:W-:Y:S01]  /*37870*/  MOV R17, R3 ;  /* 0x0000000300117202 */ /* 0x000fe20000000f00 */
[----:B------:R-:W4:Y:S04]  /*37880*/  LDL.LU R28, [R1+0x776c] ;  /* 0x00776c00011c7983 */ /* 0x000f280000300800 */
[----:B------:R-:W2:Y:S02]  /*37890*/  LDL.LU R3, [R1+0x7768] ;  /* 0x0077680001037983 */ /* 0x000ea40000300800 */
[----:B---3--:R-:W-:Y:S02]  /*378a0*/  HMMA.16816.F32 R8, R8, R16, R4 ;  /* 0x000000100808723c */ /* 0x008fe40000001804 */
[----:B------:R-:W3:Y:S04]  /*378b0*/  LDL R18, [R1+0x58] ;  /* 0x0000580001127983 */ /* 0x000ee80000100800 */
[----:B------:R-:W3:Y:S04]  /*378c0*/  LDL R19, [R1+0x5c] ;  /* 0x00005c0001137983 */ /* 0x000ee80000100800 */
[----:B------:R-:W-:Y:S04]  /*378d0*/  STL [R1+0x7648], R29 ;  /* 0x0076481d01007387 */ /* 0x000fe80000100800 */
[----:B------:R-:W3:Y:S04]  /*378e0*/  LDL.LU.64 R6, [R1+0x7760] ;  /* 0x0077600001067983 */ /* 0x000ee80000300a00 */
[----:B------:R-:W3:Y:S05]  /*378f0*/  LDL.LU.64 R4, [R1+0x7758] ;  /* 0x0077580001047983 */ /* 0x000eea0000300a00 */
[----:B------:R-:W-:Y:S04]  /*37900*/  STL.64 [R1+0x110], R8 ;  /* 0x0001100801007387 */ /* 0x000fe80000100a00 */
[----:B------:R-:W-:Y:S04]  /*37910*/  STL.64 [R1+0x118], R10 ;  /* 0x0001180a01007387 */ /* 0x000fe80000100a00 */
[----:B--2---:R-:W0:Y:S04]  /*37920*/  LDSM.16.MT88.4 R8, [R3+0x3000] ;  /* 0x003000000308783b */ /* 0x004e280000004200 */
[----:B0-----:R-:W-:Y:S04]  /*37930*/  STL.64 [R1+0x7658], R10 ;  /* 0x0076580a01007387 */ /* 0x001fe80000100a00 */
[----:B------:R0:W-:Y:S02]  /*37940*/  STL.64 [R1+0x7650], R8 ;  /* 0x0076500801007387 */ /* 0x0001e40000100a00 */
[----:B0-----:R-:W-:-:S02]  /*37950*/  MOV R8, R0 ;  /* 0x0000000000087202 */ /* 0x001fc40000000f00 */
[----:B------:R-:W-:Y:S01]  /*37960*/  MOV R9, R2 ;  /* 0x0000000200097202 */ /* 0x000fe20000000f00 */
[----:B------:R-:W2:Y:S06]  /*37970*/  LDL.LU R0, [R1+0x7750] ;  /* 0x0077500001007983 */ /* 0x000eac0000300800 */
[C---:B---3--:R-:W-:Y:S11]  /*37980*/  HMMA.16816.F32 R24, R4.reuse, R8, R24 ;  /* 0x000000080418723c */ /* 0x048ff60000001818 */
[----:B------:R-:W-:Y:S11]  /*37990*/  @!UPT UIADD3 URZ, URZ, URZ, URZ ;  /* 0x0000003f3f3ff290 */ /* 0x000ff6000fffe03f */
[----:B------:R-:W-:Y:S01]  /*379a0*/  @!UPT UIADD3 URZ, URZ, URZ, URZ ;  /* 0x0000003f3f3ff290 */ /* 0x000fe2000fffe03f */
[----:B------:R0:W-:Y:S04]  /*379b0*/  STL.64 [R1+0x140], R24 ;  /* 0x0001401801007387 */ /* 0x0001e80000100a00 */
[----:B------:R-:W-:Y:S04]  /*379c0*/  STL.64 [R1+0x148], R26 ;  /* 0x0001481a01007387 */ /* 0x000fe80000100a00 */
[----:B0-----:R-:W3:Y:S02]  /*379d0*/  LDL.LU.64 R24, [R1+0x7748] ;  /* 0x0077480001187983 */ /* 0x001ee40000300a00 */
        /* <DEDUP_REMOVED lines=18> */
[----:B------:R0:W-:Y:S04]  /*37b00*/  STL.64 [R1+0x280], R4 ;  /* 0x0002800401007387 */ /* 0x0001e80000100a00 */
[----:B------:R1:W-:Y:S04]  /*37b10*/  STL.64 [R1+0x288], R6 ;  /* 0x0002880601007387 */ /* 0x0003e80000100a00 */
[----:B0-----:R-:W2:Y:S04]  /*37b20*/  LDL.LU R4, [R1+0x240] ;  /* 0x0002400001047983 */ /* 0x001ea80000300800 */
[----:B------:R-:W2:Y:S04]  /*37b30*/  LDL.LU R5, [R1+0x244] ;  /* 0x0002440001057983 */ /* 0x000ea80000300800 */
[----:B-1----:R-:W2:Y:S04]  /*37b40*/  LDL.LU R6, [R1+0x248] ;  /* 0x0002480001067983 */ /* 0x002ea80000300800 */
[----:B------:R-:W2:Y:S04]  /*37b50*/  LDL.LU R7, [R1+0x24c] ;  /* 0x00024c0001077983 */ /* 0x000ea80000300800 */
[----:B------:R-:W-:Y:S04]  /*37b60*/  STL.64 [R1+0x76f8], R18 ;  /* 0x0076f81201007387 */ /* 0x000fe80000100a00 */
[----:B------:R2:W-:Y:S02]  /*37b70*/  STL.64 [R1+0x76f0], R16 ;  /* 0x0076f01001007387 */ /* 0x0005e40000100a00 */
[C---:B--2---:R-:W-:Y:S02]  /*37b80*/  HMMA.16816.F32 R16, R12.reuse, R8, R4 ;  /* 0x000000080c10723c */ /* 0x044fe40000001804 */
[----:B------:R-:W2:Y:S06]  /*37b90*/  LDL.LU R8, [R1+0xf0] ;  /* 0x0000f00001087983 */ /* 0x000eac0000300800 */
[----:B---3--:R-:W-:Y:S01]  /*37ba0*/  HMMA.16816.F32 R4, R12, R24, R20 ;  /* 0x000000180c04723c */ /* 0x008fe20000001814 */
[----:B------:R-:W-:Y:S01]  /*37bb0*/  IMAD.MOV.U32 R11, RZ, RZ, R0 ;  /* 0x000000ffff0b7224 */ /* 0x000fe200078e0000 */
[----:B------:R-:W0:Y:S11]  /*37bc0*/  LDSM.16.MT88.4 R24, [R3+0x3080] ;  /* 0x003080000318783b */ /* 0x000e360000004200 */
[----:B------:R-:W-:Y:S02]  /*37bd0*/  @!UPT UIADD3 URZ, URZ, URZ, URZ ;  /* 0x0000003f3f3ff290 */ /* 0x000fe4000fffe03f */
[----:B------:R1:W-:Y:S04]  /*37be0*/  STL.64 [R1+0x1c0], R16 ;  /* 0x0001c01001007387 */ /* 0x0003e80000100a00 */
[----:B------:R3:W-:Y:S04]  /*37bf0*/  STL.64 [R1+0x1c8], R18 ;  /* 0x0001c81201007387 */ /* 0x0007e80000100a00 */
[----:B------:R-:W-:Y:S04]  /*37c00*/  STL.64 [R1+0x360], R4 ;  /* 0x0003600401007387 */ /* 0x000fe80000100a00 */
[----:B------:R-:W-:Y:S04]  /*37c10*/  STL.64 [R1+0x368], R6 ;  /* 0x0003680601007387 */ /* 0x000fe80000100a00 */
[----:B------:R-:W2:Y:S04]  /*37c20*/  LDL.LU R9, [R1+0xf4] ;  /* 0x0000f40001097983 */ /* 0x000ea80000300800 */
[----:B------:R-:W2:Y:S04]  /*37c30*/  LDL.LU R10, [R1+0xf8] ;  /* 0x0000f800010a7983 */ /* 0x000ea80000300800 */
[----:B------:R-:W4:Y:S04]  /*37c40*/  LDL.LU R0, [R1+0x7708] ;  /* 0x0077080001007983 */ /* 0x000f280000300800 */
[----:B-1----:R-:W4:Y:S04]  /*37c50*/  LDL.LU R16, [R1+0x230] ;  /* 0x0002300001107983 */ /* 0x002f280000300800 */
[----:B------:R-:W4:Y:S04]  /*37c60*/  LDL.LU R17, [R1+0x234] ;  /* 0x0002340001117983 */ /* 0x000f280000300800 */
[----:B---3--:R-:W3:Y:S04]  /*37c70*/  LDL.LU R18, [R1+0x238] ;  /* 0x0002380001127983 */ /* 0x008ee80000300800 */
[----:B------:R-:W3:Y:S04]  /*37c80*/  LDL.LU R19, [R1+0x23c] ;  /* 0x00023c0001137983 */ /* 0x000ee80000300800 */
[----:B--2---:R-:W-:Y:S04]  /*37c90*/  STL.64 [R1+0x7668], R10 ;  /* 0x0076680a01007387 */ /* 0x004fe80000100a00 */
[----:B------:R1:W-:Y:S04]  /*37ca0*/  STL.64 [R1+0x7660], R8 ;  /* 0x0076600801007387 */ /* 0x0003e80000100a00 */
[----:B-1----:R-:W2:Y:S04]  /*37cb0*/  LDL.LU R8, [R1+0x180] ;  /* 0x0001800001087983 */ /* 0x002ea80000300800 */
[----:B------:R-:W2:Y:S04]  /*37cc0*/  LDL.LU R9, [R1+0x184] ;  /* 0x0001840001097983 */ /* 0x000ea80000300800 */
[----:B------:R-:W2:Y:S04]  /*37cd0*/  LDL.LU R10, [R1+0x188] ;  /* 0x00018800010a7983 */ /* 0x000ea80000300800 */
[----:B------:R-:W2:Y:S04]  /*37ce0*/  LDL.LU R11, [R1+0x18c] ;  /* 0x00018c00010b7983 */ /* 0x000ea80000300800 */
[----:B--2---:R-:W-:Y:S04]  /*37cf0*/  STL.64 [R1+0x7688], R10 ;  /* 0x0076880a01007387 */ /* 0x004fe80000100a00 */
[----:B------:R1:W-:Y:S04]  /*37d00*/  STL.64 [R1+0x7680], R8 ;  /* 0x0076800801007387 */ /* 0x0003e80000100a00 */
[----:B-1----:R-:W2:Y:S01]  /*37d10*/  LDL.LU R8, [R1+0x1a0] ;  /* 0x0001a00001087983 */ /* 0x002ea20000300800 */
[----:B----4-:R-:W-:-:S03]  /*37d20*/  MOV R9, R0 ;  /* 0x0000000000097202 */ /* 0x010fc60000000f00 */
[----:B------:R-:W4:Y:S04]  /*37d30*/  LDL.LU R0, [R1+0x7704] ;  /* 0x0077040001007983 */ /* 0x000f280000300800 */
[----:B------:R-:W2:Y:S04]  /*37d40*/  LDL.LU R10, [R1+0x1a8] ;  /* 0x0001a800010a7983 */ /* 0x000ea80000300800 */
[----:B------:R-:W2:Y:S04]  /*37d50*/  LDL.LU R11, [R1+0x1ac] ;  /* 0x0001ac00010b7983 */ /* 0x000ea80000300800 */
[----:B------:R-:W3:Y:S04]  /*37d60*/  LDL.LU R20, [R1+0x210] ;  /* 0x0002100001147983 */ /* 0x000ee80000300800 */
[----:B------:R-:W3:Y:S04]  /*37d70*/  LDL.LU R21, [R1+0x214] ;  /* 0x0002140001157983 */ /* 0x000ee80000300800 */
[----:B------:R-:W3:Y:S01]  /*37d80*/  LDL.LU R22, [R1+0x218] ;  /* 0x0002180001167983 */ /* 0x000ee20000300800 */
[----:B----4-:R-:W-:-:S03]  /*37d90*/  MOV R23, R0 ;  /* 0x0000000000177202 */ /* 0x010fc60000000f00 */
[----:B------:R-:W4:Y:S04]  /*37da0*/  LDL.LU R0, [R1+0x7700] ;  /* 0x0077000001007983 */ /* 0x000f280000300800 */
[----:B--2---:R1:W-:Y:S04]  /*37db0*/  STL.64 [R1+0x7698], R10 ;  /* 0x0076980a01007387 */ /* 0x0043e80000100a00 */
[----:B------:R-:W-:Y:S04]  /*37dc0*/  STL.64 [R1+0x7690], R8 ;  /* 0x0076900801007387 */ /* 0x000fe80000100a00 */
[----:B-1----:R-:W2:Y:S04]  /*37dd0*/  LDL.64 R10, [R1+0x38] ;  /* 0x00003800010a7983 */ /* 0x002ea80000100a00 */
[----:B0-----:R0:W-:Y:S04]  /*37de0*/  STL.64 [R1+0x7630], R26 ;  /* 0x0076301a01007387 */ /* 0x0011e80000100a00 */
[----:B------:R-:W-:Y:S04]  /*37df0*/  STL.64 [R1+0x7628], R24 ;  /* 0x0076281801007387 */ /* 0x000fe80000100a00 */
[----:B0-----:R-:W2:Y:S04]  /*37e00*/  LDL R26, [R1+0x48] ;  /* 0x00004800011a7983 */ /* 0x001ea80000100800 */
[----:B------:R-:W2:Y:S04]  /*37e10*/  LDL R27, [R1+0x4c] ;  /* 0x00004c00011b7983 */ /* 0x000ea80000100800 */
[----:B----4-:R-:W0:Y:S04]  /*37e20*/  LDSM.16.MT88.4 R4, [R0+0x3000] ;  /* 0x003000000004783b */ /* 0x010e280000004200 */
[----:B0-----:R-:W-:Y:S04]  /*37e30*/  STL.64 [R1+0x75f8], R6 ;  /* 0x0075f80601007387 */ /* 0x001fe80000100a00 */
[----:B------:R0:W-:Y:S04]  /*37e40*/  STL.64 [R1+0x75f0], R4 ;  /* 0x0075f00401007387 */ /* 0x0001e80000100a00 */
[----:B0-----:R-:W4:Y:S04]  /*37e50*/  LDL.LU R4, [R1+0x170] ;  /* 0x0001700001047983 */ /* 0x001f280000300800 */
[----:B------:R-:W4:Y:S04]  /*37e60*/  LDL.LU R5, [R1+0x174] ;  /* 0x0001740001057983 */ /* 0x000f280000300800 */
[----:B------:R-:W2:Y:S04]  /*37e70*/  LDL.LU R6, [R1+0x178] ;  /* 0x0001780001067983 */ /* 0x000ea80000300800 */
[----:B------:R-:W2:Y:S04]  /*37e80*/  LDL.LU R7, [R1+0x17c] ;  /* 0x00017c0001077983 */ /* 0x000ea80000300800 */
[----:B--2---:R-:W-:Y:S04]  /*37e90*/  STL.64 [R1+0x7678], R6 ;  /* 0x0076780601007387 */ /* 0x004fe80000100a00 */
[----:B----4-:R0:W-:Y:S04]  /*37ea0*/  STL.64 [R1+0x7670], R4 ;  /* 0x0076700401007387 */ /* 0x0101e80000100a00 */
[----:B0-----:R-:W3:Y:S04]  /*37eb0*/  LDL.LU.64 R4, [R1+0x60] ;  /* 0x0000600001047983 */ /* 0x001ee80000300a00 */
[----:B------:R-:W2:Y:S01]  /*37ec0*/  LDL.64 R6, [R1+0x68] ;  /* 0x0000680001067983 */ /* 0x000ea20000100a00 */
[----:B---3--:R-:W-:Y:S03]  /*37ed0*/  HMMA.16816.F32 R16, R12, R4, R16 ;  /* 0x000000040c10723c */ /* 0x008fe60000001810 */
[----:B--2---:R0:W-:Y:S04]  /*37ee0*/  STL.64 [R1+0x76c8], R6 ;  /* 0x0076c80601007387 */ /* 0x0041e80000100a00 */
[----:B------:R-:W2:Y:S11]  /*37ef0*/  LDL.LU R4, [R1+0x1f0] ;  /* 0x0001f00001047983 */ /* 0x000eb60000300800 */
[----:B------:R-:W-:Y:S05]  /*37f00*/  @!UPT UIADD3 URZ, URZ, URZ, URZ ;  /* 0x0000003f3f3ff290 */ /* 0x000fea000fffe03f */
[----:B------:R-:W-:Y:S04]  /*37f10*/  STL.64 [R1+0x370], R16 ;  /* 0x0003701001007387 */ /* 0x000fe80000100a00 */
[----:B------:R-:W-:Y:S04]  /*37f20*/  STL.64 [R1+0x378], R18 ;  /* 0x0003781201007387 */ /* 0x000fe80000100a00 */
[----:B------:R-:W2:Y:S04]  /*37f30*/  LDL.LU R5, [R1+0x1f4] ;  /* 0x0001f40001057983 */ /* 0x000ea80000300800 */
[----:B0-----:R-:W3:Y:S04]  /*37f40*/  LDL.LU R6, [R1+0x1f8] ;  /* 0x0001f80001067983 */ /* 0x001ee80000300800 */
[----:B------:R-:W3:Y:S04]  /*37f50*/  LDL.LU R7, [R1+0x1fc] ;  /* 0x0001fc0001077983 */ /* 0x000ee80000300800 */
[----:B------:R-:W0:Y:S02]  /*37f60*/  LDSM.16.MT88.4 R16, [R0+0x3080] ;  /* 0x003080000010783b */ /* 0x000e240000004200 */
[----:B0-----:R-:W-:Y:S01]  /*37f70*/  MOV R25, R18 ;  /* 0x0000001200197202 */ /* 0x001fe20000000f00 */
[----:B------:R-:W-:Y:S01]  /*37f80*/  IMAD.MOV.U32 R2, RZ, RZ, R17 ;  /* 0x000000ffff027224 */ /* 0x000fe200078e0011 */
[----:B------:R-:W-:-:S02]  /*37f90*/  MOV R24, R19 ;  /* 0x0000001300187202 */ /* 0x000fc40000000f00 */
[----:B------:R-:W-:Y:S01]  /*37fa0*/  MOV R29, R16 ;  /* 0x00000010001d7202 */ /* 0x000fe20000000f00 */
[----:B---3--:R-:W-:Y:S04]  /*37fb0*/  STL.64 [R1+0x76d8], R6 ;  /* 0x0076d80601007387 */ /* 0x008fe80000100a00 */
[----:B--2---:R0:W-:Y:S04]  /*37fc0*/  STL.64 [R1+0x76d0], R4 ;  /* 0x0076d00401007387 */ /* 0x0041e80000100a00 */
[----:B0-----:R-:W2:Y:S04]  /*37fd0*/  LDL.LU R4, [R1+0x200] ;  /* 0x0002000001047983 */ /* 0x001ea80000300800 */
[----:B------:R-:W2:Y:S04]  /*37fe0*/  LDL.LU R5, [R1+0x204] ;  /* 0x0002040001057983 */ /* 0x000ea80000300800 */
[----:B------:R-:W2:Y:S04]  /*37ff0*/  LDL.LU R6, [R1+0x208] ;  /* 0x0002080001067983 */ /* 0x000ea80000300800 */
[----:B------:R-:W2:Y:S04]  /*38000*/  LDL.LU R7, [R1+0x20c] ;  /* 0x00020c0001077983 */ /* 0x000ea80000300800 */
[----:B------:R-:W3:Y:S04]  /*38010*/  LDL.LU.64 R18, [R1+0x76f8] ;  /* 0x0076f80001127983 */ /* 0x000ee80000300a00 */
[----:B------:R-:W4:Y:S04]  /*38020*/  LDL.LU.64 R16, [R1+0x76f0] ;  /* 0x0076f00001107983 */ /* 0x000f280000300a00 */
[----:B------:R-:W-:Y:S01]  /*38030*/  STL [R1+0x7528], R0 ;  /* 0x0075280001007387 */ /* 0x000fe20000100800 */
[----:B----4-:R-:W-:Y:S03]  /*38040*/  HMMA.16816.F32 R12, R12, R16, R20 ;  /* 0x000000100c0c723c */ /* 0x010fe60000001814 */
[----:B------:R-:W2:Y:S04]  /*38050*/  LDL.LU.64 R22, [R1+0x76e8] ;  /* 0x0076e80001167983 */ /* 0x000ea80000300a00 */
[----:B------:R-:W2:Y:S04]  /*38060*/  LDL.LU.64 R20, [R1+0x76e0] ;  /* 0x0076e00001147983 */ /* 0x000ea80000300a00 */
[----:B---3--:R0:W-:Y:S04]  /*38070*/  STL.64 [R1+0x76c0], R18 ;  /* 0x0076c01201007387 */ /* 0x0081e80000100a00 */
[----:B------:R-:W3:Y:S08]  /*38080*/  LDL.LU R16, [R1+0x1e0] ;  /* 0x0001e00001107983 */ /* 0x000ef00000300800 */
[----:B------:R1:W-:Y:S04]  /*38090*/  STL.64 [R1+0x350], R12 ;  /* 0x0003500c01007387 */ /* 0x0003e80000100a00 */
[----:B------:R4:W-:Y:S04]  /*380a0*/  STL.64 [R1+0x358], R14 ;  /* 0x0003580e01007387 */ /* 0x0009e80000100a00 */
[----:B------:R-:W3:Y:S04]  /*380b0*/  LDL.LU R17, [R1+0x1e4] ;  /* 0x0001e40001117983 */ /* 0x000ee80000300800 */
[----:B0-----:R-:W3:Y:S04]  /*380c0*/  LDL.LU R18, [R1+0x1e8] ;  /* 0x0001e80001127983 */ /* 0x001ee80000300800 */
[----:B------:R-:W3:Y:S04]  /*380d0*/  LDL.LU R19, [R1+0x1ec] ;  /* 0x0001ec0001137983 */ /* 0x000ee80000300800 */
[----:B-1----:R-:W3:Y:S04]  /*380e0*/  LDL.LU R12, [R1+0x1b0] ;  /* 0x0001b000010c7983 */ /* 0x002ee80000300800 */
[----:B------:R-:W3:Y:S04]  /*380f0*/  LDL.LU R13, [R1+0x1b4] ;  /* 0x0001b400010d7983 */ /* 0x000ee80000300800 */
[----:B----4-:R-:W4:Y:S04]  /*38100*/  LDL.LU R14, [R1+0x1b8] ;  /* 0x0001b800010e7983 */ /* 0x010f280000300800 */
[----:B------:R-:W4:Y:S01]  /*38110*/  LDL.LU R15, [R1+0x1bc] ;  /* 0x0001bc00010f7983 */ /* 0x000f220000300800 */
[C---:B--2---:R-:W-:Y:S03]  /*38120*/  HMMA.16816.F32 R4, R20.reuse, R10, R4 ;  /* 0x0000000a1404723c */ /* 0x044fe60000001804 */
[----:B----4-:R-:W-:Y:S04]  /*38130*/  STL.64 [R1+0x76b8], R14 ;  /* 0x0076b80e01007387 */ /* 0x010fe80000100a00 */
[----:B---3--:R0:W-:Y:S04]  /*38140*/  STL.64 [R1+0x76b0], R12 ;  /* 0x0076b00c01007387 */ /* 0x0081e80000100a00 */
[----:B0-----:R-:W2:Y:S04]  /*38150*/  LDL.LU R12, [R1+0x1d0] ;  /* 0x0001d000010c7983 */ /* 0x001ea80000300800 */
[----:B------:R-:W2:Y:S04]  /*38160*/  LDL.LU R13, [R1+0x1d4] ;  /* 0x0001d400010d7983 */ /* 0x000ea80000300800 */
[----:B------:R-:W2:Y:S04]  /*38170*/  LDL.LU R14, [R1+0x1d8] ;  /* 0x0001d800010e7983 */ /* 0x000ea80000300800 */
[----:B------:R-:W2:Y:S04]  /*38180*/  LDL.LU R15, [R1+0x1dc] ;  /* 0x0001dc00010f7983 */ /* 0x000ea80000300800 */
        /* <DEDUP_REMOVED lines=9> */
[----:B0-----:R-:W3:Y:S02]  /*38220*/  LDL.LU.64 R6, [R1+0x76c8] ;  /* 0x0076c80001067983 */ /* 0x001ee40000300a00 */
        /* <DEDUP_REMOVED lines=8> */
[----:B------:R-:W2:Y:S04]  /*382b0*/  LDL.LU.64 R12, [R1+0x76b0] ;  /* 0x0076b000010c7983 */ /* 0x000ea80000300a00 */
[----:B------:R-:W2:Y:S04]  /*382c0*/  LDL.LU.64 R18, [R1+0x76a8] ;  /* 0x0076a80001127983 */ /* 0x000ea80000300a00 */
[----:B------:R-:W2:Y:S09]  /*382d0*/  LDL.LU.64 R16, [R1+0x76a0] ;  /* 0x0076a00001107983 */ /* 0x000eb20000300a00 */
[----:B------:R-:W-:Y:S04]  /*382e0*/  STL.64 [R1+0x300], R20 ;  /* 0x0003001401007387 */ /* 0x000fe80000100a00 */
[----:B------:R0:W-:Y:S04]  /*382f0*/  STL.64 [R1+0x308], R22 ;  /* 0x0003081601007387 */ /* 0x0001e80000100a00 */
[----:B0-----:R-:W3:Y:S01]  /*38300*/  LDL.LU.64 R22, [R1+0x58] ;  /* 0x0000580001167983 */ /* 0x001ee20000300a00 */
[C---:B--2---:R-:W-:Y:S11]  /*38310*/  HMMA.16816.F32 R12, R16.reuse, R10, R12 ;  /* 0x0000000a100c723c */ /* 0x044ff6000000180c */
[----:B------:R-:W-:Y:S11]  /*38320*/  @!UPT UIADD3 URZ, URZ, URZ, URZ ;  /* 0x0000003f3f3ff290 */ /* 0x000ff6000fffe03f */
[----:B------:R-:W-:Y:S01]  /*38330*/  @!UPT UIADD3 URZ, URZ, URZ, URZ ;  /* 0x0000003f3f3ff290 */ /* 0x000fe2000fffe03f */
[----:B------:R-:W-:Y:S04]  /*38340*/  STL.64 [R1+0x2d0], R12 ;  /* 0x0002d00c01007387 */ /* 0x000fe80000100a00 */
[----:B------:R0:W-:Y:S02]  /*38350*/  STL.64 [R1+0x2d8], R14 ;  /* 0x0002d80e01007387 */ /* 0x0001e40000100a00 */
[----:B0-----:R-:W-:Y:S01]  /*38360*/  MOV R15, R10 ;  /* 0x0000000a000f7202 */ /* 0x001fe20000000f00 */
[----:B------:R-:W-:Y:S02]  /*38370*/  IMAD.MOV.U32 R14, RZ, RZ, R11 ;  /* 0x000000ffff0e7224 */ /* 0x000fe400078e000b */
[----:B------:R-:W2:Y:S04]  /*38380*/  LDL.LU.64 R10, [R1+0x7698] ;  /* 0x00769800010a7983 */ /* 0x000ea80000300a00 */
[----:B------:R-:W2:Y:S02]  /*38390*/  LDL.LU.64 R8, [R1+0x7690] ;  /* 0x0076900001087983 */ /* 0x000ea40000300a00 */
[----:B--2---:R-:W-:Y:S11]  /*383a0*/  HMMA.16816.F32 R8, R16, R26, R8 ;  /* 0x0000001a1008723c */ /* 0x004ff60000001808 */
[----:B------:R-:W-:Y:S11]  /*383b0*/  @!UPT UIADD3 URZ, URZ, URZ, URZ ;  /* 0x0000003f3f3ff290 */ /* 0x000ff6000fffe03f */
[----:B------:R-:W-:Y:S01]  /*383c0*/  @!UPT UIADD3 URZ, URZ, URZ, URZ ;  /* 0x0000003f3f3ff290 */ /* 0x000fe2000fffe03f */
[----:B------:R-:W-:Y:S04]  /*383d0*/  STL.64 [R1+0x2c0], R8 ;  /* 0x0002c00801007387 */ /* 0x000fe80000100a00 */
[----:B------:R0:W-:Y:S04]  /*383e0*/  STL.64 [R1+0x2c8], R10 ;  /* 0x0002c80a01007387 */ /* 0x0001e80000100a00 */
[----:B0-----:R-:W2:Y:S04]  /*383f0*/  LDL.LU.64 R10, [R1+0x7688] ;  /* 0x00768800010a7983 */ /* 0x001ea80000300a00 */
[----:B------:R-:W2:Y:S01]  /*38400*/  LDL.LU.64 R8, [R1+0x7680] ;  /* 0x0076800001087983 */ /* 0x000ea20000300a00 */
[----:B------:R-:W-:-:S02]  /*38410*/  MOV R13, R6 ;  /* 0x00000006000d7202 */ /* 0x000fc40000000f00 */
[----:B------:R-:W-:Y:S01]  /*38420*/  MOV R12, R7 ;  /* 0x00000007000c7202 */ /* 0x000fe20000000f00 */
[----:B--2---:R-:W-:Y:S01]  /*38430*/  HMMA.16816.F32 R8, R16, R6, R8 ;  /* 0x000000061008723c */ /* 0x004fe20000001808 */
[----:B------:R-:W2:Y:S04]  /*38440*/  LDL.LU.64 R6, [R1+0x7678] ;  /* 0x0076780001067983 */ /* 0x000ea80000300a00 */
[----:B------:R-:W2:Y:S11]  /*38450*/  LDL.LU.64 R4, [R1+0x7670] ;  /* 0x0076700001047983 */ /* 0x000eb60000300a00 */
[----:B------:R-:W-:Y:S07]  /*38460*/  @!UPT UIADD3 URZ, URZ, URZ, URZ ;  /* 0x0000003f3f3ff290 */ /* 0x000fee000fffe03f */
[----:B------:R-:W-:Y:S01]  /*38470*/  STL.64 [R1+0x2b0], R8 ;  /* 0x0002b00801007387 */ /* 0x000fe20000100a00 */
[----:B------:R-:W-:-:S03]  /*38480*/  MOV R0, R11 ;  /* 0x0000000b00007202 */ /* 0x000fc60000000f00 */
[----:B------:R0:W-:Y:S04]  /*38490*/  STL [R1+0x2b8], R10 ;  /* 0x0002b80a01007387 */ /* 0x0001e80000100800 */
[----:B0-----:R-:W3:Y:S04]  /*384a0*/  LDL.LU.64 R10, [R1+0x7668] ;  /* 0x00766800010a7983 */ /* 0x001ee80000300a00 */
[----:B------:R-:W3:Y:S02]  /*384b0*/  LDL.LU.64 R8, [R1+0x7660] ;  /* 0x0076600001087983 */ /* 0x000ee40000300a00 */
[----:B---3--:R-:W-:Y:S02]  /*384c0*/  HMMA.16816.F32 R16, R16, R22, R8 ;  /* 0x000000161010723c */ /* 0x008fe40000001808 */
[----:B------:R-:W3:Y:S04]  /*384d0*/  LDL.LU.64 R10, [R1+0x7658] ;  /* 0x00765800010a7983 */ /* 0x000ee80000300a00 */
[----:B------:R-:W3:Y:S11]  /*384e0*/  LDL.LU.64 R8, [R1+0x7650] ;  /* 0x0076500001087983 */ /* 0x000ef60000300a00 */
[----:B------:R-:W-:Y:S06]  /*384f0*/  @!UPT UIADD3 URZ, URZ, URZ, URZ ;  /* 0x0000003f3f3ff290 */ /* 0x000fec000fffe03f */
[----:B------:R-:W-:Y:S04]  /*38500*/  STL.64 [R1+0xf0], R16 ;  /* 0x0000f01001007387 */ /* 0x000fe80000100a00 */
[----:B------:R-:W-:Y:S04]  /*38510*/  STL.64 [R1+0xf8], R18 ;  /* 0x0000f81201007387 */ /* 0x000fe80000100a00 */
[----:B------:R0:W-:Y:S04]  /*38520*/  STL.64 [R1+0x7638], R22 ;  /* 0x0076381601007387 */ /* 0x0001e80000100a00 */
[----:B------:R-:W3:Y:S04]  /*38530*/  LDL.LU R20, [R1+0x100] ;  /* 0x0001000001147983 */ /* 0x000ee80000300800 */
[----:B------:R-:W3:Y:S04]  /*38540*/  LDL.LU R21, [R1+0x104] ;  /* 0x0001040001157983 */ /* 0x000ee80000300800 */
[----:B0-----:R-:W3:Y:S04]  /*38550*/  LDL.LU R22, [R1+0x108] ;  /* 0x0001080001167983 */ /* 0x001ee80000300800 */
[----:B------:R-:W3:Y:S01]  /*38560*/  LDL.LU R23, [R1+0x10c] ;  /* 0x00010c0001177983 */ /* 0x000ee20000300800 */
[----:B------:R-:W-:Y:S01]  /*38570*/  IMAD.MOV.U32 R18, RZ, RZ, R15 ;  /* 0x000000ffff127224 */ /* 0x000fe200078e000f */
[----:B------:R-:W-:-:S07]  /*38580*/  MOV R19, R14 ;  /* 0x0000000e00137202 */ /* 0x000fce0000000f00 */
[----:B---3--:R-:W-:Y:S01]  /*38590*/  HMMA.16816.F32 R20, R8, R18, R20 ;  /* 0x000000120814723c */ /* 0x008fe20000001814 */
[----:B------:R-:W0:Y:S04]  /*385a0*/  LDSM.16.MT88.4 R16, [R28+0x3000] ;  /* 0x003000001c10783b */ /* 0x000e280000004200 */
[----:B0-----:R0:W-:Y:S11]  /*385b0*/  STL.64 [R1+0x7588], R18 ;  /* 0x0075881201007387 */ /* 0x0011f60000100a00 */
[----:B------:R-:W-:Y:S07]  /*385c0*/  @!UPT UIADD3 URZ, URZ, URZ, URZ ;  /* 0x0000003f3f3ff290 */ /* 0x000fee000fffe03f */
[----:B------:R-:W-:Y:S04]  /*385d0*/  STL.64 [R1+0x270], R20 ;  /* 0x0002701401007387 */ /* 0x000fe80000100a00 */
[----:B------:R-:W-:Y:S01]  /*385e0*/  STL.64 [R1+0x278], R22 ;  /* 0x0002781601007387 */ /* 0x000fe20000100a00 */
[----:B0-----:R-:W-:Y:S01]  /*385f0*/  IMAD.MOV.U32 R18, RZ, RZ, R25 ;  /* 0x000000ffff127224 */ /* 0x001fe200078e0019 */
[----:B------:R-:W-:Y:S02]  /*38600*/  MOV R19, R24 ;  /* 0x0000001800137202 */ /* 0x000fe40000000f00 */
[----:B------:R0:W-:Y:S02]  /*38610*/  STL.64 [R1+0x7580], R16 ;  /* 0x0075801001007387 */ /* 0x0001e40000100a00 */
[----:B0-----:R-:W-:-:S02]  /*38620*/  MOV R16, R29 ;  /* 0x0000001d00107202 */ /* 0x001fc40000000f00 */
[----:B------:R-:W3:Y:S01]  /*38630*/  LDL.LU R29, [R1+0x7648] ;  /* 0x00764800011d7983 */ /* 0x000ee20000300800 */
[----:B------:R-:W-:-:S03]  /*38640*/  MOV R17, R2 ;  /* 0x0000000200117202 */ /* 0x000fc60000000f00 */
[----:B------:R-:W4:Y:S04]  /*38650*/  LDL.LU R2, [R1+0x7644] ;  /* 0x0076440001027983 */ /* 0x000f280000300800 */
[----:B------:R0:W-:Y:S02]  /*38660*/  STL.64 [R1+0x75b8], R18 ;  /* 0x0075b81201007387 */ /* 0x0001e40000100a00 */
[----:B0-----:R-:W-:Y:S02]  /*38670*/  MOV R18, R13 ;  /* 0x0000000d00127202 */ /* 0x001fe40000000f00 */
[----:B------:R-:W-:Y:S02]  /*38680*/  MOV R19, R12 ;  /* 0x0000000c00137202 */ /* 0x000fe40000000f00 */
[----:B--2---:R-:W-:Y:S01]  /*38690*/  HMMA.16816.F32 R12, R8, R26, R4 ;  /* 0x0000001a080c723c */ /* 0x004fe20000001804 */
[----:B------:R-:W-:Y:S04]  /*386a0*/  STL.64 [R1+0x75b0], R16 ;  /* 0x0075b01001007387 */ /* 0x000fe80000100a00 */
[----:B------:R-:W2:Y:S11]  /*386b0*/  LDL.LU R4, [R1+0x80] ;  /* 0x0000800001047983 */ /* 0x000eb60000300800 */
[----:B------:R-:W-:Y:S07]  /*386c0*/  @!UPT UIADD3 URZ, URZ, URZ, URZ ;  /* 0x0000003f3f3ff290 */ /* 0x000fee000fffe03f */
[----:B------:R-:W-:Y:S04]  /*386d0*/  STL.64 [R1+0x2f0], R12 ;  /* 0x0002f00c01007387 */ /* 0x000fe80000100a00 */
[----:B------:R-:W-:Y:S04]  /*386e0*/  STL.64 [R1+0x2f8], R14 ;  /* 0x0002f80e01007387 */ /* 0x000fe80000100a00 */
[----:B------:R-:W2:Y:S04]  /*386f0*/  LDL.LU R5, [R1+0x84] ;  /* 0x0000840001057983 */ /* 0x000ea80000300800 */
[----:B------:R-:W2:Y:S04]  /*38700*/  LDL.LU R6, [R1+0x88] ;  /* 0x0000880001067983 */ /* 0x000ea80000300800 */
[----:B------:R-:W2:Y:S04]  /*38710*/  LDL.LU R7, [R1+0x8c] ;  /* 0x00008c0001077983 */ /* 0x000ea80000300800 */
        /* <DEDUP_REMOVED lines=8> */
[----:B------:R-:W0:Y:S04]  /*387a0*/  LDSM.16.MT88.4 R12, [R28+0x3080] ;  /* 0x003080001c0c783b */ /* 0x000e280000004200 */
[----:B--2---:R-:W-:Y:S04]  /*387b0*/  STL.64 [R1+0x7608], R6 ;  /* 0x0076080601007387 */ /* 0x004fe80000100a00 */
[----:B------:R1:W-:Y:S04]  /*387c0*/  STL.64 [R1+0x7600], R4 ;  /* 0x0076000401007387 */ /* 0x0003e80000100a00 */
[----:B-1----:R-:W2:Y:S04]  /*387d0*/  LDL.LU R4, [R1+0xc0] ;  /* 0x0000c00001047983 */ /* 0x002ea80000300800 */
[----:B------:R-:W2:Y:S04]  /*387e0*/  LDL.LU R5, [R1+0xc4] ;  /* 0x0000c40001057983 */ /* 0x000ea80000300800 */
[----:B------:R-:W2:Y:S04]  /*387f0*/  LDL.LU R6, [R1+0xc8] ;  /* 0x0000c80001067983 */ /* 0x000ea80000300800 */
[----:B------:R-:W2:Y:S04]  /*38800*/  LDL.LU R7, [R1+0xcc] ;  /* 0x0000cc0001077983 */ /* 0x000ea80000300800 */
[----:B--2---:R1:W-:Y:S04]  /*38810*/  STL.64 [R1+0x7618], R6 ;  /* 0x0076180601007387 */ /* 0x0043e80000100a00 */
[----:B------:R-:W-:Y:S04]  /*38820*/  STL.64 [R1+0x7610], R4 ;  /* 0x0076100401007387 */ /* 0x000fe80000100a00 */
[----:B-1----:R-:W2:Y:S04]  /*38830*/  LDL.LU.64 R6, [R1+0x38] ;  /* 0x0000380001067983 */ /* 0x002ea80000300a00 */
[----:B0-----:R-:W-:Y:S04]  /*38840*/  STL.64 [R1+0x7538], R14 ;  /* 0x0075380e01007387 */ /* 0x001fe80000100a00 */
[----:B------:R0:W-:Y:S04]  /*38850*/  STL.64 [R1+0x7530], R12 ;  /* 0x0075300c01007387 */ /* 0x0001e80000100a00 */
[----:B0-----:R-:W2:Y:S04]  /*38860*/  LDL.LU R12, [R1+0x20] ;  /* 0x00002000010c7983 */ /* 0x001ea80000300800 */
[----:B------:R-:W2:Y:S04]  /*38870*/  LDL.LU R13, [R1+0x24] ;  /* 0x00002400010d7983 */ /* 0x000ea80000300800 */
[----:B------:R-:W2:Y:S01]  /*38880*/  LDL.LU R14, [R1+0x28] ;  /* 0x00002800010e7983 */ /* 0x000ea20000300800 */
[----:B----4-:R-:W-:-:S03]  /*38890*/  IMAD.MOV.U32 R15, RZ, RZ, R2 ;  /* 0x000000ffff0f7224 */ /* 0x010fc600078e0002 */
[----:B------:R-:W4:Y:S04]  /*388a0*/  LDL.LU R2, [R1+0x7640] ;  /* 0x0076400001027983 */ /* 0x000f280000300800 */
[----:B--2---:R-:W-:Y:S04]  /*388b0*/  STL.64 [R1+0x75c8], R14 ;  /* 0x0075c80e01007387 */ /* 0x004fe80000100a00 */
[----:B------:R0:W-:Y:S04]  /*388c0*/  STL.64 [R1+0x75c0], R12 ;  /* 0x0075c00c01007387 */ /* 0x0001e80000100a00 */
[----:B0-----:R-:W2:Y:S04]  /*388d0*/  LDL.LU R12, [R1+0x90] ;  /* 0x00009000010c7983 */ /* 0x001ea80000300800 */
[----:B------:R-:W2:Y:S04]  /*388e0*/  LDL.LU R13, [R1+0x94] ;  /* 0x00009400010d7983 */ /* 0x000ea80000300800 */
[----:B------:R-:W2:Y:S04]  /*388f0*/  LDL.LU R14, [R1+0x98] ;  /* 0x00009800010e7983 */ /* 0x000ea80000300800 */
[----:B------:R-:W2:Y:S01]  /*38900*/  LDL.LU R15, [R1+0x9c] ;  /* 0x00009c00010f7983 */ /* 0x000ea20000300800 */
[C---:B---3--:R-:W-:Y:S03]  /*38910*/  HMMA.16816.F32 R20, R8.reuse, R18, R20 ;  /* 0x000000120814723c */ /* 0x048fe60000001814 */
[----:B--2---:R0:W-:Y:S04]  /*38920*/  STL.64 [R1+0x75d8], R14 ;  /* 0x0075d80e01007387 */ /* 0x0041e80000100a00 */
[----:B------:R1:W-:Y:S04]  /*38930*/  STL.64 [R1+0x75d0], R12 ;  /* 0x0075d00c01007387 */ /* 0x0003e80000100a00 */
[----:B0-----:R-:W2:Y:S04]  /*38940*/  LDL.64 R14, [R1+0x48] ;  /* 0x00004800010e7983 */ /* 0x001ea80000100a00 */
[----:B--2---:R0:W-:Y:S04]  /*38950*/  STL.64 [R1+0x7620], R14 ;  /* 0x0076200e01007387 */ /* 0x0041e80000100a00 */
[----:B-1----:R-:W2:Y:S04]  /*38960*/  LDL.LU R12, [R1+0xe0] ;  /* 0x0000e000010c7983 */ /* 0x002ea80000300800 */
[----:B------:R-:W2:Y:S04]  /*38970*/  LDL.LU R13, [R1+0xe4] ;  /* 0x0000e400010d7983 */ /* 0x000ea80000300800 */
[----:B0-----:R-:W2:Y:S04]  /*38980*/  LDL.LU R14, [R1+0xe8] ;  /* 0x0000e800010e7983 */ /* 0x001ea80000300800 */
[----:B------:R-:W2:Y:S04]  /*38990*/  LDL.LU R15, [R1+0xec] ;  /* 0x0000ec00010f7983 */ /* 0x000ea80000300800 */
[----:B------:R-:W-:Y:S04]  /*389a0*/  STL.64 [R1+0x310], R20 ;  /* 0x0003101401007387 */ /* 0x000fe80000100a00 */
[----:B------:R0:W-:Y:S04]  /*389b0*/  STL.64 [R1+0x318], R22 ;  /* 0x0003181601007387 */ /* 0x0001e80000100a00 */
[----:B0-----:R-:W3:Y:S02]  /*389c0*/  LDL.LU.64 R22, [R1+0x7638] ;  /* 0x0076380001167983 */ /* 0x001ee40000300a00 */
[----:B---3--:R-:W-:Y:S02]  /*389d0*/  HMMA.16816.F32 R8, R8, R22, R24 ;  /* 0x000000160808723c */ /* 0x008fe40000001818 */
[----:B------:R-:W2:Y:S04]  /*389e0*/  LDL.LU.64 R26, [R1+0x7630] ;  /* 0x00763000011a7983 */ /* 0x000ea80000300a00 */
[----:B------:R-:W2:Y:S11]  /*389f0*/  LDL.LU.64 R24, [R1+0x7628] ;  /* 0x0076280001187983 */ /* 0x000eb60000300a00 */
[----:B------:R-:W-:Y:S06]  /*38a00*/  @!UPT UIADD3 URZ, URZ, URZ, URZ ;  /* 0x0000003f3f3ff290 */ /* 0x000fec000fffe03f */
[----:B------:R0:W-:Y:S04]  /*38a10*/  STL.64 [R1+0x2e0], R8 ;  /* 0x0002e00801007387 */ /* 0x0001e80000100a00 */
[----:B------:R1:W-:Y:S04]  /*38a20*/  STL.64 [R1+0x2e8], R10 ;  /* 0x0002e80a01007387 */ /* 0x0003e80000100a00 */
[----:B0-----:R-:W3:Y:S04]  /*38a30*/  LDL.LU R8, [R1+0xd0] ;  /* 0x0000d00001087983 */ /* 0x001ee80000300800 */
[----:B------:R-:W3:Y:S04]  /*38a40*/  LDL.LU R9, [R1+0xd4] ;  /* 0x0000d40001097983 */ /* 0x000ee80000300800 */
[----:B-1----:R-:W3:Y:S04]  /*38a50*/  LDL.LU R10, [R1+0xd8] ;  /* 0x0000d800010a7983 */ /* 0x002ee80000300800 */
[----:B------:R-:W3:Y:S01]  /*38a60*/  LDL.LU R11, [R1+0xdc] ;  /* 0x0000dc00010b7983 */ /* 0x000ee20000300800 */
[----:B--2---:R-:W-:Y:S11]  /*38a70*/  HMMA.16816.F32 R12, R24, R6, R12 ;  /* 0x00000006180c723c */ /* 0x004ff6000000180c */
[----:B------:R-:W-:Y:S11]  /*38a80*/  @!UPT UIADD3 URZ, URZ, URZ, URZ ;  /* 0x0000003f3f3ff290 */ /* 0x000ff6000fffe03f */
[----:B------:R-:W-:Y:S01]  /*38a90*/  @!UPT UIADD3 URZ, URZ, URZ, URZ ;  /* 0x0000003f3f3ff290 */ /* 0x000fe2000fffe03f */
[----:B------:R-:W-:Y:S04]  /*38aa0*/  STL.64 [R1+0x2a0], R12 ;  /* 0x0002a00c01007387 */ /* 0x000fe80000100a00 */
[----:B------:R0:W-:Y:S04]  /*38ab0*/  STL.64 [R1+0x2a8], R14 ;  /* 0x0002a80e01007387 */ /* 0x0001e80000100a00 */
[----:B0-----:R-:W3:Y:S01]  /*38ac0*/  LDL.LU.64 R14, [R1+0x7620] ;  /* 0x00762000010e7983 */ /* 0x001ee20000300a00 */
[----:B------:R-:W-:Y:S02]  /*38ad0*/  MOV R17, R6 ;  /* 0x0000000600117202 */ /* 0x000fe40000000f00 */
[----:B------:R-:W-:-:S02]  /*38ae0*/  MOV R16, R7 ;  /* 0x0000000700107202 */ /* 0x000fc40000000f00 */
[----:B------:R-:W2:Y:S04]  /*38af0*/  LDL.LU.64 R6, [R1+0x7618] ;  /* 0x0076180001067983 */ /* 0x000ea80000300a00 */
[----:B------:R-:W2:Y:S01]  /*38b00*/  LDL.LU.64 R4, [R1+0x7610] ;  /* 0x0076100001047983 */ /* 0x000ea20000300a00 */
[C---:B---3--:R-:W-:Y:S03]  /*38b10*/  HMMA.16816.F32 R8, R24.reuse, R14, R8 ;  /* 0x0000000e1808723c */ /* 0x048fe60000001808 */
[----:B------:R0:W-:Y:S04]  /*38b20*/  STL.64 [R1+0x75e8], R14 ;  /* 0x0075e80e01007387 */ /* 0x0001e80000100a00 */
[----:B------:R-:W3:Y:S11]  /*38b30*/  LDL.LU R12, [R1+0xb0] ;  /* 0x0000b000010c7983 */ /* 0x000ef60000300800 */
[----:B------:R-:W-:Y:S05]  /*38b40*/  @!UPT UIADD3 URZ, URZ, URZ, URZ ;  /* 0x0000003f3f3ff290 */ /* 0x000fea000fffe03f */
[----:B------:R-:W-:Y:S04]  /*38b50*/  STL.64 [R1+0xe0], R8 ;  /* 0x0000e00801007387 */ /* 0x000fe80000100a00 */
[----:B------:R1:W-:Y:S04]  /*38b60*/  STL.64 [R1+0xe8], R10 ;  /* 0x0000e80a01007387 */ /* 0x0003e80000100a00 */
[----:B------:R-:W3:Y:S04]  /*38b70*/  LDL.LU R13, [R1+0xb4] ;  /* 0x0000b400010d7983 */ /* 0x000ee80000300800 */
[----:B0-----:R-:W3:Y:S04]  /*38b80*/  LDL.LU R14, [R1+0xb8] ;  /* 0x0000b800010e7983 */ /* 0x001ee80000300800 */
[----:B------:R-:W3:Y:S04]  /*38b90*/  LDL.LU R15, [R1+0xbc] ;  /* 0x0000bc00010f7983 */ /* 0x000ee80000300800 */
[----:B-1----:R-:W3:Y:S01]  /*38ba0*/  LDL R11, [R1+0xe10] ;  /* 0x000e1000010b7983 */ /* 0x002ee20000100800 */
[----:B--2---:R-:W-:Y:S03]  /*38bb0*/  HMMA.16816.F32 R4, R24, R18, R4 ;  /* 0x000000121804723c */ /* 0x004fe60000001804 */
[----:B---3--:R4:W-:Y:S04]  /*38bc0*/  STL [R1+0x75e0], R11 ;  /* 0x0075e00b01007387 */ /* 0x0089e80000100800 */
[----:B------:R-:W2:Y:S04]  /*38bd0*/  LDL.LU R8, [R1+0xa0] ;  /* 0x0000a00001087983 */ /* 0x000ea80000300800 */
[----:B------:R-:W2:Y:S01]  /*38be0*/  LDL.LU R9, [R1+0xa4] ;  /* 0x0000a40001097983 */ /* 0x000ea20000300800 */
[----:B----4-:R-:W-:-:S03]  /*38bf0*/  MOV R11, R2 ;  /* 0x00000002000b7202 */ /* 0x010fc60000000f00 */
[----:B------:R-:W2:Y:S09]  /*38c00*/  LDL.LU R10, [R1+0xa8] ;  /* 0x0000a800010a7983 */ /* 0x000eb20000300800 */
[----:B------:R-:W-:Y:S01]  /*38c10*/  IMAD.MOV.U32 R2, RZ, RZ, R7 ;  /* 0x000000ffff027224 */ /* 0x000fe200078e0007 */
[----:B------:R-:W-:Y:S04]  /*38c20*/  STL.64 [R1+0xd0], R4 ;  /* 0x0000d00401007387 */ /* 0x000fe80000100a00 */
[----:B------:R0:W-:Y:S04]  /*38c30*/  STL [R1+0xd8], R6 ;  /* 0x0000d80601007387 */ /* 0x0001e80000100800 */
[----:B0-----:R-:W3:Y:S04]  /*38c40*/  LDL.LU.64 R6, [R1+0x7608] ;  /* 0x0076080001067983 */ /* 0x001ee80000300a00 */
[----:B------:R-:W3:Y:S04]  /*38c50*/  LDL.LU.64 R4, [R1+0x7600] ;  /* 0x0076000001047983 */ /* 0x000ee80000300a00 */
[----:B------:R-:W-:Y:S01]  /*38c60*/  STL [R1+0x7428], R2 ;  /* 0x0074280201007387 */ /* 0x000fe20000100800 */
[----:B---3--:R-:W-:Y:S03]  /*38c70*/  HMMA.16816.F32 R24, R24, R22, R4 ;  /* 0x000000161818723c */ /* 0x008fe60000001804 */
[----:B------:R-:W3:Y:S04]  /*38c80*/  LDL.LU.64 R6, [R1+0x75f8] ;  /* 0x0075f80001067983 */ /* 0x000ee80000300a00 */
[----:B------:R-:W3:Y:S11]  /*38c90*/  LDL.LU.64 R4, [R1+0x75f0] ;  /* 0x0075f00001047983 */ /* 0x000ef60000300a00 */
[----:B------:R-:W-:Y:S05]  /*38ca0*/  @!UPT UIADD3 URZ, URZ, URZ, URZ ;  /* 0x0000003f3f3ff290 */ /* 0x000fea000fffe03f */
[----:B------:R-:W-:Y:S04]  /*38cb0*/  STL.64 [R1+0x250], R24 ;  /* 0x0002501801007387 */ /* 0x000fe80000100a00 */
[----:B------:R0:W-:Y:S02]  /*38cc0*/  STL.64 [R1+0x258], R26 ;  /* 0x0002581a01007387 */ /* 0x0001e40000100a00 */
[----:B0-----:R-:W-:Y:S02]  /*38cd0*/  MOV R26, R17 ;  /* 0x00000011001a7202 */ /* 0x001fe40000000f00 */
[----:B------:R-:W-:-:S07]  /*38ce0*/  MOV R27, R16 ;  /* 0x00000010001b7202 */ /* 0x000fce0000000f00 */
[C---:B---3--:R-:W-:Y:S11]  /*38cf0*/  HMMA.16816.F32 R12, R4.reuse, R26, R12 ;  /* 0x0000001a040c723c */ /* 0x048ff6000000180c */
[----:B------:R-:W-:Y:S11]  /*38d00*/  @!UPT UIADD3 URZ, URZ, URZ, URZ ;  /* 0x0000003f3f3ff290 */ /* 0x000ff6000fffe03f */
[----:B------:R-:W-:Y:S01]  /*38d10*/  @!UPT UIADD3 URZ, URZ, URZ, URZ ;  /* 0x0000003f3f3ff290 */ /* 0x000fe2000fffe03f */
[----:B------:R-:W-:Y:S04]  /*38d20*/  STL.64 [R1+0xb0], R12 ;  /* 0x0000b00c01007387 */ /* 0x000fe80000100a00 */
[----:B------:R0:W-:Y:S04]  /*38d30*/  STL.64 [R1+0xb8], R14 ;  /* 0x0000b80e01007387 */ /* 0x0001e80000100a00 */
[----:B0-----:R-:W2:Y:S02]  /*38d40*/  LDL.LU.64 R14, [R1+0x75e8] ;  /* 0x0075e800010e7983 */ /* 0x001ea40000300a00 */
[----:B--2---:R-:W-:Y:S01]  /*38d50*/  HMMA.16816.F32 R8, R4, R14, R8 ;  /* 0x0000000e0408723c */ /* 0x004fe20000001808 */
[----:B------:R-:W-:Y:S11]  /*38d60*/  IMAD.MOV.U32 R2, RZ, RZ, R15 ;  /* 0x000000ffff027224 */ /* 0x000ff600078e000f */
[----:B------:R-:W-:Y:S11]  /*38d70*/  @!UPT UIADD3 URZ, URZ, URZ, URZ ;  /* 0x0000003f3f3ff290 */ /* 0x000ff6000fffe03f */
[----:B------:R0:W-:Y:S04]  /*38d80*/  STL.64 [R1+0xa0], R8 ;  /* 0x0000a00801007387 */ /* 0x0001e80000100a00 */
[----:B------:R1:W-:Y:S01]  /*38d90*/  STL.64 [R1+0xa8], R10 ;  /* 0x0000a80a01007387 */ /* 0x0003e20000100a00 */
[----:B0-----:R-:W-:-:S03]  /*38da0*/  MOV R8, R14 ;  /* 0x0000000e00087202 */ /* 0x001fc60000000f00 */
[----:B-1----:R-:W2:Y:S04]  /*38db0*/  LDL.LU R11, [R1+0x75e0] ;  /* 0x0075e000010b7983 */ /* 0x002ea80000300800 */
[----:B------:R-:W3:Y:S04]  /*38dc0*/  LDL.LU.64 R14, [R1+0x75d8] ;  /* 0x0075d800010e7983 */ /* 0x000ee80000300a00 */
[----:B------:R-:W3:Y:S02]  /*38dd0*/  LDL.LU.64 R12, [R1+0x75d0] ;  /* 0x0075d000010c7983 */ /* 0x000ee40000300a00 */
[----:B---3--:R-:W-:Y:S02]  /*38de0*/  HMMA.16816.F32 R16, R4, R18, R12 ;  /* 0x000000120410723c */ /* 0x008fe4000000180c */
[----:B------:R-:W3:Y:S04]  /*38df0*/  LDL.LU.64 R14, [R1+0x75c8] ;  /* 0x0075c800010e7983 */ /* 0x000ee80000300a00 */
[----:B------:R-:W3:Y:S01]  /*38e00*/  LDL.LU.64 R12, [R1+0x75c0] ;  /* 0x0075c000010c7983 */ /* 0x000ee20000300a00 */
[----:B------:R-:W-:-:S02]  /*38e10*/  MOV R10, R22 ;  /* 0x00000016000a7202 */ /* 0x000fc40000000f00 */
[----:B------:R-:W-:Y:S11]  /*38e20*/  MOV R9, R23 ;  /* 0x0000001700097202 */ /* 0x000ff60000000f00 */
[----:B------:R-:W-:Y:S03]  /*38e30*/  @!UPT UIADD3 URZ, URZ, URZ, URZ ;  /* 0x0000003f3f3ff290 */ /* 0x000fe6000fffe03f */
[----:B------:R-:W-:Y:S04]  /*38e40*/  STL.64 [R1+0x260], R16 ;  /* 0x0002601001007387 */ /* 0x000fe80000100a00 */
[----:B------:R0:W-:Y:S04]  /*38e50*/  STL.64 [R1+0x268], R18 ;  /* 0x0002681201007387 */ /* 0x0001e80000100a00 */
[----:B0-----:R-:W4:Y:S04]  /*38e60*/  LDL.LU.64 R18, [R1+0x75b8] ;  /* 0x0075b80001127983 */ /* 0x001f280000300a00 */
[----:B------:R-:W4:Y:S01]  /*38e70*/  LDL.LU.64 R16, [R1+0x75b0] ;  /* 0x0075b00001107983 */ /* 0x000f220000300a00 */
[----:B---3--:R-:W-:Y:S03]  /*38e80*/  HMMA.16816.F32 R4, R4, R22, R12 ;  /* 0x000000160404723c */ /* 0x008fe6000000180c */
[----:B------:R-:W0:Y:S11]  /*38e90*/  LDSM.16.MT88.4 R20, [R29+0x4000] ;  /* 0x004000001d14783b */ /* 0x000e360000004200 */
[----:B------:R-:W-:Y:S09]  /*38ea0*/  @!UPT UIADD3 URZ, URZ, URZ, URZ ;  /* 0x0000003f3f3ff290 */ /* 0x000ff2000fffe03f */
[----:B------:R1:W-:Y:S04]  /*38eb0*/  STL.64 [R1+0x20], R4 ;  /* 0x0000200401007387 */ /* 0x0003e80000100a00 */
[----:B------:R3:W-:Y:S04]  /*38ec0*/  STL.64 [R1+0x28], R6 ;  /* 0x0000280601007387 */ /* 0x0007e80000100a00 */
[----:B-1----:R-:W4:Y:S04]  /*38ed0*/  LDL.LU R4, [R1+0x70] ;  /* 0x0000700001047983 */ /* 0x002f280000300800 */
[----:B------:R-:W4:Y:S04]  /*38ee0*/  LDL.LU R5, [R1+0x74] ;  /* 0x0000740001057983 */ /* 0x000f280000300800 */
[----:B---3--:R-:W4:Y:S04]  /*38ef0*/  LDL.LU R6, [R1+0x78] ;  /* 0x0000780001067983 */ /* 0x008f280000300800 */
[----:B------:R-:W4:Y:S04]  /*38f00*/  LDL.LU R7, [R1+0x7c] ;  /* 0x00007c0001077983 */ /* 0x000f280000300800 */
[----:B0-----:R-:W-:Y:S04]  /*38f10*/  STL.64 [R1+0x74f0], R22 ;  /* 0x0074f01601007387 */ /* 0x001fe80000100a00 */
[----:B------:R-:W-:Y:S04]  /*38f20*/  STL.64 [R1+0x74e8], R20 ;  /* 0x0074e81401007387 */ /* 0x000fe80000100a00 */
[----:B------:R-:W3:Y:S04]  /*38f30*/  LDL.LU R12, [R1+0x280] ;  /* 0x00028000010c7983 */ /* 0x000ee80000300800 */
[----:B------:R-:W3:Y:S04]  /*38f40*/  LDL.LU R13, [R1+0x284] ;  /* 0x00028400010d7983 */ /* 0x000ee80000300800 */
[----:B------:R-:W2:Y:S04]  /*38f50*/  LDL.LU R14, [R1+0x288] ;  /* 0x00028800010e7983 */ /* 0x000ea80000300800 */
[----:B------:R-:W2:Y:S04]  /*38f60*/  LDL.LU R15, [R1+0x28c] ;  /* 0x00028c00010f7983 */ /* 0x000ea80000300800 */
[----:B--2---:R0:W-:Y:S04]  /*38f70*/  STL.64 [R1+0x7548], R14 ;  /* 0x0075480e01007387 */ /* 0x0041e80000100a00 */
[----:B---3--:R-:W-:Y:S04]  /*38f80*/  STL.64 [R1+0x7540], R12 ;  /* 0x0075400c01007387 */ /* 0x008fe80000100a00 */
[----:B0-----:R-:W2:Y:S01]  /*38f90*/  LDL.LU.64 R14, [R1+0x68] ;  /* 0x00006800010e7983 */ /* 0x001ea20000300a00 */
[----:B------:R-:W-:Y:S01]  /*38fa0*/  MOV R22, R10 ;  /* 0x0000000a00167202 */ /* 0x000fe20000000f00 */
[----:B------:R-:W-:-:S02]  /*38fb0*/  IMAD.MOV.U32 R23, RZ, RZ, R9 ;  /* 0x000000ffff177224 */ /* 0x000fc400078e0009 */
[----:B--2---:R4:W-:Y:S02]  /*38fc0*/  STL.64 [R1+0x75a8], R14 ;  /* 0x0075a80e01007387 */ /* 0x0049e40000100a00 */
[----:B----4-:R-:W-:Y:S11]  /*38fd0*/  HMMA.16816.F32 R12, R16, R26, R4 ;  /* 0x0000001a100c723c */ /* 0x010ff60000001804 */
[----:B------:R-:W-:Y:S11]  /*38fe0*/  @!UPT UIADD3 URZ, URZ, URZ, URZ ;  /* 0x0000003f3f3ff290 */ /* 0x000ff6000fffe03f */
[----:B------:R-:W-:Y:S01]  /*38ff0*/  @!UPT UIADD3 URZ, URZ, URZ, URZ ;  /* 0x0000003f3f3ff290 */ /* 0x000fe2000fffe03f */
[----:B------:R0:W-:Y:S04]  /*39000*/  STL.64 [R1+0x240], R12 ;  /* 0x0002400c01007387 */ /* 0x0001e80000100a00 */
[----:B------:R1:W-:Y:S04]  /*39010*/  STL.64 [R1+0x248], R14 ;  /* 0x0002480e01007387 */ /* 0x0003e80000100a00 */
[----:B0-----:R-:W2:Y:S04]  /*39020*/  LDL.LU R12, [R1+0x120] ;  /* 0x00012000010c7983 */ /* 0x001ea80000300800 */
[----:B------:R-:W2:Y:S04]  /*39030*/  LDL.LU R13, [R1+0x124] ;  /* 0x00012400010d7983 */ /* 0x000ea80000300800 */
[----:B-1----:R-:W2:Y:S04]  /*39040*/  LDL.LU R14, [R1+0x128] ;  /* 0x00012800010e7983 */ /* 0x002ea80000300800 */
[----:B------:R-:W2:Y:S04]  /*39050*/  LDL.LU R15, [R1+0x12c] ;  /* 0x00012c00010f7983 */ /* 0x000ea80000300800 */
[----:B------:R-:W-:Y:S04]  /*39060*/  STL.64 [R1+0x7590], R26 ;  /* 0x0075901a01007387 */ /* 0x000fe80000100a00 */
[----:B------:R-:W0:Y:S04]  /*39070*/  LDSM.16.M88.4 R24, [R11+0x20080] ;  /* 0x020080000b18783b */ /* 0x000e280000000200 */
[----:B0-----:R-:W-:Y:S04]  /*39080*/  STL.64 [R1+0x10], R24 ;  /* 0x0000101801007387 */ /* 0x001fe80000100a00 */
[----:B------:R-:W-:Y:S04]  /*39090*/  STL.64 [R1+0x18], R26 ;  /* 0x0000181a01007387 */ /* 0x000fe80000100a00 */
[----:B------:R-:W0:Y:S01]  /*390a0*/  LDSM.16.M88.4 R24, [R11+0x28080] ;  /* 0x028080000b18783b */ /* 0x000e220000000200 */
[----:B------:R-:W-:-:S02]  /*390b0*/  MOV R6, R8 ;  /* 0x0000000800067202 */ /* 0x000fc40000000f00 */
[----:B0-----:R-:W-:Y:S01]  /*390c0*/  MOV R21, R24 ;  /* 0x0000001800157202 */ /* 0x001fe20000000f00 */
[----:B------:R-:W-:Y:S01]  /*390d0*/  IMAD.MOV.U32 R20, RZ, RZ, R25 ;  /* 0x000000ffff147224 */ /* 0x000fe200078e0019 */
[----:B------:R0:W-:Y:S04]  /*390e0*/  STL.64 [R1+0x70], R24 ;  /* 0x0000701801007387 */ /* 0x0001e80000100a00 */
[----:B------:R-:W-:Y:S04]  /*390f0*/  STL.64 [R1+0x78], R26 ;  /* 0x0000781a01007387 */ /* 0x000fe80000100a00 */
[----:B------:R-:W-:Y:S04]  /*39100*/  STL.64 [R1+0x75a0], R22 ;  /* 0x0075a01601007387 */ /* 0x000fe80000100a00 */
[----:B------:R-:W-:Y:S04]  /*39110*/  STL.64 [R1+0x7598], R20 ;  /* 0x0075981401007387 */ /* 0x000fe80000100a00 */
[----:B------:R-:W1:Y:S04]  /*39120*/  LDSM.16.M88.4 R20, [R11+0x30080] ;  /* 0x030080000b14783b */ /* 0x000e680000000200 */
[----:B------:R-:W3:Y:S04]  /*39130*/  LDSM.16.M88.4 R8, [R11+0x38080] ;  /* 0x038080000b08783b */ /* 0x000ee80000000200 */
[----:B0-----:R-:W4:Y:S04]  /*39140*/  LDL.LU R24, [R1+0x110] ;  /* 0x0001100001187983 */ /* 0x001f280000300800 */
[----:B-1----:R0:W-:Y:S04]  /*39150*/  STL.64 [R1+0x90], R20 ;  /* 0x0000901401007387 */ /* 0x0021e80000100a00 */
[----:B------:R1:W-:Y:S04]  /*39160*/  STL.64 [R1+0x98], R22 ;  /* 0x0000981601007387 */ /* 0x0003e80000100a00 */
[----:B---3--:R-:W-:Y:S04]  /*39170*/  STL.64 [R1+0x80], R8 ;  /* 0x0000800801007387 */ /* 0x008fe80000100a00 */
[----:B------:R-:W-:Y:S04]  /*39180*/  STL.64 [R1+0x88], R10 ;  /* 0x0000880a01007387 */ /* 0x000fe80000100a00 */
[----:B------:R-:W3:Y:S04]  /*39190*/  LDSM.16.MT88.4 R8, [R29+0x4080] ;  /* 0x004080001d08783b */ /* 0x000ee80000004200 */
[----:B------:R-:W4:Y:S04]  /*391a0*/  LDL.LU R25, [R1+0x114] ;  /* 0x0001140001197983 */ /* 0x000f280000300800 */
[----:B------:R-:W4:Y:S04]  /*391b0*/  LDL.LU R26, [R1+0x118] ;  /* 0x00011800011a7983 */ /* 0x000f280000300800 */
[----:B------:R-:W4:Y:S04]  /*391c0*/  LDL.LU R27, [R1+0x11c] ;  /* 0x00011c00011b7983 */ /* 0x000f280000300800 */
[----:B0-----:R-:W4:Y:S04]  /*391d0*/  LDL.LU R20, [R1+0x150] ;  /* 0x0001500001147983 */ /* 0x001f280000300800 */
[----:B------:R-:W4:Y:S04]  /*391e0*/  LDL.LU R21, [R1+0x154] ;  /* 0x0001540001157983 */ /* 0x000f280000300800 */
[----:B-1----:R-:W4:Y:S04]  /*391f0*/  LDL.LU R22, [R1+0x158] ;  /* 0x0001580001167983 */ /* 0x002f280000300800 */
[----:B------:R-:W4:Y:S04]  /*39200*/  LDL.LU R23, [R1+0x15c] ;  /* 0x00015c0001177983 */ /* 0x000f280000300800 */
[----:B---3--:R-:W-:Y:S04]  /*39210*/  STL.64 [R1+0x74b0], R10 ;  /* 0x0074b00a01007387 */ /* 0x008fe80000100a00 */
[----:B------:R0:W-:Y:S04]  /*39220*/  STL.64 [R1+0x74a8], R8 ;  /* 0x0074a80801007387 */ /* 0x0001e80000100a00 */
[----:B0-----:R-:W3:Y:S04]  /*39230*/  LDL.LU R8, [R1+0x130] ;  /* 0x0001300001087983 */ /* 0x001ee80000300800 */
[----:B------:R-:W3:Y:S04]  /*39240*/  LDL.LU R9, [R1+0x134] ;  /* 0x0001340001097983 */ /* 0x000ee80000300800 */
[----:B------:R-:W3:Y:S04]  /*39250*/  LDL.LU R10, [R1+0x138] ;  /* 0x00013800010a7983 */ /* 0x000ee80000300800 */
[----:B------:R-:W3:Y:S01]  /*39260*/  LDL.LU R11, [R1+0x13c] ;  /* 0x00013c00010b7983 */ /* 0x000ee20000300800 */
[----:B------:R-:W-:-:S07]  /*39270*/  MOV R7, R2 ;  /* 0x0000000200077202 */ /* 0x000fce0000000f00 */
[C---:B--2---:R-:W-:Y:S01]  /*39280*/  HMMA.16816.F32 R4, R16.reuse, R6, R12 ;  /* 0x000000061004723c */ /* 0x044fe2000000180c */
[----:B---3--:R-:W-:Y:S01]  /*39290*/  STL.64 [R1+0x7578], R10 ;  /* 0x0075780a01007387 */ /* 0x008fe20000100a00 */
[----:B------:R0:W-:Y:S03]  /*392a0*/  STL.64 [R1+0x7570], R8 ;  /* 0x0075700801007387 */ /* 0x0001e60000100a00 */
[----:B0-----:R-:W2:Y:S01]  /*392b0*/  LDL.LU R8, [R1+0x140] ;  /* 0x0001400001087983 */ /* 0x001ea20000300800 */
[----:B------:R-:W2:Y:S02]  /*392c0*/  LDL.LU R9, [R1+0x144] ;  /* 0x0001440001097983 */ /* 0x000ea40000300800 */
[----:B------:R-:W2:Y:S02]  /*392d0*/  LDL.LU R10, [R1+0x148] ;  /* 0x00014800010a7983 */ /* 0x000ea40000300800 */
[----:B------:R-:W2:Y:S01]  /*392e0*/  LDL.LU R11, [R1+0x14c] ;  /* 0x00014c00010b7983 */ /* 0x000ea20000300800 */
[----:B------:R-:W-:Y:S01]  /*392f0*/  STL [R1+0x73a0], R29 ;  /* 0x0073a01d01007387 */ /* 0x000fe20000100800 */
[----:B------:R-:W4:Y:S11]  /*39300*/  LDL.LU.64 R14, [R1+0x75a8] ;  /* 0x0075a800010e7983 */ /* 0x000f360000300a00 */
[----:B------:R-:W-:Y:S02]  /*39310*/  STL.64 [R1+0x230], R4 ;  /* 0x0002300401007387 */ /* 0x000fe40000100a00 */
[----:B------:R-:W-:Y:S02]  /*39320*/  STL.64 [R1+0x238], R6 ;  /* 0x0002380601007387 */ /* 0x000fe40000100a00 */
[----:B------:R-:W0:Y:S04]  /*39330*/  LDSM.16.MT88.4 R4, [R3+0x4000] ;  /* 0x004000000304783b */ /* 0x000e280000004200 */
[----:B0-----:R-:W-:Y:S01]  /*39340*/  STL.64 [R1+0x7460], R6 ;  /* 0x0074600601007387 */ /* 0x001fe20000100a00 */
[----:B------:R0:W-:Y:S03]  /*39350*/  STL.64 [R1+0x7458], R4 ;  /* 0x0074580401007387 */ /* 0x0001e60000100a00 */
[----:B0-----:R-:W3:Y:S01]  /*39360*/  LDL.LU R4, [R1+0x1c0] ;  /* 0x0001c00001047983 */ /* 0x001ee20000300800 */
[----:B------:R-:W3:Y:S02]  /*39370*/  LDL.LU R5, [R1+0x1c4] ;  /* 0x0001c40001057983 */ /* 0x000ee40000300800 */
[----:B------:R-:W2:Y:S02]  /*39380*/  LDL.LU R6, [R1+0x1c8] ;  /* 0x0001c80001067983 */ /* 0x000ea40000300800 */
[----:B------:R-:W2:Y:S02]  /*39390*/  LDL.LU R7, [R1+0x1cc] ;  /* 0x0001cc0001077983 */ /* 0x000ea40000300800 */
[----:B--2---:R-:W-:Y:S01]  /*393a0*/  STL.64 [R1+0x7558], R6 ;  /* 0x0075580601007387 */ /* 0x004fe20000100a00 */
[----:B---3--:R0:W-:Y:S03]  /*393b0*/  STL.64 [R1+0x7550], R4 ;  /* 0x0075500401007387 */ /* 0x0081e60000100a00 */
[----:B0-----:R-:W2:Y:S01]  /*393c0*/  LDL.LU R4, [R1+0x290] ;  /* 0x0002900001047983 */ /* 0x001ea20000300800 */
[----:B------:R-:W2:Y:S02]  /*393d0*/  LDL.LU R5, [R1+0x294] ;  /* 0x0002940001057983 */ /* 0x000ea40000300800 */
[----:B------:R-:W3:Y:S02]  /*393e0*/  LDL.LU R6, [R1+0x298] ;  /* 0x0002980001067983 */ /* 0x000ee40000300800 */
[----:B------:R-:W3:Y:S01]  /*393f0*/  LDL.LU R7, [R1+0x29c] ;  /* 0x00029c0001077983 */ /* 0x000ee20000300800 */
[C---:B----4-:R-:W-:Y:S01]  /*39400*/  HMMA.16816.F32 R20, R16.reuse, R14, R20 ;  /* 0x0000000e1014723c */ /* 0x050fe20000001814 */
[----:B---3--:R0:W-:Y:S01]  /*39410*/  STL.64 [R1+0x7568], R6 ;  /* 0x0075680601007387 */ /* 0x0081e20000100a00 */
[----:B--2---:R-:W-:Y:S03]  /*39420*/  STL.64 [R1+0x7560], R4 ;  /* 0x0075600401007387 */ /* 0x004fe60000100a00 */
[----:B0-----:R-:W2:Y:S11]  /*39430*/  LDL.LU.64 R6, [R1+0x48] ;  /* 0x0000480001067983 */ /* 0x001eb60000300a00 */
[----:B------:R-:W-:Y:S07]  /*39440*/  @!UPT UIADD3 URZ, URZ, URZ, URZ ;  /* 0x0000003f3f3ff290 */ /* 0x000fee000fffe03f */
[----:B------:R-:W-:Y:S02]  /*39450*/  STL.64 [R1+0x210], R20 ;  /* 0x0002101401007387 */ /* 0x000fe40000100a00 */
[----:B------:R0:W-:Y:S02]  /*39460*/  STL.64 [R1+0x218], R22 ;  /* 0x0002181601007387 */ /* 0x0001e40000100a00 */
[----:B0-----:R-:W3:Y:S01]  /*39470*/  LDL.LU.64 R22, [R1+0x75a0] ;  /* 0x0075a00001167983 */ /* 0x001ee20000300a00 */
[----:B------:R-:W4:Y:S01]  /*39480*/  LDL.LU.64 R20, [R1+0x7598] ;  /* 0x0075980001147983 */ /* 0x000f220000300a00 */
[----:B---3--:R-:W-:Y:S02]  /*39490*/  HMMA.16816.F32 R16, R16, R22, R24 ;  /* 0x000000161010723c */ /* 0x008fe40000001818 */
[----:B------:R-:W3:Y:S11]  /*394a0*/  LDL.LU.64 R26, [R1+0x7590] ;  /* 0x00759000011a7983 */ /* 0x000ef60000300a00 */
[----:B------:R-:W-:Y:S10]  /*394b0*/  @!UPT UIADD3 URZ, URZ, URZ, URZ ;  /* 0x0000003f3f3ff290 */ /* 0x000ff4000fffe03f */
[----:B------:R-:W-:Y:S01]  /*394c0*/  STL.64 [R1+0x200], R16 ;  /* 0x0002001001007387 */ /* 0x000fe20000100a00 */
[----:B------:R0:W-:Y:S03]  /*394d0*/  STL.64 [R1+0x208], R18 ;  /* 0x0002081201007387 */ /* 0x0001e60000100a00 */
[----:B0-----:R-:W3:Y:S01]  /*394e0*/  LDL.LU.64 R18, [R1+0x7588] ;  /* 0x0075880001127983 */ /* 0x001ee20000300a00 */
[----:B------:R-:W3:Y:S02]  /*394f0*/  LDL.LU.64 R16, [R1+0x7580] ;  /* 0x0075800001107983 */ /* 0x000ee40000300a00 */
[C---:B---3--:R-:W-:Y:S11]  /*39500*/  HMMA.16816.F32 R8, R16.reuse, R26, R8 ;  /* 0x0000001a1008723c */ /* 0x048ff60000001808 */
[----:B------:R-:W-:Y:S11]  /*39510*/  @!UPT UIADD3 URZ, URZ, URZ, URZ ;  /* 0x0000003f3f3ff290 */ /* 0x000ff6000fffe03f */
[----:B------:R-:W-:Y:S01]  /*39520*/  @!UPT UIADD3 URZ, URZ, URZ, URZ ;  /* 0x0000003f3f3ff290 */ /* 0x000fe2000fffe03f */
[----:B------:R-:W-:Y:S01]  /*39530*/  STL.64 [R1+0x220], R8 ;  /* 0x0002200801007387 */ /* 0x000fe20000100a00 */
[----:B------:R0:W-:Y:S01]  /*39540*/  STL [R1+0x228], R10 ;  /* 0x0002280a01007387 */ /* 0x0001e20000100800 */
[----:B------:R-:W-:Y:S02]  /*39550*/  MOV R29, R11 ;  /* 0x0000000b001d7202 */ /* 0x000fe40000000f00 */
[----:B0-----:R-:W2:Y:S01]  /*39560*/  LDL.LU.64 R10, [R1+0x7578] ;  /* 0x00757800010a7983 */ /* 0x001ea20000300a00 */
[----:B------:R-:W2:Y:S02]  /*39570*/  LDL.LU.64 R8, [R1+0x7570] ;  /* 0x0075700001087983 */ /* 0x000ea40000300a00 */
[----:B------:R-:W-:Y:S01]  /*39580*/  STL [R1+0x73f8], R29 ;  /* 0x0073f81d01007387 */ /* 0x000fe20000100800 */
[C---:B--2---:R-:W-:Y:S11]  /*39590*/  HMMA.16816.F32 R8, R16.reuse, R6, R8 ;  /* 0x000000061008723c */ /* 0x044ff60000001808 */
[----:B------:R-:W-:Y:S11]  /*395a0*/  @!UPT UIADD3 URZ, URZ, URZ, URZ ;  /* 0x0000003f3f3ff290 */ /* 0x000ff6000fffe03f */
[----:B------:R-:W-:Y:S01]  /*395b0*/  @!UPT UIADD3 URZ, URZ, URZ, URZ ;  /* 0x0000003f3f3ff290 */ /* 0x000fe2000fffe03f */
[----:B------:R0:W-:Y:S01]  /*395c0*/  STL.64 [R1+0x1f0], R8 ;  /* 0x0001f00801007387 */ /* 0x0001e20000100a00 */
[----:B------:R1:W-:Y:S01]  /*395d0*/  STL.64 [R1+0x1f8], R10 ;  /* 0x0001f80a01007387 */ /* 0x0003e20000100a00 */
[----:B0-----:R-:W-:Y:S02]  /*395e0*/  MOV R9, R7 ;  /* 0x0000000700097202 */ /* 0x001fe40000000f00 */
[----:B-1----:R-:W-:Y:S02]  /*395f0*/  MOV R10, R6 ;  /* 0x00000006000a7202 */ /* 0x002fe40000000f00 */
[----:B------:R-:W2:Y:S01]  /*39600*/  LDL.LU.64 R6, [R1+0x7568] ;  /* 0x0075680001067983 */ /* 0x000ea20000300a00 */
[----:B------:R-:W2:Y:S02]  /*39610*/  LDL.LU.64 R4, [R1+0x7560] ;  /* 0x0075600001047983 */ /* 0x000ea40000300a00 */
[----:B------:R-:W-:Y:S01]  /*39620*/  IMAD.MOV.U32 R8, RZ, RZ, R14 ;  /* 0x000000ffff087224 */ /* 0x000fe200078e000e */
[----:B------:R-:W-:Y:S01]  /*39630*/  MOV R2, R15 ;  /* 0x0000000f00027202 */ /* 0x000fe20000000f00 */
[C---:B--2---:R-:W-:Y:S11]  /*39640*/  HMMA.16816.F32 R4, R16.reuse, R14, R4 ;  /* 0x0000000e1004723c */ /* 0x044ff60000001804 */
[----:B------:R-:W-:Y:S11]  /*39650*/  @!UPT UIADD3 URZ, URZ, URZ, URZ ;  /* 0x0000003f3f3ff290 */ /* 0x000ff6000fffe03f */
[----:B------:R-:W-:Y:S01]  /*39660*/  @!UPT UIADD3 URZ, URZ, URZ, URZ ;  /* 0x0000003f3f3ff290 */ /* 0x000fe2000fffe03f */
[----:B------:R-:W-:Y:S01]  /*39670*/  STL.64 [R1+0x1e0], R4 ;  /* 0x0001e00401007387 */ /* 0x000fe20000100a00 */
[----:B------:R0:W-:Y:S03]  /*39680*/  STL.64 [R1+0x1e8], R6 ;  /* 0x0001e80601007387 */ /* 0x0001e60000100a00 */
[----:B0-----:R-:W2:Y:S01]  /*39690*/  LDL.LU.64 R6, [R1+0x7558] ;  /* 0x0075580001067983 */ /* 0x001ea20000300a00 */
[----:B------:R-:W2:Y:S02]  /*396a0*/  LDL.LU.64 R4, [R1+0x7550] ;  /* 0x0075500001047983 */ /* 0x000ea40000300a00 */
[----:B------:R-:W3:Y:S02]  /*396b0*/  LDL.LU.64 R14, [R1+0x7548] ;  /* 0x00754800010e7983 */ /* 0x000ee40000300a00 */
[----:B------:R-:W3:Y:S02]  /*396c0*/  LDL.LU.64 R12, [R1+0x7540] ;  /* 0x00754000010c7983 */ /* 0x000ee40000300a00 */
[----:B---3--:R-:W-:Y:S01]  /*396d0*/  HMMA.16816.F32 R16, R16, R22, R12 ;  /* 0x000000161010723c */ /* 0x008fe2000000180c */
[----:B------:R-:W2:Y:S01]  /*396e0*/  LDL.LU.64 R14, [R1+0x7538] ;  /* 0x00753800010e7983 */ /* 0x000ea20000300a00 */
[----:B------:R-:W2:Y:S11]  /*396f0*/  LDL.LU.64 R12, [R1+0x7530] ;  /* 0x00753000010c7983 */ /* 0x000eb60000300a00 */
[----:B------:R-:W-:Y:S10]  /*39700*/  @!UPT UIADD3 URZ, URZ, URZ, URZ ;  /* 0x0000003f3f3ff290 */ /* 0x000ff4000fffe03f */
[----:B------:R-:W-:Y:S01]  /*39710*/  STL.64 [R1+0x1d0], R16 ;  /* 0x0001d01001007387 */ /* 0x000fe20000100a00 */
[----:B------:R2:W-:Y:S01]  /*39720*/  STL [R1+0x1d8], R18 ;  /* 0x0001d81201007387 */ /* 0x0005e20000100800 */
[----:B------:R-:W-:Y:S01]  /*39730*/  MOV R29, R19 ;  /* 0x00000013001d7202 */ /* 0x000fe20000000f00 */
[----:B------:R-:W-:Y:S04]  /*39740*/  STL.64 [R1+0x7508], R22 ;  /* 0x0075081601007387 */ /* 0x000fe80000100a00 */
[----:B------:R-:W-:Y:S01]  /*39750*/  STL [R1+0x742c], R29 ;  /* 0x00742c1d01007387 */ /* 0x000fe20000100800 */
[----:B--2---:R-:W-:Y:S03]  /*39760*/  HMMA.16816.F32 R16, R12, R26, R4 ;  /* 0x0000001a0c10723c */ /* 0x004fe60000001804 */
[----:B------:R-:W2:Y:S04]  /*39770*/  LDL.LU R4, [R1+0xf0] ;  /* 0x0000f00001047983 */ /* 0x000ea80000300800 */
[----:B------:R-:W0:Y:S11]  /*39780*/  LDSM.16.MT88.4 R24, [R3+0x4080] ;  /* 0x004080000318783b */ /* 0x000e360000004200 */
[----:B------:R-:W-:Y:S05]  /*39790*/  @!UPT UIADD3 URZ, URZ, URZ, URZ ;  /* 0x0000003f3f3ff290 */ /* 0x000fea000fffe03f */
[----:B------:R-:W-:Y:S01]  /*397a0*/  STL.64 [R1+0x1c0], R16 ;  /* 0x0001c01001007387 */ /* 0x000fe20000100a00 */
[----:B------:R-:W-:Y:S02]  /*397b0*/  STL.64 [R1+0x1c8], R18 ;  /* 0x0001c81201007387 */ /* 0x000fe40000100a00 */
[----:B------:R-:W2:Y:S02]  /*397c0*/  LDL.LU R5, [R1+0xf4] ;  /* 0x0000f40001057983 */ /* 0x000ea40000300800 */
[----:B------:R-:W3:Y:S01]  /*397d0*/  LDL.LU R6, [R1+0xf8] ;  /* 0x0000f80001067983 */ /* 0x000ee20000300800 */
[----:B------:R-:W3:Y:S04]  /*397e0*/  LDL.LU R7, [R1+0xfc] ;  /* 0x0000fc0001077983 */ /* 0x000ee80000300800 */
[----:B---3--:R-:W-:Y:S01]  /*397f0*/  STL.64 [R1+0x7470], R6 ;  /* 0x0074700601007387 */ /* 0x008fe20000100a00 */
[----:B--2---:R1:W-:Y:S03]  /*39800*/  STL.64 [R1+0x7468], R4 ;  /* 0x0074680401007387 */ /* 0x0043e60000100a00 */
[----:B-1----:R-:W2:Y:S01]  /*39810*/  LDL.LU R4, [R1+0x2b0] ;  /* 0x0002b00001047983 */ /* 0x002ea20000300800 */
[----:B------:R-:W2:Y:S02]  /*39820*/  LDL.LU R5, [R1+0x2b4] ;  /* 0x0002b40001057983 */ /* 0x000ea40000300800 */
[----:B------:R-:W3:Y:S01]  /*39830*/  LDL.LU R6, [R1+0x2b8] ;  /* 0x0002b80001067983 */ /* 0x000ee20000300800 */
[----:B------:R-:W-:-:S02]  /*39840*/  MOV R7, R0 ;  /* 0x0000000000077202 */ /* 0x000fc40000000f00 */
[----:B------:R-:W4:Y:S04]  /*39850*/  LDL.LU R0, [R1+0x7528] ;  /* 0x0075280001007983 */ /* 0x000f280000300800 */
[----:B---3--:R-:W-:Y:S01]  /*39860*/  STL.64 [R1+0x7480], R6 ;  /* 0x0074800601007387 */ /* 0x008fe20000100a00 */
[----:B--2---:R1:W-:Y:S03]  /*39870*/  STL.64 [R1+0x7478], R4 ;  /* 0x0074780401007387 */ /* 0x0043e60000100a00 */
[----:B----4-:R-:W2:Y:S01]  /*39880*/  LDSM.16.MT88.4 R16, [R0+0x4000] ;  /* 0x004000000010783b */ /* 0x010ea20000004200 */
[----:B-1----:R-:W-:Y:S02]  /*39890*/  MOV R4, R21 ;  /* 0x0000001500047202 */ /* 0x002fe40000000f00 */
[----:B------:R-:W-:-:S05]  /*398a0*/  MOV R5, R20 ;  /* 0x0000001400057202 */ /* 0x000fca0000000f00 */
[----:B------:R1:W-:Y:S04]  /*398b0*/  STL.64 [R1+0x74e0], R4 ;  /* 0x0074e00401007387 */ /* 0x0003e80000100a00 */
[----:B-1----:R-:W3:Y:S01]  /*398c0*/  LDL.LU R4, [R1+0x360] ;  /* 0x0003600001047983 */ /* 0x002ee20000300800 */
[----:B------:R-:W3:Y:S02]  /*398d0*/  LDL.LU R5, [R1+0x364] ;  /* 0x0003640001057983 */ /* 0x000ee40000300800 */
[----:B------:R-:W3:Y:S02]  /*398e0*/  LDL.LU R6, [R1+0x368] ;  /* 0x0003680001067983 */ /* 0x000ee40000300800 */
[----:B------:R-:W3:Y:S01]  /*398f0*/  LDL.LU R7, [R1+0x36c] ;  /* 0x00036c0001077983 */ /* 0x000ee20000300800 */
[----:B0-----:R-:W-:Y:S01]  /*39900*/  STL.64 [R1+0x7440], R26 ;  /* 0x0074401a01007387 */ /* 0x001fe20000100a00 */
[----:B------:R0:W-:Y:S03]  /*39910*/  STL.64 [R1+0x7438], R24 ;  /* 0x0074381801007387 */ /* 0x0001e60000100a00 */
[----:B0-----:R-:W4:Y:S01]  /*39920*/  LDL.64 R24, [R1+0x80] ;  /* 0x0000800001187983 */ /* 0x001f220000100a00 */
[----:B------:R-:W-:Y:S01]  /*39930*/  MOV R22, R10 ;  /* 0x0000000a00167202 */ /* 0x000fe20000000f00 */
[----:B------:R-:W-:-:S02]  /*39940*/  IMAD.MOV.U32 R23, RZ, RZ, R9 ;  /* 0x000000ffff177224 */ /* 0x000fc400078e0009 */
[----:B----4-:R-:W-:Y:S01]  /*39950*/  STL.64 [R1+0x74b8], R24 ;  /* 0x0074b81801007387 */ /* 0x010fe20000100a00 */
[----:B------:R-:W-:Y:S02]  /*39960*/  STL [R1+0x7430], R3 ;  /* 0x0074300301007387 */ /* 0x000fe40000100800 */
[----:B--2---:R-:W-:Y:S02]  /*39970*/  STL.64 [R1+0x7408], R18 ;  /* 0x0074081201007387 */ /* 0x004fe40000100a00 */
[----:B------:R0:W-:Y:S02]  /*39980*/  STL.64 [R1+0x7400], R16 ;  /* 0x0074001001007387 */ /* 0x0001e40000100a00 */
[----:B0-----:R-:W2:Y:S01]  /*39990*/  LDL.64 R16, [R1+0x90] ;  /* 0x0000900001107983 */ /* 0x001ea20000100a00 */
[----:B---3--:R-:W-:Y:S07]  /*399a0*/  HMMA.16816.F32 R4, R12, R22, R4 ;  /* 0x000000160c04723c */ /* 0x008fee0000001804 */
[----:B------:R-:W-:Y:S01]  /*399b0*/  IMAD.MOV.U32 R22, RZ, RZ, R8 ;  /* 0x000000ffff167224 */ /* 0x000fe200078e0008 */
[----:B--2---:R-:W-:Y:S11]  /*399c0*/  STL.64 [R1+0x7520], R16 ;  /* 0x0075201001007387 */ /* 0x004ff60000100a00 */
[----:B------:R-:W-:Y:S04]  /*399d0*/  @!UPT UIADD3 URZ, URZ, URZ, URZ ;  /* 0x0000003f3f3ff290 */ /* 0x000fe8000fffe03f */
[----:B------:R-:W-:Y:S02]  /*399e0*/  STL.64 [R1+0x40], R4 ;  /* 0x0000400401007387 */ /* 0x000fe40000100a00 */
[----:B------:R-:W-:Y:S02]  /*399f0*/  STL.64 [R1+0x48], R6 ;  /* 0x0000480601007387 */ /* 0x000fe40000100a00 */
[----:B------:R-:W2:Y:S01]  /*39a00*/  LDL.LU R8, [R1+0x300] ;  /* 0x0003000001087983 */ /* 0x000ea20000300800 */
[----:B------:R-:W2:Y:S01]  /*39a10*/  LDL.LU R9, [R1+0x304] ;  /* 0x0003040001097983 */ /* 0x000ea20000300800 */
[----:B------:R-:W3:Y:S02]  /*39a20*/  LDL.LU R10, [R1+0x308] ;  /* 0x00030800010a7983 */ /* 0x000ee40000300800 */
[----:B------:R-:W3:Y:S01]  /*39a30*/  LDL.LU R11, [R1+0x30c] ;  /* 0x00030c00010b7983 */ /* 0x000ee20000300800 */
[----:B------:R-:W0:Y:S04]  /*39a40*/  LDSM.16.MT88.4 R16, [R0+0x4080] ;  /* 0x004080000010783b */ /* 0x000e280000004200 */
[----:B---3--:R-:W-:Y:S01]  /*39a50*/  STL.64 [R1+0x74c8], R10 ;  /* 0x0074c80a01007387 */ /* 0x008fe20000100a00 */
[----:B--2---:R1:W-:Y:S03]  /*39a60*/  STL.64 [R1+0x74c0], R8 ;  /* 0x0074c00801007387 */ /* 0x0043e60000100a00 */
[----:B-1----:R-:W2:Y:S01]  /*39a70*/  LDL.LU R8, [R1+0x330] ;  /* 0x0003300001087983 */ /* 0x002ea20000300800 */
[----:B------:R-:W2:Y:S02]  /*39a80*/  LDL.LU R9, [R1+0x334] ;  /* 0x0003340001097983 */ /* 0x000ea40000300800 */
[----:B------:R-:W3:Y:S02]  /*39a90*/  LDL.LU R10, [R1+0x338] ;  /* 0x00033800010a7983 */ /* 0x000ee40000300800 */
[----:B------:R-:W3:Y:S01]  /*39aa0*/  LDL.LU R11, [R1+0x33c] ;  /* 0x00033c00010b7983 */ /* 0x000ee20000300800 */
[----:B------:R-:W4:Y:S01]  /*39ab0*/  LDL.LU R4, [R1+0x340] ;  /* 0x0003400001047983 */ /* 0x000f220000300800 */
[----:B------:R-:W4:Y:S02]  /*39ac0*/  LDL.LU R5, [R1+0x344] ;  /* 0x0003440001057983 */ /* 0x000f240000300800 */
[----:B------:R-:W2:Y:S02]  /*39ad0*/  LDL.LU R6, [R1+0x348] ;  /* 0x0003480001067983 */ /* 0x000ea40000300800 */
[----:B------:R-:W2:Y:S02]  /*39ae0*/  LDL.LU R7, [R1+0x34c] ;  /* 0x00034c0001077983 */ /* 0x000ea40000300800 */
[----:B--2---:R-:W-:Y:S01]  /*39af0*/  STL.64 [R1+0x7500], R6 ;  /* 0x0075000601007387 */ /* 0x004fe20000100a00 */
[----:B----4-:R1:W-:Y:S03]  /*39b00*/  STL.64 [R1+0x74f8], R4 ;  /* 0x0074f80401007387 */ /* 0x0103e60000100a00 */
[----:B-1----:R-:W2:Y:S01]  /*39b10*/  LDL.LU R4, [R1+0x350] ;  /* 0x0003500001047983 */ /* 0x002ea20000300800 */
[----:B------:R-:W2:Y:S02]  /*39b20*/  LDL.LU R5, [R1+0x354] ;  /* 0x0003540001057983 */ /* 0x000ea40000300800 */
[----:B------:R-:W4:Y:S02]  /*39b30*/  LDL.LU R6, [R1+0x358] ;  /* 0x0003580001067983 */ /* 0x000f240000300800 */
[----:B------:R-:W4:Y:S01]  /*39b40*/  LDL.LU R7, [R1+0x35c] ;  /* 0x00035c0001077983 */ /* 0x000f220000300800 */
[----:B------:R-:W-:Y:S01]  /*39b50*/  MOV R23, R2 ;  /* 0x0000000200177202 */ /* 0x000fe20000000f00 */
[----:B----4-:R-:W-:Y:S01]  /*39b60*/  STL.64 [R1+0x7518], R6 ;  /* 0x0075180601007387 */ /* 0x010fe20000100a00 */
[----:B--2---:R1:W-:Y:S03]  /*39b70*/  STL.64 [R1+0x7510], R4 ;  /* 0x0075100401007387 */ /* 0x0043e60000100a00 */
[----:B-1----:R-:W2:Y:S01]  /*39b80*/  LDL.LU R4, [R1+0x370] ;  /* 0x0003700001047983 */ /* 0x002ea20000300800 */
[----:B------:R-:W2:Y:S02]  /*39b90*/  LDL.LU R5, [R1+0x374] ;  /* 0x0003740001057983 */ /* 0x000ea40000300800 */
[----:B------:R-:W2:Y:S02]  /*39ba0*/  LDL.LU R6, [R1+0x378] ;  /* 0x0003780001067983 */ /* 0x000ea40000300800 */
[----:B------:R-:W2:Y:S01]  /*39bb0*/  LDL.LU R7, [R1+0x37c] ;  /* 0x00037c0001077983 */ /* 0x000ea20000300800 */
[----:B---3--:R-:W-:Y:S01]  /*39bc0*/  STL.64 [R1+0x74d8], R10 ;  /* 0x0074d80a01007387 */ /* 0x008fe20000100a00 */
[----:B------:R1:W-:Y:S01]  /*39bd0*/  STL.64 [R1+0x74d0], R8 ;  /* 0x0074d00801007387 */ /* 0x0003e20000100a00 */
[----:B0-----:R-:W-:-:S02]  /*39be0*/  MOV R3, R16 ;  /* 0x0000001000037202 */ /* 0x001fc40000000f00 */
[----:B------:R-:W-:Y:S01]  /*39bf0*/  MOV R29, R17 ;  /* 0x00000011001d7202 */ /* 0x000fe20000000f00 */
[----:B-1----:R-:W3:Y:S01]  /*39c00*/  LDL.64 R8, [R1+0x10] ;  /* 0x0000100001087983 */ /* 0x002ee20000100a00 */
[----:B------:R-:W4:Y:S02]  /*39c10*/  LDL.LU R24, [R1+0x320] ;  /* 0x0003200001187983 */ /* 0x000f240000300800 */
[----:B------:R-:W4:Y:S02]  /*39c20*/  LDL.LU R25, [R1+0x324] ;  /* 0x0003240001197983 */ /* 0x000f240000300800 */
[----:B------:R-:W4:Y:S01]  /*39c30*/  LDL.LU R26, [R1+0x328] ;  /* 0x00032800011a7983 */ /* 0x000f220000300800 */
[----:B------:R-:W4:Y:S01]  /*39c40*/  LDL.LU R27, [R1+0x32c] ;  /* 0x00032c00011b7983 */ /* 0x000f220000300800 */
[----:B------:R-:W4:Y:S02]  /*39c50*/  LDL.LU.64 R16, [R1+0x7520] ;  /* 0x0075200001107983 */ /* 0x000f240000300a00 */
[----:B------:R-:W-:Y:S01]  /*39c60*/  STL [R1+0x7340], R0 ;  /* 0x0073400001007387 */ /* 0x000fe20000100800 */
[C---:B--2---:R-:W-:Y:S01]  /*39c70*/  HMMA.16816.F32 R20, R12.reuse, R22, R4 ;  /* 0x000000160c14723c */ /* 0x044fe20000001804 */
[----:B------:R-:W2:Y:S01]  /*39c80*/  LDL.LU.64 R6, [R1+0x7518] ;  /* 0x0075180001067983 */ /* 0x000ea20000300a00 */
[----:B------:R-:W2:Y:S11]  /*39c90*/  LDL.LU.64 R4, [R1+0x7510] ;  /* 0x0075100001047983 */ /* 0x000eb60000300a00 */
[----:B------:R-:W-:Y:S10]  /*39ca0*/  @!UPT UIADD3 URZ, URZ, URZ, URZ ;  /* 0x0000003f3f3ff290 */ /* 0x000ff4000fffe03f */
[----:B------:R-:W-:Y:S01]  /*39cb0*/  STL.64 [R1+0x1b0], R20 ;  /* 0x0001b01401007387 */ /* 0x000fe20000100a00 */
[----:B------:R0:W-:Y:S03]  /*39cc0*/  STL.64 [R1+0x1b8], R22 ;  /* 0x0001b81601007387 */ /* 0x0001e60000100a00 */
[----:B0-----:R-:W2:Y:S02]  /*39cd0*/  LDL.LU.64 R22, [R1+0x7508] ;  /* 0x0075080001167983 */ /* 0x001ea40000300a00 */
[----:B--2---:R-:W-:Y:S02]  /*39ce0*/  HMMA.16816.F32 R12, R12, R22, R4 ;  /* 0x000000160c0c723c */ /* 0x004fe40000001804 */
[----:B------:R-:W3:Y:S01]  /*39cf0*/  LDL.LU.64 R6, [R1+0x7500] ;  /* 0x0075000001067983 */ /* 0x000ee20000300a00 */
[----:B------:R-:W3:Y:S02]  /*39d00*/  LDL.LU.64 R4, [R1+0x74f8] ;  /* 0x0074f80001047983 */ /* 0x000ee40000300a00 */
[----:B------:R-:W3:Y:S02]  /*39d10*/  LDL.LU.64 R22, [R1+0x74f0] ;  /* 0x0074f00001167983 */ /* 0x000ee40000300a00 */
[----:B------:R-:W3:Y:S11]  /*39d20*/  LDL.LU.64 R20, [R1+0x74e8] ;  /* 0x0074e80001147983 */ /* 0x000ef60000300a00 */
[----:B------:R-:W-:Y:S05]  /*39d30*/  @!UPT UIADD3 URZ, URZ, URZ, URZ ;  /* 0x0000003f3f3ff290 */ /* 0x000fea000fffe03f */
[----:B------:R0:W-:Y:S01]  /*39d40*/  STL.64 [R1+0x1a0], R12 ;  /* 0x0001a00c01007387 */ /* 0x0001e20000100a00 */
[----:B------:R1:W-:Y:S01]  /*39d50*/  STL [R1+0x1a8], R14 ;  /* 0x0001a80e01007387 */ /* 0x0003e20000100800 */
[----:B------:R-:W-:Y:S02]  /*39d60*/  MOV R0, R15 ;  /* 0x0000000f00007202 */ /* 0x000fe40000000f00 */
[----:B0-----:R-:W2:Y:S01]  /*39d70*/  LDL.LU R12, [R1+0x270] ;  /* 0x00027000010c7983 */ /* 0x001ea20000300800 */
[----:B------:R-:W2:Y:S02]  /*39d80*/  LDL.LU R13, [R1+0x274] ;  /* 0x00027400010d7983 */ /* 0x000ea40000300800 */
[----:B-1----:R-:W2:Y:S02]  /*39d90*/  LDL.LU R14, [R1+0x278] ;  /* 0x00027800010e7983 */ /* 0x002ea40000300800 */
[----:B------:R-:W2:Y:S02]  /*39da0*/  LDL.LU R15, [R1+0x27c] ;  /* 0x00027c00010f7983 */ /* 0x000ea40000300800 */
[----:B--2---:R-:W-:Y:S01]  /*39db0*/  STL.64 [R1+0x7490], R14 ;  /* 0x0074900e01007387 */ /* 0x004fe20000100a00 */
[----:B------:R0:W-:Y:S03]  /*39dc0*/  STL.64 [R1+0x7488], R12 ;  /* 0x0074880c01007387 */ /* 0x0001e60000100a00 */
[----:B0-----:R-:W2:Y:S01]  /*39dd0*/  LDL.LU R12, [R1+0x2c0] ;  /* 0x0002c000010c7983 */ /* 0x001ea20000300800 */
[----:B------:R-:W2:Y:S02]  /*39de0*/  LDL.LU R13, [R1+0x2c4] ;  /* 0x0002c400010d7983 */ /* 0x000ea40000300800 */
[----:B------:R-:W2:Y:S02]  /*39df0*/  LDL.LU R14, [R1+0x2c8] ;  /* 0x0002c800010e7983 */ /* 0x000ea40000300800 */
[----:B------:R-:W2:Y:S01]  /*39e00*/  LDL.LU R15, [R1+0x2cc] ;  /* 0x0002cc00010f7983 */ /* 0x000ea20000300800 */
[C---:B---3--:R-:W-:Y:S01]  /*39e10*/  HMMA.16816.F32 R4, R20.reuse, R8, R4 ;  /* 0x000000081404723c */ /* 0x048fe20000001804 */
[----:B--2---:R-:W-:Y:S01]  /*39e20*/  STL.64 [R1+0x74a0], R14 ;  /* 0x0074a00e01007387 */ /* 0x004fe20000100a00 */
[----:B------:R0:W-:Y:S03]  /*39e30*/  STL.64 [R1+0x7498], R12 ;  /* 0x0074980c01007387 */ /* 0x0001e60000100a00 */
[----:B0-----:R-:W2:Y:S01]  /*39e40*/  LDL.LU R12, [R1+0x2d0] ;  /* 0x0002d000010c7983 */ /* 0x001ea20000300800 */
[----:B------:R-:W2:Y:S02]  /*39e50*/  LDL.LU R13, [R1+0x2d4] ;  /* 0x0002d400010d7983 */ /* 0x000ea40000300800 */
[----:B------:R-:W2:Y:S02]  /*39e60*/  LDL.LU R14, [R1+0x2d8] ;  /* 0x0002d800010e7983 */ /* 0x000ea40000300800 */
[----:B------:R-:W2:Y:S01]  /*39e70*/  LDL.LU R15, [R1+0x2dc] ;  /* 0x0002dc00010f7983 */ /* 0x000ea20000300800 */
[----:B------:R0:W-:Y:S11]  /*39e80*/  STL [R1+0x7344], R0 ;  /* 0x0073440001007387 */ /* 0x0001f60000100800 */
[----:B------:R-:W-:Y:S01]  /*39e90*/  @!UPT UIADD3 URZ, URZ, URZ, URZ ;  /* 0x0000003f3f3ff290 */ /* 0x000fe2000fffe03f */
[----:B------:R1:W-:Y:S02]  /*39ea0*/  STL.64 [R1+0x190], R4 ;  /* 0x0001900401007387 */ /* 0x0003e40000100a00 */
[----:B------:R3:W-:Y:S01]  /*39eb0*/  STL.64 [R1+0x198], R6 ;  /* 0x0001980601007387 */ /* 0x0007e20000100a00 */
[----:B0-----:R-:W-:Y:S01]  /*39ec0*/  MOV R0, R9 ;  /* 0x0000000900007202 */ /* 0x001fe20000000f00 */
[----:B-1----:R-:W2:Y:S01]  /*39ed0*/  LDL.LU.64 R4, [R1+0x74e0] ;  /* 0x0074e00001047983 */ /* 0x002ea20000300a00 */
[----:B---3--:R-:W-:Y:S01]  /*39ee0*/  MOV R6, R8 ;  /* 0x0000000800067202 */ /* 0x008fe20000000f00 */
[----:B------:R-:W2:Y:S02]  /*39ef0*/  LDL.LU.64 R10, [R1+0x74d8] ;  /* 0x0074d800010a7983 */ /* 0x000ea40000300a00 */
[----:B------:R-:W2:Y:S01]  /*39f00*/  LDL.LU.64 R8, [R1+0x74d0] ;  /* 0x0074d00001087983 */ /* 0x000ea20000300a00 */
[C---:B----4-:R-:W-:Y:S08]  /*39f10*/  HMMA.16816.F32 R24, R20.reuse, R16, R24 ;  /* 0x000000101418723c */ /* 0x050ff00000001818 */
[C---:B--2---:R-:W-:Y:S11]  /*39f20*/  HMMA.16816.F32 R8, R20.reuse, R4, R8 ;  /* 0x000000041408723c */ /* 0x044ff60000001808 */
[----:B------:R-:W-:Y:S11]  /*39f30*/  @!UPT UIADD3 URZ, URZ, URZ, URZ ;  /* 0x0000003f3f3ff290 */ /* 0x000ff6000fffe03f */
[----:B------:R-:W-:Y:S01]  /*39f40*/  @!UPT UIADD3 URZ, URZ, URZ, URZ ;  /* 0x0000003f3f3ff290 */ /* 0x000fe2000fffe03f */
[----:B------:R-:W-:Y:S01]  /*39f50*/  STL.64 [R1+0x180], R8 ;  /* 0x0001800801007387 */ /* 0x000fe20000100a00 */
[----:B------:R0:W-:Y:S03]  /*39f60*/  STL.64 [R1+0x188], R10 ;  /* 0x0001880a01007387 */ /* 0x0001e60000100a00 */
[----:B0-----:R-:W2:Y:S01]  /*39f70*/  LDL.LU.64 R10, [R1+0x74c8] ;  /* 0x0074c800010a7983 */ /* 0x001ea20000300a00 */
[----:B------:R-:W2:Y:S02]  /*39f80*/  LDL.LU.64 R8, [R1+0x74c0] ;  /* 0x0074c00001087983 */ /* 0x000ea40000300a00 */
[----:B------:R0:W-:Y:S02]  /*39f90*/  STL.64 [R1+0x170], R24 ;  /* 0x0001701801007387 */ /* 0x0001e40000100a00 */
[----:B------:R-:W-:Y:S01]  /*39fa0*/  STL.64 [R1+0x178], R26 ;  /* 0x0001781a01007387 */ /* 0x000fe20000100a00 */
[----:B0-----:R-:W2:Y:S02]  /*39fb0*/  LDL.LU.64 R24, [R1+0x74b8] ;  /* 0x0074b80001187983 */ /* 0x001ea40000300a00 */
[----:B--2---:R-:W-:Y:S02]  /*39fc0*/  HMMA.16816.F32 R20, R20, R24, R8 ;  /* 0x000000181414723c */ /* 0x004fe40000001808 */
[----:B------:R-:W2:Y:S01]  /*39fd0*/  LDL.LU.64 R10, [R1+0x74b0] ;  /* 0x0074b000010a7983 */ /* 0x000ea20000300a00 */
[----:B------:R-:W2:Y:S11]  /*39fe0*/  LDL.LU.64 R8, [R1+0x74a8] ;  /* 0x0074a80001087983 */ /* 0x000eb60000300a00 */
[----:B------:R-:W-:Y:S09]  /*39ff0*/  @!UPT UIADD3 URZ, URZ, URZ, URZ ;  /* 0x0000003f3f3ff290 */ /* 0x000ff2000fffe03f */
[----:B------:R0:W-:Y:S02]  /*3a000*/  STL.64 [R1+0x150], R20 ;  /* 0x0001501401007387 */ /* 0x0001e40000100a00 */
[----:B0-----:R-:W-:Y:S01]  /*3a010*/  IMAD.MOV.U32 R20, RZ, RZ, R6 ;  /* 0x000000ffff147224 */ /* 0x001fe200078e0006 */
[----:B------:R-:W-:Y:S01]  /*3a020*/  MOV R21, R0 ;  /* 0x0000000000157202 */ /* 0x000fe20000000f00 */
[----:B------:R-:W-:Y:S06]  /*3a030*/  STL.64 [R1+0x158], R22 ;  /* 0x0001581601007387 */ /* 0x000fec0000100a00 */
[C---:B--2---:R-:W-:Y:S11]  /*3a040*/  HMMA.16816.F32 R12, R8.reuse, R20, R12 ;  /* 0x00000014080c723c */ /* 0x044ff6000000180c */
[----:B------:R-:W-:Y:S11]  /*3a050*/  @!UPT UIADD3 URZ, URZ, URZ, URZ ;  /* 0x0000003f3f3ff290 */ /* 0x000ff6000fffe03f */
[----:B------:R-:W-:Y:S01]  /*3a060*/  @!UPT UIADD3 URZ, URZ, URZ, URZ ;  /* 0x0000003f3f3ff290 */ /* 0x000fe2000fffe03f */
[----:B------:R-:W-:Y:S01]  /*3a070*/  STL.64 [R1+0x120], R12 ;  /* 0x0001200c01007387 */ /* 0x000fe20000100a00 */
[----:B------:R0:W-:Y:S03]  /*3a080*/  STL.64 [R1+0x128], R14 ;  /* 0x0001280e01007387 */ /* 0x0001e60000100a00 */
[----:B0-----:R-:W2:Y:S01]  /*3a090*/  LDL.LU.64 R14, [R1+0x74a0] ;  /* 0x0074a000010e7983 */ /* 0x001ea20000300a00 */
[----:B------:R-:W2:Y:S02]  /*3a0a0*/  LDL.LU.64 R12, [R1+0x7498] ;  /* 0x00749800010c7983 */ /* 0x000ea40000300a00 */
[C---:B--2---:R-:W-:Y:S01]  /*3a0b0*/  HMMA.16816.F32 R4, R8.reuse, R4, R12 ;  /* 0x000000040804723c */ /* 0x044fe2000000180c */
[----:B------:R-:W2:Y:S01]  /*3a0c0*/  LDL.LU.64 R14, [R1+0x7490] ;  /* 0x00749000010e7983 */ /* 0x000ea20000300a00 */
[----:B------:R-:W2:Y:S11]  /*3a0d0*/  LDL.LU.64 R12, [R1+0x7488] ;  /* 0x00748800010c7983 */ /* 0x000eb60000300a00 */
        /* <DEDUP_REMOVED lines=9> */
[----:B------:R0:W-:Y:S03]  /*3a170*/  STL.64 [R1+0x108], R6 ;  /* 0x0001080601007387 */ /* 0x0001e60000100a00 */
[----:B0-----:R-:W3:Y:S01]  /*3a180*/  LDL.LU.64 R6, [R1+0x7470] ;  /* 0x0074700001067983 */ /* 0x001ee20000300a00 */
[----:B------:R-:W3:Y:S02]  /*3a190*/  LDL.LU.64 R4, [R1+0x7468] ;  /* 0x0074680001047983 */ /* 0x000ee40000300a00 */
[----:B---3--:R-:W-:Y:S01]  /*3a1a0*/  HMMA.16816.F32 R8, R8, R24, R4 ;  /* 0x000000180808723c */ /* 0x008fe20000001804 */
[----:B------:R-:W2:Y:S01]  /*3a1b0*/  LDL.LU.64 R6, [R1+0x7460] ;  /* 0x0074600001067983 */ /* 0x000ea20000300a00 */
[----:B------:R-:W2:Y:S11]  /*3a1c0*/  LDL.LU.64 R4, [R1+0x7458] ;  /* 0x0074580001047983 */ /* 0x000eb60000300a00 */
[----:B------:R-:W-:Y:S10]  /*3a1d0*/  @!UPT UIADD3 URZ, URZ, URZ, URZ ;  /* 0x0000003f3f3ff290 */ /* 0x000ff4000fffe03f */
[----:B------:R0:W-:Y:S01]  /*3a1e0*/  STL [R1+0x50], R8 ;  /* 0x0000500801007387 */ /* 0x0001e20000100800 */
[----:B------:R1:W-:Y:S01]  /*3a1f0*/  STL.64 [R1+0x58], R10 ;  /* 0x0000580a01007387 */ /* 0x0003e20000100a00 */
[----:B------:R-:W-:Y:S02]  /*3a200*/  MOV R0, R9 ;  /* 0x0000000900007202 */ /* 0x000fe40000000f00 */
[----:B0-----:R-:W3:Y:S01]  /*3a210*/  LDL.LU R8, [R1+0x2f0] ;  /* 0x0002f00001087983 */ /* 0x001ee20000300800 */
[----:B------:R-:W3:Y:S02]  /*3a220*/  LDL.LU R9, [R1+0x2f4] ;  /* 0x0002f40001097983 */ /* 0x000ee40000300800 */
[----:B-1----:R-:W3:Y:S02]  /*3a230*/  LDL.LU R10, [R1+0x2f8] ;  /* 0x0002f800010a7983 */ /* 0x002ee40000300800 */
[----:B------:R-:W3:Y:S01]  /*3a240*/  LDL.LU R11, [R1+0x2fc] ;  /* 0x0002fc00010b7983 */ /* 0x000ee20000300800 */
[----:B------:R0:W-:Y:S04]  /*3a250*/  STL.64 [R1+0x7450], R24 ;  /* 0x0074501801007387 */ /* 0x0001e80000100a00 */
[----:B0-----:R-:W4:Y:S01]  /*3a260*/  LDL.LU R24, [R1+0x310] ;  /* 0x0003100001187983 */ /* 0x001f220000300800 */
[----:B------:R-:W4:Y:S02]  /*3a270*/  LDL.LU R25, [R1+0x314] ;  /* 0x0003140001197983 */ /* 0x000f240000300800 */
[----:B------:R-:W4:Y:S02]  /*3a280*/  LDL.LU R26, [R1+0x318] ;  /* 0x00031800011a7983 */ /* 0x000f240000300800 */
[----:B------:R-:W4:Y:S01]  /*3a290*/  LDL.LU R27, [R1+0x31c] ;  /* 0x00031c00011b7983 */ /* 0x000f220000300800 */
[----:B------:R-:W-:Y:S01]  /*3a2a0*/  STL [R1+0x7388], R0 ;  /* 0x0073880001007387 */ /* 0x000fe20000100800 */
[----:B------:R0:W-:Y:S01]  /*3a2b0*/  STL.64 [R1+0x7448], R20 ;  /* 0x0074481401007387 */ /* 0x0001e20000100a00 */
[C---:B--2---:R-:W-:Y:S02]  /*3a2c0*/  HMMA.16816.F32 R12, R4.reuse, R20, R12 ;  /* 0x00000014040c723c */ /* 0x044fe4000000180c */
[----:B0-----:R-:W2:Y:S11]  /*3a2d0*/  LDL.LU R20, [R1+0x2e0] ;  /* 0x0002e00001147983 */ /* 0x001eb60000300800 */
[----:B------:R-:W-:Y:S10]  /*3a2e0*/  @!UPT UIADD3 URZ, URZ, URZ, URZ ;  /* 0x0000003f3f3ff290 */ /* 0x000ff4000fffe03f */
[----:B------:R-:W-:Y:S01]  /*3a2f0*/  STL.64 [R1+0xc0], R12 ;  /* 0x0000c00c01007387 */ /* 0x000fe20000100a00 */
[----:B------:R-:W-:Y:S02]  /*3a300*/  STL.64 [R1+0xc8], R14 ;  /* 0x0000c80e01007387 */ /* 0x000fe40000100a00 */
[----:B------:R-:W0:Y:S04]  /*3a310*/  LDSM.16.MT88.4 R12, [R28+0x4000] ;  /* 0x004000001c0c783b */ /* 0x000e280000004200 */
[----:B------:R-:W2:Y:S01]  /*3a320*/  LDL.LU R21, [R1+0x2e4] ;  /* 0x0002e40001157983 */ /* 0x000ea20000300800 */
[----:B------:R-:W2:Y:S01]  /*3a330*/  LDL.LU R22, [R1+0x2e8] ;  /* 0x0002e80001167983 */ /* 0x000ea20000300800 */
[----:B------:R-:W2:Y:S03]  /*3a340*/  LDL.LU R23, [R1+0x2ec] ;  /* 0x0002ec0001177983 */ /* 0x000ea60000300800 */
[----:B0-----:R-:W-:Y:S01]  /*3a350*/  STL.64 [R1+0x7398], R14 ;  /* 0x0073980e01007387 */ /* 0x001fe20000100a00 */
[----:B------:R0:W-:Y:S03]  /*3a360*/  STL.64 [R1+0x7390], R12 ;  /* 0x0073900c01007387 */ /* 0x0001e60000100a00 */
[----:B0-----:R-:W3:Y:S01]  /*3a370*/  LDL.LU.64 R12, [R1+0x70] ;  /* 0x00007000010c7983 */ /* 0x001ee20000300a00 */
[C---:B----4-:R-:W-:Y:S08]  /*3a380*/  HMMA.16816.F32 R24, R4.reuse, R16, R24 ;  /* 0x000000100418723c */ /* 0x050ff00000001818 */
[C---:B---3--:R-:W-:Y:S01]  /*3a390*/  HMMA.16816.F32 R8, R4.reuse, R12, R8 ;  /* 0x0000000c0408723c */ /* 0x048fe20000001808 */
[----:B------:R0:W-:Y:S04]  /*3a3a0*/  STL.64 [R1+0x7420], R12 ;  /* 0x0074200c01007387 */ /* 0x0001e80000100a00 */
[----:B0-----:R-:W3:Y:S11]  /*3a3b0*/  LDL.LU R12, [R1+0x2a0] ;  /* 0x0002a000010c7983 */ /* 0x001ef60000300800 */
[----:B------:R-:W-:Y:S07]  /*3a3c0*/  @!UPT UIADD3 URZ, URZ, URZ, URZ ;  /* 0x0000003f3f3ff290 */ /* 0x000fee000fffe03f */
[----:B------:R-:W-:Y:S01]  /*3a3d0*/  STL.64 [R1+0x140], R8 ;  /* 0x0001400801007387 */ /* 0x000fe20000100a00 */
[----:B------:R-:W-:Y:S02]  /*3a3e0*/  STL.64 [R1+0x148], R10 ;  /* 0x0001480a01007387 */ /* 0x000fe40000100a00 */
[----:B------:R-:W0:Y:S04]  /*3a3f0*/  LDSM.16.MT88.4 R8, [R28+0x4080] ;  /* 0x004080001c08783b */ /* 0x000e280000004200 */
[----:B------:R-:W3:Y:S01]  /*3a400*/  LDL.LU R13, [R1+0x2a4] ;  /* 0x0002a400010d7983 */ /* 0x000ee20000300800 */
[----:B------:R-:W3:Y:S01]  /*3a410*/  LDL.LU R14, [R1+0x2a8] ;  /* 0x0002a800010e7983 */ /* 0x000ee20000300800 */
[----:B------:R-:W3:Y:S03]  /*3a420*/  LDL.LU R15, [R1+0x2ac] ;  /* 0x0002ac00010f7983 */ /* 0x000ee60000300800 */
[----:B0-----:R-:W-:Y:S01]  /*3a430*/  STL.64 [R1+0x7350], R10 ;  /* 0x0073500a01007387 */ /* 0x001fe20000100a00 */
[----:B------:R0:W-:Y:S03]  /*3a440*/  STL.64 [R1+0x7348], R8 ;  /* 0x0073480801007387 */ /* 0x0001e60000100a00 */
[----:B0-----:R-:W4:Y:S01]  /*3a450*/  LDL.LU R8, [R1+0xe0] ;  /* 0x0000e00001087983 */ /* 0x001f220000300800 */
[----:B------:R-:W4:Y:S02]  /*3a460*/  LDL.LU R9, [R1+0xe4] ;  /* 0x0000e40001097983 */ /* 0x000f240000300800 */
[----:B------:R-:W4:Y:S02]  /*3a470*/  LDL.LU R10, [R1+0xe8] ;  /* 0x0000e800010a7983 */ /* 0x000f240000300800 */
[----:B------:R-:W4:Y:S01]  /*3a480*/  LDL.LU R11, [R1+0xec] ;  /* 0x0000ec00010b7983 */ /* 0x000f220000300800 */
[----:B------:R-:W-:Y:S01]  /*3a490*/  STL [R1+0x7298], R28 ;  /* 0x0072981c01007387 */ /* 0x000fe20000100800 */
[----:B------:R0:W-:Y:S02]  /*3a4a0*/  STL.64 [R1+0x160], R24 ;  /* 0x0001601801007387 */ /* 0x0001e40000100a00 */
[----:B------:R1:W-:Y:S01]  /*3a4b0*/  STL.64 [R1+0x168], R26 ;  /* 0x0001681a01007387 */ /* 0x0003e20000100a00 */
[----:B0-----:R-:W2:Y:S01]  /*3a4c0*/  LDL.LU.64 R24, [R1+0x7450] ;  /* 0x0074500001187983 */ /* 0x001ea20000300a00 */
[----:B------:R-:W-:Y:S01]  /*3a4d0*/  IMAD.MOV.U32 R2, RZ, RZ, R18 ;  /* 0x000000ffff027224 */ /* 0x000fe200078e0012 */
[----:B--2---:R-:W-:Y:S02]  /*3a4e0*/  HMMA.16816.F32 R4, R4, R24, R20 ;  /* 0x000000180404723c */ /* 0x004fe40000001814 */
[----:B------:R-:W3:Y:S01]  /*3a4f0*/  LDL.LU.64 R20, [R1+0x7448] ;  /* 0x0074480001147983 */ /* 0x000ee20000300a00 */
[----:B------:R-:W-:Y:S01]  /*3a500*/  MOV R18, R24 ;  /* 0x0000001800127202 */ /* 0x000fe20000000f00 */
[----:B------:R-:W-:Y:S11]  /*3a510*/  IMAD.MOV.U32 R0, RZ, RZ, R25 ;  /* 0x000000ffff007224 */ /* 0x000ff600078e0019 */
[----:B------:R-:W-:Y:S08]  /*3a520*/  @!UPT UIADD3 URZ, URZ, URZ, URZ ;  /* 0x0000003f3f3ff290 */ /* 0x000ff0000fffe03f */
[----:B------:R0:W-:Y:S01]  /*3a530*/  STL.64 [R1+0x130], R4 ;  /* 0x0001300401007387 */ /* 0x0001e20000100a00 */
[----:B------:R2:W-:Y:S02]  /*3a540*/  STL.64 [R1+0x138], R6 ;  /* 0x0001380601007387 */ /* 0x0005e40000100a00 */
[----:B-1----:R-:W3:Y:S02]  /*3a550*/  LDL.LU.64 R26, [R1+0x7440] ;  /* 0x00744000011a7983 */ /* 0x002ee40000300a00 */
[----:B------:R-:W3:Y:S01]  /*3a560*/  LDL.LU.64 R24, [R1+0x7438] ;  /* 0x0074380001187983 */ /* 0x000ee20000300a00 */
[----:B0-----:R-:W-:Y:S02]  /*3a570*/  MOV R4, R3 ;  /* 0x0000000300047202 */ /* 0x001fe40000000f00 */
[----:B--2---:R-:W-:Y:S01]  /*3a580*/  MOV R6, R2 ;  /* 0x0000000200067202 */ /* 0x004fe20000000f00 */
[----:B------:R-:W-:Y:S01]  /*3a590*/  IMAD.MOV.U32 R7, RZ, RZ, R19 ;  /* 0x000000ffff077224 */ /* 0x000fe200078e0013 */
[----:B------:R-:W-:Y:S01]  /*3a5a0*/  MOV R5, R29 ;  /* 0x0000001d00057202 */ /* 0x000fe20000000f00 */
[----:B------:R-:W2:Y:S01]  /*3a5b0*/  LDL.LU R3, [R1+0x7430] ;  /* 0x0074300001037983 */ /* 0x000ea20000300800 */
[----:B------:R-:W2:Y:S02]  /*3a5c0*/  LDL.LU R29, [R1+0x742c] ;  /* 0x00742c00011d7983 */ /* 0x000ea40000300800 */
[----:B------:R-:W2:Y:S02]  /*3a5d0*/  LDL.LU R2, [R1+0x7428] ;  /* 0x0074280001027983 */ /* 0x000ea40000300800 */
[----:B------:R-:W-:Y:S01]  /*3a5e0*/  STL.64 [R1+0x73c0], R6 ;  /* 0x0073c00601007387 */ /* 0x000fe20000100a00 */
[----:B------:R-:W-:Y:S01]  /*3a5f0*/  STL.64 [R1+0x73b8], R4 ;  /* 0x0073b80401007387 */ /* 0x000fe20000100a00 */
[C---:B---3--:R-:W-:Y:S03]  /*3a600*/  HMMA.16816.F32 R20, R24.reuse, R20, R12 ;  /* 0x000000141814723c */ /* 0x048fe6000000180c */
[----:B------:R-:W4:Y:S11]  /*3a610*/  LDL.LU.64 R12, [R1+0x7420] ;  /* 0x00742000010c7983 */ /* 0x000f360000300a00 */
[----:B------:R-:W-:Y:S09]  /*3a620*/  @!UPT UIADD3 URZ, URZ, URZ, URZ ;  /* 0x0000003f3f3ff290 */ /* 0x000ff2000fffe03f */
[----:B------:R0:W-:Y:S01]  /*3a630*/  STL.64 [R1+0xf0], R20 ;  /* 0x0000f01401007387 */ /* 0x0001e20000100a00 */
[----:B------:R1:W-:Y:S03]  /*3a640*/  STL.64 [R1+0xf8], R22 ;  /* 0x0000f81601007387 */ /* 0x0003e60000100a00 */
[----:B0-----:R-:W3:Y:S01]  /*3a650*/  LDL.LU R20, [R1+0x250] ;  /* 0x0002500001147983 */ /* 0x001ee20000300800 */
[----:B------:R-:W3:Y:S02]  /*3a660*/  LDL.LU R21, [R1+0x254] ;  /* 0x0002540001157983 */ /* 0x000ee40000300800 */
[----:B-1----:R-:W2:Y:S02]  /*3a670*/  LDL.LU R22, [R1+0x258] ;  /* 0x0002580001167983 */ /* 0x002ea40000300800 */
[----:B------:R-:W2:Y:S01]  /*3a680*/  LDL.LU R23, [R1+0x25c] ;  /* 0x00025c0001177983 */ /* 0x000ea20000300800 */
[C---:B----4-:R-:W-:Y:S01]  /*3a690*/  HMMA.16816.F32 R8, R24.reuse, R12, R8 ;  /* 0x0000000c1808723c */ /* 0x050fe20000001808 */
[----:B------:R-:W-:Y:S01]  /*3a6a0*/  IMAD.MOV.U32 R7, RZ, RZ, R12 ;  /* 0x000000ffff077224 */ /* 0x000fe200078e000c */
[----:B--2---:R-:W-:Y:S01]  /*3a6b0*/  STL.64 [R1+0x7418], R22 ;  /* 0x0074181601007387 */ /* 0x004fe20000100a00 */
[----:B---3--:R0:W-:Y:S03]  /*3a6c0*/  STL.64 [R1+0x7410], R20 ;  /* 0x0074101401007387 */ /* 0x0081e60000100a00 */
[----:B0-----:R-:W2:Y:S01]  /*3a6d0*/  LDL.LU R20, [R1+0xd0] ;  /* 0x0000d00001147983 */ /* 0x001ea20000300800 */
[----:B------:R-:W2:Y:S02]  /*3a6e0*/  LDL.LU R21, [R1+0xd4] ;  /* 0x0000d40001157983 */ /* 0x000ea40000300800 */
[----:B------:R-:W2:Y:S11]  /*3a6f0*/  LDL.LU R22, [R1+0xd8] ;  /* 0x0000d80001167983 */ /* 0x000eb60000300800 */
[----:B------:R-:W-:Y:S03]  /*3a700*/  @!UPT UIADD3 URZ, URZ, URZ, URZ ;  /* 0x0000003f3f3ff290 */ /* 0x000fe6000fffe03f */
[----:B------:R0:W-:Y:S01]  /*3a710*/  STL.64 [R1+0xe0], R8 ;  /* 0x0000e00801007387 */ /* 0x0001e20000100a00 */
[----:B------:R-:W-:Y:S01]  /*3a720*/  MOV R23, R2 ;  /* 0x0000000200177202 */ /* 0x000fe20000000f00 */
[----:B------:R1:W-:Y:S01]  /*3a730*/  STL.64 [R1+0xe8], R10 ;  /* 0x0000e80a01007387 */ /* 0x0003e20000100a00 */
[----:B------:R-:W-:Y:S01]  /*3a740*/  MOV R2, R13 ;  /* 0x0000000d00027202 */ /* 0x000fe20000000f00 */
[----:B------:R-:W3:Y:S02]  /*3a750*/  LDL.LU R12, [R1+0x240] ;  /* 0x00024000010c7983 */ /* 0x000ee40000300800 */
[----:B------:R-:W3:Y:S01]  /*3a760*/  LDL.LU R13, [R1+0x244] ;  /* 0x00024400010d7983 */ /* 0x000ee20000300800 */
[----:B------:R-:W4:Y:S01]  /*3a770*/  LDL.LU R14, [R1+0x248] ;  /* 0x00024800010e7983 */ /* 0x000f220000300800 */
[----:B------:R-:W4:Y:S03]  /*3a780*/  LDL.LU R15, [R1+0x24c] ;  /* 0x00024c00010f7983 */ /* 0x000f260000300800 */
[----:B0-----:R-:W2:Y:S01]  /*3a790*/  LDL.LU R8, [R1+0xb0] ;  /* 0x0000b00001087983 */ /* 0x001ea20000300800 */
[----:B------:R-:W2:Y:S02]  /*3a7a0*/  LDL.LU R9, [R1+0xb4] ;  /* 0x0000b40001097983 */ /* 0x000ea40000300800 */
[----:B-1----:R-:W2:Y:S02]  /*3a7b0*/  LDL.LU R10, [R1+0xb8] ;  /* 0x0000b800010a7983 */ /* 0x002ea40000300800 */
[----:B------:R-:W2:Y:S01]  /*3a7c0*/  LDL.LU R11, [R1+0xbc] ;  /* 0x0000bc00010b7983 */ /* 0x000ea20000300800 */
[----:B----4-:R-:W-:Y:S01]  /*3a7d0*/  STL.64 [R1+0x73d0], R14 ;  /* 0x0073d00e01007387 */ /* 0x010fe20000100a00 */
[----:B---3--:R0:W-:Y:S03]  /*3a7e0*/  STL.64 [R1+0x73c8], R12 ;  /* 0x0073c80c01007387 */ /* 0x0081e60000100a00 */
[----:B0-----:R-:W3:Y:S01]  /*3a7f0*/  LDL.LU R12, [R1+0x20] ;  /* 0x00002000010c7983 */ /* 0x001ee20000300800 */
[----:B------:R-:W3:Y:S02]  /*3a800*/  LDL.LU R13, [R1+0x24] ;  /* 0x00002400010d7983 */ /* 0x000ee40000300800 */
[----:B------:R-:W4:Y:S02]  /*3a810*/  LDL.LU R14, [R1+0x28] ;  /* 0x00002800010e7983 */ /* 0x000f240000300800 */
[----:B------:R-:W4:Y:S01]  /*3a820*/  LDL.LU R15, [R1+0x2c] ;  /* 0x00002c00010f7983 */ /* 0x000f220000300800 */
[----:B--2---:R-:W-:Y:S01]  /*3a830*/  HMMA.16816.F32 R20, R24, R16, R20 ;  /* 0x000000101814723c */ /* 0x004fe20000001814 */
[----:B----4-:R-:W-:Y:S01]  /*3a840*/  STL.64 [R1+0x73e0], R14 ;  /* 0x0073e00e01007387 */ /* 0x010fe20000100a00 */
[----:B---3--:R0:W-:Y:S03]  /*3a850*/  STL.64 [R1+0x73d8], R12 ;  /* 0x0073d80c01007387 */ /* 0x0081e60000100a00 */
[----:B0-----:R-:W2:Y:S01]  /*3a860*/  LDL.LU R12, [R1+0x260] ;  /* 0x00026000010c7983 */ /* 0x001ea20000300800 */
[----:B------:R-:W2:Y:S02]  /*3a870*/  LDL.LU R13, [R1+0x264] ;  /* 0x00026400010d7983 */ /* 0x000ea40000300800 */
[----:B------:R-:W3:Y:S02]  /*3a880*/  LDL.LU R14, [R1+0x268] ;  /* 0x00026800010e7983 */ /* 0x000ee40000300800 */
[----:B------:R-:W3:Y:S02]  /*3a890*/  LDL.LU R15, [R1+0x26c] ;  /* 0x00026c00010f7983 */ /* 0x000ee40000300800 */
[----:B---3--:R-:W-:Y:S01]  /*3a8a0*/  STL.64 [R1+0x73f0], R14 ;  /* 0x0073f00e01007387 */ /* 0x008fe20000100a00 */
[----:B--2---:R0:W-:Y:S03]  /*3a8b0*/  STL.64 [R1+0x73e8], R12 ;  /* 0x0073e80c01007387 */ /* 0x0041e60000100a00 */
[----:B0-----:R-:W2:Y:S01]  /*3a8c0*/  LDL.LU R12, [R1+0xa0] ;  /* 0x0000a000010c7983 */ /* 0x001ea20000300800 */
[----:B------:R-:W2:Y:S02]  /*3a8d0*/  LDL.LU R13, [R1+0xa4] ;  /* 0x0000a400010d7983 */ /* 0x000ea40000300800 */
[----:B------:R-:W2:Y:S02]  /*3a8e0*/  LDL.LU R14, [R1+0xa8] ;  /* 0x0000a800010e7983 */ /* 0x000ea40000300800 */
[----:B------:R-:W2:Y:S02]  /*3a8f0*/  LDL.LU R15, [R1+0xac] ;  /* 0x0000ac00010f7983 */ /* 0x000ea40000300800 */
[----:B------:R-:W-:Y:S01]  /*3a900*/  STL.64 [R1+0xd0], R20 ;  /* 0x0000d01401007387 */ /* 0x000fe20000100a00 */
[----:B------:R0:W-:Y:S03]  /*3a910*/  STL.64 [R1+0xd8], R22 ;  /* 0x0000d81601007387 */ /* 0x0001e60000100a00 */
[----:B0-----:R-:W3:Y:S01]  /*3a920*/  LDL.LU.64 R22, [R1+0x7418] ;  /* 0x0074180001167983 */ /* 0x001ee20000300a00 */
[----:B------:R-:W3:Y:S01]  /*3a930*/  LDL.LU.64 R20, [R1+0x7410] ;  /* 0x0074100001147983 */ /* 0x000ee20000300a00 */
[----:B------:R-:W-:-:S02]  /*3a940*/  MOV R4, R18 ;  /* 0x0000001200047202 */ /* 0x000fc40000000f00 */
[----:B------:R-:W-:Y:S02]  /*3a950*/  MOV R5, R0 ;  /* 0x0000000000057202 */ /* 0x000fe40000000f00 */
[----:B------:R-:W-:Y:S01]  /*3a960*/  MOV R6, R16 ;  /* 0x0000001000067202 */ /* 0x000fe20000000f00 */
[----:B------:R-:W-:Y:S01]  /*3a970*/  MOV R0, R17 ;  /* 0x0000001100007202 */ /* 0x000fe20000000f00 */
[----:B------:R-:W4:Y:S01]  /*3a980*/  LDL.LU.64 R18, [R1+0x7408] ;  /* 0x0074080001127983 */ /* 0x000f220000300a00 */
[----:B------:R-:W4:Y:S02]  /*3a990*/  LDL.LU.64 R16, [R1+0x7400] ;  /* 0x0074000001107983 */ /* 0x000f240000300a00 */
[----:B---3--:R-:W-:Y:S01]  /*3a9a0*/  HMMA.16816.F32 R24, R24, R4, R20 ;  /* 0x000000041818723c */ /* 0x008fe20000001814 */
[----:B------:R-:W3:Y:S11]  /*3a9b0*/  LDL.LU R20, [R1+0x210] ;  /* 0x0002100001147983 */ /* 0x000ef60000300800 */
[----:B------:R-:W-:Y:S11]  /*3a9c0*/  @!UPT UIADD3 URZ, URZ, URZ, URZ ;  /* 0x0000003f3f3ff290 */ /* 0x000ff6000fffe03f */
[----:B------:R-:W-:Y:S01]  /*3a9d0*/  STL.64 [R1+0x30], R24 ;  /* 0x0000301801007387 */ /* 0x000fe20000100a00 */
[----:B------:R-:W-:Y:S02]  /*3a9e0*/  STL.64 [R1+0x38], R26 ;  /* 0x0000381a01007387 */ /* 0x000fe40000100a00 */
[----:B------:R-:W3:Y:S02]  /*3a9f0*/  LDL.LU R21, [R1+0x214] ;  /* 0x0002140001157983 */ /* 0x000ee40000300800 */
[----:B------:R-:W2:Y:S01]  /*3aa00*/  LDL.LU R22, [R1+0x218] ;  /* 0x0002180001167983 */ /* 0x000ea20000300800 */
[----:B------:R-:W2:Y:S04]  /*3aa10*/  LDL.LU R23, [R1+0x21c] ;  /* 0x00021c0001177983 */ /* 0x000ea80000300800 */
[----:B--2---:R-:W-:Y:S01]  /*3aa20*/  STL.64 [R1+0x73b0], R22 ;  /* 0x0073b01601007387 */ /* 0x004fe20000100a00 */
[----:B---3--:R0:W-:Y:S03]  /*3aa30*/  STL.64 [R1+0x73a8], R20 ;  /* 0x0073a81401007387 */ /* 0x0081e60000100a00 */
[----:B0-----:R-:W4:Y:S02]  /*3aa40*/  LDL.64 R20, [R1+0x10] ;  /* 0x0000100001147983 */ /* 0x001f240000100a00 */
[----:B----4-:R-:W-:Y:S11]  /*3aa50*/  HMMA.16816.F32 R8, R16, R20, R8 ;  /* 0x000000141008723c */ /* 0x010ff60000001808 */
[----:B------:R-:W-:Y:S11]  /*3aa60*/  @!UPT UIADD3 URZ, URZ, URZ, URZ ;  /* 0x0000003f3f3ff290 */ /* 0x000ff6000fffe03f */
[----:B------:R-:W-:Y:S01]  /*3aa70*/  @!UPT UIADD3 URZ, URZ, URZ, URZ ;  /* 0x0000003f3f3ff290 */ /* 0x000fe2000fffe03f */
[----:B------:R0:W-:Y:S01]  /*3aa80*/  STL.64 [R1+0xb0], R8 ;  /* 0x0000b00801007387 */ /* 0x0001e20000100a00 */
[----:B------:R1:W-:Y:S03]  /*3aa90*/  STL [R1+0xb8], R10 ;  /* 0x0000b80a01007387 */ /* 0x0003e60000100800 */
[----:B0-----:R-:W2:Y:S01]  /*3aaa0*/  LDL.LU R8, [R1+0x1d0] ;  /* 0x0001d00001087983 */ /* 0x001ea20000300800 */
[----:B------:R-:W2:Y:S02]  /*3aab0*/  LDL.LU R9, [R1+0x1d4] ;  /* 0x0001d40001097983 */ /* 0x000ea40000300800 */
[----:B-1----:R-:W3:Y:S02]  /*3aac0*/  LDL.LU R10, [R1+0x1d8] ;  /* 0x0001d800010a7983 */ /* 0x002ee40000300800 */
[----:B------:R-:W-:Y:S01]  /*3aad0*/  IMAD.MOV.U32 R24, RZ, RZ, R7 ;  /* 0x000000ffff187224 */ /* 0x000fe200078e0007 */
[----:B------:R-:W-:-:S07]  /*3aae0*/  MOV R25, R2 ;  /* 0x0000000200197202 */ /* 0x000fce0000000f00 */
[----:B------:R-:W-:Y:S01]  /*3aaf0*/  HMMA.16816.F32 R12, R16, R24, R12 ;  /* 0x00000018100c723c */ /* 0x000fe2000000180c */
[----:B------:R-:W-:Y:S01]  /*3ab00*/  MOV R2, R11 ;  /* 0x0000000b00027202 */ /* 0x000fe20000000f00 */
[----:B------:R-:W-:Y:S02]  /*3ab10*/  MOV R11, R29 ;  /* 0x0000001d000b7202 */ /* 0x000fe40000000f00 */
[----:B------:R-:W4:Y:S04]  /*3ab20*/  LDL.LU R29, [R1+0x73f8] ;  /* 0x0073f800011d7983 */ /* 0x000f280000300800 */
[----:B---3--:R-:W-:Y:S01]  /*3ab30*/  STL.64 [R1+0x7360], R10 ;  /* 0x0073600a01007387 */ /* 0x008fe20000100a00 */
[----:B--2---:R-:W-:Y:S02]  /*3ab40*/  STL.64 [R1+0x7358], R8 ;  /* 0x0073580801007387 */ /* 0x004fe40000100a00 */
[----:B------:R-:W-:Y:S11]  /*3ab50*/  STL [R1+0x7274], R2 ;  /* 0x0072740201007387 */ /* 0x000ff60000100800 */
[----:B------:R-:W-:Y:S01]  /*3ab60*/  @!UPT UIADD3 URZ, URZ, URZ, URZ ;  /* 0x0000003f3f3ff290 */ /* 0x000fe2000fffe03f */
[----:B------:R-:W-:Y:S01]  /*3ab70*/  STL.64 [R1+0xa0], R12 ;  /* 0x0000a00c01007387 */ /* 0x000fe20000100a00 */
[----:B------:R0:W-:Y:S04]  /*3ab80*/  STL.64 [R1+0xa8], R14 ;  /* 0x0000a80e01007387 */ /* 0x0001e80000100a00 */
[----:B0-----:R-:W2:Y:S01]  /*3ab90*/  LDL.LU.64 R14, [R1+0x73f0] ;  /* 0x0073f000010e7983 */ /* 0x001ea20000300a00 */
[----:B------:R-:W2:Y:S02]  /*3aba0*/  LDL.LU.64 R12, [R1+0x73e8] ;  /* 0x0073e800010c7983 */ /* 0x000ea40000300a00 */
[----:B------:R-:W-:Y:S01]  /*3abb0*/  IMAD.MOV.U32 R8, RZ, RZ, R6 ;  /* 0x000000ffff087224 */ /* 0x000fe200078e0006 */
[----:B------:R-:W-:-:S07]  /*3abc0*/  MOV R9, R0 ;  /* 0x0000000000097202 */ /* 0x000fce0000000f00 */
[C---:B--2---:R-:W-:Y:S11]  /*3abd0*/  HMMA.16816.F32 R12, R16.reuse, R8, R12 ;  /* 0x00000008100c723c */ /* 0x044ff6000000180c */
[----:B------:R-:W-:Y:S11]  /*3abe0*/  @!UPT UIADD3 URZ, URZ, URZ, URZ ;  /* 0x0000003f3f3ff290 */ /* 0x000ff6000fffe03f */
[----:B------:R-:W-:Y:S01]  /*3abf0*/  @!UPT UIADD3 URZ, URZ, URZ, URZ ;  /* 0x0000003f3f3ff290 */ /* 0x000fe2000fffe03f */
[----:B------:R-:W-:Y:S01]  /*3ac00*/  STL.64 [R1+0x60], R12 ;  /* 0x0000600c01007387 */ /* 0x000fe20000100a00 */
[----:B------:R0:W-:Y:S03]  /*3ac10*/  STL.64 [R1+0x68], R14 ;  /* 0x0000680e01007387 */ /* 0x0001e60000100a00 */
[----:B0-----:R-:W2:Y:S01]  /*3ac20*/  LDL.LU.64 R14, [R1+0x73e0] ;  /* 0x0073e000010e7983 */ /* 0x001ea20000300a00 */
[----:B------:R-:W2:Y:S02]  /*3ac30*/  LDL.LU.64 R12, [R1+0x73d8] ;  /* 0x0073d800010c7983 */ /* 0x000ea40000300a00 */
[----:B--2---:R-:W-:Y:S01]  /*3ac40*/  HMMA.16816.F32 R16, R16, R4, R12 ;  /* 0x000000041010723c */ /* 0x004fe2000000180c */
[----:B------:R-:W2:Y:S01]  /*3ac50*/  LDL.LU.64 R14, [R1+0x73d0] ;  /* 0x0073d000010e7983 */ /* 0x000ea20000300a00 */
[----:B------:R-:W2:Y:S02]  /*3ac60*/  LDL.LU.64 R12, [R1+0x73c8] ;  /* 0x0073c800010c7983 */ /* 0x000ea40000300a00 */
[----:B------:R-:W2:Y:S02]  /*3ac70*/  LDL.LU.64 R6, [R1+0x73c0] ;  /* 0x0073c00001067983 */ /* 0x000ea40000300a00 */
[----:B------:R-:W2:Y:S11]  /*3ac80*/  LDL.LU.64 R4, [R1+0x73b8] ;  /* 0x0073b80001047983 */ /* 0x000eb60000300a00 */
[----:B------:R-:W-:Y:S06]  /*3ac90*/  @!UPT UIADD3 URZ, URZ, URZ, URZ ;  /* 0x0000003f3f3ff290 */ /* 0x000fec000fffe03f */
[----:B------:R0:W-:Y:S01]  /*3aca0*/  STL.64 [R1+0x20], R16 ;  /* 0x0000201001007387 */ /* 0x0001e20000100a00 */
[----:B------:R1:W-:Y:S01]  /*3acb0*/  STL [R1+0x28], R18 ;  /* 0x0000281201007387 */ /* 0x0003e20000100800 */
[----:B------:R-:W-:Y:S02]  /*3acc0*/  MOV R2, R19 ;  /* 0x0000001300027202 */ /* 0x000fe40000000f00 */
[----:B0-----:R-:W3:Y:S01]  /*3acd0*/  LDL.LU R16, [R1+0x230] ;  /* 0x0002300001107983 */ /* 0x001ee20000300800 */
[----:B------:R-:W3:Y:S02]  /*3ace0*/  LDL.LU R17, [R1+0x234] ;  /* 0x0002340001117983 */ /* 0x000ee40000300800 */
[----:B-1----:R-:W3:Y:S02]  /*3acf0*/  LDL.LU R18, [R1+0x238] ;  /* 0x0002380001127983 */ /* 0x002ee40000300800 */
[----:B------:R-:W3:Y:S01]  /*3ad00*/  LDL.LU R19, [R1+0x23c] ;  /* 0x00023c0001137983 */ /* 0x000ee20000300800 */
[----:B------:R-:W-:Y:S01]  /*3ad10*/  MOV R0, R21 ;  /* 0x0000001500007202 */ /* 0x000fe20000000f00 */
[----:B------:R-:W3:Y:S01]  /*3ad20*/  LDL.LU.64 R22, [R1+0x73b0] ;  /* 0x0073b00001167983 */ /* 0x000ee20000300a00 */
[----:B----4-:R-:W-:Y:S01]  /*3ad30*/  MOV R27, R29 ;  /* 0x0000001d001b7202 */ /* 0x010fe20000000f00 */
[C---:B--2---:R-:W-:Y:S02]  /*3ad40*/  HMMA.16816.F32 R12, R4.reuse, R20, R12 ;  /* 0x00000014040c723c */ /* 0x044fe4000000180c */
[----:B------:R-:W2:Y:S06]  /*3ad50*/  LDL.LU.64 R20, [R1+0x73a8] ;  /* 0x0073a80001147983 */ /* 0x000eac0000300a00 */
[C---:B---3--:R-:W-:Y:S11]  /*3ad60*/  HMMA.16816.F32 R16, R4.reuse, R24, R16 ;  /* 0x000000180410723c */ /* 0x048ff60000001810 */
[----:B------:R-:W-:Y:S04]  /*3ad70*/  @!UPT UIADD3 URZ, URZ, URZ, URZ ;  /* 0x0000003f3f3ff290 */ /* 0x000fe8000fffe03f */
[----:B------:R0:W-:Y:S01]  /*3ad80*/  STL [R1+0x244], R13 ;  /* 0x0002440d01007387 */ /* 0x0001e20000100800 */
[----:B------:R1:W-:Y:S02]  /*3ad90*/  STL.64 [R1+0x248], R14 ;  /* 0x0002480e01007387 */ /* 0x0003e40000100a00 */
[----:B------:R-:W-:Y:S02]  /*3ada0*/  IMAD.MOV.U32 R28, RZ, RZ, R12 ;  /* 0x000000ffff1c7224 */ /* 0x000fe400078e000c */
[----:B------:R-:W3:Y:S04]  /*3adb0*/  LDL.LU R12, [R1+0x200] ;  /* 0x00020000010c7983 */ /* 0x000ee80000300800 */
[----:B0-----:R-:W3:Y:S01]  /*3adc0*/  LDL.LU R13, [R1+0x204] ;  /* 0x00020400010d7983 */ /* 0x001ee20000300800 */
[----:B-1----:R-:W3:Y:S02]  /*3add0*/  LDL.LU R14, [R1+0x208] ;  /* 0x00020800010e7983 */ /* 0x002ee40000300800 */
[----:B------:R-:W3:Y:S02]  /*3ade0*/  LDL.LU R15, [R1+0x20c] ;  /* 0x00020c00010f7983 */ /* 0x000ee40000300800 */
[----:B------:R0:W-:Y:S02]  /*3adf0*/  STL.64 [R1+0x7380], R24 ;  /* 0x0073801801007387 */ /* 0x0001e40000100a00 */
[----:B0-----:R-:W4:Y:S01]  /*3ae00*/  LDL.LU R24, [R1+0x220] ;  /* 0x0002200001187983 */ /* 0x001f220000300800 */
[----:B------:R-:W-:Y:S02]  /*3ae10*/  STL.64 [R1+0x230], R16 ;  /* 0x0002301001007387 */ /* 0x000fe40000100a00 */
[----:B------:R2:W-:Y:S02]  /*3ae20*/  STL.64 [R1+0x238], R18 ;  /* 0x0002381201007387 */ /* 0x0005e40000100a00 */
[----:B------:R-:W4:Y:S01]  /*3ae30*/  LDL.LU R25, [R1+0x224] ;  /* 0x0002240001197983 */ /* 0x000f220000300800 */
[----:B------:R-:W4:Y:S01]  /*3ae40*/  LDL.LU R26, [R1+0x228] ;  /* 0x00022800011a7983 */ /* 0x000f220000300800 */
[----:B------:R-:W3:Y:S02]  /*3ae50*/  LDL.LU R29, [R1+0x73a0] ;  /* 0x0073a000011d7983 */ /* 0x000ee40000300800 */
[----:B------:R0:W-:Y:S01]  /*3ae60*/  STL.64 [R1+0x7378], R8 ;  /* 0x0073780801007387 */ /* 0x0001e20000100a00 */
[C---:B--2---:R-:W-:Y:S01]  /*3ae70*/  HMMA.16816.F32 R16, R4.reuse, R8, R20 ;  /* 0x000000080410723c */ /* 0x044fe20000001814 */
[----:B0-----:R-:W2:Y:S11]  /*3ae80*/  LDL.LU R8, [R1+0x1f0] ;  /* 0x0001f00001087983 */ /* 0x001eb60000300800 */
[----:B------:R-:W-:Y:S11]  /*3ae90*/  @!UPT UIADD3 URZ, URZ, URZ, URZ ;  /* 0x0000003f3f3ff290 */ /* 0x000ff6000fffe03f */
[----:B------:R-:W-:Y:S01]  /*3aea0*/  STL.64 [R1+0x2a0], R16 ;  /* 0x0002a01001007387 */ /* 0x000fe20000100a00 */
[----:B------:R-:W-:Y:S02]  /*3aeb0*/  STL.64 [R1+0x2a8], R18 ;  /* 0x0002a81201007387 */ /* 0x000fe40000100a00 */
[----:B------:R-:W2:Y:S02]  /*3aec0*/  LDL.LU R9, [R1+0x1f4] ;  /* 0x0001f40001097983 */ /* 0x000ea40000300800 */
[----:B------:R-:W2:Y:S01]  /*3aed0*/  LDL.LU R10, [R1+0x1f8] ;  /* 0x0001f800010a7983 */ /* 0x000ea20000300800 */
[----:B------:R-:W2:Y:S04]  /*3aee0*/  LDL.LU R11, [R1+0x1fc] ;  /* 0x0001fc00010b7983 */ /* 0x000ea80000300800 */
[----:B---3--:R-:W0:Y:S04]  /*3aef0*/  LDSM.16.MT88.4 R20, [R29+0x5000] ;  /* 0x005000001d14783b */ /* 0x008e280000004200 */
[----:B------:R-:W1:Y:S04]  /*3af00*/  LDSM.16.MT88.4 R16, [R29+0x5080] ;  /* 0x005080001d10783b */ /* 0x000e680000004200 */
        /* <DEDUP_REMOVED lines=10> */
[----:B------:R-:W2:Y:S02]  /*3afb0*/  LDL.LU R22, [R1+0x1e8] ;  /* 0x0001e80001167983 */ /* 0x000ea40000300800 */
[----:B------:R-:W2:Y:S01]  /*3afc0*/  LDL.LU R23, [R1+0x1ec] ;  /* 0x0001ec0001177983 */ /* 0x000ea20000300800 */
[----:B-1----:R-:W-:Y:S01]  /*3afd0*/  STL.64 [R1+0x72f8], R18 ;  /* 0x0072f81201007387 */ /* 0x002fe20000100a00 */
[----:B------:R0:W-:Y:S03]  /*3afe0*/  STL.64 [R1+0x72f0], R16 ;  /* 0x0072f01001007387 */ /* 0x0001e60000100a00 */
[----:B0-----:R-:W3:Y:S01]  /*3aff0*/  LDL.LU.64 R16, [R1+0x80] ;  /* 0x0000800001107983 */ /* 0x001ee20000300a00 */
[----:B------:R-:W2:Y:S01]  /*3b000*/  LDL.64 R18, [R1+0x88] ;  /* 0x0000880001127983 */ /* 0x000ea20000100a00 */
[----:B---3--:R-:W-:Y:S02]  /*3b010*/  HMMA.16816.F32 R4, R4, R16, R12 ;  /* 0x000000100404723c */ /* 0x008fe4000000180c */
[----:B------:R-:W4:Y:S01]  /*3b020*/  LDL.LU.64 R14, [R1+0x7398] ;  /* 0x00739800010e7983 */ /* 0x000f220000300a00 */
[----:B------:R-:W4:Y:S11]  /*3b030*/  LDL.LU.64 R12, [R1+0x7390] ;  /* 0x00739000010c7983 */ /* 0x000f360000300a00 */
[----:B------:R-:W-:Y:S09]  /*3b040*/  @!UPT UIADD3 URZ, URZ, URZ, URZ ;  /* 0x0000003f3f3ff290 */ /* 0x000ff2000fffe03f */
[----:B------:R-:W-:Y:S01]  /*3b050*/  STL.64 [R1+0x250], R4 ;  /* 0x0002500401007387 */ /* 0x000fe20000100a00 */
[----:B------:R-:W-:Y:S02]  /*3b060*/  STL.64 [R1+0x258], R6 ;  /* 0x0002580601007387 */ /* 0x000fe40000100a00 */
[----:B------:R-:W0:Y:S02]  /*3b070*/  LDSM.16.MT88.4 R4, [R3+0x5000] ;  /* 0x005000000304783b */ /* 0x000e240000004200 */
[----:B0-----:R-:W-:Y:S02]  /*3b080*/  STL.64 [R1+0x72a8], R6 ;  /* 0x0072a80601007387 */ /* 0x001fe40000100a00 */
[----:B------:R0:W-:Y:S02]  /*3b090*/  STL.64 [R1+0x72a0], R4 ;  /* 0x0072a00401007387 */ /* 0x0001e40000100a00 */
[----:B0-----:R-:W4:Y:S01]  /*3b0a0*/  LDL.LU R4, [R1+0x10] ;  /* 0x0000100001047983 */ /* 0x001f220000300800 */
[----:B------:R-:W-:-:S02]  /*3b0b0*/  MOV R5, R0 ;  /* 0x0000000000057202 */ /* 0x000fc40000000f00 */
[----:B------:R-:W3:Y:S05]  /*3b0c0*/  LDL.LU R0, [R1+0x7388] ;  /* 0x0073880001007983 */ /* 0x000eea0000300800 */
[C---:B----4-:R-:W-:Y:S11]  /*3b0d0*/  HMMA.16816.F32 R24, R12.reuse, R4, R24 ;  /* 0x000000040c18723c */ /* 0x050ff60000001818 */
[----:B------:R-:W-:Y:S11]  /*3b0e0*/  @!UPT UIADD3 URZ, URZ, URZ, URZ ;  /* 0x0000003f3f3ff290 */ /* 0x000ff6000fffe03f */
[----:B------:R-:W-:Y:S01]  /*3b0f0*/  @!UPT UIADD3 URZ, URZ, URZ, URZ ;  /* 0x0000003f3f3ff290 */ /* 0x000fe2000fffe03f */
[----:B------:R0:W-:Y:S01]  /*3b100*/  STL.64 [R1+0x280], R24 ;  /* 0x0002801801007387 */ /* 0x0001e20000100a00 */
[----:B------:R-:W-:Y:S03]  /*3b110*/  STL.64 [R1+0x288], R26 ;  /* 0x0002881a01007387 */ /* 0x000fe60000100a00 */
[----:B0-----:R-:W4:Y:S02]  /*3b120*/  LDL.LU.64 R24, [R1+0x7380] ;  /* 0x0073800001187983 */ /* 0x001f240000300a00 */
[C---:B----4-:R-:W-:Y:S11]  /*3b130*/  HMMA.16816.F32 R8, R12.reuse, R24, R8 ;  /* 0x000000180c08723c */ /* 0x050ff60000001808 */
[----:B------:R-:W-:Y:S11]  /*3b140*/  @!UPT UIADD3 URZ, URZ, URZ, URZ ;  /* 0x0000003f3f3ff290 */ /* 0x000ff6000fffe03f */
[----:B------:R-:W-:Y:S01]  /*3b150*/  @!UPT UIADD3 URZ, URZ, URZ, URZ ;  /* 0x0000003f3f3ff290 */ /* 0x000fe2000fffe03f */
[----:B------:R0:W-:Y:S01]  /*3b160*/  STL.64 [R1+0x270], R8 ;  /* 0x0002700801007387 */ /* 0x0001e20000100a00 */
[----:B------:R2:W-:Y:S03]  /*3b170*/  STL.64 [R1+0x278], R10 ;  /* 0x0002780a01007387 */ /* 0x0005e60000100a00 */
[----:B0-----:R-:W2:Y:S02]  /*3b180*/  LDL.LU.64 R8, [R1+0x7378] ;  /* 0x0073780001087983 */ /* 0x001ea40000300a00 */
[C---:B--2---:R-:W-:Y:S02]  /*3b190*/  HMMA.16816.F32 R8, R12.reuse, R8, R20 ;  /* 0x000000080c08723c */ /* 0x044fe40000001814 */
[----:B------:R-:W2:Y:S01]  /*3b1a0*/  LDL.LU.64 R22, [R1+0x7370] ;  /* 0x0073700001167983 */ /* 0x000ea20000300a00 */
[----:B------:R-:W2:Y:S11]  /*3b1b0*/  LDL.LU.64 R20, [R1+0x7368] ;  /* 0x0073680001147983 */ /* 0x000eb60000300a00 */
[----:B------:R-:W-:Y:S09]  /*3b1c0*/  @!UPT UIADD3 URZ, URZ, URZ, URZ ;  /* 0x0000003f3f3ff290 */ /* 0x000ff2000fffe03f */
[----:B------:R-:W-:Y:S01]  /*3b1d0*/  STL.64 [R1+0x260], R8 ;  /* 0x0002600801007387 */ /* 0x000fe20000100a00 */
[----:B------:R0:W-:Y:S03]  /*3b1e0*/  STL.64 [R1+0x268], R10 ;  /* 0x0002680a01007387 */ /* 0x0001e60000100a00 */
[----:B0-----:R-:W4:Y:S01]  /*3b1f0*/  LDL.LU.64 R10, [R1+0x7360] ;  /* 0x00736000010a7983 */ /* 0x001f220000300a00 */
[----:B------:R-:W4:Y:S02]  /*3b200*/  LDL.LU.64 R8, [R1+0x7358] ;  /* 0x0073580001087983 */ /* 0x000f240000300a00 */
[----:B----4-:R-:W-:Y:S01]  /*3b210*/  HMMA.16816.F32 R12, R12, R16, R8 ;  /* 0x000000100c0c723c */ /* 0x010fe20000001808 */
[----:B------:R-:W4:Y:S01]  /*3b220*/  LDL.LU.64 R10, [R1+0x7350] ;  /* 0x00735000010a7983 */ /* 0x000f220000300a00 */
[----:B------:R-:W4:Y:S11]  /*3b230*/  LDL.LU.64 R8, [R1+0x7348] ;  /* 0x0073480001087983 */ /* 0x000f360000300a00 */
[----:B------:R-:W-:Y:S10]  /*3b240*/  @!UPT UIADD3 URZ, URZ, URZ, URZ ;  /* 0x0000003f3f3ff290 */ /* 0x000ff4000fffe03f */
[----:B------:R0:W-:Y:S01]  /*3b250*/  STL.64 [R1+0x210], R12 ;  /* 0x0002100c01007387 */ /* 0x0001e20000100a00 */
[----:B------:R1:W-:Y:S03]  /*3b260*/  STL.64 [R1+0x218], R14 ;  /* 0x0002180e01007387 */ /* 0x0003e60000100a00 */
[----:B0-----:R-:W4:Y:S01]  /*3b270*/  LDL.LU R12, [R1+0x1c0] ;  /* 0x0001c000010c7983 */ /* 0x001f220000300800 */
[----:B------:R-:W4:Y:S02]  /*3b280*/  LDL.LU R13, [R1+0x1c4] ;  /* 0x0001c400010d7983 */ /* 0x000f240000300800 */
[----:B-1----:R-:W4:Y:S02]  /*3b290*/  LDL.LU R14, [R1+0x1c8] ;  /* 0x0001c800010e7983 */ /* 0x002f240000300800 */
[----:B------:R-:W4:Y:S02]  /*3b2a0*/  LDL.LU R15, [R1+0x1cc] ;  /* 0x0001cc00010f7983 */ /* 0x000f240000300800 */
[C---:B----4-:R-:W-:Y:S08]  /*3b2b0*/  HMMA.16816.F32 R4, R8.reuse, R4, R12 ;  /* 0x000000040804723c */ /* 0x050ff0000000180c */
[----:B--2---:R-:W-:Y:S01]  /*3b2c0*/  HMMA.16816.F32 R12, R8, R24, R20 ;  /* 0x00000018080c723c */ /* 0x004fe20000001814 */
[----:B------:R-:W0:Y:S11]  /*3b2d0*/  LDSM.16.MT88.4 R24, [R3+0x5080] ;  /* 0x005080000318783b */ /* 0x000e360000004200 */
[----:B------:R-:W-:Y:S03]  /*3b2e0*/  @!UPT UIADD3 URZ, URZ, URZ, URZ ;  /* 0x0000003f3f3ff290 */ /* 0x000fe6000fffe03f */
[----:B------:R1:W-:Y:S01]  /*3b2f0*/  STL.64 [R1+0x200], R4 ;  /* 0x0002000401007387 */ /* 0x0003e20000100a00 */
[----:B------:R2:W-:Y:S03]  /*3b300*/  STL.64 [R1+0x208], R6 ;  /* 0x0002080601007387 */ /* 0x0005e60000100a00 */
[----:B-1----:R-:W4:Y:S04]  /*3b310*/  LDL.LU R4, [R1+0x50] ;  /* 0x0000500001047983 */ /* 0x002f280000300800 */
[----:B------:R-:W-:Y:S02]  /*3b320*/  STL.64 [R1+0x290], R12 ;  /* 0x0002900c01007387 */ /* 0x000fe40000100a00 */
[----:B------:R-:W-:Y:S01]  /*3b330*/  STL.64 [R1+0x298], R14 ;  /* 0x0002980e01007387 */ /* 0x000fe20000100a00 */
[----:B---3--:R-:W-:-:S02]  /*3b340*/  MOV R5, R0 ;  /* 0x0000000000057202 */ /* 0x008fc40000000f00 */
[----:B------:R-:W3:Y:S01]  /*3b350*/  LDL.LU R0, [R1+0x7344] ;  /* 0x0073440001007983 */ /* 0x000ee20000300800 */
[----:B--2---:R-:W2:Y:S02]  /*3b360*/  LDL.LU R6, [R1+0x58] ;  /* 0x0000580001067983 */ /* 0x004ea40000300800 */
[----:B------:R-:W2:Y:S02]  /*3b370*/  LDL.LU R7, [R1+0x5c] ;  /* 0x00005c0001077983 */ /* 0x000ea40000300800 */
[----:B------:R-:W2:Y:S01]  /*3b380*/  LDL.LU R20, [R1+0x1a0] ;  /* 0x0001a00001147983 */ /* 0x000ea20000300800 */
[----:B------:R-:W4:Y:S01]  /*3b390*/  LDL.LU R21, [R1+0x1a4] ;  /* 0x0001a40001157983 */ /* 0x000f220000300800 */
[----:B------:R-:W4:Y:S02]  /*3b3a0*/  LDL.LU R22, [R1+0x1a8] ;  /* 0x0001a80001167983 */ /* 0x000f240000300800 */
[----:B---3--:R-:W-:Y:S02]  /*3b3b0*/  IMAD.MOV.U32 R23, RZ, RZ, R0 ;  /* 0x000000ffff177224 */ /* 0x008fe400078e0000 */
[----:B------:R-:W3:Y:S01]  /*3b3c0*/  LDL.LU R0, [R1+0x7340] ;  /* 0x0073400001007983 */ /* 0x000ee20000300800 */
[----:B--2---:R-:W-:Y:S02]  /*3b3d0*/  STL.64 [R1+0x72b8], R6 ;  /* 0x0072b80601007387 */ /* 0x004fe40000100a00 */
[----:B----4-:R1:W-:Y:S02]  /*3b3e0*/  STL.64 [R1+0x72b0], R4 ;  /* 0x0072b00401007387 */ /* 0x0103e40000100a00 */
[----:B-1----:R-:W2:Y:S01]  /*3b3f0*/  LDL.LU.64 R4, [R1+0x90] ;  /* 0x0000900001047983 */ /* 0x002ea20000300a00 */
[----:B------:R-:W4:Y:S02]  /*3b400*/  LDL.64 R6, [R1+0x98] ;  /* 0x0000980001067983 */ /* 0x000f240000100a00 */
[----:B0-----:R0:W-:Y:S02]  /*3b410*/  STL.64 [R1+0x7280], R26 ;  /* 0x0072801a01007387 */ /* 0x0011e40000100a00 */
[----:B------:R-:W-:Y:S01]  /*3b420*/  STL.64 [R1+0x7278], R24 ;  /* 0x0072781801007387 */ /* 0x000fe20000100a00 */
[----:B0-----:R-:W2:Y:S04]  /*3b430*/  LDL R26, [R1+0x18] ;  /* 0x00001800011a7983 */ /* 0x001ea80000100800 */
[----:B------:R-:W2:Y:S01]  /*3b440*/  LDL R27, [R1+0x1c] ;  /* 0x00001c00011b7983 */ /* 0x000ea20000100800 */
[----:B------:R-:W-:Y:S03]  /*3b450*/  STL [R1+0x71d0], R3 ;  /* 0x0071d00301007387 */ /* 0x000fe60000100800 */
[----:B---3--:R-:W0:Y:S04]  /*3b460*/  LDSM.16.MT88.4 R12, [R0+0x5000] ;  /* 0x00500000000c783b */ /* 0x008e280000004200 */
[----:B0-----:R-:W-:Y:S01]  /*3b470*/  STL.64 [R1+0x7230], R14 ;  /* 0x0072300e01007387 */ /* 0x001fe20000100a00 */
[----:B------:R0:W-:Y:S03]  /*3b480*/  STL.64 [R1+0x7228], R12 ;  /* 0x0072280c01007387 */ /* 0x0001e60000100a00 */
[----:B0-----:R-:W2:Y:S01]  /*3b490*/  LDL.LU R12, [R1+0x1b0] ;  /* 0x0001b000010c7983 */ /* 0x001ea20000300800 */
[----:B------:R-:W2:Y:S02]  /*3b4a0*/  LDL.LU R13, [R1+0x1b4] ;  /* 0x0001b400010d7983 */ /* 0x000ea40000300800 */
[----:B------:R-:W2:Y:S02]  /*3b4b0*/  LDL.LU R14, [R1+0x1b8] ;  /* 0x0001b800010e7983 */ /* 0x000ea40000300800 */
[----:B------:R-:W2:Y:S01]  /*3b4c0*/  LDL.LU R15, [R1+0x1bc] ;  /* 0x0001bc00010f7983 */ /* 0x000ea20000300800 */
[----:B----4-:R-:W-:Y:S01]  /*3b4d0*/  STL.64 [R1+0x7318], R6 ;  /* 0x0073180601007387 */ /* 0x010fe20000100a00 */
[C---:B--2---:R-:W-:Y:S03]  /*3b4e0*/  HMMA.16816.F32 R12, R8.reuse, R4, R12 ;  /* 0x00000004080c723c */ /* 0x044fe6000000180c */
[----:B------:R-:W0:Y:S11]  /*3b4f0*/  LDSM.16.MT88.4 R4, [R0+0x5080] ;  /* 0x005080000004783b */ /* 0x000e360000004200 */
[----:B------:R-:W-:Y:S09]  /*3b500*/  @!UPT UIADD3 URZ, URZ, URZ, URZ ;  /* 0x0000003f3f3ff290 */ /* 0x000ff2000fffe03f */
[----:B------:R-:W-:Y:S01]  /*3b510*/  STL.64 [R1+0x2b0], R12 ;  /* 0x0002b00c01007387 */ /* 0x000fe20000100a00 */
[----:B------:R0:W-:Y:S02]  /*3b520*/  STL.64 [R1+0x2b8], R14 ;  /* 0x0002b80e01007387 */ /* 0x0001e40000100a00 */
[----:B0-----:R-:W-:Y:S02]  /*3b530*/  MOV R15, R4 ;  /* 0x00000004000f7202 */ /* 0x001fe40000000f00 */
[----:B------:R-:W-:Y:S01]  /*3b540*/  MOV R14, R5 ;  /* 0x00000005000e7202 */ /* 0x000fe20000000f00 */
[----:B------:R-:W2:Y:S01]  /*3b550*/  LDL.LU R4, [R1+0x180] ;  /* 0x0001800001047983 */ /* 0x000ea20000300800 */
[----:B------:R-:W-:Y:S01]  /*3b560*/  MOV R13, R6 ;  /* 0x00000006000d7202 */ /* 0x000fe20000000f00 */
[----:B------:R-:W2:Y:S02]  /*3b570*/  LDL.LU R5, [R1+0x184] ;  /* 0x0001840001057983 */ /* 0x000ea40000300800 */
[----:B------:R-:W-:Y:S01]  /*3b580*/  IMAD.MOV.U32 R12, RZ, RZ, R7 ;  /* 0x000000ffff0c7224 */ /* 0x000fe200078e0007 */
[----:B------:R-:W3:Y:S01]  /*3b590*/  LDL.LU R6, [R1+0x188] ;  /* 0x0001880001067983 */ /* 0x000ee20000300800 */
[----:B------:R-:W3:Y:S01]  /*3b5a0*/  LDL.LU R7, [R1+0x18c] ;  /* 0x00018c0001077983 */ /* 0x000ee20000300800 */
[----:B------:R-:W-:Y:S02]  /*3b5b0*/  HMMA.16816.F32 R8, R8, R16, R20 ;  /* 0x000000100808723c */ /* 0x000fe40000001814 */
[----:B---3--:R-:W-:Y:S01]  /*3b5c0*/  STL.64 [R1+0x7328], R6 ;  /* 0x0073280601007387 */ /* 0x008fe20000100a00 */
[----:B--2---:R0:W-:Y:S03]  /*3b5d0*/  STL.64 [R1+0x7320], R4 ;  /* 0x0073200401007387 */ /* 0x0041e60000100a00 */
[----:B0-----:R-:W2:Y:S01]  /*3b5e0*/  LDL.LU R4, [R1+0x190] ;  /* 0x0001900001047983 */ /* 0x001ea20000300800 */
[----:B------:R-:W2:Y:S02]  /*3b5f0*/  LDL.LU R5, [R1+0x194] ;  /* 0x0001940001057983 */ /* 0x000ea40000300800 */
[----:B------:R-:W2:Y:S02]  /*3b600*/  LDL.LU R6, [R1+0x198] ;  /* 0x0001980001067983 */ /* 0x000ea40000300800 */
[----:B------:R-:W2:Y:S01]  /*3b610*/  LDL.LU R7, [R1+0x19c] ;  /* 0x00019c0001077983 */ /* 0x000ea20000300800 */
[----:B------:R0:W-:Y:S01]  /*3b620*/  STL.64 [R1+0x72c8], R14 ;  /* 0x0072c80e01007387 */ /* 0x0001e20000100a00 */
[----:B------:R-:W-:Y:S03]  /*3b630*/  STL.64 [R1+0x72c0], R12 ;  /* 0x0072c00c01007387 */ /* 0x000fe60000100a00 */
[----:B0-----:R-:W3:Y:S01]  /*3b640*/  LDL.64 R14, [R1+0x78] ;  /* 0x00007800010e7983 */ /* 0x001ee20000100a00 */
[----:B------:R-:W-:Y:S02]  /*3b650*/  STL [R1+0x713c], R0 ;  /* 0x00713c0001007387 */ /* 0x000fe40000100800 */
[----:B------:R-:W2:Y:S02]  /*3b660*/  LDL.LU.64 R22, [R1+0x7338] ;  /* 0x0073380001167983 */ /* 0x000ea40000300a00 */
[----:B------:R-:W2:Y:S01]  /*3b670*/  LDL.LU.64 R20, [R1+0x7330] ;  /* 0x0073300001147983 */ /* 0x000ea20000300a00 */
[----:B------:R0:W-:Y:S01]  /*3b680*/  STL.64 [R1+0x7310], R18 ;  /* 0x0073101201007387 */ /* 0x0001e20000100a00 */
[----:B------:R-:W4:Y:S02]  /*3b690*/  LDL.LU R16, [R1+0x170] ;  /* 0x0001700001107983 */ /* 0x000f240000300800 */
[----:B------:R1:W-:Y:S02]  /*3b6a0*/  STL.64 [R1+0x1a0], R8 ;  /* 0x0001a00801007387 */ /* 0x0003e40000100a00 */
[----:B------:R1:W-:Y:S01]  /*3b6b0*/  STL.64 [R1+0x1a8], R10 ;  /* 0x0001a80a01007387 */ /* 0x0003e20000100a00 */
[----:B------:R-:W4:Y:S04]  /*3b6c0*/  LDL.LU R17, [R1+0x174] ;  /* 0x0001740001117983 */ /* 0x000f280000300800 */
[----:B0-----:R-:W4:Y:S01]  /*3b6d0*/  LDL.LU R18, [R1+0x178] ;  /* 0x0001780001127983 */ /* 0x001f220000300800 */
[----:B------:R-:W4:Y:S02]  /*3b6e0*/  LDL.LU R19, [R1+0x17c] ;  /* 0x00017c0001137983 */ /* 0x000f240000300800 */
[----:B-1----:R-:W2:Y:S02]  /*3b6f0*/  LDL.LU R8, [R1+0x100] ;  /* 0x0001000001087983 */ /* 0x002ea40000300800 */
[----:B------:R-:W2:Y:S01]  /*3b700*/  LDL.LU R9, [R1+0x104] ;  /* 0x0001040001097983 */ /* 0x000ea20000300800 */
[----:B------:R-:W2:Y:S01]  /*3b710*/  LDL.LU R10, [R1+0x108] ;  /* 0x00010800010a7983 */ /* 0x000ea20000300800 */
[----:B------:R-:W2:Y:S03]  /*3b720*/  LDL.LU R11, [R1+0x10c] ;  /* 0x00010c00010b7983 */ /* 0x000ea60000300800 */
[----:B--2---:R-:W-:Y:S01]  /*3b730*/  STL.64 [R1+0x72d8], R10 ;  /* 0x0072d80a01007387 */ /* 0x004fe20000100a00 */
[----:B------:R0:W-:Y:S03]  /*3b740*/  STL.64 [R1+0x72d0], R8 ;  /* 0x0072d00801007387 */ /* 0x0001e60000100a00 */
[----:B0-----:R-:W2:Y:S01]  /*3b750*/  LDL.LU R8, [R1+0x110] ;  /* 0x0001100001087983 */ /* 0x001ea20000300800 */
[----:B------:R-:W2:Y:S02]  /*3b760*/  LDL.LU R9, [R1+0x114] ;  /* 0x0001140001097983 */ /* 0x000ea40000300800 */
[----:B------:R-:W2:Y:S02]  /*3b770*/  LDL.LU R10, [R1+0x118] ;  /* 0x00011800010a7983 */ /* 0x000ea40000300800 */
[----:B------:R-:W2:Y:S01]  /*3b780*/  LDL.LU R11, [R1+0x11c] ;  /* 0x00011c00010b7983 */ /* 0x000ea20000300800 */
[C---:B------:R-:W-:Y:S01]  /*3b790*/  HMMA.16816.F32 R4, R20.reuse, R26, R4 ;  /* 0x0000001a1404723c */ /* 0x040fe20000001804 */
[----:B--2---:R-:W-:Y:S01]  /*3b7a0*/  STL.64 [R1+0x72e8], R10 ;  /* 0x0072e80a01007387 */ /* 0x004fe20000100a00 */
[----:B------:R0:W-:Y:S03]  /*3b7b0*/  STL.64 [R1+0x72e0], R8 ;  /* 0x0072e00801007387 */ /* 0x0001e60000100a00 */
[----:B0-----:R-:W2:Y:S01]  /*3b7c0*/  LDL.LU R8, [R1+0x120] ;  /* 0x0001200001087983 */ /* 0x001ea20000300800 */
[----:B------:R-:W2:Y:S02]  /*3b7d0*/  LDL.LU R9, [R1+0x124] ;  /* 0x0001240001097983 */ /* 0x000ea40000300800 */
[----:B------:R-:W2:Y:S02]  /*3b7e0*/  LDL.LU R10, [R1+0x128] ;  /* 0x00012800010a7983 */ /* 0x000ea40000300800 */
[----:B------:R-:W2:Y:S02]  /*3b7f0*/  LDL.LU R11, [R1+0x12c] ;  /* 0x00012c00010b7983 */ /* 0x000ea40000300800 */
[----:B--2---:R-:W-:Y:S01]  /*3b800*/  STL.64 [R1+0x7308], R10 ;  /* 0x0073080a01007387 */ /* 0x004fe20000100a00 */
[----:B------:R0:W-:Y:S03]  /*3b810*/  STL.64 [R1+0x7300], R8 ;  /* 0x0073000801007387 */ /* 0x0001e60000100a00 */
[----:B0-----:R-:W2:Y:S01]  /*3b820*/  LDL.LU R8, [R1+0x150] ;  /* 0x0001500001087983 */ /* 0x001ea20000300800 */
[----:B------:R-:W2:Y:S02]  /*3b830*/  LDL.LU R9, [R1+0x154] ;  /* 0x0001540001097983 */ /* 0x000ea40000300800 */
[----:B------:R-:W2:Y:S02]  /*3b840*/  LDL.LU R10, [R1+0x158] ;  /* 0x00015800010a7983 */ /* 0x000ea40000300800 */
[----:B------:R-:W2:Y:S02]  /*3b850*/  LDL.LU R11, [R1+0x15c] ;  /* 0x00015c00010b7983 */ /* 0x000ea40000300800 */
        /* <DEDUP_REMOVED lines=9> */
[----:B0-----:R-:W4:Y:S02]  /*3b8f0*/  LDL.LU.64 R6, [R1+0x7318] ;  /* 0x0073180001067983 */ /* 0x001f240000300a00 */
[C---:B----4-:R-:W-:Y:S11]  /*3b900*/  HMMA.16816.F32 R16, R20.reuse, R6, R16 ;  /* 0x000000061410723c */ /* 0x050ff60000001810 */
[----:B------:R-:W-:Y:S11]  /*3b910*/  @!UPT UIADD3 URZ, URZ, URZ, URZ ;  /* 0x0000003f3f3ff290 */ /* 0x000ff6000fffe03f */
[----:B------:R-:W-:Y:S01]  /*3b920*/  @!UPT UIADD3 URZ, URZ, URZ, URZ ;  /* 0x0000003f3f3ff290 */ /* 0x000fe2000fffe03f */
[----:B------:R-:W-:Y:S01]  /*3b930*/  STL.64 [R1+0x170], R16 ;  /* 0x0001701001007387 */ /* 0x000fe20000100a00 */
[----:B------:R0:W-:Y:S03]  /*3b940*/  STL.64 [R1+0x178], R18 ;  /* 0x0001781201007387 */ /* 0x0001e60000100a00 */
[----:B0-----:R-:W2:Y:S02]  /*3b950*/  LDL.LU.64 R18, [R1+0x7310] ;  /* 0x0073100001127983 */ /* 0x001ea40000300a00 */
[----:B--2---:R-:W-:Y:S02]  /*3b960*/  HMMA.16816.F32 R20, R20, R18, R8 ;  /* 0x000000121414723c */ /* 0x004fe40000001808 */
[----:B------:R-:W2:Y:S01]  /*3b970*/  LDL.LU.64 R10, [R1+0x7308] ;  /* 0x00730800010a7983 */ /* 0x000ea20000300a00 */
[----:B------:R-:W2:Y:S01]  /*3b980*/  LDL.LU.64 R8, [R1+0x7300] ;  /* 0x0073000001087983 */ /* 0x000ea20000300a00 */
[----:B------:R-:W-:-:S02]  /*3b990*/  MOV R3, R18 ;  /* 0x0000001200037202 */ /* 0x000fc40000000f00 */
[----:B------:R-:W-:Y:S11]  /*3b9a0*/  MOV R0, R19 ;  /* 0x0000001300007202 */ /* 0x000ff60000000f00 */
[----:B------:R-:W-:Y:S06]  /*3b9b0*/  @!UPT UIADD3 URZ, URZ, URZ, URZ ;  /* 0x0000003f3f3ff290 */ /* 0x000fec000fffe03f */
[----:B------:R-:W-:Y:S01]  /*3b9c0*/  STL.64 [R1+0x150], R20 ;  /* 0x0001501401007387 */ /* 0x000fe20000100a00 */
[----:B------:R0:W-:Y:S02]  /*3b9d0*/  STL.64 [R1+0x158], R22 ;  /* 0x0001581601007387 */ /* 0x0001e40000100a00 */
[----:B------:R-:W2:Y:S02]  /*3b9e0*/  LDL.LU.64 R18, [R1+0x72f8] ;  /* 0x0072f80001127983 */ /* 0x000ea40000300a00 */
[----:B------:R-:W2:Y:S02]  /*3b9f0*/  LDL.LU.64 R16, [R1+0x72f0] ;  /* 0x0072f00001107983 */ /* 0x000ea40000300a00 */
[----:B0-----:R-:W-:Y:S01]  /*3ba00*/  IMAD.MOV.U32 R23, RZ, RZ, R0 ;  /* 0x000000ffff177224 */ /* 0x001fe200078e0000 */
[C---:B--2---:R-:W-:Y:S11]  /*3ba10*/  HMMA.16816.F32 R8, R16.reuse, R26, R8 ;  /* 0x0000001a1008723c */ /* 0x044ff60000001808 */
        /* <DEDUP_REMOVED lines=11> */
[----:B------:R-:W-:Y:S01]  /*3bad0*/  STL.64 [R1+0x110], R8 ;  /* 0x0001100801007387 */ /* 0x000fe20000100a00 */
[----:B------:R0:W-:Y:S03]  /*3bae0*/  STL.64 [R1+0x118], R10 ;  /* 0x0001180a01007387 */ /* 0x0001e60000100a00 */
[----:B0-----:R-:W2:Y:S01]  /*3baf0*/  LDL.LU.64 R10, [R1+0x72d8] ;  /* 0x0072d800010a7983 */ /* 0x001ea20000300a00 */
[----:B------:R-:W2:Y:S01]  /*3bb00*/  LDL.LU.64 R8, [R1+0x72d0] ;  /* 0x0072d00001087983 */ /* 0x000ea20000300a00 */
[----:B------:R-:W-:Y:S01]  /*3bb10*/  MOV R22, R3 ;  /* 0x0000000300167202 */ /* 0x000fe20000000f00 */
[----:B------:R-:W-:Y:S01]  /*3bb20*/  MOV R3, R14 ;  /* 0x0000000e00037202 */ /* 0x000fe20000000f00 */
[----:B------:R-:W-:Y:S02]  /*3bb30*/  MOV R0, R15 ;  /* 0x0000000f00007202 */ /* 0x000fe40000000f00 */
[----:B------:R-:W3:Y:S01]  /*3bb40*/  LDL.LU.64 R14, [R1+0x72c8] ;  /* 0x0072c800010e7983 */ /* 0x000ee20000300a00 */
[----:B------:R-:W4:Y:S01]  /*3bb50*/  LDL.LU.64 R12, [R1+0x72c0] ;  /* 0x0072c000010c7983 */ /* 0x000f220000300a00 */
[C---:B--2---:R-:W-:Y:S11]  /*3bb60*/  HMMA.16816.F32 R8, R16.reuse, R6, R8 ;  /* 0x000000061008723c */ /* 0x044ff60000001808 */
[----:B------:R-:W-:Y:S11]  /*3bb70*/  @!UPT UIADD3 URZ, URZ, URZ, URZ ;  /* 0x0000003f3f3ff290 */ /* 0x000ff6000fffe03f */
[----:B------:R-:W-:Y:S01]  /*3bb80*/  @!UPT UIADD3 URZ, URZ, URZ, URZ ;  /* 0x0000003f3f3ff290 */ /* 0x000fe2000fffe03f */
[----:B------:R0:W-:Y:S01]  /*3bb90*/  STL.64 [R1+0x100], R8 ;  /* 0x0001000801007387 */ /* 0x0001e20000100a00 */
[----:B------:R-:W-:Y:S02]  /*3bba0*/  STL.64 [R1+0x108], R10 ;  /* 0x0001080a01007387 */ /* 0x000fe40000100a00 */
[----:B0-----:R-:W-:Y:S01]  /*3bbb0*/  IMAD.MOV.U32 R9, RZ, RZ, R6 ;  /* 0x000000ffff097224 */ /* 0x001fe200078e0006 */
[----:B------:R-:W-:Y:S02]  /*3bbc0*/  MOV R8, R7 ;  /* 0x0000000700087202 */ /* 0x000fe40000000f00 */
[----:B------:R-:W2:Y:S01]  /*3bbd0*/  LDL.LU.64 R6, [R1+0x72b8] ;  /* 0x0072b80001067983 */ /* 0x000ea20000300a00 */
[----:B------:R-:W2:Y:S02]  /*3bbe0*/  LDL.LU.64 R4, [R1+0x72b0] ;  /* 0x0072b00001047983 */ /* 0x000ea40000300a00 */
[----:B--2---:R-:W-:Y:S01]  /*3bbf0*/  HMMA.16816.F32 R16, R16, R22, R4 ;  /* 0x000000161010723c */ /* 0x004fe20000001804 */
[----:B------:R-:W2:Y:S01]  /*3bc00*/  LDL.LU.64 R6, [R1+0x72a8] ;  /* 0x0072a80001067983 */ /* 0x000ea20000300a00 */
[----:B------:R-:W2:Y:S11]  /*3bc10*/  LDL.LU.64 R4, [R1+0x72a0] ;  /* 0x0072a00001047983 */ /* 0x000eb60000300a00 */
[----:B------:R-:W-:Y:S10]  /*3bc20*/  @!UPT UIADD3 URZ, URZ, URZ, URZ ;  /* 0x0000003f3f3ff290 */ /* 0x000ff4000fffe03f */
[----:B------:R0:W-:Y:S01]  /*3bc30*/  STL.64 [R1+0x1e0], R16 ;  /* 0x0001e01001007387 */ /* 0x0001e20000100a00 */
[----:B------:R1:W-:Y:S03]  /*3bc40*/  STL.64 [R1+0x1e8], R18 ;  /* 0x0001e81201007387 */ /* 0x0003e60000100a00 */
[----:B0-----:R-:W2:Y:S01]  /*3bc50*/  LDL.LU R16, [R1+0xc0] ;  /* 0x0000c00001107983 */ /* 0x001ea20000300800 */
[----:B------:R-:W2:Y:S02]  /*3bc60*/  LDL.LU R17, [R1+0xc4] ;  /* 0x0000c40001117983 */ /* 0x000ea40000300800 */
[----:B-1----:R-:W2:Y:S02]  /*3bc70*/  LDL.LU R18, [R1+0xc8] ;  /* 0x0000c80001127983 */ /* 0x002ea40000300800 */
[----:B------:R-:W2:Y:S01]  /*3bc80*/  LDL.LU R19, [R1+0xcc] ;  /* 0x0000cc0001137983 */ /* 0x000ea20000300800 */
[----:B------:R2:W-:Y:S02]  /*3bc90*/  STL.64 [R1+0x7288], R22 ;  /* 0x0072881601007387 */ /* 0x0005e40000100a00 */
[----:B--2---:R-:W-:Y:S07]  /*3bca0*/  HMMA.16816.F32 R20, R4, R26, R16 ;  /* 0x0000001a0414723c */ /* 0x004fee0000001810 */
[----:B------:R-:W-:-:S02]  /*3bcb0*/  MOV R16, R28 ;  /* 0x0000001c00107202 */ /* 0x000fc40000000f00 */
[----:B------:R-:W2:Y:S11]  /*3bcc0*/  LDL.LU R28, [R1+0x7298] ;  /* 0x00729800011c7983 */ /* 0x000eb60000300800 */
[----:B------:R-:W-:Y:S03]  /*3bcd0*/  @!UPT UIADD3 URZ, URZ, URZ, URZ ;  /* 0x0000003f3f3ff290 */ /* 0x000fe6000fffe03f */
[----:B------:R-:W-:Y:S01]  /*3bce0*/  STL.64 [R1+0xc0], R20 ;  /* 0x0000c01401007387 */ /* 0x000fe20000100a00 */
[----:B------:R-:W-:Y:S02]  /*3bcf0*/  STL.64 [R1+0xc8], R22 ;  /* 0x0000c81601007387 */ /* 0x000fe40000100a00 */
[----:B------:R-:W2:Y:S02]  /*3bd00*/  LDL.LU R17, [R1+0x244] ;  /* 0x0002440001117983 */ /* 0x000ea40000300800 */
[----:B------:R-:W2:Y:S01]  /*3bd10*/  LDL.LU R18, [R1+0x248] ;  /* 0x0002480001127983 */ /* 0x000ea20000300800 */
[----:B------:R-:W2:Y:S04]  /*3bd20*/  LDL.LU R19, [R1+0x24c] ;  /* 0x00024c0001137983 */ /* 0x000ea80000300800 */
[----:B--2---:R0:W-:Y:S02]  /*3bd30*/  STL.64 [R1+0x71e0], R18 ;  /* 0x0071e01201007387 */ /* 0x0041e40000100a00 */
[----:B0-----:R-:W-:Y:S01]  /*3bd40*/  MOV R18, R9 ;  /* 0x0000000900127202 */ /* 0x001fe20000000f00 */
[----:B------:R-:W-:-:S02]  /*3bd50*/  IMAD.MOV.U32 R19, RZ, RZ, R8 ;  /* 0x000000ffff137224 */ /* 0x000fc400078e0008 */
[----:B------:R-:W0:Y:S04]  /*3bd60*/  LDSM.16.MT88.4 R8, [R28+0x5000] ;  /* 0x005000001c08783b */ /* 0x000e280000004200 */
[----:B------:R-:W-:Y:S01]  /*3bd70*/  STL.64 [R1+0x71d8], R16 ;  /* 0x0071d81001007387 */ /* 0x000fe20000100a00 */
[----:B------:R-:W-:Y:S03]  /*3bd80*/  STL.64 [R1+0x7290], R18 ;  /* 0x0072901201007387 */ /* 0x000fe60000100a00 */
[----:B0-----:R4:W-:Y:S01]  /*3bd90*/  STL.64 [R1+0x71b0], R10 ;  /* 0x0071b00a01007387 */ /* 0x0019e20000100a00 */
[----:B------:R3:W-:Y:S01]  /*3bda0*/  STL.64 [R1+0x71a8], R8 ;  /* 0x0071a80801007387 */ /* 0x0007e20000100a00 */
[----:B----4-:R-:W-:Y:S01]  /*3bdb0*/  MOV R10, R13 ;  /* 0x0000000d000a7202 */ /* 0x010fe20000000f00 */
[----:B------:R-:W-:Y:S01]  /*3bdc0*/  IMAD.MOV.U32 R11, RZ, RZ, R12 ;  /* 0x000000ffff0b7224 */ /* 0x000fe200078e000c */
[----:B---3--:R-:W-:-:S02]  /*3bdd0*/  MOV R8, R15 ;  /* 0x0000000f00087202 */ /* 0x008fc40000000f00 */
[----:B------:R-:W-:Y:S02]  /*3bde0*/  MOV R9, R14 ;  /* 0x0000000e00097202 */ /* 0x000fe40000000f00 */
[----:B------:R-:W-:Y:S03]  /*3bdf0*/  STL.64 [R1+0x71f0], R10 ;  /* 0x0071f00a01007387 */ /* 0x000fe60000100a00 */
[----:B------:R0:W-:Y:S02]  /*3be00*/  STL.64 [R1+0x71e8], R8 ;  /* 0x0071e80801007387 */ /* 0x0001e40000100a00 */
[----:B0-----:R-:W2:Y:S01]  /*3be10*/  LDL.LU R8, [R1+0x60] ;  /* 0x0000600001087983 */ /* 0x001ea20000300800 */
[----:B------:R-:W2:Y:S02]  /*3be20*/  LDL.LU R9, [R1+0x64] ;  /* 0x0000640001097983 */ /* 0x000ea40000300800 */
[----:B------:R-:W3:Y:S02]  /*3be30*/  LDL.LU R10, [R1+0x68] ;  /* 0x00006800010a7983 */ /* 0x000ee40000300800 */
[----:B------:R-:W3:Y:S01]  /*3be40*/  LDL.LU R11, [R1+0x6c] ;  /* 0x00006c00010b7983 */ /* 0x000ee20000300800 */
[----:B------:R-:W4:Y:S01]  /*3be50*/  LDL.LU R16, [R1+0x140] ;  /* 0x0001400001107983 */ /* 0x000f220000300800 */
[----:B------:R-:W4:Y:S02]  /*3be60*/  LDL.LU R17, [R1+0x144] ;  /* 0x0001440001117983 */ /* 0x000f240000300800 */
[----:B------:R-:W4:Y:S02]  /*3be70*/  LDL.LU R18, [R1+0x148] ;  /* 0x0001480001127983 */ /* 0x000f240000300800 */
[----:B------:R-:W4:Y:S01]  /*3be80*/  LDL.LU R19, [R1+0x14c] ;  /* 0x00014c0001137983 */ /* 0x000f220000300800 */
[----:B---3--:R-:W-:Y:S01]  /*3be90*/  STL.64 [R1+0x7200], R10 ;  /* 0x0072000a01007387 */ /* 0x008fe20000100a00 */
[----:B--2---:R-:W-:Y:S02]  /*3bea0*/  STL.64 [R1+0x71f8], R8 ;  /* 0x0071f80801007387 */ /* 0x004fe40000100a00 */
[----:B------:R-:W2:Y:S02]  /*3beb0*/  LDL.LU R20, [R1+0x160] ;  /* 0x0001600001147983 */ /* 0x000ea40000300800 */
[----:B------:R-:W2:Y:S01]  /*3bec0*/  LDL.LU R21, [R1+0x164] ;  /* 0x0001640001157983 */ /* 0x000ea20000300800 */
[----:B------:R-:W2:Y:S01]  /*3bed0*/  LDL.LU R22, [R1+0x168] ;  /* 0x0001680001167983 */ /* 0x000ea20000300800 */
[----:B------:R-:W2:Y:S02]  /*3bee0*/  LDL.LU R23, [R1+0x16c] ;  /* 0x00016c0001177983 */ /* 0x000ea40000300800 */
[----:B------:R-:W3:Y:S02]  /*3bef0*/  LDL.LU R24, [R1+0x130] ;  /* 0x0001300001187983 */ /* 0x000ee40000300800 */
[----:B------:R-:W3:Y:S01]  /*3bf00*/  LDL.LU R25, [R1+0x134] ;  /* 0x0001340001197983 */ /* 0x000ee20000300800 */
[----:B------:R-:W3:Y:S01]  /*3bf10*/  LDL.LU R26, [R1+0x138] ;  /* 0x00013800011a7983 */ /* 0x000ee20000300800 */
[----:B------:R-:W3:Y:S02]  /*3bf20*/  LDL.LU R27, [R1+0x13c] ;  /* 0x00013c00011b7983 */ /* 0x000ee40000300800 */
[----:B------:R-:W2:Y:S02]  /*3bf30*/  LDL.LU R12, [R1+0x30] ;  /* 0x00003000010c7983 */ /* 0x000ea40000300800 */
        /* <DEDUP_REMOVED lines=9> */
[----:B------:R-:W-:-:S02]  /*3bfd0*/  MOV R10, R3 ;  /* 0x00000003000a7202 */ /* 0x000fc40000000f00 */
[----:B------:R-:W-:-:S07]  /*3bfe0*/  MOV R11, R0 ;  /* 0x00000000000b7202 */ /* 0x000fce0000000f00 */
[----:B----4-:R-:W-:Y:S01]  /*3bff0*/  HMMA.16816.F32 R16, R4, R10, R16 ;  /* 0x0000000a0410723c */ /* 0x010fe20000001810 */
[----:B--2---:R-:W-:Y:S01]  /*3c000*/  STL.64 [R1+0x7250], R14 ;  /* 0x0072500e01007387 */ /* 0x004fe20000100a00 */
[----:B------:R0:W-:Y:S03]  /*3c010*/  STL.64 [R1+0x7248], R12 ;  /* 0x0072480c01007387 */ /* 0x0001e60000100a00 */
[----:B0-----:R-:W2:Y:S01]  /*3c020*/  LDL.LU R12, [R1+0xe0] ;  /* 0x0000e000010c7983 */ /* 0x001ea20000300800 */
[----:B------:R-:W2:Y:S02]  /*3c030*/  LDL.LU R13, [R1+0xe4] ;  /* 0x0000e400010d7983 */ /* 0x000ea40000300800 */
[----:B------:R-:W4:Y:S02]  /*3c040*/  LDL.LU R14, [R1+0xe8] ;  /* 0x0000e800010e7983 */ /* 0x000f240000300800 */
[----:B------:R-:W4:Y:S02]  /*3c050*/  LDL.LU R15, [R1+0xec] ;  /* 0x0000ec00010f7983 */ /* 0x000f240000300800 */
[----:B----4-:R0:W-:Y:S01]  /*3c060*/  STL.64 [R1+0x7260], R14 ;  /* 0x0072600e01007387 */ /* 0x0101e20000100a00 */
[----:B--2---:R-:W-:Y:S03]  /*3c070*/  STL.64 [R1+0x7258], R12 ;  /* 0x0072580c01007387 */ /* 0x004fe60000100a00 */
[----:B0-----:R-:W2:Y:S01]  /*3c080*/  LDL.LU.64 R14, [R1+0x18] ;  /* 0x00001800010e7983 */ /* 0x001ea20000300a00 */
[----:B------:R0:W-:Y:S02]  /*3c090*/  STL.64 [R1+0x7268], R10 ;  /* 0x0072680a01007387 */ /* 0x0001e40000100a00 */
[----:B------:R-:W2:Y:S04]  /*3c0a0*/  LDL.LU R8, [R1+0xf0] ;  /* 0x0000f00001087983 */ /* 0x000ea80000300800 */
[----:B------:R-:W-:Y:S01]  /*3c0b0*/  STL.64 [R1+0x140], R16 ;  /* 0x0001401001007387 */ /* 0x000fe20000100a00 */
[----:B------:R-:W-:Y:S02]  /*3c0c0*/  STL.64 [R1+0x148], R18 ;  /* 0x0001481201007387 */ /* 0x000fe40000100a00 */
[----:B------:R-:W1:Y:S04]  /*3c0d0*/  LDSM.16.MT88.4 R16, [R28+0x5080] ;  /* 0x005080001c10783b */ /* 0x000e680000004200 */
[----:B------:R-:W2:Y:S01]  /*3c0e0*/  LDL.LU R9, [R1+0xf4] ;  /* 0x0000f40001097983 */ /* 0x000ea20000300800 */
[----:B0-----:R-:W2:Y:S01]  /*3c0f0*/  LDL.LU R10, [R1+0xf8] ;  /* 0x0000f800010a7983 */ /* 0x001ea20000300800 */
[----:B------:R-:W2:Y:S01]  /*3c100*/  LDL.LU R11, [R1+0xfc] ;  /* 0x0000fc00010b7983 */ /* 0x000ea20000300800 */
[----:B-1----:R-:W-:-:S02]  /*3c110*/  MOV R3, R18 ;  /* 0x0000001200037202 */ /* 0x002fc40000000f00 */
[----:B------:R-:W-:Y:S01]  /*3c120*/  STL.64 [R1], R16 ;  /* 0x0000001001007387 */ /* 0x000fe20000100a00 */
[----:B------:R-:W-:Y:S02]  /*3c130*/  IMAD.MOV.U32 R0, RZ, RZ, R19 ;  /* 0x000000ffff007224 */ /* 0x000fe400078e0013 */
[----:B------:R-:W4:Y:S02]  /*3c140*/  LDL.LU.64 R18, [R1+0x7290] ;  /* 0x0072900001127983 */ /* 0x000f240000300a00 */
[----:B------:R-:W-:Y:S01]  /*3c150*/  STL [R1+0x7048], R28 ;  /* 0x0070481c01007387 */ /* 0x000fe20000100800 */
[C---:B----4-:R-:W-:Y:S11]  /*3c160*/  HMMA.16816.F32 R20, R4.reuse, R18, R20 ;  /* 0x000000120414723c */ /* 0x050ff60000001814 */
[----:B------:R-:W-:Y:S11]  /*3c170*/  @!UPT UIADD3 URZ, URZ, URZ, URZ ;  /* 0x0000003f3f3ff290 */ /* 0x000ff6000fffe03f */
[----:B------:R-:W-:Y:S01]  /*3c180*/  @!UPT UIADD3 URZ, URZ, URZ, URZ ;  /* 0x0000003f3f3ff290 */ /* 0x000fe2000fffe03f */
[----:B------:R-:W-:Y:S01]  /*3c190*/  STL.64 [R1+0x160], R20 ;  /* 0x0001601401007387 */ /* 0x000fe20000100a00 */
[----:B------:R0:W-:Y:S03]  /*3c1a0*/  STL.64 [R1+0x168], R22 ;  /* 0x0001681601007387 */ /* 0x0001e60000100a00 */
[----:B0-----:R-:W3:Y:S02]  /*3c1b0*/  LDL.LU.64 R22, [R1+0x7288] ;  /* 0x0072880001167983 */ /* 0x001ee40000300a00 */
[----:B---3--:R-:W-:Y:S02]  /*3c1c0*/  HMMA.16816.F32 R4, R4, R22, R24 ;  /* 0x000000160404723c */ /* 0x008fe40000001818 */
[----:B------:R-:W2:Y:S01]  /*3c1d0*/  LDL.LU.64 R26, [R1+0x7280] ;  /* 0x00728000011a7983 */ /* 0x000ea20000300a00 */
[----:B------:R-:W2:Y:S11]  /*3c1e0*/  LDL.LU.64 R24, [R1+0x7278] ;  /* 0x0072780001187983 */ /* 0x000eb60000300a00 */
[----:B------:R-:W-:Y:S09]  /*3c1f0*/  @!UPT UIADD3 URZ, URZ, URZ, URZ ;  /* 0x0000003f3f3ff290 */ /* 0x000ff2000fffe03f */
[----:B------:R0:W-:Y:S01]  /*3c200*/  STL.64 [R1+0x130], R4 ;  /* 0x0001300401007387 */ /* 0x0001e20000100a00 */
[----:B------:R1:W-:Y:S03]  /*3c210*/  STL.64 [R1+0x138], R6 ;  /* 0x0001380601007387 */ /* 0x0003e60000100a00 */
[----:B0-----:R-:W3:Y:S01]  /*3c220*/  LDL.LU R4, [R1+0x20] ;  /* 0x0000200001047983 */ /* 0x001ee20000300800 */
[----:B------:R-:W3:Y:S02]  /*3c230*/  LDL.LU R5, [R1+0x24] ;  /* 0x0000240001057983 */ /* 0x000ee40000300800 */
[----:B-1----:R-:W4:Y:S01]  /*3c240*/  LDL.LU R6, [R1+0x28] ;  /* 0x0000280001067983 */ /* 0x002f220000300800 */
[----:B------:R-:W-:Y:S02]  /*3c250*/  MOV R7, R2 ;  /* 0x0000000200077202 */ /* 0x000fe40000000f00 */
[----:B------:R-:W2:Y:S04]  /*3c260*/  LDL.LU R2, [R1+0x7274] ;  /* 0x0072740001027983 */ /* 0x000ea80000300800 */
        /* <DEDUP_REMOVED lines=11> */
[----:B------:R-:W2:Y:S01]  /*3c320*/  LDL.LU R6, [R1+0xb8] ;  /* 0x0000b80001067983 */ /* 0x000ea20000300800 */
[----:B------:R-:W-:-:S02]  /*3c330*/  MOV R7, R2 ;  /* 0x0000000200077202 */ /* 0x000fc40000000f00 */
[----:B------:R-:W3:Y:S11]  /*3c340*/  LDL.LU R2, [R1+0x7270] ;  /* 0x0072700001027983 */ /* 0x000ef60000300800 */
[----:B------:R-:W-:Y:S01]  /*3c350*/  @!UPT UIADD3 URZ, URZ, URZ, URZ ;  /* 0x0000003f3f3ff290 */ /* 0x000fe2000fffe03f */
[----:B------:R0:W-:Y:S02]  /*3c360*/  STL.64 [R1+0xf0], R8 ;  /* 0x0000f00801007387 */ /* 0x0001e40000100a00 */
[----:B------:R1:W-:Y:S01]  /*3c370*/  STL.64 [R1+0xf8], R10 ;  /* 0x0000f80a01007387 */ /* 0x0003e20000100a00 */
[----:B0-----:R-:W-:Y:S01]  /*3c380*/  MOV R9, R14 ;  /* 0x0000000e00097202 */ /* 0x001fe20000000f00 */
[----:B-1----:R-:W4:Y:S01]  /*3c390*/  LDL.LU.64 R10, [R1+0x7268] ;  /* 0x00726800010a7983 */ /* 0x002f220000300a00 */
[----:B------:R-:W-:Y:S02]  /*3c3a0*/  IMAD.MOV.U32 R8, RZ, RZ, R15 ;  /* 0x000000ffff087224 */ /* 0x000fe400078e000f */
[----:B------:R-:W4:Y:S02]  /*3c3b0*/  LDL.LU.64 R14, [R1+0x7260] ;  /* 0x00726000010e7983 */ /* 0x000f240000300a00 */
[----:B------:R-:W4:Y:S02]  /*3c3c0*/  LDL.LU.64 R12, [R1+0x7258] ;  /* 0x00725800010c7983 */ /* 0x000f240000300a00 */
[C---:B----4-:R-:W-:Y:S11]  /*3c3d0*/  HMMA.16816.F32 R12, R24.reuse, R10, R12 ;  /* 0x0000000a180c723c */ /* 0x050ff6000000180c */
[----:B------:R-:W-:Y:S11]  /*3c3e0*/  @!UPT UIADD3 URZ, URZ, URZ, URZ ;  /* 0x0000003f3f3ff290 */ /* 0x000ff6000fffe03f */
[----:B------:R-:W-:Y:S01]  /*3c3f0*/  @!UPT UIADD3 URZ, URZ, URZ, URZ ;  /* 0x0000003f3f3ff290 */ /* 0x000fe2000fffe03f */
[----:B------:R-:W-:Y:S01]  /*3c400*/  STL.64 [R1+0xe0], R12 ;  /* 0x0000e00c01007387 */ /* 0x000fe20000100a00 */
[----:B------:R0:W-:Y:S01]  /*3c410*/  STL [R1+0xe8], R14 ;  /* 0x0000e80e01007387 */ /* 0x0001e20000100800 */
[----:B------:R-:W-:Y:S02]  /*3c420*/  MOV R28, R15 ;  /* 0x0000000f001c7202 */ /* 0x000fe40000000f00 */
[----:B0-----:R-:W4:Y:S01]  /*3c430*/  LDL.LU.64 R14, [R1+0x7250] ;  /* 0x00725000010e7983 */ /* 0x001f220000300a00 */
[----:B------:R-:W4:Y:S02]  /*3c440*/  LDL.LU.64 R12, [R1+0x7248] ;  /* 0x00724800010c7983 */ /* 0x000f240000300a00 */
[----:B------:R-:W-:Y:S01]  /*3c450*/  STL [R1+0x704c], R28 ;  /* 0x00704c1c01007387 */ /* 0x000fe20000100800 */
[C---:B----4-:R-:W-:Y:S11]  /*3c460*/  HMMA.16816.F32 R12, R24.reuse, R18, R12 ;  /* 0x00000012180c723c */ /* 0x050ff6000000180c */
[----:B------:R-:W-:Y:S11]  /*3c470*/  @!UPT UIADD3 URZ, URZ, URZ, URZ ;  /* 0x0000003f3f3ff290 */ /* 0x000ff6000fffe03f */
[----:B------:R-:W-:Y:S01]  /*3c480*/  @!UPT UIADD3 URZ, URZ, URZ, URZ ;  /* 0x0000003f3f3ff290 */ /* 0x000fe2000fffe03f */
[----:B------:R-:W-:Y:S01]  /*3c490*/  STL.64 [R1+0xd0], R12 ;  /* 0x0000d00c01007387 */ /* 0x000fe20000100a00 */
[----:B------:R0:W-:Y:S03]  /*3c4a0*/  STL.64 [R1+0xd8], R14 ;  /* 0x0000d80e01007387 */ /* 0x0001e60000100a00 */
[----:B0-----:R-:W4:Y:S01]  /*3c4b0*/  LDL.LU.64 R14, [R1+0x7240] ;  /* 0x00724000010e7983 */ /* 0x001f220000300a00 */
[----:B------:R-:W4:Y:S02]  /*3c4c0*/  LDL.LU.64 R12, [R1+0x7238] ;  /* 0x00723800010c7983 */ /* 0x000f240000300a00 */
[----:B----4-:R-:W-:Y:S01]  /*3c4d0*/  HMMA.16816.F32 R24, R24, R22, R12 ;  /* 0x000000161818723c */ /* 0x010fe2000000180c */
[----:B------:R-:W2:Y:S01]  /*3c4e0*/  LDL.LU.64 R14, [R1+0x7230] ;  /* 0x00723000010e7983 */ /* 0x000ea20000300a00 */
[----:B------:R-:W2:Y:S11]  /*3c4f0*/  LDL.LU.64 R12, [R1+0x7228] ;  /* 0x00722800010c7983 */ /* 0x000eb60000300a00 */
[----:B------:R-:W-:Y:S10]  /*3c500*/  @!UPT UIADD3 URZ, URZ, URZ, URZ ;  /* 0x0000003f3f3ff290 */ /* 0x000ff4000fffe03f */
[----:B------:R-:W-:Y:S01]  /*3c510*/  STL.64 [R1+0x1d0], R24 ;  /* 0x0001d01801007387 */ /* 0x000fe20000100a00 */
[----:B------:R0:W-:Y:S01]  /*3c520*/  STL [R1+0x1d8], R26 ;  /* 0x0001d81a01007387 */ /* 0x0001e20000100800 */
[----:B------:R-:W-:Y:S01]  /*3c530*/  MOV R28, R27 ;  /* 0x0000001b001c7202 */ /* 0x000fe20000000f00 */
[----:B------:R-:W-:Y:S01]  /*3c540*/  IMAD.MOV.U32 R27, RZ, RZ, R8 ;  /* 0x000000ffff1b7224 */ /* 0x000fe200078e0008 */
[----:B0-----:R-:W-:-:S03]  /*3c550*/  MOV R26, R9 ;  /* 0x00000009001a7202 */ /* 0x001fc60000000f00 */
[----:B------:R-:W-:Y:S04]  /*3c560*/  STL [R1+0x7138], R28 ;  /* 0x0071381c01007387 */ /* 0x000fe80000100800 */
        /* <DEDUP_REMOVED lines=13> */
[----:B0-----:R-:W4:Y:S01]  /*3c640*/  LDL.LU.64 R10, [R1+0x7200] ;  /* 0x00720000010a7983 */ /* 0x001f220000300a00 */
[----:B------:R-:W4:Y:S01]  /*3c650*/  LDL.LU.64 R8, [R1+0x71f8] ;  /* 0x0071f80001087983 */ /* 0x000f220000300a00 */
[C---:B--2---:R-:W-:Y:S02]  /*3c660*/  HMMA.16816.F32 R4, R12.reuse, R22, R4 ;  /* 0x000000160c04723c */ /* 0x044fe40000001804 */
[----:B------:R-:W0:Y:S06]  /*3c670*/  LDSM.16.MT88.4 R20, [R29+0x6000] ;  /* 0x006000001d14783b */ /* 0x000e2c0000004200 */
[----:B----4-:R-:W-:Y:S01]  /*3c680*/  HMMA.16816.F32 R16, R12, R18, R8 ;  /* 0x000000120c10723c */ /* 0x010fe20000001808 */
[----:B------:R-:W2:Y:S01]  /*3c690*/  LDL.LU.64 R10, [R1+0x71f0] ;  /* 0x0071f000010a7983 */ /* 0x000ea20000300a00 */
[----:B------:R-:W2:Y:S11]  /*3c6a0*/  LDL.LU.64 R8, [R1+0x71e8] ;  /* 0x0071e80001087983 */ /* 0x000eb60000300a00 */
[----:B------:R-:W-:Y:S10]  /*3c6b0*/  @!UPT UIADD3 URZ, URZ, URZ, URZ ;  /* 0x0000003f3f3ff290 */ /* 0x000ff4000fffe03f */
[----:B------:R-:W-:Y:S01]  /*3c6c0*/  STL.64 [R1+0x1f0], R16 ;  /* 0x0001f01001007387 */ /* 0x000fe20000100a00 */
[----:B------:R1:W-:Y:S03]  /*3c6d0*/  STL.64 [R1+0x1f8], R18 ;  /* 0x0001f81201007387 */ /* 0x0003e60000100a00 */
[----:B-1----:R-:W2:Y:S01]  /*3c6e0*/  LDL.LU.64 R18, [R1+0x71e0] ;  /* 0x0071e00001127983 */ /* 0x002ea20000300a00 */
[----:B------:R-:W2:Y:S02]  /*3c6f0*/  LDL.LU.64 R16, [R1+0x71d8] ;  /* 0x0071d80001107983 */ /* 0x000ea40000300a00 */
[----:B0-----:R-:W-:Y:S02]  /*3c700*/  STL.64 [R1+0x70e8], R22 ;  /* 0x0070e81601007387 */ /* 0x001fe40000100a00 */
[----:B------:R-:W-:Y:S01]  /*3c710*/  STL.64 [R1+0x60], R4 ;  /* 0x0000600401007387 */ /* 0x000fe20000100a00 */
[----:B------:R-:W-:Y:S01]  /*3c720*/  STL.64 [R1+0x68], R6 ;  /* 0x0000680601007387 */ /* 0x000fe20000100a00 */
[----:B------:R0:W-:Y:S02]  /*3c730*/  STL.64 [R1+0x70e0], R20 ;  /* 0x0070e01401007387 */ /* 0x0001e40000100a00 */
[----:B---3--:R-:W1:Y:S01]  /*3c740*/  LDSM.16.M88.4 R4, [R2+0x20080] ;  /* 0x020080000204783b */ /* 0x008e620000000200 */
[----:B0-----:R-:W3:Y:S03]  /*3c750*/  LDL.LU R20, [R1] ;  /* 0x0000000001147983 */ /* 0x001ee60000300800 */
[----:B------:R-:W3:Y:S01]  /*3c760*/  LDL.LU R21, [R1+0x4] ;  /* 0x0000040001157983 */ /* 0x000ee20000300800 */
[----:B------:R-:W-:-:S02]  /*3c770*/  MOV R22, R3 ;  /* 0x0000000300167202 */ /* 0x000fc40000000f00 */
[----:B------:R-:W-:Y:S01]  /*3c780*/  MOV R23, R0 ;  /* 0x0000000000177202 */ /* 0x000fe20000000f00 */
[----:B------:R-:W4:Y:S04]  /*3c790*/  LDL.LU R3, [R1+0x71d0] ;  /* 0x0071d00001037983 */ /* 0x000f280000300800 */
[----:B------:R-:W-:Y:S01]  /*3c7a0*/  STL.64 [R1+0x7158], R22 ;  /* 0x0071581601007387 */ /* 0x000fe20000100a00 */
[C---:B--2---:R-:W-:Y:S03]  /*3c7b0*/  HMMA.16816.F32 R12, R8.reuse, R26, R16 ;  /* 0x0000001a080c723c */ /* 0x044fe60000001810 */
[----:B------:R-:W0:Y:S04]  /*3c7c0*/  LDSM.16.M88.4 R16, [R2+0x28080] ;  /* 0x028080000210783b */ /* 0x000e280000000200 */
[----:B---3--:R-:W-:Y:S01]  /*3c7d0*/  STL.64 [R1+0x7150], R20 ;  /* 0x0071501401007387 */ /* 0x008fe20000100a00 */
[----:B------:R-:W-:Y:S11]  /*3c7e0*/  STL.64 [R1+0x71b8], R26 ;  /* 0x0071b81a01007387 */ /* 0x000ff60000100a00 */
[----:B------:R-:W-:Y:S04]  /*3c7f0*/  @!UPT UIADD3 URZ, URZ, URZ, URZ ;  /* 0x0000003f3f3ff290 */ /* 0x000fe8000fffe03f */
[----:B------:R-:W-:Y:S01]  /*3c800*/  STL.64 [R1+0x1c0], R12 ;  /* 0x0001c00c01007387 */ /* 0x000fe20000100a00 */
[----:B------:R-:W-:Y:S02]  /*3c810*/  STL.64 [R1+0x1c8], R14 ;  /* 0x0001c80e01007387 */ /* 0x000fe40000100a00 */
[----:B------:R-:W2:Y:S04]  /*3c820*/  LDSM.16.M88.4 R12, [R2+0x30080] ;  /* 0x03008000020c783b */ /* 0x000ea80000000200 */
[----:B-1----:R-:W-:Y:S01]  /*3c830*/  STL [R1+0x6f30], R6 ;  /* 0x006f300601007387 */ /* 0x002fe20000100800 */
[----:B------:R1:W-:Y:S01]  /*3c840*/  STL [R1+0x6f08], R7 ;  /* 0x006f080701007387 */ /* 0x0003e20000100800 */
[----:B------:R-:W-:Y:S03]  /*3c850*/  STL.64 [R1+0x7160], R4 ;  /* 0x0071600401007387 */ /* 0x000fe60000100a00 */
[----:B-1----:R-:W3:Y:S01]  /*3c860*/  LDL.LU.64 R6, [R1+0x98] ;  /* 0x0000980001067983 */ /* 0x002ee20000300a00 */
[----:B------:R-:W3:Y:S03]  /*3c870*/  LDL.LU R20, [R1+0x210] ;  /* 0x0002100001147983 */ /* 0x000ee60000300800 */
[----:B0-----:R-:W-:Y:S01]  /*3c880*/  STL.64 [R1+0x20], R16 ;  /* 0x0000201001007387 */ /* 0x001fe20000100a00 */
[----:B------:R-:W-:Y:S02]  /*3c890*/  STL.64 [R1+0x28], R18 ;  /* 0x0000281201007387 */ /* 0x000fe40000100a00 */
[----:B------:R-:W0:Y:S01]  /*3c8a0*/  LDSM.16.M88.4 R16, [R2+0x38080] ;  /* 0x038080000210783b */ /* 0x000e220000000200 */
[----:B--2---:R-:W-:Y:S03]  /*3c8b0*/  STL.64 [R1+0x50], R12 ;  /* 0x0000500c01007387 */ /* 0x004fe60000100a00 */
[----:B------:R-:W-:Y:S02]  /*3c8c0*/  STL.64 [R1+0x58], R14 ;  /* 0x0000580e01007387 */ /* 0x000fe40000100a00 */
[----:B------:R-:W3:Y:S02]  /*3c8d0*/  LDL.LU R21, [R1+0x214] ;  /* 0x0002140001157983 */ /* 0x000ee40000300800 */
[----:B------:R-:W2:Y:S01]  /*3c8e0*/  LDL.LU R22, [R1+0x218] ;  /* 0x0002180001167983 */ /* 0x000ea20000300800 */
[----:B------:R-:W2:Y:S04]  /*3c8f0*/  LDL.LU R23, [R1+0x21c] ;  /* 0x00021c0001177983 */ /* 0x000ea80000300800 */
[----:B--2---:R-:W-:Y:S01]  /*3c900*/  STL.64 [R1+0x7170], R22 ;  /* 0x0071701601007387 */ /* 0x004fe20000100a00 */
[----:B---3--:R1:W-:Y:S03]  /*3c910*/  STL.64 [R1+0x7168], R20 ;  /* 0x0071681401007387 */ /* 0x0083e60000100a00 */
[----:B-1----:R-:W2:Y:S01]  /*3c920*/  LDL.LU R20, [R1+0x260] ;  /* 0x0002600001147983 */ /* 0x002ea20000300800 */
[----:B------:R-:W2:Y:S02]  /*3c930*/  LDL.LU R21, [R1+0x264] ;  /* 0x0002640001157983 */ /* 0x000ea40000300800 */
[----:B------:R-:W3:Y:S02]  /*3c940*/  LDL.LU R22, [R1+0x268] ;  /* 0x0002680001167983 */ /* 0x000ee40000300800 */
[----:B------:R-:W3:Y:S01]  /*3c950*/  LDL.LU R23, [R1+0x26c] ;  /* 0x00026c0001177983 */ /* 0x000ee20000300800 */
[----:B------:R-:W2:Y:S01]  /*3c960*/  LDL.LU R24, [R1+0x250] ;  /* 0x0002500001187983 */ /* 0x000ea20000300800 */
[----:B------:R-:W2:Y:S02]  /*3c970*/  LDL.LU R25, [R1+0x254] ;  /* 0x0002540001197983 */ /* 0x000ea40000300800 */
[----:B------:R-:W2:Y:S02]  /*3c980*/  LDL.LU R26, [R1+0x258] ;  /* 0x00025800011a7983 */ /* 0x000ea40000300800 */
[----:B------:R-:W2:Y:S01]  /*3c990*/  LDL.LU R27, [R1+0x25c] ;  /* 0x00025c00011b7983 */ /* 0x000ea20000300800 */
[----:B------:R-:W3:Y:S01]  /*3c9a0*/  LDL.LU R12, [R1+0x230] ;  /* 0x00023000010c7983 */ /* 0x000ee20000300800 */
[----:B------:R-:W3:Y:S02]  /*3c9b0*/  LDL.LU R13, [R1+0x234] ;  /* 0x00023400010d7983 */ /* 0x000ee40000300800 */
[----:B------:R-:W3:Y:S02]  /*3c9c0*/  LDL.LU R14, [R1+0x238] ;  /* 0x00023800010e7983 */ /* 0x000ee40000300800 */
[----:B------:R-:W3:Y:S01]  /*3c9d0*/  LDL.LU R15, [R1+0x23c] ;  /* 0x00023c00010f7983 */ /* 0x000ee20000300800 */
[----:B--2---:R-:W-:Y:S01]  /*3c9e0*/  STL.64 [R1+0x71c8], R26 ;  /* 0x0071c81a01007387 */ /* 0x004fe20000100a00 */
[----:B------:R1:W-:Y:S03]  /*3c9f0*/  STL.64 [R1+0x71c0], R24 ;  /* 0x0071c01801007387 */ /* 0x0003e60000100a00 */
[----:B-1----:R-:W2:Y:S01]  /*3ca00*/  LDL.LU R24, [R1+0x2a0] ;  /* 0x0002a00001187983 */ /* 0x002ea20000300800 */
[----:B------:R-:W2:Y:S02]  /*3ca10*/  LDL.LU R25, [R1+0x2a4] ;  /* 0x0002a40001197983 */ /* 0x000ea40000300800 */
[----:B------:R-:W2:Y:S02]  /*3ca20*/  LDL.LU R26, [R1+0x2a8] ;  /* 0x0002a800011a7983 */ /* 0x000ea40000300800 */
[----:B------:R-:W2:Y:S01]  /*3ca30*/  LDL.LU R27, [R1+0x2ac] ;  /* 0x0002ac00011b7983 */ /* 0x000ea20000300800 */
[----:B---3--:R-:W-:Y:S01]  /*3ca40*/  STL.64 [R1+0x7180], R22 ;  /* 0x0071801601007387 */ /* 0x008fe20000100a00 */
[----:B------:R1:W-:Y:S03]  /*3ca50*/  STL.64 [R1+0x7178], R20 ;  /* 0x0071781401007387 */ /* 0x0003e60000100a00 */
[----:B-1----:R-:W3:Y:S01]  /*3ca60*/  LDL.LU R20, [R1+0x270] ;  /* 0x0002700001147983 */ /* 0x002ee20000300800 */
[----:B------:R-:W3:Y:S02]  /*3ca70*/  LDL.LU R21, [R1+0x274] ;  /* 0x0002740001157983 */ /* 0x000ee40000300800 */
[----:B------:R-:W2:Y:S02]  /*3ca80*/  LDL.LU R22, [R1+0x278] ;  /* 0x0002780001167983 */ /* 0x000ea40000300800 */
[----:B------:R-:W2:Y:S01]  /*3ca90*/  LDL.LU R23, [R1+0x27c] ;  /* 0x00027c0001177983 */ /* 0x000ea20000300800 */
[----:B0-----:R-:W-:Y:S01]  /*3caa0*/  MOV R28, R17 ;  /* 0x00000011001c7202 */ /* 0x001fe20000000f00 */
[----:B--2---:R-:W-:Y:S01]  /*3cab0*/  STL.64 [R1+0x71a0], R22 ;  /* 0x0071a01601007387 */ /* 0x004fe20000100a00 */
[----:B---3--:R0:W-:Y:S03]  /*3cac0*/  STL.64 [R1+0x7198], R20 ;  /* 0x0071981401007387 */ /* 0x0081e60000100a00 */
[----:B0-----:R-:W2:Y:S01]  /*3cad0*/  LDL.LU R20, [R1+0x280] ;  /* 0x0002800001147983 */ /* 0x001ea20000300800 */
[----:B------:R-:W2:Y:S02]  /*3cae0*/  LDL.LU R21, [R1+0x284] ;  /* 0x0002840001157983 */ /* 0x000ea40000300800 */
[----:B------:R-:W2:Y:S02]  /*3caf0*/  LDL.LU R22, [R1+0x288] ;  /* 0x0002880001167983 */ /* 0x000ea40000300800 */
[----:B------:R-:W2:Y:S01]  /*3cb00*/  LDL.LU R23, [R1+0x28c] ;  /* 0x00028c0001177983 */ /* 0x000ea20000300800 */
[----:B------:R-:W-:Y:S01]  /*3cb10*/  STL.64 [R1+0x30], R16 ;  /* 0x0000301001007387 */ /* 0x000fe20000100a00 */
[----:B------:R-:W-:Y:S02]  /*3cb20*/  STL.64 [R1+0x38], R18 ;  /* 0x0000381201007387 */ /* 0x000fe40000100a00 */
[----:B------:R-:W0:Y:S04]  /*3cb30*/  LDSM.16.MT88.4 R16, [R29+0x6080] ;  /* 0x006080001d10783b */ /* 0x000e280000004200 */
[----:B------:R-:W-:Y:S01]  /*3cb40*/  STL [R1+0x7144], R28 ;  /* 0x0071441c01007387 */ /* 0x000fe20000100800 */
[----:B------:R-:W-:Y:S04]  /*3cb50*/  STL [R1+0x6968], R2 ;  /* 0x0069680201007387 */ /* 0x000fe80000100800 */
[----:B0-----:R-:W-:Y:S01]  /*3cb60*/  STL.64 [R1+0x70a8], R18 ;  /* 0x0070a81201007387 */ /* 0x001fe20000100a00 */
[----:B------:R0:W-:Y:S03]  /*3cb70*/  STL.64 [R1+0x70a0], R16 ;  /* 0x0070a01001007387 */ /* 0x0001e60000100a00 */
[----:B0-----:R-:W3:Y:S01]  /*3cb80*/  LDL.LU R16, [R1+0x200] ;  /* 0x0002000001107983 */ /* 0x001ee20000300800 */
[----:B------:R-:W3:Y:S02]  /*3cb90*/  LDL.LU R17, [R1+0x204] ;  /* 0x0002040001117983 */ /* 0x000ee40000300800 */
[----:B------:R-:W2:Y:S02]  /*3cba0*/  LDL.LU R18, [R1+0x208] ;  /* 0x0002080001127983 */ /* 0x000ea40000300800 */
[----:B------:R-:W2:Y:S02]  /*3cbb0*/  LDL.LU R19, [R1+0x20c] ;  /* 0x00020c0001137983 */ /* 0x000ea40000300800 */
[----:B--2---:R0:W-:Y:S01]  /*3cbc0*/  STL.64 [R1+0x7190], R18 ;  /* 0x0071901201007387 */ /* 0x0041e20000100a00 */
[----:B---3--:R-:W-:Y:S03]  /*3cbd0*/  STL.64 [R1+0x7188], R16 ;  /* 0x0071881001007387 */ /* 0x008fe60000100a00 */
[----:B0-----:R-:W2:Y:S01]  /*3cbe0*/  LDL.LU.64 R18, [R1+0x78] ;  /* 0x0000780001127983 */ /* 0x001ea20000300a00 */
[----:B------:R-:W-:Y:S01]  /*3cbf0*/  STL [R1+0x6f78], R29 ;  /* 0x006f781d01007387 */ /* 0x000fe20000100800 */
[C---:B------:R-:W-:Y:S08]  /*3cc00*/  HMMA.16816.F32 R24, R8.reuse, R6, R24 ;  /* 0x000000060818723c */ /* 0x040ff00000001818 */
[C---:B--2---:R-:W-:Y:S11]  /*3cc10*/  HMMA.16816.F32 R12, R8.reuse, R18, R12 ;  /* 0x00000012080c723c */ /* 0x044ff6000000180c */
[----:B------:R-:W-:Y:S11]  /*3cc20*/  @!UPT UIADD3 URZ, URZ, URZ, URZ ;  /* 0x0000003f3f3ff290 */ /* 0x000ff6000fffe03f */
[----:B------:R-:W-:Y:S01]  /*3cc30*/  @!UPT UIADD3 URZ, URZ, URZ, URZ ;  /* 0x0000003f3f3ff290 */ /* 0x000fe2000fffe03f */
[----:B------:R-:W-:Y:S01]  /*3cc40*/  STL.64 [R1+0x230], R12 ;  /* 0x0002300c01007387 */ /* 0x000fe20000100a00 */
[----:B------:R-:W-:Y:S02]  /*3cc50*/  STL [R1+0x238], R14 ;  /* 0x0002380e01007387 */ /* 0x000fe40000100800 */
[----:B------:R-:W-:Y:S02]  /*3cc60*/  IMAD.MOV.U32 R2, RZ, RZ, R15 ;  /* 0x000000ffff027224 */ /* 0x000fe400078e000f */
[----:B----4-:R-:W0:Y:S04]  /*3cc70*/  LDSM.16.MT88.4 R12, [R3+0x6000] ;  /* 0x00600000030c783b */ /* 0x010e280000004200 */
[----:B------:R-:W-:Y:S04]  /*3cc80*/  STL [R1+0x7148], R2 ;  /* 0x0071480201007387 */ /* 0x000fe80000100800 */
[----:B0-----:R0:W-:Y:S01]  /*3cc90*/  STL.64 [R1+0x7058], R14 ;  /* 0x0070580e01007387 */ /* 0x0011e20000100a00 */
[----:B------:R-:W-:Y:S03]  /*3cca0*/  STL.64 [R1+0x7050], R12 ;  /* 0x0070500c01007387 */ /* 0x000fe60000100a00 */
[----:B0-----:R-:W2:Y:S01]  /*3ccb0*/  LDL.LU.64 R14, [R1+0x88] ;  /* 0x00008800010e7983 */ /* 0x001ea20000300a00 */
[----:B------:R-:W-:Y:S02]  /*3ccc0*/  STL.64 [R1+0x220], R24 ;  /* 0x0002201801007387 */ /* 0x000fe40000100a00 */
[----:B------:R0:W-:Y:S02]  /*3ccd0*/  STL.64 [R1+0x228], R26 ;  /* 0x0002281a01007387 */ /* 0x0001e40000100a00 */
[----:B0-----:R-:W2:Y:S01]  /*3cce0*/  LDL.LU.64 R26, [R1+0x71c8] ;  /* 0x0071c800011a7983 */ /* 0x001ea20000300a00 */
[----:B------:R-:W2:Y:S02]  /*3ccf0*/  LDL.LU.64 R24, [R1+0x71c0] ;  /* 0x0071c00001187983 */ /* 0x000ea40000300a00 */
[----:B--2---:R-:W-:Y:S01]  /*3cd00*/  HMMA.16816.F32 R8, R8, R14, R24 ;  /* 0x0000000e0808723c */ /* 0x004fe20000001818 */
[----:B------:R-:W2:Y:S11]  /*3cd10*/  LDL.LU.64 R26, [R1+0x71b8] ;  /* 0x0071b800011a7983 */ /* 0x000eb60000300a00 */
[----:B------:R-:W-:Y:S11]  /*3cd20*/  @!UPT UIADD3 URZ, URZ, URZ, URZ ;  /* 0x0000003f3f3ff290 */ /* 0x000ff6000fffe03f */
[----:B------:R-:W-:Y:S01]  /*3cd30*/  STL.64 [R1+0x250], R8 ;  /* 0x0002500801007387 */ /* 0x000fe20000100a00 */
[----:B------:R0:W-:Y:S03]  /*3cd40*/  STL.64 [R1+0x258], R10 ;  /* 0x0002580a01007387 */ /* 0x0001e60000100a00 */
[----:B0-----:R-:W2:Y:S01]  /*3cd50*/  LDL.LU.64 R10, [R1+0x71b0] ;  /* 0x0071b000010a7983 */ /* 0x001ea20000300a00 */
[----:B------:R-:W2:Y:S02]  /*3cd60*/  LDL.LU.64 R8, [R1+0x71a8] ;  /* 0x0071a80001087983 */ /* 0x000ea40000300a00 */
[C---:B--2---:R-:W-:Y:S11]  /*3cd70*/  HMMA.16816.F32 R20, R8.reuse, R26, R20 ;  /* 0x0000001a0814723c */ /* 0x044ff60000001814 */
[----:B------:R-:W-:Y:S11]  /*3cd80*/  @!UPT UIADD3 URZ, URZ, URZ, URZ ;  /* 0x0000003f3f3ff290 */ /* 0x000ff6000fffe03f */
[----:B------:R-:W-:Y:S01]  /*3cd90*/  @!UPT UIADD3 URZ, URZ, URZ, URZ ;  /* 0x0000003f3f3ff290 */ /* 0x000fe2000fffe03f */
[----:B------:R-:W-:Y:S01]  /*3cda0*/  STL.64 [R1+0x280], R20 ;  /* 0x0002801401007387 */ /* 0x000fe20000100a00 */
[----:B------:R0:W-:Y:S03]  /*3cdb0*/  STL.64 [R1+0x288], R22 ;  /* 0x0002881601007387 */ /* 0x0001e60000100a00 */
[----:B0-----:R-:W2:Y:S01]  /*3cdc0*/  LDL.LU.64 R22, [R1+0x71a0] ;  /* 0x0071a00001167983 */ /* 0x001ea20000300a00 */
[----:B------:R-:W2:Y:S01]  /*3cdd0*/  LDL.LU.64 R20, [R1+0x7198] ;  /* 0x0071980001147983 */ /* 0x000ea20000300a00 */
[----:B------:R-:W-:Y:S02]  /*3cde0*/  MOV R28, R18 ;  /* 0x00000012001c7202 */ /* 0x000fe40000000f00 */
[----:B------:R-:W-:Y:S01]  /*3cdf0*/  MOV R0, R19 ;  /* 0x0000001300007202 */ /* 0x000fe20000000f00 */
[C---:B--2---:R-:W-:Y:S01]  /*3ce00*/  HMMA.16816.F32 R20, R8.reuse, R18, R20 ;  /* 0x000000120814723c */ /* 0x044fe20000001814 */
[----:B------:R-:W2:Y:S01]  /*3ce10*/  LDL.LU.64 R18, [R1+0x7190] ;  /* 0x0071900001127983 */ /* 0x000ea20000300a00 */
[----:B------:R-:W2:Y:S11]  /*3ce20*/  LDL.LU.64 R16, [R1+0x7188] ;  /* 0x0071880001107983 */ /* 0x000eb60000300a00 */
[----:B------:R-:W-:Y:S10]  /*3ce30*/  @!UPT UIADD3 URZ, URZ, URZ, URZ ;  /* 0x0000003f3f3ff290 */ /* 0x000ff4000fffe03f */
[----:B------:R-:W-:Y:S01]  /*3ce40*/  STL.64 [R1+0x270], R20 ;  /* 0x0002701401007387 */ /* 0x000fe20000100a00 */
[----:B------:R0:W-:Y:S01]  /*3ce50*/  STL [R1+0x278], R22 ;  /* 0x0002781601007387 */ /* 0x0001e20000100800 */
[----:B------:R-:W-:Y:S02]  /*3ce60*/  MOV R29, R23 ;  /* 0x00000017001d7202 */ /* 0x000fe40000000f00 */
[----:B0-----:R-:W3:Y:S01]  /*3ce70*/  LDL.LU.64 R22, [R1+0x7180] ;  /* 0x0071800001167983 */ /* 0x001ee20000300a00 */
[----:B------:R-:W3:Y:S02]  /*3ce80*/  LDL.LU.64 R20, [R1+0x7178] ;  /* 0x0071780001147983 */ /* 0x000ee40000300a00 */
[----:B------:R-:W-:Y:S02]  /*3ce90*/  STL [R1+0x714c], R28 ;  /* 0x00714c1c01007387 */ /* 0x000fe40000100800 */
[----:B------:R-:W-:Y:S01]  /*3cea0*/  STL [R1+0x6f90], R29 ;  /* 0x006f901d01007387 */ /* 0x000fe20000100800 */
[C---:B---3--:R-:W-:Y:S11]  /*3ceb0*/  HMMA.16816.F32 R20, R8.reuse, R6, R20 ;  /* 0x000000060814723c */ /* 0x048ff60000001814 */
[----:B------:R-:W-:Y:S11]  /*3cec0*/  @!UPT UIADD3 URZ, URZ, URZ, URZ ;  /* 0x0000003f3f3ff290 */ /* 0x000ff6000fffe03f */
[----:B------:R-:W-:Y:S01]  /*3ced0*/  @!UPT UIADD3 URZ, URZ, URZ, URZ ;  /* 0x0000003f3f3ff290 */ /* 0x000fe2000fffe03f */
[----:B------:R-:W-:Y:S01]  /*3cee0*/  STL.64 [R1+0x260], R20 ;  /* 0x0002601401007387 */ /* 0x000fe20000100a00 */
[----:B------:R0:W-:Y:S03]  /*3cef0*/  STL.64 [R1+0x268], R22 ;  /* 0x0002681601007387 */ /* 0x0001e60000100a00 */
[----:B0-----:R-:W3:Y:S01]  /*3cf00*/  LDL.LU.64 R22, [R1+0x7170] ;  /* 0x0071700001167983 */ /* 0x001ee20000300a00 */
[----:B------:R-:W3:Y:S02]  /*3cf10*/  LDL.LU.64 R20, [R1+0x7168] ;  /* 0x0071680001147983 */ /* 0x000ee40000300a00 */
[----:B------:R-:W4:Y:S01]  /*3cf20*/  LDL.LU.64 R4, [R1+0x7160] ;  /* 0x0071600001047983 */ /* 0x000f220000300a00 */
[----:B---3--:R-:W-:Y:S01]  /*3cf30*/  HMMA.16816.F32 R8, R8, R14, R20 ;  /* 0x0000000e0808723c */ /* 0x008fe20000001814 */
[----:B------:R-:W2:Y:S01]  /*3cf40*/  LDL.LU.64 R22, [R1+0x7158] ;  /* 0x0071580001167983 */ /* 0x000ea20000300a00 */
[----:B------:R-:W2:Y:S11]  /*3cf50*/  LDL.LU.64 R20, [R1+0x7150] ;  /* 0x0071500001147983 */ /* 0x000eb60000300a00 */
[----:B------:R-:W-:Y:S10]  /*3cf60*/  @!UPT UIADD3 URZ, URZ, URZ, URZ ;  /* 0x0000003f3f3ff290 */ /* 0x000ff4000fffe03f */
[----:B------:R-:W-:Y:S01]  /*3cf70*/  STL.64 [R1+0x240], R8 ;  /* 0x0002400801007387 */ /* 0x000fe20000100a00 */
[----:B------:R2:W-:Y:S01]  /*3cf80*/  STL.64 [R1+0x248], R10 ;  /* 0x0002480a01007387 */ /* 0x0005e20000100a00 */
[----:B------:R-:W-:Y:S02]  /*3cf90*/  MOV R28, R14 ;  /* 0x0000000e001c7202 */ /* 0x000fe40000000f00 */
[----:B------:R-:W-:Y:S01]  /*3cfa0*/  MOV R2, R15 ;  /* 0x0000000f00027202 */ /* 0x000fe20000000f00 */
[----:B--2---:R-:W-:Y:S01]  /*3cfb0*/  HMMA.16816.F32 R8, R20, R26, R16 ;  /* 0x0000001a1408723c */ /* 0x004fe20000001810 */
[----:B------:R-:W0:Y:S11]  /*3cfc0*/  LDSM.16.MT88.4 R24, [R3+0x6080] ;  /* 0x006080000318783b */ /* 0x000e360000004200 */
[----:B------:R-:W-:Y:S11]  /*3cfd0*/  @!UPT UIADD3 URZ, URZ, URZ, URZ ;  /* 0x0000003f3f3ff290 */ /* 0x000ff6000fffe03f */
[----:B------:R-:W-:Y:S01]  /*3cfe0*/  STL.64 [R1+0x210], R8 ;  /* 0x0002100801007387 */ /* 0x000fe20000100a00 */
[----:B------:R-:W-:Y:S02]  /*3cff0*/  STL [R1+0x218], R10 ;  /* 0x0002180a01007387 */ /* 0x000fe40000100800 */
[----:B------:R-:W2:Y:S02]  /*3d000*/  LDL.LU R12, [R1+0x1e0] ;  /* 0x0001e000010c7983 */ /* 0x000ea40000300800 */
[----:B------:R-:W2:Y:S01]  /*3d010*/  LDL.LU R13, [R1+0x1e4] ;  /* 0x0001e400010d7983 */ /* 0x000ea20000300800 */
[----:B------:R-:W3:Y:S01]  /*3d020*/  LDL.LU R14, [R1+0x1e8] ;  /* 0x0001e800010e7983 */ /* 0x000ee20000300800 */
[----:B------:R-:W3:Y:S03]  /*3d030*/  LDL.LU R15, [R1+0x1ec] ;  /* 0x0001ec00010f7983 */ /* 0x000ee60000300800 */
[----:B---3--:R-:W-:Y:S01]  /*3d040*/  STL.64 [R1+0x7068], R14 ;  /* 0x0070680e01007387 */ /* 0x008fe20000100a00 */
[----:B--2---:R1:W-:Y:S03]  /*3d050*/  STL.64 [R1+0x7060], R12 ;  /* 0x0070600c01007387 */ /* 0x0043e60000100a00 */
[----:B-1----:R-:W2:Y:S01]  /*3d060*/  LDL.LU R12, [R1+0x100] ;  /* 0x00010000010c7983 */ /* 0x002ea20000300800 */
[----:B------:R-:W2:Y:S02]  /*3d070*/  LDL.LU R13, [R1+0x104] ;  /* 0x00010400010d7983 */ /* 0x000ea40000300800 */
[----:B------:R-:W3:Y:S02]  /*3d080*/  LDL.LU R14, [R1+0x108] ;  /* 0x00010800010e7983 */ /* 0x000ee40000300800 */
[----:B------:R-:W3:Y:S02]  /*3d090*/  LDL.LU R15, [R1+0x10c] ;  /* 0x00010c00010f7983 */ /* 0x000ee40000300800 */
[----:B------:R-:W-:Y:S01]  /*3d0a0*/  IMAD.MOV.U32 R29, RZ, RZ, R6 ;  /* 0x000000ffff1d7224 */ /* 0x000fe200078e0006 */
[----:B------:R-:W-:Y:S01]  /*3d0b0*/  MOV R6, R11 ;  /* 0x0000000b00067202 */ /* 0x000fe20000000f00 */
[----:B---3--:R-:W-:Y:S01]  /*3d0c0*/  STL.64 [R1+0x7078], R14 ;  /* 0x0070780e01007387 */ /* 0x008fe20000100a00 */
[----:B--2---:R1:W-:Y:S03]  /*3d0d0*/  STL.64 [R1+0x7070], R12 ;  /* 0x0070700c01007387 */ /* 0x0043e60000100a00 */
[----:B-1----:R-:W2:Y:S04]  /*3d0e0*/  LDL.64 R12, [R1+0x20] ;  /* 0x00002000010c7983 */ /* 0x002ea80000100a00 */
[----:B--2---:R-:W-:Y:S01]  /*3d0f0*/  STL.64 [R1+0x70d8], R12 ;  /* 0x0070d80c01007387 */ /* 0x004fe20000100a00 */
[----:B------:R-:W-:Y:S02]  /*3d100*/  STL [R1+0x6f58], R6 ;  /* 0x006f580601007387 */ /* 0x000fe40000100800 */
[----:B----4-:R-:W-:Y:S02]  /*3d110*/  STL.64 [R1+0x7130], R4 ;  /* 0x0071300401007387 */ /* 0x010fe40000100a00 */
[----:B0-----:R-:W-:Y:S01]  /*3d120*/  STL.64 [R1+0x7018], R26 ;  /* 0x0070181a01007387 */ /* 0x001fe20000100a00 */
[----:B------:R0:W-:Y:S04]  /*3d130*/  STL.64 [R1+0x7010], R24 ;  /* 0x0070101801007387 */ /* 0x0001e80000100a00 */
[----:B0-----:R-:W2:Y:S01]  /*3d140*/  LDL.LU R24, [R1+0xc0] ;  /* 0x0000c00001187983 */ /* 0x001ea20000300800 */
        /* <DEDUP_REMOVED lines=9> */
[----:B0-----:R-:W2:Y:S04]  /*3d1e0*/  LDL.64 R16, [R1+0x50] ;  /* 0x0000500001107983 */ /* 0x001ea80000100a00 */
[----:B--2---:R0:W-:Y:S04]  /*3d1f0*/  STL.64 [R1+0x70d0], R16 ;  /* 0x0070d01001007387 */ /* 0x0041e80000100a00 */
[----:B0-----:R-:W2:Y:S01]  /*3d200*/  LDL.LU R16, [R1+0x180] ;  /* 0x0001800001107983 */ /* 0x001ea20000300800 */
[----:B------:R-:W2:Y:S02]  /*3d210*/  LDL.LU R17, [R1+0x184] ;  /* 0x0001840001117983 */ /* 0x000ea40000300800 */
[----:B------:R-:W4:Y:S02]  /*3d220*/  LDL.LU R18, [R1+0x188] ;  /* 0x0001880001127983 */ /* 0x000f240000300800 */
[----:B------:R-:W4:Y:S02]  /*3d230*/  LDL.LU R19, [R1+0x18c] ;  /* 0x00018c0001137983 */ /* 0x000f240000300800 */
[----:B----4-:R0:W-:Y:S01]  /*3d240*/  STL.64 [R1+0x70f8], R18 ;  /* 0x0070f81201007387 */ /* 0x0101e20000100a00 */
[----:B--2---:R-:W-:Y:S02]  /*3d250*/  STL.64 [R1+0x70f0], R16 ;  /* 0x0070f01001007387 */ /* 0x004fe40000100a00 */
[----:B------:R-:W2:Y:S02]  /*3d260*/  LDL.LU R12, [R1+0x190] ;  /* 0x00019000010c7983 */ /* 0x000ea40000300800 */
[----:B------:R-:W2:Y:S01]  /*3d270*/  LDL.LU R13, [R1+0x194] ;  /* 0x00019400010d7983 */ /* 0x000ea20000300800 */
[----:B------:R-:W4:Y:S01]  /*3d280*/  LDL.LU R14, [R1+0x198] ;  /* 0x00019800010e7983 */ /* 0x000f220000300800 */
[----:B------:R-:W4:Y:S02]  /*3d290*/  LDL.LU R15, [R1+0x19c] ;  /* 0x00019c00010f7983 */ /* 0x000f240000300800 */
[----:B0-----:R-:W-:Y:S01]  /*3d2a0*/  IMAD.MOV.U32 R18, RZ, RZ, R28 ;  /* 0x000000ffff127224 */ /* 0x001fe200078e001c */
[----:B------:R-:W-:Y:S01]  /*3d2b0*/  MOV R19, R2 ;  /* 0x0000000200137202 */ /* 0x000fe20000000f00 */
[----:B----4-:R-:W-:Y:S01]  /*3d2c0*/  STL.64 [R1+0x7108], R14 ;  /* 0x0071080e01007387 */ /* 0x010fe20000100a00 */
[----:B--2---:R0:W-:Y:S02]  /*3d2d0*/  STL.64 [R1+0x7100], R12 ;  /* 0x0071000c01007387 */ /* 0x0041e40000100a00 */
[----:B------:R-:W2:Y:S02]  /*3d2e0*/  LDL.LU R28, [R1+0x714c] ;  /* 0x00714c00011c7983 */ /* 0x000ea40000300800 */
[----:B------:R-:W4:Y:S01]  /*3d2f0*/  LDL.LU R2, [R1+0x7148] ;  /* 0x0071480001027983 */ /* 0x000f220000300800 */
[----:B------:R1:W-:Y:S04]  /*3d300*/  STL.64 [R1+0x7110], R18 ;  /* 0x0071101201007387 */ /* 0x0003e80000100a00 */
[----:B0-----:R-:W2:Y:S01]  /*3d310*/  LDL.LU R12, [R1+0x1a0] ;  /* 0x0001a000010c7983 */ /* 0x001ea20000300800 */
[----:B------:R-:W2:Y:S02]  /*3d320*/  LDL.LU R13, [R1+0x1a4] ;  /* 0x0001a400010d7983 */ /* 0x000ea40000300800 */
[----:B------:R-:W2:Y:S02]  /*3d330*/  LDL.LU R14, [R1+0x1a8] ;  /* 0x0001a800010e7983 */ /* 0x000ea40000300800 */
[----:B------:R-:W2:Y:S01]  /*3d340*/  LDL.LU R15, [R1+0x1ac] ;  /* 0x0001ac00010f7983 */ /* 0x000ea20000300800 */
[----:B-1----:R-:W-:-:S02]  /*3d350*/  MOV R18, R29 ;  /* 0x0000001d00127202 */ /* 0x002fc40000000f00 */
[----:B------:R-:W-:Y:S01]  /*3d360*/  MOV R19, R7 ;  /* 0x0000000700137202 */ /* 0x000fe20000000f00 */
[----:B--2---:R-:W-:Y:S01]  /*3d370*/  STL.64 [R1+0x7120], R14 ;  /* 0x0071200e01007387 */ /* 0x004fe20000100a00 */
[----:B------:R-:W-:Y:S02]  /*3d380*/  STL.64 [R1+0x7118], R12 ;  /* 0x0071180c01007387 */ /* 0x000fe40000100a00 */
[----:B------:R-:W2:Y:S02]  /*3d390*/  LDL.LU R4, [R1+0x290] ;  /* 0x0002900001047983 */ /* 0x000ea40000300800 */
[----:B------:R-:W2:Y:S01]  /*3d3a0*/  LDL.LU R5, [R1+0x294] ;  /* 0x0002940001057983 */ /* 0x000ea20000300800 */
[----:B------:R-:W2:Y:S01]  /*3d3b0*/  LDL.LU R6, [R1+0x298] ;  /* 0x0002980001067983 */ /* 0x000ea20000300800 */
[----:B------:R-:W2:Y:S02]  /*3d3c0*/  LDL.LU R7, [R1+0x29c] ;  /* 0x00029c0001077983 */ /* 0x000ea40000300800 */
[----:B------:R0:W-:Y:S02]  /*3d3d0*/  STL.64 [R1+0x7128], R18 ;  /* 0x0071281201007387 */ /* 0x0001e40000100a00 */
[----:B0-----:R-:W-:Y:S01]  /*3d3e0*/  IMAD.MOV.U32 R18, RZ, RZ, R28 ;  /* 0x000000ffff127224 */ /* 0x001fe200078e001c */
[----:B------:R-:W-:Y:S01]  /*3d3f0*/  MOV R19, R0 ;  /* 0x0000000000137202 */ /* 0x000fe20000000f00 */
[----:B------:R-:W2:Y:S01]  /*3d400*/  LDL.LU R28, [R1+0x7144] ;  /* 0x00714400011c7983 */ /* 0x000ea20000300800 */
[----:B------:R-:W2:Y:S02]  /*3d410*/  LDL.LU R0, [R1+0x7140] ;  /* 0x0071400001007983 */ /* 0x000ea40000300800 */
[----:B------:R-:W2:Y:S02]  /*3d420*/  LDL.LU R12, [R1+0x2b0] ;  /* 0x0002b000010c7983 */ /* 0x000ea40000300800 */
[----:B------:R-:W2:Y:S01]  /*3d430*/  LDL.LU R13, [R1+0x2b4] ;  /* 0x0002b400010d7983 */ /* 0x000ea20000300800 */
[----:B------:R-:W2:Y:S01]  /*3d440*/  LDL.LU R14, [R1+0x2b8] ;  /* 0x0002b800010e7983 */ /* 0x000ea20000300800 */
[----:B------:R-:W2:Y:S02]  /*3d450*/  LDL.LU R15, [R1+0x2bc] ;  /* 0x0002bc00010f7983 */ /* 0x000ea40000300800 */
[----:B---3--:R-:W-:Y:S02]  /*3d460*/  STL.64 [R1+0x7088], R26 ;  /* 0x0070881a01007387 */ /* 0x008fe40000100a00 */
[----:B------:R0:W-:Y:S02]  /*3d470*/  STL.64 [R1+0x7080], R24 ;  /* 0x0070801801007387 */ /* 0x0001e40000100a00 */
        /* <DEDUP_REMOVED lines=8> */
[----:B------:R-:W3:Y:S01]  /*3d500*/  LDL.LU R26, [R1+0x128] ;  /* 0x00012800011a7983 */ /* 0x000ee20000300800 */
[----:B------:R-:W-:-:S02]  /*3d510*/  MOV R27, R0 ;  /* 0x00000000001b7202 */ /* 0x000fc40000000f00 */
[----:B------:R-:W2:Y:S01]  /*3d520*/  LDL.LU R0, [R1+0x713c] ;  /* 0x00713c0001007983 */ /* 0x000ea20000300800 */
[----:B------:R-:W-:Y:S11]  /*3d530*/  HMMA.16816.F32 R16, R20, R18, R4 ;  /* 0x000000121410723c */ /* 0x000ff60000001804 */
[----:B------:R-:W-:Y:S11]  /*3d540*/  @!UPT UIADD3 URZ, URZ, URZ, URZ ;  /* 0x0000003f3f3ff290 */ /* 0x000ff6000fffe03f */
[----:B------:R-:W-:Y:S02]  /*3d550*/  @!UPT UIADD3 URZ, URZ, URZ, URZ ;  /* 0x0000003f3f3ff290 */ /* 0x000fe4000fffe03f */
[----:B------:R-:W-:Y:S01]  /*3d560*/  IMAD.MOV.U32 R7, RZ, RZ, R16 ;  /* 0x000000ffff077224 */ /* 0x000fe200078e0010 */
[----:B--2---:R-:W0:Y:S04]  /*3d570*/  LDSM.16.MT88.4 R8, [R0+0x6000] ;  /* 0x006000000008783b */ /* 0x004e280000004200 */
[----:B---3--:R-:W-:Y:S01]  /*3d580*/  STL.64 [R1+0x70c8], R26 ;  /* 0x0070c81a01007387 */ /* 0x008fe20000100a00 */
[----:B------:R1:W-:Y:S03]  /*3d590*/  STL.64 [R1+0x70c0], R24 ;  /* 0x0070c01801007387 */ /* 0x0003e60000100a00 */
[----:B-1----:R-:W2:Y:S01]  /*3d5a0*/  LDL.LU R24, [R1+0x170] ;  /* 0x0001700001187983 */ /* 0x002ea20000300800 */
[----:B------:R-:W2:Y:S02]  /*3d5b0*/  LDL.LU R25, [R1+0x174] ;  /* 0x0001740001197983 */ /* 0x000ea40000300800 */
[----:B------:R-:W2:Y:S02]  /*3d5c0*/  LDL.LU R26, [R1+0x178] ;  /* 0x00017800011a7983 */ /* 0x000ea40000300800 */
[----:B------:R-:W2:Y:S01]  /*3d5d0*/  LDL.LU R27, [R1+0x17c] ;  /* 0x00017c00011b7983 */ /* 0x000ea20000300800 */
[----:B------:R-:W-:Y:S04]  /*3d5e0*/  STL [R1+0x6f74], R3 ;  /* 0x006f740301007387 */ /* 0x000fe80000100800 */
[----:B0-----:R-:W-:Y:S01]  /*3d5f0*/  STL.64 [R1+0x6fd8], R10 ;  /* 0x006fd80a01007387 */ /* 0x001fe20000100a00 */
[----:B------:R0:W-:Y:S03]  /*3d600*/  STL.64 [R1+0x6fd0], R8 ;  /* 0x006fd00801007387 */ /* 0x0001e60000100a00 */
[----:B0-----:R-:W3:Y:S01]  /*3d610*/  LDL R8, [R1+0x30] ;  /* 0x0000300001087983 */ /* 0x001ee20000100800 */
[----:B------:R-:W-:-:S02]  /*3d620*/  MOV R9, R28 ;  /* 0x0000001c00097202 */ /* 0x000fc40000000f00 */
[----:B------:R-:W2:Y:S02]  /*3d630*/  LDL.LU R28, [R1+0x7138] ;  /* 0x00713800011c7983 */ /* 0x000ea40000300800 */
[----:B------:R-:W2:Y:S01]  /*3d640*/  LDL.LU.64 R4, [R1+0x7130] ;  /* 0x0071300001047983 */ /* 0x000ea20000300a00 */
[----:B------:R-:W-:Y:S01]  /*3d650*/  STL [R1+0x1b4], R17 ;  /* 0x0001b41101007387 */ /* 0x000fe20000100800 */
[----:B------:R-:W-:Y:S02]  /*3d660*/  STL.64 [R1+0x1b8], R18 ;  /* 0x0001b81201007387 */ /* 0x000fe40000100a00 */
[----:B------:R-:W0:Y:S04]  /*3d670*/  LDSM.16.MT88.4 R16, [R0+0x6080] ;  /* 0x006080000010783b */ /* 0x000e280000004200 */
[----:B------:R0:W-:Y:S02]  /*3d680*/  STL [R1+0x6f5c], R7 ;  /* 0x006f5c0701007387 */ /* 0x0001e40000100800 */
[----:B0-----:R-:W-:Y:S01]  /*3d690*/  MOV R7, R18 ;  /* 0x0000001200077202 */ /* 0x001fe20000000f00 */
[----:B------:R0:W-:Y:S01]  /*3d6a0*/  STL [R1+0x10], R16 ;  /* 0x0000101001007387 */ /* 0x0001e20000100800 */
[----:B------:R-:W-:-:S02]  /*3d6b0*/  MOV R6, R19 ;  /* 0x0000001300067202 */ /* 0x000fc40000000f00 */
[----:B------:R-:W0:Y:S01]  /*3d6c0*/  LDL.LU.64 R18, [R1+0x7128] ;  /* 0x0071280001127983 */ /* 0x000e220000300a00 */
[----:B------:R-:W-:Y:S01]  /*3d6d0*/  MOV R29, R17 ;  /* 0x00000011001d7202 */ /* 0x000fe20000000f00 */
[----:B------:R-:W-:Y:S01]  /*3d6e0*/  STL [R1+0x6ef8], R0 ;  /* 0x006ef80001007387 */ /* 0x000fe20000100800 */
[C---:B0-----:R-:W-:Y:S03]  /*3d6f0*/  HMMA.16816.F32 R16, R20.reuse, R18, R12 ;  /* 0x000000121410723c */ /* 0x041fe6000000180c */
[----:B------:R-:W2:Y:S01]  /*3d700*/  LDL.LU.64 R14, [R1+0x7120] ;  /* 0x00712000010e7983 */ /* 0x000ea20000300a00 */
[----:B------:R-:W2:Y:S11]  /*3d710*/  LDL.LU.64 R12, [R1+0x7118] ;  /* 0x00711800010c7983 */ /* 0x000eb60000300a00 */
[----:B------:R-:W-:Y:S08]  /*3d720*/  @!UPT UIADD3 URZ, URZ, URZ, URZ ;  /* 0x0000003f3f3ff290 */ /* 0x000ff0000fffe03f */
[----:B------:R-:W-:Y:S01]  /*3d730*/  STL.64 [R1+0x200], R16 ;  /* 0x0002001001007387 */ /* 0x000fe20000100a00 */
[----:B------:R0:W-:Y:S03]  /*3d740*/  STL.64 [R1+0x208], R18 ;  /* 0x0002081201007387 */ /* 0x0001e60000100a00 */
[----:B0-----:R-:W2:Y:S02]  /*3d750*/  LDL.LU.64 R18, [R1+0x7110] ;  /* 0x0071100001127983 */ /* 0x001ea40000300a00 */
[----:B--2---:R-:W-:Y:S02]  /*3d760*/  HMMA.16816.F32 R20, R20, R18, R12 ;  /* 0x000000121414723c */ /* 0x004fe4000000180c */
[----:B------:R-:W2:Y:S01]  /*3d770*/  LDL.LU.64 R14, [R1+0x7108] ;  /* 0x00710800010e7983 */ /* 0x000ea20000300a00 */
[----:B------:R-:W2:Y:S02]  /*3d780*/  LDL.LU.64 R12, [R1+0x7100] ;  /* 0x00710000010c7983 */ /* 0x000ea40000300a00 */
[----:B------:R-:W2:Y:S02]  /*3d790*/  LDL.LU.64 R18, [R1+0x70f8] ;  /* 0x0070f80001127983 */ /* 0x000ea40000300a00 */
[----:B------:R-:W2:Y:S11]  /*3d7a0*/  LDL.LU.64 R16, [R1+0x70f0] ;  /* 0x0070f00001107983 */ /* 0x000eb60000300a00 */
[----:B------:R-:W-:Y:S05]  /*3d7b0*/  @!UPT UIADD3 URZ, URZ, URZ, URZ ;  /* 0x0000003f3f3ff290 */ /* 0x000fea000fffe03f */
[----:B------:R-:W-:Y:S01]  /*3d7c0*/  STL.64 [R1+0x1a0], R20 ;  /* 0x0001a01401007387 */ /* 0x000fe20000100a00 */
[----:B------:R0:W-:Y:S03]  /*3d7d0*/  STL.64 [R1+0x1a8], R22 ;  /* 0x0001a81601007387 */ /* 0x0001e60000100a00 */
[----:B0-----:R-:W2:Y:S01]  /*3d7e0*/  LDL.LU.64 R22, [R1+0x70e8] ;  /* 0x0070e80001167983 */ /* 0x001ea20000300a00 */
[----:B------:R-:W2:Y:S02]  /*3d7f0*/  LDL.LU.64 R20, [R1+0x70e0] ;  /* 0x0070e00001147983 */ /* 0x000ea40000300a00 */
[C---:B--2---:R-:W-:Y:S11]  /*3d800*/  HMMA.16816.F32 R12, R20.reuse, R4, R12 ;  /* 0x00000004140c723c */ /* 0x044ff6000000180c */
[----:B------:R-:W-:Y:S11]  /*3d810*/  @!UPT UIADD3 URZ, URZ, URZ, URZ ;  /* 0x0000003f3f3ff290 */ /* 0x000ff6000fffe03f */
[----:B------:R-:W-:Y:S01]  /*3d820*/  @!UPT UIADD3 URZ, URZ, URZ, URZ ;  /* 0x0000003f3f3ff290 */ /* 0x000fe2000fffe03f */
[----:B------:R0:W-:Y:S01]  /*3d830*/  STL.64 [R1+0x190], R12 ;  /* 0x0001900c01007387 */ /* 0x0001e20000100a00 */
[----:B------:R-:W-:Y:S03]  /*3d840*/  STL.64 [R1+0x198], R14 ;  /* 0x0001980e01007387 */ /* 0x000fe60000100a00 */
[----:B0-----:R-:W2:Y:S02]  /*3d850*/  LDL.LU.64 R12, [R1+0x70d8] ;  /* 0x0070d800010c7983 */ /* 0x001ea40000300a00 */
[C---:B--2---:R-:W-:Y:S11]  /*3d860*/  HMMA.16816.F32 R16, R20.reuse, R12, R16 ;  /* 0x0000000c1410723c */ /* 0x044ff60000001810 */
[----:B------:R-:W-:Y:S11]  /*3d870*/  @!UPT UIADD3 URZ, URZ, URZ, URZ ;  /* 0x0000003f3f3ff290 */ /* 0x000ff6000fffe03f */
[----:B------:R-:W-:Y:S01]  /*3d880*/  @!UPT UIADD3 URZ, URZ, URZ, URZ ;  /* 0x0000003f3f3ff290 */ /* 0x000fe2000fffe03f */
[----:B------:R0:W-:Y:S01]  /*3d890*/  STL.64 [R1+0x180], R16 ;  /* 0x0001801001007387 */ /* 0x0001e20000100a00 */
[----:B------:R-:W-:Y:S03]  /*3d8a0*/  STL.64 [R1+0x188], R18 ;  /* 0x0001881201007387 */ /* 0x000fe60000100a00 */
[----:B0-----:R-:W2:Y:S02]  /*3d8b0*/  LDL.LU.64 R16, [R1+0x70d0] ;  /* 0x0070d00001107983 */ /* 0x001ea40000300a00 */
[C---:B--2---:R-:W-:Y:S01]  /*3d8c0*/  HMMA.16816.F32 R24, R20.reuse, R16, R24 ;  /* 0x000000101418723c */ /* 0x044fe20000001818 */
[----:B------:R-:W-:Y:S01]  /*3d8d0*/  IMAD.MOV.U32 R3, RZ, RZ, R16 ;  /* 0x000000ffff037224 */ /* 0x000fe200078e0010 */
[----:B------:R-:W-:Y:S11]  /*3d8e0*/  MOV R0, R17 ;  /* 0x0000001100007202 */ /* 0x000ff60000000f00 */
[----:B------:R-:W-:Y:S10]  /*3d8f0*/  @!UPT UIADD3 URZ, URZ, URZ, URZ ;  /* 0x0000003f3f3ff290 */ /* 0x000ff4000fffe03f */
        /* <DEDUP_REMOVED lines=11> */
[----:B------:R-:W-:Y:S01]  /*3d9b0*/  STL.64 [R1+0x158], R22 ;  /* 0x0001581601007387 */ /* 0x000fe20000100a00 */
        /* <DEDUP_REMOVED lines=8> */
[----:B------:R-:W-:Y:S01]  /*3da40*/  IMAD.MOV.U32 R22, RZ, RZ, R12 ;  /* 0x000000ffff167224 */ /* 0x000fe200078e000c */
[----:B------:R-:W-:Y:S01]  /*3da50*/  MOV R3, R13 ;  /* 0x0000000d00037202 */ /* 0x000fe20000000f00 */
[----:B--2---:R-:W-:Y:S11]  /*3da60*/  HMMA.16816.F32 R24, R16, R12, R24 ;  /* 0x0000000c1018723c */ /* 0x004ff60000001818 */
[----:B------:R-:W-:Y:S11]  /*3da70*/  @!UPT UIADD3 URZ, URZ, URZ, URZ ;  /* 0x0000003f3f3ff290 */ /* 0x000ff6000fffe03f */
[----:B------:R-:W-:Y:S01]  /*3da80*/  @!UPT UIADD3 URZ, URZ, URZ, URZ ;  /* 0x0000003f3f3ff290 */ /* 0x000fe2000fffe03f */
[----:B------:R-:W-:Y:S01]  /*3da90*/  STL.64 [R1+0x110], R24 ;  /* 0x0001101801007387 */ /* 0x000fe20000100a00 */
[----:B------:R0:W-:Y:S03]  /*3daa0*/  STL.64 [R1+0x118], R26 ;  /* 0x0001181a01007387 */ /* 0x0001e60000100a00 */
[----:B0-----:R-:W2:Y:S01]  /*3dab0*/  LDL.LU.64 R26, [R1+0x7088] ;  /* 0x00708800011a7983 */ /* 0x001ea20000300a00 */
[----:B------:R-:W2:Y:S02]  /*3dac0*/  LDL.LU.64 R24, [R1+0x7080] ;  /* 0x0070800001187983 */ /* 0x000ea40000300a00 */
[----:B------:R-:W3:Y:S02]  /*3dad0*/  LDL.LU.64 R14, [R1+0x7078] ;  /* 0x00707800010e7983 */ /* 0x000ee40000300a00 */
[----:B------:R-:W3:Y:S01]  /*3dae0*/  LDL.LU.64 R12, [R1+0x7070] ;  /* 0x00707000010c7983 */ /* 0x000ee20000300a00 */
[----:B------:R-:W-:-:S07]  /*3daf0*/  MOV R21, R0 ;  /* 0x0000000000157202 */ /* 0x000fce0000000f00 */
[C---:B---3--:R-:W-:Y:S11]  /*3db00*/  HMMA.16816.F32 R12, R16.reuse, R20, R12 ;  /* 0x00000014100c723c */ /* 0x048ff6000000180c */
[----:B------:R-:W-:Y:S11]  /*3db10*/  @!UPT UIADD3 URZ, URZ, URZ, URZ ;  /* 0x0000003f3f3ff290 */ /* 0x000ff6000fffe03f */
[----:B------:R-:W-:Y:S01]  /*3db20*/  @!UPT UIADD3 URZ, URZ, URZ, URZ ;  /* 0x0000003f3f3ff290 */ /* 0x000fe2000fffe03f */
[----:B------:R-:W-:Y:S01]  /*3db30*/  STL.64 [R1+0x100], R12 ;  /* 0x0001000c01007387 */ /* 0x000fe20000100a00 */
[----:B------:R0:W-:Y:S03]  /*3db40*/  STL.64 [R1+0x108], R14 ;  /* 0x0001080e01007387 */ /* 0x0001e60000100a00 */
[----:B0-----:R-:W3:Y:S01]  /*3db50*/  LDL.LU.64 R14, [R1+0x7068] ;  /* 0x00706800010e7983 */ /* 0x001ee20000300a00 */
[----:B------:R-:W3:Y:S02]  /*3db60*/  LDL.LU.64 R12, [R1+0x7060] ;  /* 0x00706000010c7983 */ /* 0x000ee40000300a00 */
[----:B------:R-:W-:Y:S01]  /*3db70*/  STL.64 [R1+0x7030], R20 ;  /* 0x0070301401007387 */ /* 0x000fe20000100a00 */
[----:B---3--:R-:W-:Y:S01]  /*3db80*/  HMMA.16816.F32 R8, R16, R8, R12 ;  /* 0x000000081008723c */ /* 0x008fe2000000180c */
[----:B------:R-:W2:Y:S01]  /*3db90*/  LDL.LU.64 R14, [R1+0x7058] ;  /* 0x00705800010e7983 */ /* 0x000ea20000300a00 */
[----:B------:R-:W2:Y:S11]  /*3dba0*/  LDL.LU.64 R12, [R1+0x7050] ;  /* 0x00705000010c7983 */ /* 0x000eb60000300a00 */
[----:B------:R-:W-:Y:S10]  /*3dbb0*/  @!UPT UIADD3 URZ, URZ, URZ, URZ ;  /* 0x0000003f3f3ff290 */ /* 0x000ff4000fffe03f */
[----:B------:R-:W-:Y:S01]  /*3dbc0*/  STL.64 [R1+0x80], R8 ;  /* 0x0000800801007387 */ /* 0x000fe20000100a00 */
[----:B------:R2:W-:Y:S01]  /*3dbd0*/  STL [R1+0x88], R10 ;  /* 0x0000880a01007387 */ /* 0x0005e20000100800 */
[----:B------:R-:W-:-:S05]  /*3dbe0*/  MOV R0, R11 ;  /* 0x0000000b00007202 */ /* 0x000fca0000000f00 */
[----:B------:R-:W-:Y:S01]  /*3dbf0*/  STL [R1+0x6f70], R0 ;  /* 0x006f700001007387 */ /* 0x000fe20000100800 */
[----:B------:R-:W-:Y:S02]  /*3dc00*/  STL.64 [R1+0x7028], R6 ;  /* 0x0070280601007387 */ /* 0x000fe40000100a00 */
[----:B------:R-:W-:Y:S01]  /*3dc10*/  STL.64 [R1+0x7020], R4 ;  /* 0x0070200401007387 */ /* 0x000fe20000100a00 */
[----:B--2---:R-:W-:Y:S11]  /*3dc20*/  HMMA.16816.F32 R8, R12, R4, R24 ;  /* 0x000000040c08723c */ /* 0x004ff60000001818 */
[----:B------:R-:W-:Y:S11]  /*3dc30*/  @!UPT UIADD3 URZ, URZ, URZ, URZ ;  /* 0x0000003f3f3ff290 */ /* 0x000ff6000fffe03f */
[----:B------:R-:W-:Y:S01]  /*3dc40*/  @!UPT UIADD3 URZ, URZ, URZ, URZ ;  /* 0x0000003f3f3ff290 */ /* 0x000fe2000fffe03f */
[----:B------:R0:W-:Y:S01]  /*3dc50*/  STL.64 [R1+0xc0], R8 ;  /* 0x0000c00801007387 */ /* 0x0001e20000100a00 */
[----:B------:R1:W-:Y:S03]  /*3dc60*/  STL.64 [R1+0xc8], R10 ;  /* 0x0000c80a01007387 */ /* 0x0003e60000100a00 */
[----:B0-----:R-:W2:Y:S01]  /*3dc70*/  LDL.LU R8, [R1+0x1d0] ;  /* 0x0001d00001087983 */ /* 0x001ea20000300800 */
[----:B------:R-:W2:Y:S02]  /*3dc80*/  LDL.LU R9, [R1+0x1d4] ;  /* 0x0001d40001097983 */ /* 0x000ea40000300800 */
[----:B-1----:R-:W3:Y:S01]  /*3dc90*/  LDL.LU R10, [R1+0x1d8] ;  /* 0x0001d800010a7983 */ /* 0x002ee20000300800 */
[----:B------:R-:W-:Y:S02]  /*3dca0*/  MOV R11, R28 ;  /* 0x0000001c000b7202 */ /* 0x000fe40000000f00 */
[----:B------:R-:W4:Y:S04]  /*3dcb0*/  LDL.LU R28, [R1+0x704c] ;  /* 0x00704c00011c7983 */ /* 0x000f280000300800 */
[----:B---3--:R-:W-:Y:S01]  /*3dcc0*/  STL.64 [R1+0x6fe8], R10 ;  /* 0x006fe80a01007387 */ /* 0x008fe20000100a00 */
[----:B--2---:R0:W-:Y:S03]  /*3dcd0*/  STL.64 [R1+0x6fe0], R8 ;  /* 0x006fe00801007387 */ /* 0x0041e60000100a00 */
[----:B0-----:R-:W2:Y:S01]  /*3dce0*/  LDL.LU R8, [R1+0xd0] ;  /* 0x0000d00001087983 */ /* 0x001ea20000300800 */
[----:B------:R-:W2:Y:S02]  /*3dcf0*/  LDL.LU R9, [R1+0xd4] ;  /* 0x0000d40001097983 */ /* 0x000ea40000300800 */
[----:B------:R-:W3:Y:S02]  /*3dd00*/  LDL.LU R10, [R1+0xd8] ;  /* 0x0000d800010a7983 */ /* 0x000ee40000300800 */
[----:B------:R-:W3:Y:S01]  /*3dd10*/  LDL.LU R11, [R1+0xdc] ;  /* 0x0000dc00010b7983 */ /* 0x000ee20000300800 */
[----:B------:R-:W2:Y:S01]  /*3dd20*/  LDL.LU R24, [R1+0x130] ;  /* 0x0001300001187983 */ /* 0x000ea20000300800 */
        /* <DEDUP_REMOVED lines=8> */
[----:B------:R-:W2:Y:S01]  /*3ddb0*/  LDL.LU R27, [R1+0x14c] ;  /* 0x00014c00011b7983 */ /* 0x000ea20000300800 */
[----:B------:R-:W2:Y:S01]  /*3ddc0*/  LDL.LU R4, [R1+0x160] ;  /* 0x0001600001047983 */ /* 0x000ea20000300800 */
[----:B------:R-:W2:Y:S02]  /*3ddd0*/  LDL.LU R5, [R1+0x164] ;  /* 0x0001640001057983 */ /* 0x000ea40000300800 */
[----:B------:R-:W2:Y:S02]  /*3dde0*/  LDL.LU R6, [R1+0x168] ;  /* 0x0001680001067983 */ /* 0x000ea40000300800 */
[----:B------:R-:W2:Y:S01]  /*3ddf0*/  LDL.LU R7, [R1+0x16c] ;  /* 0x00016c0001077983 */ /* 0x000ea20000300800 */
[----:B---3--:R-:W-:Y:S01]  /*3de00*/  STL.64 [R1+0x6ff8], R10 ;  /* 0x006ff80a01007387 */ /* 0x008fe20000100a00 */
[----:B------:R0:W-:Y:S03]  /*3de10*/  STL.64 [R1+0x6ff0], R8 ;  /* 0x006ff00801007387 */ /* 0x0001e60000100a00 */
[----:B0-----:R-:W3:Y:S01]  /*3de20*/  LDL.LU R8, [R1+0xe0] ;  /* 0x0000e00001087983 */ /* 0x001ee20000300800 */
[----:B------:R-:W3:Y:S02]  /*3de30*/  LDL.LU R9, [R1+0xe4] ;  /* 0x0000e40001097983 */ /* 0x000ee40000300800 */
[----:B------:R-:W2:Y:S01]  /*3de40*/  LDL.LU R10, [R1+0xe8] ;  /* 0x0000e800010a7983 */ /* 0x000ea20000300800 */
[----:B----4-:R-:W-:-:S02]  /*3de50*/  MOV R11, R28 ;  /* 0x0000001c000b7202 */ /* 0x010fc40000000f00 */
[----:B------:R-:W4:Y:S04]  /*3de60*/  LDL.LU R28, [R1+0x7048] ;  /* 0x00704800011c7983 */ /* 0x000f280000300800 */
[----:B----4-:R-:W0:Y:S04]  /*3de70*/  LDSM.16.MT88.4 R16, [R28+0x6000] ;  /* 0x006000001c10783b */ /* 0x010e280000004200 */
[----:B--2---:R-:W-:Y:S01]  /*3de80*/  STL.64 [R1+0x7008], R10 ;  /* 0x0070080a01007387 */ /* 0x004fe20000100a00 */
[----:B---3--:R1:W-:Y:S03]  /*3de90*/  STL.64 [R1+0x7000], R8 ;  /* 0x0070000801007387 */ /* 0x0083e60000100a00 */
[----:B-1----:R-:W2:Y:S01]  /*3dea0*/  LDL.LU R8, [R1+0xf0] ;  /* 0x0000f00001087983 */ /* 0x002ea20000300800 */
[----:B------:R-:W2:Y:S02]  /*3deb0*/  LDL.LU R9, [R1+0xf4] ;  /* 0x0000f40001097983 */ /* 0x000ea40000300800 */
[----:B------:R-:W2:Y:S02]  /*3dec0*/  LDL.LU R10, [R1+0xf8] ;  /* 0x0000f800010a7983 */ /* 0x000ea40000300800 */
[----:B------:R-:W2:Y:S01]  /*3ded0*/  LDL.LU R11, [R1+0xfc] ;  /* 0x0000fc00010b7983 */ /* 0x000ea20000300800 */
[----:B0-----:R-:W-:Y:S01]  /*3dee0*/  STL.64 [R1+0x6f68], R18 ;  /* 0x006f681201007387 */ /* 0x001fe20000100a00 */
[----:B------:R0:W-:Y:S03]  /*3def0*/  STL.64 [R1+0x6f60], R16 ;  /* 0x006f601001007387 */ /* 0x0001e60000100a00 */
[----:B0-----:R-:W3:Y:S01]  /*3df00*/  LDL.LU R16, [R1+0x220] ;  /* 0x0002200001107983 */ /* 0x001ee20000300800 */
[----:B------:R-:W3:Y:S02]  /*3df10*/  LDL.LU R17, [R1+0x224] ;  /* 0x0002240001117983 */ /* 0x000ee40000300800 */
[----:B------:R-:W4:Y:S02]  /*3df20*/  LDL.LU R18, [R1+0x228] ;  /* 0x0002280001127983 */ /* 0x000f240000300800 */
[----:B------:R-:W4:Y:S02]  /*3df30*/  LDL.LU R19, [R1+0x22c] ;  /* 0x00022c0001137983 */ /* 0x000f240000300800 */
[----:B------:R-:W-:Y:S01]  /*3df40*/  IMAD.MOV.U32 R20, RZ, RZ, R22 ;  /* 0x000000ffff147224 */ /* 0x000fe200078e0016 */
[----:B------:R-:W-:-:S07]  /*3df50*/  MOV R21, R3 ;  /* 0x0000000300157202 */ /* 0x000fce0000000f00 */
[C---:B------:R-:W-:Y:S01]  /*3df60*/  HMMA.16816.F32 R20, R12.reuse, R20, R24 ;  /* 0x000000140c14723c */ /* 0x040fe20000001818 */
[----:B----4-:R-:W-:Y:S01]  /*3df70*/  STL.64 [R1+0x6f88], R18 ;  /* 0x006f881201007387 */ /* 0x010fe20000100a00 */
[----:B---3--:R0:W-:Y:S03]  /*3df80*/  STL.64 [R1+0x6f80], R16 ;  /* 0x006f801001007387 */ /* 0x0081e60000100a00 */
[----:B0-----:R-:W3:Y:S01]  /*3df90*/  LDL.LU R16, [R1+0x1c0] ;  /* 0x0001c00001107983 */ /* 0x001ee20000300800 */
[----:B------:R-:W3:Y:S02]  /*3dfa0*/  LDL.LU R17, [R1+0x1c4] ;  /* 0x0001c40001117983 */ /* 0x000ee40000300800 */
[----:B------:R-:W4:Y:S02]  /*3dfb0*/  LDL.LU R18, [R1+0x1c8] ;  /* 0x0001c80001127983 */ /* 0x000f240000300800 */
[----:B------:R-:W4:Y:S02]  /*3dfc0*/  LDL.LU R19, [R1+0x1cc] ;  /* 0x0001cc0001137983 */ /* 0x000f240000300800 */
[----:B----4-:R-:W-:Y:S01]  /*3dfd0*/  STL.64 [R1+0x6fa0], R18 ;  /* 0x006fa01201007387 */ /* 0x010fe20000100a00 */
[----:B---3--:R0:W-:Y:S03]  /*3dfe0*/  STL.64 [R1+0x6f98], R16 ;  /* 0x006f981001007387 */ /* 0x0081e60000100a00 */
[----:B0-----:R-:W3:Y:S01]  /*3dff0*/  LDL.LU.64 R16, [R1+0x30] ;  /* 0x0000300001107983 */ /* 0x001ee20000300a00 */
[----:B------:R-:W3:Y:S02]  /*3e000*/  LDL.LU.64 R26, [R1+0x7040] ;  /* 0x00704000011a7983 */ /* 0x000ee40000300a00 */
[----:B------:R-:W3:Y:S04]  /*3e010*/  LDL.LU.64 R24, [R1+0x7038] ;  /* 0x0070380001187983 */ /* 0x000ee80000300a00 */
[----:B------:R-:W-:Y:S01]  /*3e020*/  STL.64 [R1+0x140], R20 ;  /* 0x0001401401007387 */ /* 0x000fe20000100a00 */
[----:B------:R-:W-:Y:S02]  /*3e030*/  STL.64 [R1+0x148], R22 ;  /* 0x0001481601007387 */ /* 0x000fe40000100a00 */
[----:B------:R-:W0:Y:S02]  /*3e040*/  LDSM.16.MT88.4 R20, [R28+0x6080] ;  /* 0x006080001c14783b */ /* 0x000e240000004200 */
[----:B0-----:R0:W-:Y:S02]  /*3e050*/  STL.64 [R1], R20 ;  /* 0x0000001401007387 */ /* 0x0011e40000100a00 */
[----:B------:R-:W-:Y:S02]  /*3e060*/  STL.64 [R1+0x8], R22 ;  /* 0x0000081601007387 */ /* 0x000fe40000100a00 */
[----:B0-----:R-:W4:Y:S02]  /*3e070*/  LDL.LU.64 R20, [R1+0x7030] ;  /* 0x0070300001147983 */ /* 0x001f240000300a00 */
[C---:B----4-:R-:W-:Y:S08]  /*3e080*/  HMMA.16816.F32 R4, R12.reuse, R20, R4 ;  /* 0x000000140c04723c */ /* 0x050ff00000001804 */
[----:B---3--:R-:W-:Y:S11]  /*3e090*/  HMMA.16816.F32 R12, R12, R16, R24 ;  /* 0x000000100c0c723c */ /* 0x008ff60000001818 */
[----:B------:R-:W-:Y:S04]  /*3e0a0*/  @!UPT UIADD3 URZ, URZ, URZ, URZ ;  /* 0x0000003f3f3ff290 */ /* 0x000fe8000fffe03f */
[----:B------:R-:W-:Y:S01]  /*3e0b0*/  STL.64 [R1+0x160], R4 ;  /* 0x0001600401007387 */ /* 0x000fe20000100a00 */
[----:B------:R0:W-:Y:S03]  /*3e0c0*/  STL.64 [R1+0x168], R6 ;  /* 0x0001680601007387 */ /* 0x0001e60000100a00 */
[----:B0-----:R-:W3:Y:S01]  /*3e0d0*/  LDL.LU.64 R6, [R1+0x7028] ;  /* 0x0070280001067983 */ /* 0x001ee20000300a00 */
[----:B------:R-:W2:Y:S02]  /*3e0e0*/  LDL.LU.64 R4, [R1+0x7020] ;  /* 0x0070200001047983 */ /* 0x000ea40000300a00 */
[----:B------:R-:W2:Y:S02]  /*3e0f0*/  LDL.LU.64 R26, [R1+0x7018] ;  /* 0x00701800011a7983 */ /* 0x000ea40000300a00 */
[----:B------:R-:W2:Y:S01]  /*3e100*/  LDL.LU.64 R24, [R1+0x7010] ;  /* 0x0070100001187983 */ /* 0x000ea20000300a00 */
[----:B------:R0:W-:Y:S01]  /*3e110*/  STL.64 [R1+0x130], R12 ;  /* 0x0001300c01007387 */ /* 0x0001e20000100a00 */
[----:B------:R-:W-:Y:S03]  /*3e120*/  STL.64 [R1+0x138], R14 ;  /* 0x0001380e01007387 */ /* 0x000fe60000100a00 */
[----:B0-----:R-:W4:Y:S01]  /*3e130*/  LDL.LU.64 R12, [R1+0x20] ;  /* 0x00002000010c7983 */ /* 0x001f220000300a00 */
[C---:B--2---:R-:W-:Y:S11]  /*3e140*/  HMMA.16816.F32 R8, R24.reuse, R4, R8 ;  /* 0x000000041808723c */ /* 0x044ff60000001808 */
[----:B------:R-:W-:Y:S11]  /*3e150*/  @!UPT UIADD3 URZ, URZ, URZ, URZ ;  /* 0x0000003f3f3ff290 */ /* 0x000ff6000fffe03f */
[----:B------:R-:W-:Y:S01]  /*3e160*/  @!UPT UIADD3 URZ, URZ, URZ, URZ ;  /* 0x0000003f3f3ff290 */ /* 0x000fe2000fffe03f */
[----:B------:R-:W-:Y:S01]  /*3e170*/  STL.64 [R1+0xf0], R8 ;  /* 0x0000f00801007387 */ /* 0x000fe20000100a00 */
[----:B------:R0:W-:Y:S03]  /*3e180*/  STL.64 [R1+0xf8], R10 ;  /* 0x0000f80a01007387 */ /* 0x0001e60000100a00 */
[----:B0-----:R-:W4:Y:S01]  /*3e190*/  LDL.LU.64 R10, [R1+0x7008] ;  /* 0x00700800010a7983 */ /* 0x001f220000300a00 */
[----:B------:R-:W4:Y:S02]  /*3e1a0*/  LDL.LU.64 R8, [R1+0x7000] ;  /* 0x0070000001087983 */ /* 0x000f240000300a00 */
[C---:B----4-:R-:W-:Y:S11]  /*3e1b0*/  HMMA.16816.F32 R8, R24.reuse, R12, R8 ;  /* 0x0000000c1808723c */ /* 0x050ff60000001808 */
[----:B------:R-:W-:Y:S11]  /*3e1c0*/  @!UPT UIADD3 URZ, URZ, URZ, URZ ;  /* 0x0000003f3f3ff290 */ /* 0x000ff6000fffe03f */
[----:B------:R-:W-:Y:S01]  /*3e1d0*/  @!UPT UIADD3 URZ, URZ, URZ, URZ ;  /* 0x0000003f3f3ff290 */ /* 0x000fe2000fffe03f */
[----:B------:R-:W-:Y:S01]  /*3e1e0*/  STL.64 [R1+0xe0], R8 ;  /* 0x0000e00801007387 */ /* 0x000fe20000100a00 */
[----:B------:R0:W-:Y:S03]  /*3e1f0*/  STL.64 [R1+0xe8], R10 ;  /* 0x0000e80a01007387 */ /* 0x0001e60000100a00 */
[----:B0-----:R-:W2:Y:S01]  /*3e200*/  LDL.LU.64 R10, [R1+0x6ff8] ;  /* 0x006ff800010a7983 */ /* 0x001ea20000300a00 */
[----:B------:R-:W2:Y:S02]  /*3e210*/  LDL.LU.64 R8, [R1+0x6ff0] ;  /* 0x006ff00001087983 */ /* 0x000ea40000300a00 */
[----:B------:R0:W-:Y:S02]  /*3e220*/  STL.64 [R1+0x6fc8], R12 ;  /* 0x006fc80c01007387 */ /* 0x0001e40000100a00 */
[----:B0-----:R-:W4:Y:S01]  /*3e230*/  LDL.LU R12, [R1+0xb0] ;  /* 0x0000b000010c7983 */ /* 0x001f220000300800 */
[----:B------:R-:W4:Y:S02]  /*3e240*/  LDL.LU R13, [R1+0xb4] ;  /* 0x0000b400010d7983 */ /* 0x000f240000300800 */
[----:B------:R-:W4:Y:S02]  /*3e250*/  LDL.LU R14, [R1+0xb8] ;  /* 0x0000b800010e7983 */ /* 0x000f240000300800 */
[----:B------:R-:W4:Y:S01]  /*3e260*/  LDL.LU R15, [R1+0xbc] ;  /* 0x0000bc00010f7983 */ /* 0x000f220000300800 */
        /* <DEDUP_REMOVED lines=8> */
[----:B0-----:R-:W3:Y:S01]  /*3e2f0*/  LDL.LU R20, [R1+0xa0] ;  /* 0x0000a00001147983 */ /* 0x001ee20000300800 */
[----:B------:R-:W3:Y:S02]  /*3e300*/  LDL.LU R21, [R1+0xa4] ;  /* 0x0000a40001157983 */ /* 0x000ee40000300800 */
[----:B------:R-:W3:Y:S02]  /*3e310*/  LDL.LU R22, [R1+0xa8] ;  /* 0x0000a80001167983 */ /* 0x000ee40000300800 */
[----:B------:R-:W3:Y:S01]  /*3e320*/  LDL.LU R23, [R1+0xac] ;  /* 0x0000ac0001177983 */ /* 0x000ee20000300800 */
[----:B--2---:R-:W-:Y:S01]  /*3e330*/  HMMA.16816.F32 R24, R24, R16, R8 ;  /* 0x000000101818723c */ /* 0x004fe20000001808 */
[----:B------:R-:W4:Y:S01]  /*3e340*/  LDL.LU.64 R10, [R1+0x6fd8] ;  /* 0x006fd800010a7983 */ /* 0x000f220000300a00 */
[----:B------:R-:W4:Y:S02]  /*3e350*/  LDL.LU.64 R8, [R1+0x6fd0] ;  /* 0x006fd00001087983 */ /* 0x000f240000300a00 */
[----:B------:R0:W-:Y:S02]  /*3e360*/  STL.64 [R1+0x6fb8], R16 ;  /* 0x006fb81001007387 */ /* 0x0001e40000100a00 */
[----:B0-----:R-:W2:Y:S11]  /*3e370*/  LDL.LU R16, [R1+0x1f0] ;  /* 0x0001f00001107983 */ /* 0x001eb60000300800 */
[----:B------:R-:W-:Y:S06]  /*3e380*/  @!UPT UIADD3 URZ, URZ, URZ, URZ ;  /* 0x0000003f3f3ff290 */ /* 0x000fec000fffe03f */
[----:B------:R0:W-:Y:S01]  /*3e390*/  STL.64 [R1+0x70], R24 ;  /* 0x0000701801007387 */ /* 0x0001e20000100a00 */
[----:B------:R1:W-:Y:S02]  /*3e3a0*/  STL.64 [R1+0x78], R26 ;  /* 0x0000781a01007387 */ /* 0x0003e40000100a00 */
[----:B------:R-:W2:Y:S02]  /*3e3b0*/  LDL.LU R17, [R1+0x1f4] ;  /* 0x0001f40001117983 */ /* 0x000ea40000300800 */
[----:B------:R-:W2:Y:S01]  /*3e3c0*/  LDL.LU R18, [R1+0x1f8] ;  /* 0x0001f80001127983 */ /* 0x000ea20000300800 */
[----:B------:R-:W2:Y:S04]  /*3e3d0*/  LDL.LU R19, [R1+0x1fc] ;  /* 0x0001fc0001137983 */ /* 0x000ea80000300800 */
[----:B0-----:R-:W2:Y:S01]  /*3e3e0*/  LDL.LU R24, [R1+0x230] ;  /* 0x0002300001187983 */ /* 0x001ea20000300800 */
[----:B------:R-:W2:Y:S02]  /*3e3f0*/  LDL.LU R25, [R1+0x234] ;  /* 0x0002340001197983 */ /* 0x000ea40000300800 */
[----:B-1----:R-:W2:Y:S01]  /*3e400*/  LDL.LU R26, [R1+0x238] ;  /* 0x00023800011a7983 */ /* 0x002ea20000300800 */
[----:B------:R-:W-:Y:S01]  /*3e410*/  MOV R27, R2 ;  /* 0x00000002001b7202 */ /* 0x000fe20000000f00 */
[----:B----4-:R-:W-:Y:S04]  /*3e420*/  HMMA.16816.F32 R12, R8, R4, R12 ;  /* 0x00000004080c723c */ /* 0x010fe8000000180c */
[----:B--2---:R-:W-:Y:S01]  /*3e430*/  STL.64 [R1+0x6fb0], R26 ;  /* 0x006fb01a01007387 */ /* 0x004fe20000100a00 */
[----:B------:R0:W-:Y:S03]  /*3e440*/  STL.64 [R1+0x6fa8], R24 ;  /* 0x006fa81801007387 */ /* 0x0001e60000100a00 */
[----:B0-----:R-:W2:Y:S01]  /*3e450*/  LDL.LU R24, [R1+0x60] ;  /* 0x0000600001187983 */ /* 0x001ea20000300800 */
[----:B------:R-:W2:Y:S02]  /*3e460*/  LDL.LU R25, [R1+0x64] ;  /* 0x0000640001197983 */ /* 0x000ea40000300800 */
[----:B------:R-:W2:Y:S02]  /*3e470*/  LDL.LU R26, [R1+0x68] ;  /* 0x00006800011a7983 */ /* 0x000ea40000300800 */
[----:B------:R-:W2:Y:S10]  /*3e480*/  LDL.LU R27, [R1+0x6c] ;  /* 0x00006c00011b7983 */ /* 0x000eb40000300800 */
[----:B------:R0:W-:Y:S01]  /*3e490*/  STL.64 [R1+0xb0], R12 ;  /* 0x0000b00c01007387 */ /* 0x0001e20000100a00 */
[----:B------:R-:W-:Y:S03]  /*3e4a0*/  STL [R1+0xb8], R14 ;  /* 0x0000b80e01007387 */ /* 0x000fe60000100800 */
[----:B0-----:R-:W3:Y:S01]  /*3e4b0*/  LDL.LU.64 R12, [R1+0x6fc8] ;  /* 0x006fc800010c7983 */ /* 0x001ee20000300a00 */
[----:B------:R-:W-:-:S05]  /*3e4c0*/  IMAD.MOV.U32 R2, RZ, RZ, R15 ;  /* 0x000000ffff027224 */ /* 0x000fca00078e000f */
[----:B------:R-:W-:Y:S01]  /*3e4d0*/  STL [R1+0x6e20], R2 ;  /* 0x006e200201007387 */ /* 0x000fe20000100800 */
[C---:B---3--:R-:W-:Y:S11]  /*3e4e0*/  HMMA.16816.F32 R20, R8.reuse, R12, R20 ;  /* 0x0000000c0814723c */ /* 0x048ff60000001814 */
[----:B------:R-:W-:Y:S11]  /*3e4f0*/  @!UPT UIADD3 URZ, URZ, URZ, URZ ;  /* 0x0000003f3f3ff290 */ /* 0x000ff6000fffe03f */
[----:B------:R-:W-:Y:S01]  /*3e500*/  @!UPT UIADD3 URZ, URZ, URZ, URZ ;  /* 0x0000003f3f3ff290 */ /* 0x000fe2000fffe03f */
[----:B------:R0:W-:Y:S01]  /*3e510*/  STL.64 [R1+0xa0], R20 ;  /* 0x0000a01401007387 */ /* 0x0001e20000100a00 */
[----:B------:R-:W-:Y:S03]  /*3e520*/  STL.64 [R1+0xa8], R22 ;  /* 0x0000a81601007387 */ /* 0x000fe60000100a00 */
[----:B0-----:R-:W3:Y:S02]  /*3e530*/  LDL.LU.64 R20, [R1+0x6fc0] ;  /* 0x006fc00001147983 */ /* 0x001ee40000300a00 */
[----:B---3--:R-:W-:Y:S11]  /*3e540*/  HMMA.16816.F32 R16, R8, R20, R16 ;  /* 0x000000140810723c */ /* 0x008ff60000001810 */
[----:B------:R-:W-:Y:S11]  /*3e550*/  @!UPT UIADD3 URZ, URZ, URZ, URZ ;  /* 0x0000003f3f3ff290 */ /* 0x000ff6000fffe03f */
[----:B------:R-:W-:Y:S01]  /*3e560*/  @!UPT UIADD3 URZ, URZ, URZ, URZ ;  /* 0x0000003f3f3ff290 */ /* 0x000fe2000fffe03f */
[----:B------:R0:W-:Y:S01]  /*3e570*/  STL.64 [R1+0x90], R16 ;  /* 0x0000901001007387 */ /* 0x0001e20000100a00 */
[----:B------:R1:W-:Y:S03]  /*3e580*/  STL [R1+0x98], R18 ;  /* 0x0000981201007387 */ /* 0x0003e60000100800 */
[----:B0-----:R-:W2:Y:S01]  /*3e590*/  LDL.LU.64 R16, [R1+0x6fb8] ;  /* 0x006fb80001107983 */ /* 0x001ea20000300a00 */
[----:B------:R-:W-:-:S05]  /*3e5a0*/  MOV R2, R19 ;  /* 0x0000001300027202 */ /* 0x000fca0000000f00 */
[----:B------:R-:W-:Y:S01]  /*3e5b0*/  STL [R1+0x6e24], R2 ;  /* 0x006e240201007387 */ /* 0x000fe20000100800 */
[----:B--2---:R-:W-:Y:S03]  /*3e5c0*/  HMMA.16816.F32 R8, R8, R16, R24 ;  /* 0x000000100808723c */ /* 0x004fe60000001818 */
[----:B------:R-:W2:Y:S01]  /*3e5d0*/  LDL.LU.64 R26, [R1+0x6fb0] ;  /* 0x006fb000011a7983 */ /* 0x000ea20000300a00 */
[----:B------:R-:W2:Y:S01]  /*3e5e0*/  LDL.LU.64 R24, [R1+0x6fa8] ;  /* 0x006fa80001187983 */ /* 0x000ea20000300a00 */
[----:B------:R-:W-:Y:S02]  /*3e5f0*/  MOV R3, R16 ;  /* 0x0000001000037202 */ /* 0x000fe40000000f00 */
[----:B------:R-:W-:Y:S11]  /*3e600*/  MOV R0, R17 ;  /* 0x0000001100007202 */ /* 0x000ff60000000f00 */
[----:B------:R-:W-:Y:S05]  /*3e610*/  @!UPT UIADD3 URZ, URZ, URZ, URZ ;  /* 0x0000003f3f3ff290 */ /* 0x000fea000fffe03f */
[----:B------:R0:W-:Y:S01]  /*3e620*/  STL.64 [R1+0x40], R8 ;  /* 0x0000400801007387 */ /* 0x0001e20000100a00 */
[----:B------:R3:W-:Y:S02]  /*3e630*/  STL.64 [R1+0x48], R10 ;  /* 0x0000480a01007387 */ /* 0x0007e40000100a00 */
[----:B-1----:R-:W4:Y:S02]  /*3e640*/  LDL.LU.64 R18, [R1+0x6fa0] ;  /* 0x006fa00001127983 */ /* 0x002f240000300a00 */
[----:B------:R-:W4:Y:S01]  /*3e650*/  LDL.LU.64 R16, [R1+0x6f98] ;  /* 0x006f980001107983 */ /* 0x000f220000300a00 */
[----:B0-----:R-:W4:Y:S01]  /*3e660*/  LDL.LU R8, [R1+0x10] ;  /* 0x0000100001087983 */ /* 0x001f220000300800 */
[----:B------:R-:W-:Y:S01]  /*3e670*/  IMAD.MOV.U32 R9, RZ, RZ, R29 ;  /* 0x000000ffff097224 */ /* 0x000fe200078e001d */
[----:B---3--:R-:W-:Y:S02]  /*3e680*/  MOV R10, R7 ;  /* 0x00000007000a7202 */ /* 0x008fe40000000f00 */
[----:B------:R-:W-:Y:S01]  /*3e690*/  MOV R11, R6 ;  /* 0x00000006000b7202 */ /* 0x000fe20000000f00 */
[----:B------:R-:W3:Y:S06]  /*3e6a0*/  LDL.LU R29, [R1+0x6f90] ;  /* 0x006f9000011d7983 */ /* 0x000eec0000300800 */
[C---:B----4-:R-:W-:Y:S11]  /*3e6b0*/  HMMA.16816.F32 R16, R8.reuse, R4, R16 ;  /* 0x000000040810723c */ /* 0x050ff60000001810 */
[----:B------:R-:W-:Y:S11]  /*3e6c0*/  @!UPT UIADD3 URZ, URZ, URZ, URZ ;  /* 0x0000003f3f3ff290 */ /* 0x000ff6000fffe03f */
[----:B------:R-:W-:Y:S01]  /*3e6d0*/  @!UPT UIADD3 URZ, URZ, URZ, URZ ;  /* 0x0000003f3f3ff290 */ /* 0x000fe2000fffe03f */
[----:B------:R-:W-:Y:S01]  /*3e6e0*/  STL.64 [R1+0x60], R16 ;  /* 0x0000601001007387 */ /* 0x000fe20000100a00 */
[----:B------:R0:W-:Y:S01]  /*3e6f0*/  STL [R1+0x6c], R19 ;  /* 0x00006c1301007387 */ /* 0x0001e20000100800 */
[----:B------:R-:W-:Y:S02]  /*3e700*/  MOV R2, R18 ;  /* 0x0000001200027202 */ /* 0x000fe40000000f00 */
[----:B0-----:R-:W4:Y:S01]  /*3e710*/  LDL.LU.64 R18, [R1+0x6f88] ;  /* 0x006f880001127983 */ /* 0x001f220000300a00 */
[----:B------:R-:W4:Y:S01]  /*3e720*/  LDL.LU.64 R16, [R1+0x6f80] ;  /* 0x006f800001107983 */ /* 0x000f220000300a00 */
[C---:B--2---:R-:W-:Y:S01]  /*3e730*/  HMMA.16816.F32 R24, R8.reuse, R12, R24 ;  /* 0x0000000c0818723c */ /* 0x044fe20000001818 */
[----:B------:R-:W-:Y:S01]  /*3e740*/  IMAD.MOV.U32 R7, RZ, RZ, R12 ;  /* 0x000000ffff077224 */ /* 0x000fe200078e000c */
[----:B------:R-:W-:Y:S11]  /*3e750*/  MOV R6, R13 ;  /* 0x0000000d00067202 */ /* 0x000ff60000000f00 */
[----:B------:R-:W-:Y:S10]  /*3e760*/  @!UPT UIADD3 URZ, URZ, URZ, URZ ;  /* 0x0000003f3f3ff290 */ /* 0x000ff4000fffe03f */
[----:B------:R0:W-:Y:S01]  /*3e770*/  STL.64 [R1+0x1f0], R24 ;  /* 0x0001f01801007387 */ /* 0x0001e20000100a00 */
[----:B------:R1:W-:Y:S03]  /*3e780*/  STL.64 [R1+0x1f8], R26 ;  /* 0x0001f81a01007387 */ /* 0x0003e60000100a00 */
[----:B0-----:R-:W2:Y:S01]  /*3e790*/  LDL.LU R24, [R1+0x260] ;  /* 0x0002600001187983 */ /* 0x001ea20000300800 */
[----:B----4-:R-:W-:Y:S11]  /*3e7a0*/  HMMA.16816.F32 R12, R8, R20, R16 ;  /* 0x00000014080c723c */ /* 0x010ff60000001810 */
[----:B------:R-:W-:Y:S11]  /*3e7b0*/  @!UPT UIADD3 URZ, URZ, URZ, URZ ;  /* 0x0000003f3f3ff290 */ /* 0x000ff6000fffe03f */
[----:B------:R-:W-:Y:S01]  /*3e7c0*/  @!UPT UIADD3 URZ, URZ, URZ, URZ ;  /* 0x0000003f3f3ff290 */ /* 0x000fe2000fffe03f */
[----:B------:R-:W-:Y:S01]  /*3e7d0*/  STL.64 [R1+0x2d0], R12 ;  /* 0x0002d00c01007387 */ /* 0x000fe20000100a00 */
[----:B------:R-:W-:Y:S02]  /*3e7e0*/  STL.64 [R1+0x2d8], R14 ;  /* 0x0002d80e01007387 */ /* 0x000fe40000100a00 */
[----:B------:R-:W2:Y:S02]  /*3e7f0*/  LDL.LU R25, [R1+0x264] ;  /* 0x0002640001197983 */ /* 0x000ea40000300800 */
[----:B-1----:R-:W4:Y:S01]  /*3e800*/  LDL.LU R26, [R1+0x268] ;  /* 0x00026800011a7983 */ /* 0x002f220000300800 */
[----:B------:R-:W4:Y:S01]  /*3e810*/  LDL.LU R27, [R1+0x26c] ;  /* 0x00026c00011b7983 */ /* 0x000f220000300800 */
[----:B------:R-:W2:Y:S02]  /*3e820*/  LDL.LU R16, [R1+0x250] ;  /* 0x0002500001107983 */ /* 0x000ea40000300800 */
[----:B------:R-:W3:Y:S02]  /*3e830*/  LDL.LU R17, [R1+0x254] ;  /* 0x0002540001117983 */ /* 0x000ee40000300800 */
[----:B------:R-:W3:Y:S01]  /*3e840*/  LDL.LU R18, [R1+0x258] ;  /* 0x0002580001127983 */ /* 0x000ee20000300800 */
[----:B------:R-:W3:Y:S04]  /*3e850*/  LDL.LU R19, [R1+0x25c] ;  /* 0x00025c0001137983 */ /* 0x000ee80000300800 */
[----:B----4-:R-:W-:Y:S01]  /*3e860*/  STL.64 [R1+0x6f40], R26 ;  /* 0x006f401a01007387 */ /* 0x010fe20000100a00 */
[----:B--2---:R0:W-:Y:S03]  /*3e870*/  STL.64 [R1+0x6f38], R24 ;  /* 0x006f381801007387 */ /* 0x0041e60000100a00 */
[----:B0-----:R-:W2:Y:S01]  /*3e880*/  LDL.LU R24, [R1+0x270] ;  /* 0x0002700001187983 */ /* 0x001ea20000300800 */
[----:B------:R-:W2:Y:S02]  /*3e890*/  LDL.LU R25, [R1+0x274] ;  /* 0x0002740001197983 */ /* 0x000ea40000300800 */
[----:B------:R-:W4:Y:S01]  /*3e8a0*/  LDL.LU R26, [R1+0x278] ;  /* 0x00027800011a7983 */ /* 0x000f220000300800 */
[----:B---3--:R-:W-:-:S02]  /*3e8b0*/  MOV R27, R29 ;  /* 0x0000001d001b7202 */ /* 0x008fc40000000f00 */
[----:B------:R-:W3:Y:S04]  /*3e8c0*/  LDL.LU R29, [R1+0x6f78] ;  /* 0x006f7800011d7983 */ /* 0x000ee80000300800 */
[----:B---3--:R-:W0:Y:S04]  /*3e8d0*/  LDSM.16.MT88.4 R20, [R29+0x7000] ;  /* 0x007000001d14783b */ /* 0x008e280000004200 */
[----:B----4-:R-:W-:Y:S01]  /*3e8e0*/  STL.64 [R1+0x6f50], R26 ;  /* 0x006f501a01007387 */ /* 0x010fe20000100a00 */
[----:B--2---:R1:W-:Y:S03]  /*3e8f0*/  STL.64 [R1+0x6f48], R24 ;  /* 0x006f481801007387 */ /* 0x0043e60000100a00 */
[----:B------:R-:W2:Y:S04]  /*3e900*/  LDSM.16.MT88.4 R12, [R29+0x7080] ;  /* 0x007080001d0c783b */ /* 0x000ea80000004200 */
[----:B-1----:R-:W3:Y:S01]  /*3e910*/  LDL.LU R24, [R1+0x280] ;  /* 0x0002800001187983 */ /* 0x002ee20000300800 */
[----:B------:R-:W3:Y:S02]  /*3e920*/  LDL.LU R25, [R1+0x284] ;  /* 0x0002840001197983 */ /* 0x000ee40000300800 */
[----:B------:R-:W3:Y:S02]  /*3e930*/  LDL.LU R26, [R1+0x288] ;  /* 0x00028800011a7983 */ /* 0x000ee40000300800 */
[----:B------:R-:W3:Y:S01]  /*3e940*/  LDL.LU R27, [R1+0x28c] ;  /* 0x00028c00011b7983 */ /* 0x000ee20000300800 */
[----:B0-----:R-:W-:Y:S01]  /*3e950*/  STL.64 [R1+0x6ee8], R22 ;  /* 0x006ee81601007387 */ /* 0x001fe20000100a00 */
[----:B------:R0:W-:Y:S03]  /*3e960*/  STL.64 [R1+0x6ee0], R20 ;  /* 0x006ee01401007387 */ /* 0x0001e60000100a00 */
[----:B0-----:R-:W4:Y:S01]  /*3e970*/  LDL.LU R20, [R1] ;  /* 0x0000000001147983 */ /* 0x001f220000300800 */
[----:B------:R-:W4:Y:S02]  /*3e980*/  LDL.LU R21, [R1+0x4] ;  /* 0x0000040001157983 */ /* 0x000f240000300800 */
[----:B------:R-:W2:Y:S02]  /*3e990*/  LDL.LU R22, [R1+0x8] ;  /* 0x0000080001167983 */ /* 0x000ea40000300800 */
[----:B------:R-:W2:Y:S02]  /*3e9a0*/  LDL.LU R23, [R1+0xc] ;  /* 0x00000c0001177983 */ /* 0x000ea40000300800 */
[----:B--2---:R-:W-:Y:S01]  /*3e9b0*/  STL.64 [R1+0x6f18], R22 ;  /* 0x006f181601007387 */ /* 0x004fe20000100a00 */
[----:B----4-:R0:W-:Y:S03]  /*3e9c0*/  STL.64 [R1+0x6f10], R20 ;  /* 0x006f101401007387 */ /* 0x0101e60000100a00 */
[----:B0-----:R-:W2:Y:S01]  /*3e9d0*/  LDL.LU R20, [R1+0x240] ;  /* 0x0002400001147983 */ /* 0x001ea20000300800 */
[----:B------:R-:W2:Y:S02]  /*3e9e0*/  LDL.LU R21, [R1+0x244] ;  /* 0x0002440001157983 */ /* 0x000ea40000300800 */
[----:B------:R-:W4:Y:S02]  /*3e9f0*/  LDL.LU R22, [R1+0x248] ;  /* 0x0002480001167983 */ /* 0x000f240000300800 */
[----:B------:R-:W4:Y:S02]  /*3ea00*/  LDL.LU R23, [R1+0x24c] ;  /* 0x00024c0001177983 */ /* 0x000f240000300800 */
[----:B----4-:R-:W-:Y:S01]  /*3ea10*/  STL.64 [R1+0x6f28], R22 ;  /* 0x006f281601007387 */ /* 0x010fe20000100a00 */
[----:B--2---:R0:W-:Y:S03]  /*3ea20*/  STL.64 [R1+0x6f20], R20 ;  /* 0x006f201401007387 */ /* 0x0041e60000100a00 */
[----:B0-----:R-:W2:Y:S01]  /*3ea30*/  LDL.LU.64 R20, [R1+0x50] ;  /* 0x0000500001147983 */ /* 0x001ea20000300a00 */
[----:B------:R-:W-:Y:S02]  /*3ea40*/  STL.64 [R1+0x6ea8], R14 ;  /* 0x006ea80e01007387 */ /* 0x000fe40000100a00 */
[----:B------:R0:W-:Y:S02]  /*3ea50*/  STL.64 [R1+0x6ea0], R12 ;  /* 0x006ea00c01007387 */ /* 0x0001e40000100a00 */
[----:B0-----:R-:W-:-:S02]  /*3ea60*/  MOV R12, R3 ;  /* 0x00000003000c7202 */ /* 0x001fc40000000f00 */
[----:B------:R-:W4:Y:S01]  /*3ea70*/  LDL.LU R3, [R1+0x6f74] ;  /* 0x006f740001037983 */ /* 0x000f220000300800 */
[----:B------:R-:W-:Y:S02]  /*3ea80*/  IMAD.MOV.U32 R13, RZ, RZ, R0 ;  /* 0x000000ffff0d7224 */ /* 0x000fe400078e0000 */
[----:B------:R-:W2:Y:S02]  /*3ea90*/  LDL.LU R0, [R1+0x6f70] ;  /* 0x006f700001007983 */ /* 0x000ea40000300800 */
[----:B------:R-:W2:Y:S01]  /*3eaa0*/  LDL R14, [R1+0x38] ;  /* 0x00003800010e7983 */ /* 0x000ea20000100800 */
[----:B------:R-:W2:Y:S02]  /*3eab0*/  LDL R15, [R1+0x3c] ;  /* 0x00003c00010f7983 */ /* 0x000ea40000100800 */
[----:B------:R-:W-:Y:S02]  /*3eac0*/  HMMA.16816.F32 R8, R8, R12, R16 ;  /* 0x0000000c0808723c */ /* 0x000fe40000001810 */
[----:B------:R-:W3:Y:S01]  /*3ead0*/  LDL.LU.64 R18, [R1+0x6f68] ;  /* 0x006f680001127983 */ /* 0x000ee20000300a00 */
[----:B------:R-:W3:Y:S11]  /*3eae0*/  LDL.LU.64 R16, [R1+0x6f60] ;  /* 0x006f600001107983 */ /* 0x000ef60000300a00 */
[----:B------:R-:W-:Y:S09]  /*3eaf0*/  @!UPT UIADD3 URZ, URZ, URZ, URZ ;  /* 0x0000003f3f3ff290 */ /* 0x000ff2000fffe03f */
[----:B------:R-:W-:Y:S01]  /*3eb00*/  STL.64 [R1+0x230], R8 ;  /* 0x0002300801007387 */ /* 0x000fe20000100a00 */
[----:B------:R-:W-:Y:S03]  /*3eb10*/  STL.64 [R1+0x238], R10 ;  /* 0x0002380a01007387 */ /* 0x000fe60000100a00 */
[----:B----4-:R-:W0:Y:S01]  /*3eb20*/  LDSM.16.MT88.4 R8, [R3+0x7000] ;  /* 0x007000000308783b */ /* 0x010e220000004200 */
[----:B---3--:R-:W-:Y:S03]  /*3eb30*/  HMMA.16816.F32 R24, R16, R4, R24 ;  /* 0x000000041018723c */ /* 0x008fe60000001818 */
[----:B0-----:R-:W-:Y:S01]  /*3eb40*/  STL.64 [R1+0x6e58], R10 ;  /* 0x006e580a01007387 */ /* 0x001fe20000100a00 */
[----:B------:R0:W-:Y:S02]  /*3eb50*/  STL.64 [R1+0x6e50], R8 ;  /* 0x006e500801007387 */ /* 0x0001e40000100a00 */
[----:B0-----:R-:W-:-:S02]  /*3eb60*/  MOV R8, R7 ;  /* 0x0000000700087202 */ /* 0x001fc40000000f00 */
[----:B------:R-:W-:Y:S01]  /*3eb70*/  MOV R9, R6 ;  /* 0x0000000600097202 */ /* 0x000fe20000000f00 */
[----:B------:R-:W3:Y:S01]  /*3eb80*/  LDL.LU R7, [R1+0x6f5c] ;  /* 0x006f5c0001077983 */ /* 0x000ee20000300800 */
[----:B------:R-:W4:Y:S11]  /*3eb90*/  LDL.LU R6, [R1+0x6f58] ;  /* 0x006f580001067983 */ /* 0x000f360000300800 */
[----:B------:R-:W-:Y:S02]  /*3eba0*/  @!UPT UIADD3 URZ, URZ, URZ, URZ ;  /* 0x0000003f3f3ff290 */ /* 0x000fe4000fffe03f */
[----:B------:R-:W-:Y:S02]  /*3ebb0*/  STL.64 [R1+0x2a0], R24 ;  /* 0x0002a01801007387 */ /* 0x000fe40000100a00 */
[----:B------:R0:W-:Y:S02]  /*3ebc0*/  STL.64 [R1+0x2a8], R26 ;  /* 0x0002a81a01007387 */ /* 0x0001e40000100a00 */
        /* <DEDUP_REMOVED lines=8> */
[----:B------:R-:W2:Y:S02]  /*3ec50*/  LDL.LU.64 R24, [R1+0x6f38] ;  /* 0x006f380001187983 */ /* 0x000ea40000300a00 */
[----:B------:R0:W-:Y:S01]  /*3ec60*/  STL.64 [R1+0x6f00], R8 ;  /* 0x006f000801007387 */ /* 0x0001e20000100a00 */
[----:B----4-:R-:W-:Y:S01]  /*3ec70*/  MOV R11, R6 ;  /* 0x00000006000b7202 */ /* 0x010fe20000000f00 */
[----:B0-----:R-:W4:Y:S01]  /*3ec80*/  LDL.LU R8, [R1+0x210] ;  /* 0x0002100001087983 */ /* 0x001f220000300800 */
[----:B------:R-:W4:Y:S02]  /*3ec90*/  LDL.LU R9, [R1+0x214] ;  /* 0x0002140001097983 */ /* 0x000f240000300800 */
[----:B------:R-:W4:Y:S02]  /*3eca0*/  LDL.LU R10, [R1+0x218] ;  /* 0x00021800010a7983 */ /* 0x000f240000300800 */
[----:B------:R-:W3:Y:S01]  /*3ecb0*/  LDL.LU R6, [R1+0x6f30] ;  /* 0x006f300001067983 */ /* 0x000ee20000300800 */
[C---:B--2---:R-:W-:Y:S11]  /*3ecc0*/  HMMA.16816.F32 R24, R16.reuse, R20, R24 ;  /* 0x000000141018723c */ /* 0x044ff60000001818 */
[----:B------:R-:W-:Y:S11]  /*3ecd0*/  @!UPT UIADD3 URZ, URZ, URZ, URZ ;  /* 0x0000003f3f3ff290 */ /* 0x000ff6000fffe03f */
[----:B------:R-:W-:Y:S01]  /*3ece0*/  @!UPT UIADD3 URZ, URZ, URZ, URZ ;  /* 0x0000003f3f3ff290 */ /* 0x000fe2000fffe03f */
[----:B------:R0:W-:Y:S01]  /*3ecf0*/  STL.64 [R1+0x280], R24 ;  /* 0x0002801801007387 */ /* 0x0001e20000100a00 */
[----:B------:R-:W-:Y:S02]  /*3ed00*/  STL.64 [R1+0x288], R26 ;  /* 0x0002881a01007387 */ /* 0x000fe40000100a00 */
[----:B------:R-:W2:Y:S02]  /*3ed10*/  LDL.LU.64 R22, [R1+0x6f28] ;  /* 0x006f280001167983 */ /* 0x000ea40000300a00 */
[----:B0-----:R-:W-:Y:S01]  /*3ed20*/  IMAD.MOV.U32 R25, RZ, RZ, R20 ;  /* 0x000000ffff197224 */ /* 0x001fe200078e0014 */
[----:B------:R-:W-:Y:S02]  /*3ed30*/  MOV R24, R21 ;  /* 0x0000001500187202 */ /* 0x000fe40000000f00 */
[----:B------:R-:W2:Y:S02]  /*3ed40*/  LDL.LU.64 R20, [R1+0x6f20] ;  /* 0x006f200001147983 */ /* 0x000ea40000300a00 */
[----:B--2---:R-:W-:Y:S02]  /*3ed50*/  HMMA.16816.F32 R16, R16, R12, R20 ;  /* 0x0000000c1010723c */ /* 0x004fe40000001814 */
[----:B------:R-:W4:Y:S01]  /*3ed60*/  LDL.LU.64 R22, [R1+0x6f18] ;  /* 0x006f180001167983 */ /* 0x000f220000300a00 */
[----:B------:R-:W4:Y:S11]  /*3ed70*/  LDL.LU.64 R20, [R1+0x6f10] ;  /* 0x006f100001147983 */ /* 0x000f360000300a00 */
[----:B------:R-:W-:Y:S09]  /*3ed80*/  @!UPT UIADD3 URZ, URZ, URZ, URZ ;  /* 0x0000003f3f3ff290 */ /* 0x000ff2000fffe03f */
[----:B------:R3:W-:Y:S01]  /*3ed90*/  STL.64 [R1+0x220], R16 ;  /* 0x0002201001007387 */ /* 0x0007e20000100a00 */
[----:B------:R0:W-:Y:S01]  /*3eda0*/  STL.64 [R1+0x228], R18 ;  /* 0x0002281201007387 */ /* 0x0001e20000100a00 */
[----:B---3--:R-:W-:Y:S02]  /*3edb0*/  MOV R16, R7 ;  /* 0x0000000700107202 */ /* 0x008fe40000000f00 */
[----:B------:R-:W2:Y:S01]  /*3edc0*/  LDL.LU R7, [R1+0x6f08] ;  /* 0x006f080001077983 */ /* 0x000ea20000300800 */
[----:B------:R-:W3:Y:S02]  /*3edd0*/  LDL.LU R17, [R1+0x1b4] ;  /* 0x0001b40001117983 */ /* 0x000ee40000300800 */
[----:B0-----:R-:W3:Y:S02]  /*3ede0*/  LDL.LU R18, [R1+0x1b8] ;  /* 0x0001b80001127983 */ /* 0x001ee40000300800 */
[----:B------:R-:W3:Y:S01]  /*3edf0*/  LDL.LU R19, [R1+0x1bc] ;  /* 0x0001bc0001137983 */ /* 0x000ee20000300800 */
[C---:B----4-:R-:W-:Y:S11]  /*3ee00*/  HMMA.16816.F32 R8, R20.reuse, R4, R8 ;  /* 0x000000041408723c */ /* 0x050ff60000001808 */
[----:B------:R-:W-:Y:S11]  /*3ee10*/  @!UPT UIADD3 URZ, URZ, URZ, URZ ;  /* 0x0000003f3f3ff290 */ /* 0x000ff6000fffe03f */
[----:B------:R-:W-:Y:S01]  /*3ee20*/  @!UPT UIADD3 URZ, URZ, URZ, URZ ;  /* 0x0000003f3f3ff290 */ /* 0x000fe2000fffe03f */
[----:B------:R0:W-:Y:S01]  /*3ee30*/  STL.64 [R1+0x1e0], R8 ;  /* 0x0001e00801007387 */ /* 0x0001e20000100a00 */
[----:B------:R-:W-:Y:S03]  /*3ee40*/  STL.64 [R1+0x1e8], R10 ;  /* 0x0001e80a01007387 */ /* 0x000fe60000100a00 */
[----:B0-----:R-:W3:Y:S01]  /*3ee50*/  LDL.LU.64 R8, [R1+0x6f00] ;  /* 0x006f000001087983 */ /* 0x001ee20000300a00 */
[----:B--2---:R0:W-:Y:S02]  /*3ee60*/  STL.64 [R1+0x6ef0], R6 ;  /* 0x006ef00601007387 */ /* 0x0041e40000100a00 */
[----:B------:R-:W2:Y:S02]  /*3ee70*/  LDL.LU R4, [R1+0x200] ;  /* 0x0002000001047983 */ /* 0x000ea40000300800 */
[----:B------:R-:W2:Y:S01]  /*3ee80*/  LDL.LU R5, [R1+0x204] ;  /* 0x0002040001057983 */ /* 0x000ea20000300800 */
[----:B0-----:R-:W2:Y:S01]  /*3ee90*/  LDL.LU R6, [R1+0x208] ;  /* 0x0002080001067983 */ /* 0x001ea20000300800 */
[----:B------:R-:W2:Y:S01]  /*3eea0*/  LDL.LU R7, [R1+0x20c] ;  /* 0x00020c0001077983 */ /* 0x000ea20000300800 */
[----:B------:R-:W-:Y:S01]  /*3eeb0*/  MOV R11, R0 ;  /* 0x00000000000b7202 */ /* 0x000fe20000000f00 */
[----:B---3--:R-:W-:Y:S01]  /*3eec0*/  HMMA.16816.F32 R16, R20, R8, R16 ;  /* 0x000000081410723c */ /* 0x008fe20000001810 */
[----:B------:R-:W3:Y:S11]  /*3eed0*/  LDL.LU R8, [R1+0x80] ;  /* 0x0000800001087983 */ /* 0x000ef60000300800 */
[----:B------:R-:W-:Y:S11]  /*3eee0*/  @!UPT UIADD3 URZ, URZ, URZ, URZ ;  /* 0x0000003f3f3ff290 */ /* 0x000ff6000fffe03f */
[----:B------:R-:W-:Y:S01]  /*3eef0*/  STL.64 [R1+0x2c0], R16 ;  /* 0x0002c01001007387 */ /* 0x000fe20000100a00 */
[----:B------:R-:W-:Y:S02]  /*3ef00*/  STL.64 [R1+0x2c8], R18 ;  /* 0x0002c81201007387 */ /* 0x000fe40000100a00 */
[----:B------:R-:W3:Y:S02]  /*3ef10*/  LDL.LU R9, [R1+0x84] ;  /* 0x0000840001097983 */ /* 0x000ee40000300800 */
[----:B------:R-:W4:Y:S01]  /*3ef20*/  LDL.LU R10, [R1+0x88] ;  /* 0x00008800010a7983 */ /* 0x000f220000300800 */
[----:B------:R-:W2:Y:S04]  /*3ef30*/  LDL.LU R0, [R1+0x6ef8] ;  /* 0x006ef80001007983 */ /* 0x000ea80000300800 */
[----:B----4-:R0:W-:Y:S01]  /*3ef40*/  STL.64 [R1+0x6e68], R10 ;  /* 0x006e680a01007387 */ /* 0x0101e20000100a00 */
[----:B---3--:R1:W-:Y:S03]  /*3ef50*/  STL.64 [R1+0x6e60], R8 ;  /* 0x006e600801007387 */ /* 0x0083e60000100a00 */
[----:B--2---:R-:W-:Y:S04]  /*3ef60*/  LDSM.16.MT88.4 R16, [R0+0x7000] ;  /* 0x007000000010783b */ /* 0x004fe80000004200 */
[----:B0-----:R-:W2:Y:S04]  /*3ef70*/  LDL R10, [R1+0x58] ;  /* 0x00005800010a7983 */ /* 0x001ea80000100800 */
[----:B------:R-:W2:Y:S01]  /*3ef80*/  LDL R11, [R1+0x5c] ;  /* 0x00005c00010b7983 */ /* 0x000ea20000100800 */
[----:B-1----:R-:W-:Y:S01]  /*3ef90*/  IMAD.MOV.U32 R8, RZ, RZ, R25 ;  /* 0x000000ffff087224 */ /* 0x002fe200078e0019 */
[----:B------:R-:W-:-:S02]  /*3efa0*/  MOV R9, R24 ;  /* 0x0000001800097202 */ /* 0x000fc40000000f00 */
[----:B------:R-:W0:Y:S04]  /*3efb0*/  LDSM.16.MT88.4 R24, [R3+0x7080] ;  /* 0x007080000318783b */ /* 0x000e280000004200 */
[----:B0-----:R-:W-:Y:S01]  /*3efc0*/  STL.64 [R1+0x6e30], R26 ;  /* 0x006e301a01007387 */ /* 0x001fe20000100a00 */
[----:B------:R-:W-:Y:S02]  /*3efd0*/  STL.64 [R1+0x6e28], R24 ;  /* 0x006e281801007387 */ /* 0x000fe40000100a00 */
[----:B------:R-:W-:Y:S02]  /*3efe0*/  STL [R1+0x6d90], R3 ;  /* 0x006d900301007387 */ /* 0x000fe40000100800 */
[----:B------:R-:W-:Y:S01]  /*3eff0*/  STL.64 [R1+0x6de8], R18 ;  /* 0x006de81201007387 */ /* 0x000fe20000100a00 */
[----:B------:R0:W-:Y:S02]  /*3f000*/  STL.64 [R1+0x6de0], R16 ;  /* 0x006de01001007387 */ /* 0x0001e40000100a00 */
[C---:B0-----:R-:W-:Y:S02]  /*3f010*/  HMMA.16816.F32 R16, R20.reuse, R8, R4 ;  /* 0x000000081410723c */ /* 0x041fe40000001804 */
[----:B------:R-:W0:Y:S04]  /*3f020*/  LDSM.16.MT88.4 R4, [R0+0x7080] ;  /* 0x007080000004783b */ /* 0x000e280000004200 */
[----:B--2---:R-:W-:Y:S11]  /*3f030*/  STL.64 [R1+0x6ed0], R10 ;  /* 0x006ed00a01007387 */ /* 0x004ff60000100a00 */
[----:B------:R-:W-:Y:S06]  /*3f040*/  @!UPT UIADD3 URZ, URZ, URZ, URZ ;  /* 0x0000003f3f3ff290 */ /* 0x000fec000fffe03f */
[----:B------:R-:W-:Y:S02]  /*3f050*/  STL.64 [R1+0x2e0], R16 ;  /* 0x0002e01001007387 */ /* 0x000fe40000100a00 */
[----:B------:R1:W-:Y:S02]  /*3f060*/  STL.64 [R1+0x2e8], R18 ;  /* 0x0002e81201007387 */ /* 0x0003e40000100a00 */
[----:B-1----:R-:W2:Y:S04]  /*3f070*/  LDL R18, [R1+0x28] ;  /* 0x0000280001127983 */ /* 0x002ea80000100800 */
[----:B------:R-:W2:Y:S01]  /*3f080*/  LDL R19, [R1+0x2c] ;  /* 0x00002c0001137983 */ /* 0x000ea20000100800 */
[----:B0-----:R-:W-:Y:S02]  /*3f090*/  MOV R26, R4 ;  /* 0x00000004001a7202 */ /* 0x001fe40000000f00 */
[----:B------:R-:W-:Y:S01]  /*3f0a0*/  MOV R25, R5 ;  /* 0x0000000500197202 */ /* 0x000fe20000000f00 */
[----:B------:R-:W-:Y:S01]  /*3f0b0*/  IMAD.MOV.U32 R24, RZ, RZ, R6 ;  /* 0x000000ffff187224 */ /* 0x000fe200078e0006 */
[----:B------:R-:W-:Y:S01]  /*3f0c0*/  MOV R3, R7 ;  /* 0x0000000700037202 */ /* 0x000fe20000000f00 */
[----:B--2---:R0:W-:Y:S01]  /*3f0d0*/  STL.64 [R1+0x6ed8], R18 ;  /* 0x006ed81201007387 */ /* 0x0041e20000100a00 */
[----:B------:R-:W2:Y:S02]  /*3f0e0*/  LDL.LU R8, [R1+0x180] ;  /* 0x0001800001087983 */ /* 0x000ea40000300800 */
[----:B------:R-:W2:Y:S02]  /*3f0f0*/  LDL.LU R9, [R1+0x184] ;  /* 0x0001840001097983 */ /* 0x000ea40000300800 */
[----:B------:R-:W2:Y:S01]  /*3f100*/  LDL.LU R10, [R1+0x188] ;  /* 0x00018800010a7983 */ /* 0x000ea20000300800 */
[----:B------:R-:W2:Y:S01]  /*3f110*/  LDL.LU R11, [R1+0x18c] ;  /* 0x00018c00010b7983 */ /* 0x000ea20000300800 */
[----:B------:R-:W3:Y:S02]  /*3f120*/  LDL.LU R16, [R1+0x190] ;  /* 0x0001900001107983 */ /* 0x000ee40000300800 */
[----:B------:R-:W3:Y:S01]  /*3f130*/  LDL.LU R17, [R1+0x194] ;  /* 0x0001940001117983 */ /* 0x000ee20000300800 */
[----:B0-----:R-:W3:Y:S01]  /*3f140*/  LDL.LU R18, [R1+0x198] ;  /* 0x0001980001127983 */ /* 0x001ee20000300800 */
[----:B------:R-:W3:Y:S02]  /*3f150*/  LDL.LU R19, [R1+0x19c] ;  /* 0x00019c0001137983 */ /* 0x000ee40000300800 */
[----:B------:R-:W4:Y:S02]  /*3f160*/  LDL.LU R4, [R1+0x1a0] ;  /* 0x0001a00001047983 */ /* 0x000f240000300800 */
[----:B------:R-:W4:Y:S01]  /*3f170*/  LDL.LU R5, [R1+0x1a4] ;  /* 0x0001a40001057983 */ /* 0x000f220000300800 */
[----:B------:R-:W4:Y:S01]  /*3f180*/  LDL.LU R6, [R1+0x1a8] ;  /* 0x0001a80001067983 */ /* 0x000f220000300800 */
[----:B------:R-:W4:Y:S02]  /*3f190*/  LDL.LU R7, [R1+0x1ac] ;  /* 0x0001ac0001077983 */ /* 0x000f240000300800 */
[----:B------:R-:W-:Y:S02]  /*3f1a0*/  STL [R1+0x6e78], R26 ;  /* 0x006e781a01007387 */ /* 0x000fe40000100800 */
[----:B------:R0:W-:Y:S02]  /*3f1b0*/  STL.64 [R1+0x6e70], R24 ;  /* 0x006e701801007387 */ /* 0x0001e40000100a00 */
        /* <DEDUP_REMOVED lines=16> */
[----:B----4-:R-:W-:Y:S01]  /*3f2c0*/  HMMA.16816.F32 R20, R20, R12, R4 ;  /* 0x0000000c1414723c */ /* 0x010fe20000001804 */
[----:B--2---:R-:W-:Y:S01]  /*3f2d0*/  STL.64 [R1+0x6eb8], R26 ;  /* 0x006eb81a01007387 */ /* 0x004fe20000100a00 */
[----:B------:R0:W-:Y:S03]  /*3f2e0*/  STL.64 [R1+0x6eb0], R24 ;  /* 0x006eb01801007387 */ /* 0x0001e60000100a00 */
[----:B0-----:R-:W2:Y:S01]  /*3f2f0*/  LDL.LU R24, [R1+0x150] ;  /* 0x0001500001187983 */ /* 0x001ea20000300800 */
[----:B------:R-:W2:Y:S02]  /*3f300*/  LDL.LU R25, [R1+0x154] ;  /* 0x0001540001197983 */ /* 0x000ea40000300800 */
[----:B------:R-:W4:Y:S02]  /*3f310*/  LDL.LU R26, [R1+0x158] ;  /* 0x00015800011a7983 */ /* 0x000f240000300800 */
[----:B------:R-:W4:Y:S02]  /*3f320*/  LDL.LU R27, [R1+0x15c] ;  /* 0x00015c00011b7983 */ /* 0x000f240000300800 */
[----:B----4-:R-:W-:Y:S01]  /*3f330*/  STL.64 [R1+0x6ec8], R26 ;  /* 0x006ec81a01007387 */ /* 0x010fe20000100a00 */
[----:B--2---:R0:W-:Y:S03]  /*3f340*/  STL.64 [R1+0x6ec0], R24 ;  /* 0x006ec01801007387 */ /* 0x0041e60000100a00 */
[----:B0-----:R-:W2:Y:S01]  /*3f350*/  LDL.LU R24, [R1+0x170] ;  /* 0x0001700001187983 */ /* 0x001ea20000300800 */
[----:B------:R-:W2:Y:S02]  /*3f360*/  LDL.LU R25, [R1+0x174] ;  /* 0x0001740001197983 */ /* 0x000ea40000300800 */
[----:B------:R-:W2:Y:S02]  /*3f370*/  LDL.LU R26, [R1+0x178] ;  /* 0x00017800011a7983 */ /* 0x000ea40000300800 */
[----:B------:R-:W2:Y:S01]  /*3f380*/  LDL.LU R27, [R1+0x17c] ;  /* 0x00017c00011b7983 */ /* 0x000ea20000300800 */
[----:B------:R-:W-:Y:S01]  /*3f390*/  STL [R1+0x6d14], R0 ;  /* 0x006d140001007387 */ /* 0x000fe20000100800 */
[----:B------:R-:W3:Y:S02]  /*3f3a0*/  LDL.LU.64 R6, [R1+0x6ef0] ;  /* 0x006ef00001067983 */ /* 0x000ee40000300a00 */
[----:B------:R-:W-:Y:S02]  /*3f3b0*/  STL.64 [R1+0x1b0], R20 ;  /* 0x0001b01401007387 */ /* 0x000fe40000100a00 */
[----:B------:R0:W-:Y:S02]  /*3f3c0*/  STL.64 [R1+0x1b8], R22 ;  /* 0x0001b81601007387 */ /* 0x0001e40000100a00 */
[----:B0-----:R-:W3:Y:S01]  /*3f3d0*/  LDL.LU.64 R22, [R1+0x6ee8] ;  /* 0x006ee80001167983 */ /* 0x001ee20000300a00 */
[----:B------:R-:W3:Y:S02]  /*3f3e0*/  LDL.LU.64 R20, [R1+0x6ee0] ;  /* 0x006ee00001147983 */ /* 0x000ee40000300a00 */
[C---:B---3--:R-:W-:Y:S11]  /*3f3f0*/  HMMA.16816.F32 R16, R20.reuse, R6, R16 ;  /* 0x000000061410723c */ /* 0x048ff60000001810 */
[----:B------:R-:W-:Y:S11]  /*3f400*/  @!UPT UIADD3 URZ, URZ, URZ, URZ ;  /* 0x0000003f3f3ff290 */ /* 0x000ff6000fffe03f */
[----:B------:R-:W-:Y:S01]  /*3f410*/  @!UPT UIADD3 URZ, URZ, URZ, URZ ;  /* 0x0000003f3f3ff290 */ /* 0x000fe2000fffe03f */
[----:B------:R-:W-:Y:S01]  /*3f420*/  STL.64 [R1+0x1a0], R16 ;  /* 0x0001a01001007387 */ /* 0x000fe20000100a00 */
[----:B------:R0:W-:Y:S03]  /*3f430*/  STL.64 [R1+0x1a8], R18 ;  /* 0x0001a81201007387 */ /* 0x0001e60000100a00 */
[----:B0-----:R-:W3:Y:S02]  /*3f440*/  LDL.LU.64 R18, [R1+0x6ed8] ;  /* 0x006ed80001127983 */ /* 0x001ee40000300a00 */
[C---:B---3--:R-:W-:Y:S02]  /*3f450*/  HMMA.16816.F32 R16, R20.reuse, R18, R8 ;  /* 0x000000121410723c */ /* 0x048fe40000001808 */
[----:B------:R-:W2:Y:S11]  /*3f460*/  LDL.LU.64 R10, [R1+0x6ed0] ;  /* 0x006ed000010a7983 */ /* 0x000eb60000300a00 */
[----:B------:R-:W-:Y:S10]  /*3f470*/  @!UPT UIADD3 URZ, URZ, URZ, URZ ;  /* 0x0000003f3f3ff290 */ /* 0x000ff4000fffe03f */
[----:B------:R0:W-:Y:S01]  /*3f480*/  STL.64 [R1+0x190], R16 ;  /* 0x0001901001007387 */ /* 0x0001e20000100a00 */
[----:B------:R1:W-:Y:S03]  /*3f490*/  STL.64 [R1+0x198], R18 ;  /* 0x0001981201007387 */ /* 0x0003e60000100a00 */
[----:B0-----:R-:W3:Y:S01]  /*3f4a0*/  LDL.LU R16, [R1+0x160] ;  /* 0x0001600001107983 */ /* 0x001ee20000300800 */
[----:B------:R-:W3:Y:S02]  /*3f4b0*/  LDL.LU R17, [R1+0x164] ;  /* 0x0001640001117983 */ /* 0x000ee40000300800 */
[----:B-1----:R-:W4:Y:S02]  /*3f4c0*/  LDL.LU R18, [R1+0x168] ;  /* 0x0001680001127983 */ /* 0x002f240000300800 */
[----:B------:R-:W4:Y:S01]  /*3f4d0*/  LDL.LU R19, [R1+0x16c] ;  /* 0x00016c0001137983 */ /* 0x000f220000300800 */
[C---:B--2---:R-:W-:Y:S11]  /*3f4e0*/  HMMA.16816.F32 R24, R20.reuse, R10, R24 ;  /* 0x0000000a1418723c */ /* 0x044ff60000001818 */
[----:B------:R-:W-:Y:S11]  /*3f4f0*/  @!UPT UIADD3 URZ, URZ, URZ, URZ ;  /* 0x0000003f3f3ff290 */ /* 0x000ff6000fffe03f */
[----:B------:R-:W-:Y:S02]  /*3f500*/  @!UPT UIADD3 URZ, URZ, URZ, URZ ;  /* 0x0000003f3f3ff290 */ /* 0x000fe4000fffe03f */
[----:B------:R-:W-:Y:S02]  /*3f510*/  MOV R5, R26 ;  /* 0x0000001a00057202 */ /* 0x000fe40000000f00 */
[----:B------:R-:W-:Y:S01]  /*3f520*/  MOV R4, R27 ;  /* 0x0000001b00047202 */ /* 0x000fe20000000f00 */
[----:B----4-:R0:W-:Y:S01]  /*3f530*/  STL.64 [R1+0x6e40], R18 ;  /* 0x006e401201007387 */ /* 0x0101e20000100a00 */
[----:B---3--:R-:W-:Y:S03]  /*3f540*/  STL.64 [R1+0x6e38], R16 ;  /* 0x006e381001007387 */ /* 0x008fe60000100a00 */
[----:B0-----:R-:W2:Y:S01]  /*3f550*/  LDL.64 R18, [R1+0x28] ;  /* 0x0000280001127983 */ /* 0x001ea20000100a00 */
[----:B------:R0:W-:Y:S02]  /*3f560*/  STL.64 [R1+0x180], R24 ;  /* 0x0001801801007387 */ /* 0x0001e40000100a00 */
[----:B------:R-:W3:Y:S01]  /*3f570*/  LDL.LU.64 R26, [R1+0x6ec8] ;  /* 0x006ec800011a7983 */ /* 0x000ee20000300a00 */
[----:B0-----:R-:W3:Y:S01]  /*3f580*/  LDL.LU.64 R24, [R1+0x6ec0] ;  /* 0x006ec00001187983 */ /* 0x001ee20000300a00 */
[----:B------:R-:W-:Y:S02]  /*3f590*/  STL [R1+0x6d18], R4 ;  /* 0x006d180401007387 */ /* 0x000fe40000100800 */
[----:B------:R-:W-:Y:S01]  /*3f5a0*/  STL [R1+0x6d10], R5 ;  /* 0x006d100501007387 */ /* 0x000fe20000100800 */
[----:B---3--:R-:W-:Y:S01]  /*3f5b0*/  HMMA.16816.F32 R20, R20, R14, R24 ;  /* 0x0000000e1414723c */ /* 0x008fe20000001818 */
[----:B------:R-:W3:Y:S01]  /*3f5c0*/  LDL.LU.64 R26, [R1+0x6eb8] ;  /* 0x006eb800011a7983 */ /* 0x000ee20000300a00 */
[----:B------:R-:W3:Y:S02]  /*3f5d0*/  LDL.LU.64 R24, [R1+0x6eb0] ;  /* 0x006eb00001187983 */ /* 0x000ee40000300a00 */
[----:B------:R-:W3:Y:S02]  /*3f5e0*/  LDL.LU.64 R14, [R1+0x6ea8] ;  /* 0x006ea800010e7983 */ /* 0x000ee40000300a00 */
[----:B------:R-:W3:Y:S11]  /*3f5f0*/  LDL.LU.64 R12, [R1+0x6ea0] ;  /* 0x006ea000010c7983 */ /* 0x000ef60000300a00 */
[----:B------:R-:W-:Y:S06]  /*3f600*/  @!UPT UIADD3 URZ, URZ, URZ, URZ ;  /* 0x0000003f3f3ff290 */ /* 0x000fec000fffe03f */
[----:B------:R-:W-:Y:S01]  /*3f610*/  STL.64 [R1+0x270], R20 ;  /* 0x0002701401007387 */ /* 0x000fe20000100a00 */
[----:B------:R0:W-:Y:S03]  /*3f620*/  STL.64 [R1+0x278], R22 ;  /* 0x0002781601007387 */ /* 0x0001e60000100a00 */
[----:B0-----:R-:W4:Y:S01]  /*3f630*/  LDL.LU.64 R22, [R1+0x38] ;  /* 0x0000380001167983 */ /* 0x001f220000300a00 */
[C---:B---3--:R-:W-:Y:S11]  /*3f640*/  HMMA.16816.F32 R24, R12.reuse, R6, R24 ;  /* 0x000000060c18723c */ /* 0x048ff60000001818 */
[----:B------:R-:W-:Y:S11]  /*3f650*/  @!UPT UIADD3 URZ, URZ, URZ, URZ ;  /* 0x0000003f3f3ff290 */ /* 0x000ff6000fffe03f */
[----:B------:R-:W-:Y:S01]  /*3f660*/  @!UPT UIADD3 URZ, URZ, URZ, URZ ;  /* 0x0000003f3f3ff290 */ /* 0x000fe2000fffe03f */
        /* <DEDUP_REMOVED lines=12> */
[----:B------:R-:W2:Y:S01]  /*3f730*/  LDL.LU R26, [R1+0x6e78] ;  /* 0x006e7800011a7983 */ /* 0x000ea20000300800 */
[----:B------:R-:W3:Y:S11]  /*3f740*/  LDL.LU.64 R24, [R1+0x6e70] ;  /* 0x006e700001187983 */ /* 0x000ef60000300a00 */
[----:B------:R-:W-:Y:S10]  /*3f750*/  @!UPT UIADD3 URZ, URZ, URZ, URZ ;  /* 0x0000003f3f3ff290 */ /* 0x000ff4000fffe03f */
        /* <DEDUP_REMOVED lines=13> */
[----:B------:R-:W4:Y:S01]  /*3f830*/  LDL.LU R15, [R1+0xcc] ;  /* 0x0000cc00010f7983 */ /* 0x000f220000300800 */
[----:B------:R0:W-:Y:S01]  /*3f840*/  STL.64 [R1+0x6e48], R22 ;  /* 0x006e481601007387 */ /* 0x0001e20000100a00 */
[----:B------:R-:W2:Y:S02]  /*3f850*/  LDL.LU R20, [R1+0x140] ;  /* 0x0001400001147983 */ /* 0x000ea40000300800 */
[----:B------:R-:W2:Y:S01]  /*3f860*/  LDL.LU R21, [R1+0x144] ;  /* 0x0001440001157983 */ /* 0x000ea20000300800 */
[----:B0-----:R-:W2:Y:S01]  /*3f870*/  LDL.LU R22, [R1+0x148] ;  /* 0x0001480001167983 */ /* 0x001ea20000300800 */
[----:B------:R-:W2:Y:S01]  /*3f880*/  LDL.LU R23, [R1+0x14c] ;  /* 0x00014c0001177983 */ /* 0x000ea20000300800 */
[----:B------:R-:W-:Y:S01]  /*3f890*/  MOV R0, R19 ;  /* 0x0000001300007202 */ /* 0x000fe20000000f00 */
[C---:B----4-:R-:W-:Y:S11]  /*3f8a0*/  HMMA.16816.F32 R12, R8.reuse, R6, R12 ;  /* 0x00000006080c723c */ /* 0x050ff6000000180c */
[----:B------:R-:W-:Y:S11]  /*3f8b0*/  @!UPT UIADD3 URZ, URZ, URZ, URZ ;  /* 0x0000003f3f3ff290 */ /* 0x000ff6000fffe03f */
[----:B------:R-:W-:Y:S01]  /*3f8c0*/  @!UPT UIADD3 URZ, URZ, URZ, URZ ;  /* 0x0000003f3f3ff290 */ /* 0x000fe2000fffe03f */
[----:B------:R-:W-:Y:S01]  /*3f8d0*/  STL.64 [R1+0x150], R12 ;  /* 0x0001500c01007387 */ /* 0x000fe20000100a00 */
[----:B------:R-:W-:Y:S02]  /*3f8e0*/  STL.64 [R1+0x158], R14 ;  /* 0x0001580e01007387 */ /* 0x000fe40000100a00 */
[----:B------:R-:W0:Y:S01]  /*3f8f0*/  LDSM.16.MT88.4 R12, [R28+0x7000] ;  /* 0x007000001c0c783b */ /* 0x000e220000004200 */
[----:B--2---:R-:W-:Y:S01]  /*3f900*/  HMMA.16816.F32 R20, R8, R18, R20 ;  /* 0x000000120814723c */ /* 0x004fe20000001814 */
[----:B0-----:R0:W-:Y:S02]  /*3f910*/  STL.64 [R1+0x6d58], R14 ;  /* 0x006d580e01007387 */ /* 0x0011e40000100a00 */
[----:B0-----:R-:W-:Y:S01]  /*3f920*/  MOV R15, R3 ;  /* 0x00000003000f7202 */ /* 0x001fe20000000f00 */
[----:B------:R-:W-:Y:S02]  /*3f930*/  IMAD.MOV.U32 R3, RZ, RZ, R18 ;  /* 0x000000ffff037224 */ /* 0x000fe400078e0012 */
[----:B------:R-:W0:Y:S04]  /*3f940*/  LDSM.16.MT88.4 R16, [R28+0x7080] ;  /* 0x007080001c10783b */ /* 0x000e280000004200 */
[----:B------:R1:W-:Y:S01]  /*3f950*/  STL.64 [R1+0x6d50], R12 ;  /* 0x006d500c01007387 */ /* 0x0003e20000100a00 */
[----:B---3--:R-:W-:-:S02]  /*3f960*/  MOV R14, R24 ;  /* 0x00000018000e7202 */ /* 0x008fc40000000f00 */
[----:B------:R-:W2:Y:S02]  /*3f970*/  LDL.LU R24, [R1+0x130] ;  /* 0x0001300001187983 */ /* 0x000ea40000300800 */
[----:B-1----:R-:W-:Y:S01]  /*3f980*/  IMAD.MOV.U32 R12, RZ, RZ, R26 ;  /* 0x000000ffff0c7224 */ /* 0x002fe200078e001a */
[----:B------:R-:W-:Y:S02]  /*3f990*/  MOV R13, R25 ;  /* 0x00000019000d7202 */ /* 0x000fe40000000f00 */
[----:B------:R-:W2:Y:S01]  /*3f9a0*/  LDL.LU R25, [R1+0x134] ;  /* 0x0001340001197983 */ /* 0x000ea20000300800 */
[----:B------:R-:W2:Y:S02]  /*3f9b0*/  LDL.LU R26, [R1+0x138] ;  /* 0x00013800011a7983 */ /* 0x000ea40000300800 */
[----:B------:R-:W2:Y:S02]  /*3f9c0*/  LDL.LU R27, [R1+0x13c] ;  /* 0x00013c00011b7983 */ /* 0x000ea40000300800 */
[----:B------:R1:W-:Y:S01]  /*3f9d0*/  STL.64 [R1+0x6da0], R14 ;  /* 0x006da00e01007387 */ /* 0x0003e20000100a00 */
[----:B------:R-:W-:Y:S04]  /*3f9e0*/  STL.64 [R1+0x6d98], R12 ;  /* 0x006d980c01007387 */ /* 0x000fe80000100a00 */
[----:B-1----:R-:W3:Y:S01]  /*3f9f0*/  LDL.64 R14, [R1+0x58] ;  /* 0x00005800010e7983 */ /* 0x002ee20000100a00 */
[----:B------:R-:W-:Y:S02]  /*3fa00*/  STL.64 [R1+0x260], R20 ;  /* 0x0002601401007387 */ /* 0x000fe40000100a00 */
[----:B------:R1:W-:Y:S02]  /*3fa10*/  STL.64 [R1+0x268], R22 ;  /* 0x0002681601007387 */ /* 0x0003e40000100a00 */
[----:B-1----:R-:W2:Y:S01]  /*3fa20*/  LDL.LU.64 R22, [R1+0x6e48] ;  /* 0x006e480001167983 */ /* 0x002ea20000300a00 */
[----:B0-----:R-:W-:Y:S02]  /*3fa30*/  STL.64 [R1], R16 ;  /* 0x0000001001007387 */ /* 0x001fe40000100a00 */
[----:B------:R0:W-:Y:S02]  /*3fa40*/  STL.64 [R1+0x8], R18 ;  /* 0x0000081201007387 */ /* 0x0001e40000100a00 */
[----:B0-----:R-:W4:Y:S01]  /*3fa50*/  LDL.LU.64 R18, [R1+0x6e40] ;  /* 0x006e400001127983 */ /* 0x001f220000300a00 */
[----:B------:R-:W4:Y:S02]  /*3fa60*/  LDL.LU.64 R16, [R1+0x6e38] ;  /* 0x006e380001107983 */ /* 0x000f240000300a00 */
[----:B------:R-:W-:Y:S01]  /*3fa70*/  STL [R1+0x6cd8], R28 ;  /* 0x006cd81c01007387 */ /* 0x000fe20000100800 */
[----:B---3--:R-:W-:Y:S01]  /*3fa80*/  STL.64 [R1+0x6e00], R14 ;  /* 0x006e000e01007387 */ /* 0x008fe20000100a00 */
[----:B----4-:R-:W-:Y:S11]  /*3fa90*/  HMMA.16816.F32 R16, R8, R14, R16 ;  /* 0x0000000e0810723c */ /* 0x010ff60000001810 */
[----:B------:R-:W-:Y:S11]  /*3faa0*/  @!UPT UIADD3 URZ, URZ, URZ, URZ ;  /* 0x0000003f3f3ff290 */ /* 0x000ff6000fffe03f */
[----:B------:R-:W-:Y:S01]  /*3fab0*/  @!UPT UIADD3 URZ, URZ, URZ, URZ ;  /* 0x0000003f3f3ff290 */ /* 0x000fe2000fffe03f */
[----:B------:R0:W-:Y:S01]  /*3fac0*/  STL.64 [R1+0x2b0], R16 ;  /* 0x0002b01001007387 */ /* 0x0001e20000100a00 */
[----:B------:R1:W-:Y:S03]  /*3fad0*/  STL.64 [R1+0x2b8], R18 ;  /* 0x0002b81201007387 */ /* 0x0003e60000100a00 */
[----:B0-----:R-:W3:Y:S01]  /*3fae0*/  LDL.LU R16, [R1+0x70] ;  /* 0x0000700001107983 */ /* 0x001ee20000300800 */
[----:B------:R-:W3:Y:S02]  /*3faf0*/  LDL.LU R17, [R1+0x74] ;  /* 0x0000740001117983 */ /* 0x000ee40000300800 */
[----:B-1----:R-:W4:Y:S02]  /*3fb00*/  LDL.LU R18, [R1+0x78] ;  /* 0x0000780001127983 */ /* 0x002f240000300800 */
[----:B------:R-:W4:Y:S01]  /*3fb10*/  LDL.LU R19, [R1+0x7c] ;  /* 0x00007c0001137983 */ /* 0x000f220000300800 */
[----:B------:R-:W-:-:S02]  /*3fb20*/  MOV R14, R3 ;  /* 0x00000003000e7202 */ /* 0x000fc40000000f00 */
[----:B------:R-:W-:-:S05]  /*3fb30*/  MOV R15, R0 ;  /* 0x00000000000f7202 */ /* 0x000fca0000000f00 */
[----:B------:R0:W-:Y:S01]  /*3fb40*/  STL.64 [R1+0x6e18], R14 ;  /* 0x006e180e01007387 */ /* 0x0001e20000100a00 */
[----:B------:R-:W2:Y:S02]  /*3fb50*/  LDL.LU R12, [R1+0xf0] ;  /* 0x0000f000010c7983 */ /* 0x000ea40000300800 */
[----:B------:R-:W2:Y:S01]  /*3fb60*/  LDL.LU R13, [R1+0xf4] ;  /* 0x0000f400010d7983 */ /* 0x000ea20000300800 */
[----:B0-----:R-:W2:Y:S01]  /*3fb70*/  LDL.LU R14, [R1+0xf8] ;  /* 0x0000f800010e7983 */ /* 0x001ea20000300800 */
[----:B------:R-:W2:Y:S03]  /*3fb80*/  LDL.LU R15, [R1+0xfc] ;  /* 0x0000fc00010f7983 */ /* 0x000ea60000300800 */
        /* <DEDUP_REMOVED lines=11> */
[----:B------:R-:W2:Y:S02]  /*3fc40*/  LDL.LU R18, [R1+0xe8] ;  /* 0x0000e80001127983 */ /* 0x000ea40000300800 */
[----:B------:R-:W2:Y:S01]  /*3fc50*/  LDL.LU R19, [R1+0xec] ;  /* 0x0000ec0001137983 */ /* 0x000ea20000300800 */
[----:B------:R-:W3:Y:S01]  /*3fc60*/  LDL.LU.64 R26, [R1+0x6e30] ;  /* 0x006e3000011a7983 */ /* 0x000ee20000300a00 */
[----:B------:R-:W3:Y:S11]  /*3fc70*/  LDL.LU.64 R24, [R1+0x6e28] ;  /* 0x006e280001187983 */ /* 0x000ef60000300a00 */
[----:B------:R0:W-:Y:S02]  /*3fc80*/  STL.64 [R1+0x140], R8 ;  /* 0x0001400801007387 */ /* 0x0001e40000100a00 */
[----:B------:R1:W-:Y:S01]  /*3fc90*/  STL.64 [R1+0x148], R10 ;  /* 0x0001480a01007387 */ /* 0x0003e20000100a00 */
[----:B0-----:R-:W4:Y:S01]  /*3fca0*/  LDL.LU R8, [R1+0x60] ;  /* 0x0000600001087983 */ /* 0x001f220000300800 */
[----:B------:R-:W4:Y:S02]  /*3fcb0*/  LDL.LU R9, [R1+0x64] ;  /* 0x0000640001097983 */ /* 0x000f240000300800 */
[----:B-1----:R-:W-:-:S02]  /*3fcc0*/  IMAD.MOV.U32 R10, RZ, RZ, R2 ;  /* 0x000000ffff0a7224 */ /* 0x002fc400078e0002 */
[----:B------:R-:W2:Y:S01]  /*3fcd0*/  LDL.LU R2, [R1+0x6e24] ;  /* 0x006e240001027983 */ /* 0x000ea20000300800 */
[----:B------:R-:W2:Y:S03]  /*3fce0*/  LDL.LU R11, [R1+0x6c] ;  /* 0x00006c00010b7983 */ /* 0x000ea60000300800 */
[----:B--2---:R-:W-:Y:S01]  /*3fcf0*/  STL.64 [R1+0x6db0], R10 ;  /* 0x006db00a01007387 */ /* 0x004fe20000100a00 */
[----:B----4-:R0:W-:Y:S03]  /*3fd00*/  STL.64 [R1+0x6da8], R8 ;  /* 0x006da80801007387 */ /* 0x0101e60000100a00 */
[----:B0-----:R-:W2:Y:S01]  /*3fd10*/  LDL.LU R8, [R1+0x90] ;  /* 0x0000900001087983 */ /* 0x001ea20000300800 */
[----:B------:R-:W2:Y:S02]  /*3fd20*/  LDL.LU R9, [R1+0x94] ;  /* 0x0000940001097983 */ /* 0x000ea40000300800 */
[----:B------:R-:W4:Y:S01]  /*3fd30*/  LDL.LU R10, [R1+0x98] ;  /* 0x00009800010a7983 */ /* 0x000f220000300800 */
[----:B------:R-:W-:-:S02]  /*3fd40*/  MOV R11, R2 ;  /* 0x00000002000b7202 */ /* 0x000fc40000000f00 */
[----:B------:R-:W2:Y:S01]  /*3fd50*/  LDL.LU R2, [R1+0x6e20] ;  /* 0x006e200001027983 */ /* 0x000ea20000300800 */
[----:B---3--:R-:W-:Y:S03]  /*3fd60*/  HMMA.16816.F32 R12, R24, R6, R12 ;  /* 0x00000006180c723c */ /* 0x008fe6000000180c */
[----:B----4-:R-:W-:Y:S01]  /*3fd70*/  STL.64 [R1+0x6dc0], R10 ;  /* 0x006dc00a01007387 */ /* 0x010fe20000100a00 */
[----:B--2---:R0:W-:Y:S03]  /*3fd80*/  STL.64 [R1+0x6db8], R8 ;  /* 0x006db80801007387 */ /* 0x0041e60000100a00 */
        /* <DEDUP_REMOVED lines=8> */
[----:B------:R-:W2:Y:S01]  /*3fe10*/  LDL.LU R10, [R1+0xb8] ;  /* 0x0000b800010a7983 */ /* 0x000ea20000300800 */
[----:B------:R-:W-:Y:S01]  /*3fe20*/  MOV R11, R2 ;  /* 0x00000002000b7202 */ /* 0x000fe20000000f00 */
[----:B------:R-:W-:Y:S01]  /*3fe30*/  STL.64 [R1+0x250], R12 ;  /* 0x0002500c01007387 */ /* 0x000fe20000100a00 */
[----:B------:R0:W-:Y:S01]  /*3fe40*/  STL [R1+0x258], R14 ;  /* 0x0002580e01007387 */ /* 0x0001e20000100800 */
[----:B------:R-:W-:-:S02]  /*3fe50*/  MOV R2, R15 ;  /* 0x0000000f00027202 */ /* 0x000fc40000000f00 */
[----:B0-----:R-:W3:Y:S03]  /*3fe60*/  LDL.LU.64 R14, [R1+0x6e18] ;  /* 0x006e1800010e7983 */ /* 0x001ee60000300a00 */
[----:B------:R-:W-:Y:S01]  /*3fe70*/  STL [R1+0x6c58], R2 ;  /* 0x006c580201007387 */ /* 0x000fe20000100800 */
[C---:B---3--:R-:W-:Y:S01]  /*3fe80*/  HMMA.16816.F32 R12, R24.reuse, R14, R16 ;  /* 0x0000000e180c723c */ /* 0x048fe20000001810 */
[----:B------:R-:W3:Y:S01]  /*3fe90*/  LDL.LU.64 R18, [R1+0x6e10] ;  /* 0x006e100001127983 */ /* 0x000ee20000300a00 */
[----:B------:R-:W3:Y:S11]  /*3fea0*/  LDL.LU.64 R16, [R1+0x6e08] ;  /* 0x006e080001107983 */ /* 0x000ef60000300a00 */
[----:B------:R-:W-:Y:S10]  /*3feb0*/  @!UPT UIADD3 URZ, URZ, URZ, URZ ;  /* 0x0000003f3f3ff290 */ /* 0x000ff4000fffe03f */
[----:B------:R-:W-:Y:S01]  /*3fec0*/  STL.64 [R1+0xf0], R12 ;  /* 0x0000f00c01007387 */ /* 0x000fe20000100a00 */
[----:B------:R0:W-:Y:S03]  /*3fed0*/  STL.64 [R1+0xf8], R14 ;  /* 0x0000f80e01007387 */ /* 0x0001e60000100a00 */
[----:B0-----:R-:W3:Y:S02]  /*3fee0*/  LDL.LU.64 R14, [R1+0x6e00] ;  /* 0x006e0000010e7983 */ /* 0x001ee40000300a00 */
[C---:B---3--:R-:W-:Y:S11]  /*3fef0*/  HMMA.16816.F32 R16, R24.reuse, R14, R16 ;  /* 0x0000000e1810723c */ /* 0x048ff60000001810 */
[----:B------:R-:W-:Y:S11]  /*3ff00*/  @!UPT UIADD3 URZ, URZ, URZ, URZ ;  /* 0x0000003f3f3ff290 */ /* 0x000ff6000fffe03f */
[----:B------:R-:W-:Y:S01]  /*3ff10*/  @!UPT UIADD3 URZ, URZ, URZ, URZ ;  /* 0x0000003f3f3ff290 */ /* 0x000fe2000fffe03f */
[----:B------:R-:W-:Y:S01]  /*3ff20*/  STL.64 [R1+0xe0], R16 ;  /* 0x0000e01001007387 */ /* 0x000fe20000100a00 */
[----:B------:R0:W-:Y:S03]  /*3ff30*/  STL.64 [R1+0xe8], R18 ;  /* 0x0000e81201007387 */ /* 0x0001e60000100a00 */
[----:B0-----:R-:W3:Y:S01]  /*3ff40*/  LDL.LU.64 R18, [R1+0x6df8] ;  /* 0x006df80001127983 */ /* 0x001ee20000300a00 */
[----:B------:R-:W3:Y:S02]  /*3ff50*/  LDL.LU.64 R16, [R1+0x6df0] ;  /* 0x006df00001107983 */ /* 0x000ee40000300a00 */
[----:B------:R0:W-:Y:S02]  /*3ff60*/  STL.64 [R1+0x6dc8], R14 ;  /* 0x006dc80e01007387 */ /* 0x0001e40000100a00 */
[----:B0-----:R-:W4:Y:S01]  /*3ff70*/  LDL.64 R14, [R1+0x28] ;  /* 0x00002800010e7983 */ /* 0x001f220000100a00 */
[----:B---3--:R-:W-:Y:S03]  /*3ff80*/  HMMA.16816.F32 R24, R24, R22, R16 ;  /* 0x000000161818723c */ /* 0x008fe60000001810 */
[----:B------:R-:W2:Y:S01]  /*3ff90*/  LDL.LU.64 R18, [R1+0x6de8] ;  /* 0x006de80001127983 */ /* 0x000ea20000300a00 */
[----:B------:R-:W2:Y:S11]  /*3ffa0*/  LDL.LU.64 R16, [R1+0x6de0] ;  /* 0x006de00001107983 */ /* 0x000eb60000300a00 */
[----:B------:R-:W-:Y:S08]  /*3ffb0*/  @!UPT UIADD3 URZ, URZ, URZ, URZ ;  /* 0x0000003f3f3ff290 */ /* 0x000ff0000fffe03f */
[----:B------:R0:W-:Y:S01]  /*3ffc0*/  STL.64 [R1+0xc0], R24 ;  /* 0x0000c01801007387 */ /* 0x0001e20000100a00 */
[----:B------:R1:W-:Y:S03]  /*3ffd0*/  STL.64 [R1+0xc8], R26 ;  /* 0x0000c81a01007387 */ /* 0x0003e60000100a00 */
[----:B0-----:R-:W3:Y:S01]  /*3ffe0*/  LDL.LU R24, [R1+0x40] ;  /* 0x0000400001187983 */ /* 0x001ee20000300800 */
[----:B------:R-:W3:Y:S02]  /*3fff0*/  LDL.LU R25, [R1+0x44] ;  /* 0x0000440001197983 */ /* 0x000ee40000300800 */
[----:B-1----:R-:W3:Y:S02]  /*40000*/  LDL.LU R26, [R1+0x48] ;  /* 0x00004800011a7983 */ /* 0x002ee40000300800 */
[----:B------:R-:W3:Y:S01]  /*40010*/  LDL.LU R27, [R1+0x4c] ;  /* 0x00004c00011b7983 */ /* 0x000ee20000300800 */
[C---:B--2---:R-:W-:Y:S11]  /*40020*/  HMMA.16816.F32 R8, R16.reuse, R6, R8 ;  /* 0x000000061008723c */ /* 0x044ff60000001808 */
[----:B------:R-:W-:Y:S11]  /*40030*/  @!UPT UIADD3 URZ, URZ, URZ, URZ ;  /* 0x0000003f3f3ff290 */ /* 0x000ff6000fffe03f */
[----:B------:R-:W-:Y:S01]  /*40040*/  @!UPT UIADD3 URZ, URZ, URZ, URZ ;  /* 0x0000003f3f3ff290 */ /* 0x000fe2000fffe03f */
[----:B------:R-:W-:Y:S01]  /*40050*/  STL.64 [R1+0x210], R8 ;  /* 0x0002100801007387 */ /* 0x000fe20000100a00 */
[----:B------:R0:W-:Y:S03]  /*40060*/  STL.64 [R1+0x218], R10 ;  /* 0x0002180a01007387 */ /* 0x0001e60000100a00 */
[----:B0-----:R-:W2:Y:S01]  /*40070*/  LDL.LU.64 R10, [R1+0x6dd8] ;  /* 0x006dd800010a7983 */ /* 0x001ea20000300a00 */
[----:B------:R-:W2:Y:S02]  /*40080*/  LDL.LU.64 R8, [R1+0x6dd0] ;  /* 0x006dd00001087983 */ /* 0x000ea40000300a00 */
[----:B----4-:R-:W-:Y:S01]  /*40090*/  IMAD.MOV.U32 R0, RZ, RZ, R15 ;  /* 0x000000ffff007224 */ /* 0x010fe200078e000f */
[C---:B--2---:R-:W-:Y:S01]  /*400a0*/  HMMA.16816.F32 R8, R16.reuse, R14, R8 ;  /* 0x0000000e1008723c */ /* 0x044fe20000001808 */
[----:B------:R-:W2:Y:S11]  /*400b0*/  LDL.LU.64 R14, [R1+0x6dc8] ;  /* 0x006dc800010e7983 */ /* 0x000eb60000300a00 */
[----:B------:R-:W-:Y:S11]  /*400c0*/  @!UPT UIADD3 URZ, URZ, URZ, URZ ;  /* 0x0000003f3f3ff290 */ /* 0x000ff6000fffe03f */
[----:B------:R-:W-:Y:S01]  /*400d0*/  STL.64 [R1+0xb0], R8 ;  /* 0x0000b00801007387 */ /* 0x000fe20000100a00 */
[----:B------:R0:W-:Y:S01]  /*400e0*/  STL [R1+0xb8], R10 ;  /* 0x0000b80a01007387 */ /* 0x0001e20000100800 */
[----:B------:R-:W-:Y:S02]  /*400f0*/  MOV R2, R11 ;  /* 0x0000000b00027202 */ /* 0x000fe40000000f00 */
[----:B0-----:R-:W4:Y:S01]  /*40100*/  LDL.LU.64 R10, [R1+0x6dc0] ;  /* 0x006dc000010a7983 */ /* 0x001f220000300a00 */
[----:B------:R-:W4:Y:S02]  /*40110*/  LDL.LU.64 R8, [R1+0x6db8] ;  /* 0x006db80001087983 */ /* 0x000f240000300a00 */
[----:B------:R0:W-:Y:S01]  /*40120*/  STL [R1+0x6c5c], R2 ;  /* 0x006c5c0201007387 */ /* 0x0001e20000100800 */
[----:B--2---:R-:W-:Y:S01]  /*40130*/  MOV R3, R15 ;  /* 0x0000000f00037202 */ /* 0x004fe20000000f00 */
[C---:B----4-:R-:W-:Y:S08]  /*40140*/  HMMA.16816.F32 R8, R16.reuse, R14, R8 ;  /* 0x0000000e1008723c */ /* 0x050ff00000001808 */
[----:B---3--:R-:W-:Y:S11]  /*40150*/  HMMA.16816.F32 R16, R16, R22, R24 ;  /* 0x000000161010723c */ /* 0x008ff60000001818 */
[----:B------:R-:W-:Y:S04]  /*40160*/  @!UPT UIADD3 URZ, URZ, URZ, URZ ;  /* 0x0000003f3f3ff290 */ /* 0x000fe8000fffe03f */
[----:B------:R-:W-:Y:S01]  /*40170*/  STL.64 [R1+0xa0], R8 ;  /* 0x0000a00801007387 */ /* 0x000fe20000100a00 */
[----:B------:R1:W-:Y:S08]  /*40180*/  STL.64 [R1+0xa8], R10 ;  /* 0x0000a80a01007387 */ /* 0x0003f00000100a00 */
[----:B0-----:R-:W-:Y:S01]  /*40190*/  MOV R2, R19 ;  /* 0x0000001300027202 */ /* 0x001fe20000000f00 */
[----:B-1----:R-:W2:Y:S01]  /*401a0*/  LDL.LU.64 R10, [R1+0x6db0] ;  /* 0x006db000010a7983 */ /* 0x002ea20000300a00 */
[----:B------:R-:W2:Y:S02]  /*401b0*/  LDL.LU.64 R8, [R1+0x6da8] ;  /* 0x006da80001087983 */ /* 0x000ea40000300a00 */
[----:B------:R-:W2:Y:S02]  /*401c0*/  LDL.LU.64 R14, [R1+0x6da0] ;  /* 0x006da000010e7983 */ /* 0x000ea40000300a00 */
[----:B------:R-:W2:Y:S01]  /*401d0*/  LDL.LU.64 R12, [R1+0x6d98] ;  /* 0x006d9800010c7983 */ /* 0x000ea20000300a00 */
[----:B------:R-:W-:Y:S01]  /*401e0*/  STL.64 [R1+0x1d0], R16 ;  /* 0x0001d01001007387 */ /* 0x000fe20000100a00 */
[----:B------:R-:W-:Y:S02]  /*401f0*/  STL [R1+0x1d8], R18 ;  /* 0x0001d81201007387 */ /* 0x000fe40000100800 */
[----:B------:R-:W3:Y:S01]  /*40200*/  LDL R19, [R1+0xe10] ;  /* 0x000e100001137983 */ /* 0x000ee20000100800 */
[----:B------:R-:W-:Y:S01]  /*40210*/  MOV R5, R22 ;  /* 0x0000001600057202 */ /* 0x000fe20000000f00 */
[----:B------:R-:W-:-:S02]  /*40220*/  IMAD.MOV.U32 R4, RZ, RZ, R23 ;  /* 0x000000ffff047224 */ /* 0x000fc400078e0017 */
[----:B------:R-:W0:Y:S04]  /*40230*/  LDSM.16.MT88.4 R20, [R29+0x8000] ;  /* 0x008000001d14783b */ /* 0x000e280000004200 */
[----:B------:R-:W-:Y:S04]  /*40240*/  STL [R1+0x6c60], R2 ;  /* 0x006c600201007387 */ /* 0x000fe80000100800 */
[----:B0-----:R0:W-:Y:S01]  /*40250*/  STL.64 [R1+0x6ce8], R22 ;  /* 0x006ce81601007387 */ /* 0x0011e20000100a00 */
[----:B------:R-:W-:Y:S01]  /*40260*/  STL.64 [R1+0x6ce0], R20 ;  /* 0x006ce01401007387 */ /* 0x000fe20000100a00 */
[----:B0-----:R-:W-:Y:S01]  /*40270*/  MOV R23, R4 ;  /* 0x0000000400177202 */ /* 0x001fe20000000f00 */
[----:B--2---:R-:W-:Y:S01]  /*40280*/  HMMA.16816.F32 R24, R12, R6, R8 ;  /* 0x000000060c18723c */ /* 0x004fe20000001808 */
[----:B---3--:R-:W0:Y:S04]  /*40290*/  LDSM.16.M88.4 R8, [R19+0x20100] ;  /* 0x020100001308783b */ /* 0x008e280000000200 */
[----:B0-----:R-:W-:Y:S11]  /*402a0*/  STL.64 [R1+0x60], R8 ;  /* 0x0000600801007387 */ /* 0x001ff60000100a00 */
[----:B------:R-:W-:Y:S07]  /*402b0*/  @!UPT UIADD3 URZ, URZ, URZ, URZ ;  /* 0x0000003f3f3ff290 */ /* 0x000fee000fffe03f */
[----:B------:R-:W-:Y:S02]  /*402c0*/  STL.64 [R1+0x1c0], R24 ;  /* 0x0001c01801007387 */ /* 0x000fe40000100a00 */
[----:B------:R-:W-:Y:S02]  /*402d0*/  STL.64 [R1+0x1c8], R26 ;  /* 0x0001c81a01007387 */ /* 0x000fe40000100a00 */
[----:B------:R-:W-:Y:S02]  /*402e0*/  STL.64 [R1+0x68], R10 ;  /* 0x0000680a01007387 */ /* 0x000fe40000100a00 */
[----:B------:R-:W-:Y:S02]  /*402f0*/  IMAD.MOV.U32 R4, RZ, RZ, R9 ;  /* 0x000000ffff047224 */ /* 0x000fe400078e0009 */
[----:B------:R-:W0:Y:S04]  /*40300*/  LDSM.16.M88.4 R8, [R19+0x28100] ;  /* 0x028100001308783b */ /* 0x000e280000000200 */
[----:B------:R-:W-:Y:S01]  /*40310*/  STL.64 [R1+0x6d68], R6 ;  /* 0x006d680601007387 */ /* 0x000fe20000100a00 */
[----:B------:R-:W-:Y:S03]  /*40320*/  STL [R1+0x6d60], R4 ;  /* 0x006d600401007387 */ /* 0x000fe60000100800 */
[----:B0-----:R-:W-:Y:S01]  /*40330*/  STL.64 [R1+0x70], R8 ;  /* 0x0000700801007387 */ /* 0x001fe20000100a00 */
[----:B------:R-:W-:Y:S02]  /*40340*/  STL.64 [R1+0x78], R10 ;  /* 0x0000780a01007387 */ /* 0x000fe40000100a00 */
[----:B------:R-:W2:Y:S02]  /*40350*/  LDL.LU.64 R24, [R1] ;  /* 0x0000000001187983 */ /* 0x000ea40000300a00 */
[----:B------:R-:W3:Y:S01]  /*40360*/  LDL.LU.64 R26, [R1+0x8] ;  /* 0x00000800011a7983 */ /* 0x000ee20000300a00 */
[----:B------:R-:W-:-:S02]  /*40370*/  MOV R22, R5 ;  /* 0x0000000500167202 */ /* 0x000fc40000000f00 */
[----:B------:R-:W0:Y:S01]  /*40380*/  LDSM.16.M88.4 R4, [R19+0x30100] ;  /* 0x030100001304783b */ /* 0x000e220000000200 */
[----:B------:R-:W-:Y:S01]  /*40390*/  MOV R28, R9 ;  /* 0x00000009001c7202 */ /* 0x000fe20000000f00 */
[----:B------:R-:W1:Y:S02]  /*403a0*/  LDSM.16.M88.4 R16, [R19+0x38100] ;  /* 0x038100001310783b */ /* 0x000e640000000200 */
[----:B0-----:R-:W-:Y:S02]  /*403b0*/  STL.64 [R1+0x90], R4 ;  /* 0x0000900401007387 */ /* 0x001fe40000100a00 */
[----:B------:R-:W-:Y:S02]  /*403c0*/  STL.64 [R1+0x98], R6 ;  /* 0x0000980601007387 */ /* 0x000fe40000100a00 */
[----:B---3--:R-:W-:Y:S01]  /*403d0*/  STL.64 [R1+0x6d28], R26 ;  /* 0x006d281a01007387 */ /* 0x008fe20000100a00 */
[----:B--2---:R0:W-:Y:S03]  /*403e0*/  STL.64 [R1+0x6d20], R24 ;  /* 0x006d201801007387 */ /* 0x0041e60000100a00 */
[----:B0-----:R-:W2:Y:S01]  /*403f0*/  LDL.LU R24, [R1+0x220] ;  /* 0x0002200001187983 */ /* 0x001ea20000300800 */
[----:B------:R-:W2:Y:S02]  /*40400*/  LDL.LU R25, [R1+0x224] ;  /* 0x0002240001197983 */ /* 0x000ea40000300800 */
[----:B------:R-:W3:Y:S02]  /*40410*/  LDL.LU R26, [R1+0x228] ;  /* 0x00022800011a7983 */ /* 0x000ee40000300800 */
[----:B------:R-:W3:Y:S01]  /*40420*/  LDL.LU R27, [R1+0x22c] ;  /* 0x00022c00011b7983 */ /* 0x000ee20000300800 */
[----:B------:R-:W4:Y:S01]  /*40430*/  LDL.LU R4, [R1+0x230] ;  /* 0x0002300001047983 */ /* 0x000f220000300800 */
[----:B------:R-:W4:Y:S02]  /*40440*/  LDL.LU R5, [R1+0x234] ;  /* 0x0002340001057983 */ /* 0x000f240000300800 */
[----:B------:R-:W2:Y:S02]  /*40450*/  LDL.LU R6, [R1+0x238] ;  /* 0x0002380001067983 */ /* 0x000ea40000300800 */
[----:B------:R-:W2:Y:S01]  /*40460*/  LDL.LU R7, [R1+0x23c] ;  /* 0x00023c0001077983 */ /* 0x000ea20000300800 */
[----:B------:R-:W3:Y:S01]  /*40470*/  LDL.LU R8, [R1+0x1f0] ;  /* 0x0001f00001087983 */ /* 0x000ee20000300800 */
[----:B------:R-:W3:Y:S02]  /*40480*/  LDL.LU R9, [R1+0x1f4] ;  /* 0x0001f40001097983 */ /* 0x000ee40000300800 */
[----:B------:R-:W3:Y:S02]  /*40490*/  LDL.LU R10, [R1+0x1f8] ;  /* 0x0001f800010a7983 */ /* 0x000ee40000300800 */
[----:B------:R-:W3:Y:S01]  /*404a0*/  LDL.LU R11, [R1+0x1fc] ;  /* 0x0001fc00010b7983 */ /* 0x000ee20000300800 */
[----:B--2---:R0:W-:Y:S01]  /*404b0*/  STL.64 [R1+0x6d78], R6 ;  /* 0x006d780601007387 */ /* 0x0041e20000100a00 */
[----:B----4-:R-:W-:Y:S03]  /*404c0*/  STL.64 [R1+0x6d70], R4 ;  /* 0x006d700401007387 */ /* 0x010fe60000100a00 */
[----:B0-----:R-:W2:Y:S01]  /*404d0*/  LDL R6, [R1+0x58] ;  /* 0x0000580001067983 */ /* 0x001ea20000100800 */
[----:B------:R-:W-:-:S02]  /*404e0*/  MOV R7, R3 ;  /* 0x0000000300077202 */ /* 0x000fc40000000f00 */
[----:B------:R-:W4:Y:S02]  /*404f0*/  LDL.LU R3, [R1+0x6d90] ;  /* 0x006d900001037983 */ /* 0x000f240000300800 */
[----:B---3--:R-:W-:Y:S01]  /*40500*/  STL.64 [R1+0x6d38], R26 ;  /* 0x006d381a01007387 */ /* 0x008fe20000100a00 */
[----:B------:R0:W-:Y:S04]  /*40510*/  STL.64 [R1+0x6d30], R24 ;  /* 0x006d301801007387 */ /* 0x0001e80000100a00 */
        /* <DEDUP_REMOVED lines=10> */
[----:B-1----:R-:W-:Y:S01]  /*405c0*/  MOV R21, R16 ;  /* 0x0000001000157202 */ /* 0x002fe20000000f00 */
[----:B------:R-:W-:Y:S01]  /*405d0*/  IMAD.MOV.U32 R20, RZ, RZ, R17 ;  /* 0x000000ffff147224 */ /* 0x000fe200078e0011 */
[----:B---3--:R-:W-:Y:S01]  /*405e0*/  STL.64 [R1+0x6d88], R26 ;  /* 0x006d881a01007387 */ /* 0x008fe20000100a00 */
[----:B--2---:R0:W-:Y:S03]  /*405f0*/  STL.64 [R1+0x6d80], R24 ;  /* 0x006d801801007387 */ /* 0x0041e60000100a00 */
[----:B0-----:R-:W2:Y:S01]  /*40600*/  LDL.LU R24, [R1+0x2d0] ;  /* 0x0002d00001187983 */ /* 0x001ea20000300800 */
[----:B------:R-:W2:Y:S02]  /*40610*/  LDL.LU R25, [R1+0x2d4] ;  /* 0x0002d40001197983 */ /* 0x000ea40000300800 */
[----:B------:R-:W2:Y:S02]  /*40620*/  LDL.LU R26, [R1+0x2d8] ;  /* 0x0002d800011a7983 */ /* 0x000ea40000300800 */
[----:B------:R-:W2:Y:S01]  /*40630*/  LDL.LU R27, [R1+0x2dc] ;  /* 0x0002dc00011b7983 */ /* 0x000ea20000300800 */
[----:B------:R-:W-:Y:S01]  /*40640*/  STL.64 [R1+0x80], R16 ;  /* 0x0000801001007387 */ /* 0x000fe20000100a00 */
[----:B------:R-:W-:Y:S02]  /*40650*/  STL.64 [R1+0x88], R18 ;  /* 0x0000881201007387 */ /* 0x000fe40000100a00 */
[----:B------:R-:W0:Y:S02]  /*40660*/  LDSM.16.MT88.4 R16, [R29+0x8080] ;  /* 0x008080001d10783b */ /* 0x000e240000004200 */
[----:B0-----:R0:W-:Y:S02]  /*40670*/  STL.64 [R1+0x6ca8], R18 ;  /* 0x006ca81201007387 */ /* 0x0011e40000100a00 */
[----:B------:R-:W-:Y:S02]  /*40680*/  STL.64 [R1+0x6ca0], R16 ;  /* 0x006ca01001007387 */ /* 0x000fe40000100a00 */
[----:B0-----:R-:W3:Y:S01]  /*40690*/  LDL.LU R18, [R1+0x28] ;  /* 0x0000280001127983 */ /* 0x001ee20000300800 */
[----:B------:R-:W-:Y:S01]  /*406a0*/  MOV R19, R0 ;  /* 0x0000000000137202 */ /* 0x000fe20000000f00 */
[----:B------:R-:W-:Y:S01]  /*406b0*/  STL [R1+0x6b80], R29 ;  /* 0x006b801d01007387 */ /* 0x000fe20000100800 */
[C---:B--2---:R-:W-:Y:S08]  /*406c0*/  HMMA.16816.F32 R4, R12.reuse, R6, R24 ;  /* 0x000000060c04723c */ /* 0x044ff00000001818 */
[C---:B---3--:R-:W-:Y:S11]  /*406d0*/  HMMA.16816.F32 R8, R12.reuse, R18, R8 ;  /* 0x000000120c08723c */ /* 0x048ff60000001808 */
[----:B------:R-:W-:Y:S11]  /*406e0*/  @!UPT UIADD3 URZ, URZ, URZ, URZ ;  /* 0x0000003f3f3ff290 */ /* 0x000ff6000fffe03f */
[----:B------:R-:W-:Y:S01]  /*406f0*/  @!UPT UIADD3 URZ, URZ, URZ, URZ ;  /* 0x0000003f3f3ff290 */ /* 0x000fe2000fffe03f */
[----:B------:R-:W-:Y:S01]  /*40700*/  STL.64 [R1+0x200], R8 ;  /* 0x0002000801007387 */ /* 0x000fe20000100a00 */
[----:B------:R-:W-:Y:S02]  /*40710*/  STL.64 [R1+0x208], R10 ;  /* 0x0002080a01007387 */ /* 0x000fe40000100a00 */
[----:B----4-:R-:W0:Y:S01]  /*40720*/  LDSM.16.MT88.4 R8, [R3+0x8000] ;  /* 0x008000000308783b */ /* 0x010e220000004200 */
[----:B------:R-:W-:Y:S01]  /*40730*/  MOV R2, R7 ;  /* 0x0000000700027202 */ /* 0x000fe20000000f00 */
[----:B0-----:R-:W-:Y:S02]  /*40740*/  STL.64 [R1+0x6c70], R10 ;  /* 0x006c700a01007387 */ /* 0x001fe40000100a00 */
[----:B------:R0:W-:Y:S02]  /*40750*/  STL.64 [R1+0x6c68], R8 ;  /* 0x006c680801007387 */ /* 0x0001e40000100a00 */
[----:B0-----:R-:W2:Y:S01]  /*40760*/  LDL.LU R8, [R1+0x290] ;  /* 0x0002900001087983 */ /* 0x001ea20000300800 */
[----:B------:R-:W2:Y:S02]  /*40770*/  LDL.LU R9, [R1+0x294] ;  /* 0x0002940001097983 */ /* 0x000ea40000300800 */
[----:B------:R-:W2:Y:S02]  /*40780*/  LDL.LU R10, [R1+0x298] ;  /* 0x00029800010a7983 */ /* 0x000ea40000300800 */
[----:B------:R-:W2:Y:S01]  /*40790*/  LDL.LU R11, [R1+0x29c] ;  /* 0x00029c00010b7983 */ /* 0x000ea20000300800 */
[----:B------:R-:W3:Y:S01]  /*407a0*/  LDL.LU.64 R26, [R1+0x6d88] ;  /* 0x006d8800011a7983 */ /* 0x000ee20000300a00 */
[----:B------:R-:W3:Y:S02]  /*407b0*/  LDL.LU.64 R24, [R1+0x6d80] ;  /* 0x006d800001187983 */ /* 0x000ee40000300a00 */
[----:B------:R-:W-:Y:S02]  /*407c0*/  STL.64 [R1+0x1f0], R4 ;  /* 0x0001f00401007387 */ /* 0x000fe40000100a00 */
[----:B------:R0:W-:Y:S02]  /*407d0*/  STL [R1+0x1f8], R6 ;  /* 0x0001f80601007387 */ /* 0x0001e40000100800 */
[----:B0-----:R-:W4:Y:S01]  /*407e0*/  LDL.LU.64 R6, [R1+0x6d78] ;  /* 0x006d780001067983 */ /* 0x001f220000300a00 */
[----:B------:R-:W4:Y:S02]  /*407f0*/  LDL.LU.64 R4, [R1+0x6d70] ;  /* 0x006d700001047983 */ /* 0x000f240000300a00 */
[----:B----4-:R-:W-:Y:S01]  /*40800*/  HMMA.16816.F32 R12, R12, R22, R4 ;  /* 0x000000160c0c723c */ /* 0x010fe20000001804 */
[----:B------:R-:W3:Y:S01]  /*40810*/  LDL.LU.64 R6, [R1+0x6d68] ;  /* 0x006d680001067983 */ /* 0x000ee20000300a00 */
[----:B------:R-:W4:Y:S11]  /*40820*/  LDL.LU R4, [R1+0x6d60] ;  /* 0x006d600001047983 */ /* 0x000f360000300800 */
[----:B------:R-:W-:Y:S10]  /*40830*/  @!UPT UIADD3 URZ, URZ, URZ, URZ ;  /* 0x0000003f3f3ff290 */ /* 0x000ff4000fffe03f */
[----:B------:R-:W-:Y:S01]  /*40840*/  STL.64 [R1+0x240], R12 ;  /* 0x0002400c01007387 */ /* 0x000fe20000100a00 */
[----:B------:R0:W-:Y:S03]  /*40850*/  STL.64 [R1+0x248], R14 ;  /* 0x0002480e01007387 */ /* 0x0001e60000100a00 */
[----:B0-----:R-:W3:Y:S01]  /*40860*/  LDL.LU.64 R14, [R1+0x6d58] ;  /* 0x006d5800010e7983 */ /* 0x001ee20000300a00 */
[----:B------:R-:W3:Y:S02]  /*40870*/  LDL.LU.64 R12, [R1+0x6d50] ;  /* 0x006d5000010c7983 */ /* 0x000ee40000300a00 */
[C---:B---3--:R-:W-:Y:S08]  /*40880*/  HMMA.16816.F32 R24, R12.reuse, R6, R24 ;  /* 0x000000060c18723c */ /* 0x048ff00000001818 */
[----:B--2---:R-:W-:Y:S11]  /*40890*/  HMMA.16816.F32 R8, R12, R18, R8 ;  /* 0x000000120c08723c */ /* 0x004ff60000001808 */
[----:B------:R-:W-:Y:S04]  /*408a0*/  @!UPT UIADD3 URZ, URZ, URZ, URZ ;  /* 0x0000003f3f3ff290 */ /* 0x000fe8000fffe03f */
[----:B------:R-:W-:Y:S01]  /*408b0*/  STL.64 [R1+0x2a0], R24 ;  /* 0x0002a01801007387 */ /* 0x000fe20000100a00 */
[----:B------:R0:W-:Y:S03]  /*408c0*/  STL.64 [R1+0x2a8], R26 ;  /* 0x0002a81a01007387 */ /* 0x0001e60000100a00 */
[----:B0-----:R-:W2:Y:S01]  /*408d0*/  LDL.LU.64 R26, [R1+0x6d48] ;  /* 0x006d4800011a7983 */ /* 0x001ea20000300a00 */
[----:B------:R-:W2:Y:S03]  /*408e0*/  LDL.LU.64 R24, [R1+0x6d40] ;  /* 0x006d400001187983 */ /* 0x000ea60000300a00 */
[----:B------:R0:W-:Y:S02]  /*408f0*/  STL.64 [R1+0x290], R8 ;  /* 0x0002900801007387 */ /* 0x0001e40000100a00 */
[----:B------:R1:W-:Y:S01]  /*40900*/  STL [R1+0x29c], R11 ;  /* 0x00029c0b01007387 */ /* 0x0003e20000100800 */
[----:B0-----:R-:W3:Y:S01]  /*40910*/  LDL.64 R8, [R1+0x90] ;  /* 0x0000900001087983 */ /* 0x001ee20000100a00 */
[----:B------:R-:W-:-:S03]  /*40920*/  MOV R29, R10 ;  /* 0x0000000a001d7202 */ /* 0x000fc60000000f00 */
[----:B---3--:R-:W-:Y:S01]  /*40930*/  STL.64 [R1+0x6cc0], R8 ;  /* 0x006cc00801007387 */ /* 0x008fe20000100a00 */
[----:B-1----:R-:W2:Y:S02]  /*40940*/  LDL.LU.64 R10, [R1+0x58] ;  /* 0x00005800010a7983 */ /* 0x002ea40000300a00 */
[----:B------:R-:W-:Y:S01]  /*40950*/  STL [R1+0x6b84], R29 ;  /* 0x006b841d01007387 */ /* 0x000fe20000100800 */
[C---:B--2---:R-:W-:Y:S11]  /*40960*/  HMMA.16816.F32 R24, R12.reuse, R10, R24 ;  /* 0x0000000a0c18723c */ /* 0x044ff60000001818 */
[----:B------:R-:W-:Y:S11]  /*40970*/  @!UPT UIADD3 URZ, URZ, URZ, URZ ;  /* 0x0000003f3f3ff290 */ /* 0x000ff6000fffe03f */
[----:B------:R-:W-:Y:S01]  /*40980*/  @!UPT UIADD3 URZ, URZ, URZ, URZ ;  /* 0x0000003f3f3ff290 */ /* 0x000fe2000fffe03f */
[----:B------:R-:W-:Y:S01]  /*40990*/  STL.64 [R1+0x280], R24 ;  /* 0x0002801801007387 */ /* 0x000fe20000100a00 */
[----:B------:R0:W-:Y:S03]  /*409a0*/  STL.64 [R1+0x288], R26 ;  /* 0x0002881a01007387 */ /* 0x0001e60000100a00 */
[----:B0-----:R-:W2:Y:S01]  /*409b0*/  LDL.LU.64 R26, [R1+0x6d38] ;  /* 0x006d3800011a7983 */ /* 0x001ea20000300a00 */
[----:B------:R-:W2:Y:S02]  /*409c0*/  LDL.LU.64 R24, [R1+0x6d30] ;  /* 0x006d300001187983 */ /* 0x000ea40000300a00 */
[----:B------:R-:W3:Y:S02]  /*409d0*/  LDL.LU R8, [R1+0x2c0] ;  /* 0x0002c00001087983 */ /* 0x000ee40000300800 */
[----:B------:R-:W-:Y:S01]  /*409e0*/  IMAD.MOV.U32 R0, RZ, RZ, R10 ;  /* 0x000000ffff007224 */ /* 0x000fe200078e000a */
[----:B------:R-:W3:Y:S01]  /*409f0*/  LDL.LU R9, [R1+0x2c4] ;  /* 0x0002c40001097983 */ /* 0x000ee20000300800 */
[----:B------:R-:W-:Y:S01]  /*40a00*/  MOV R5, R11 ;  /* 0x0000000b00057202 */ /* 0x000fe20000000f00 */
[----:B------:R-:W3:Y:S02]  /*40a10*/  LDL.LU R10, [R1+0x2c8] ;  /* 0x0002c800010a7983 */ /* 0x000ee40000300800 */
[----:B------:R-:W3:Y:S01]  /*40a20*/  LDL.LU R11, [R1+0x2cc] ;  /* 0x0002cc00010b7983 */ /* 0x000ee20000300800 */
[----:B--2---:R-:W-:Y:S01]  /*40a30*/  HMMA.16816.F32 R12, R12, R22, R24 ;  /* 0x000000160c0c723c */ /* 0x004fe20000001818 */
[----:B------:R-:W2:Y:S01]  /*40a40*/  LDL.LU.64 R26, [R1+0x6d28] ;  /* 0x006d2800011a7983 */ /* 0x000ea20000300a00 */
[----:B------:R-:W2:Y:S11]  /*40a50*/  LDL.LU.64 R24, [R1+0x6d20] ;  /* 0x006d200001187983 */ /* 0x000eb60000300a00 */
[----:B------:R-:W-:Y:S10]  /*40a60*/  @!UPT UIADD3 URZ, URZ, URZ, URZ ;  /* 0x0000003f3f3ff290 */ /* 0x000ff4000fffe03f */
[----:B------:R0:W-:Y:S01]  /*40a70*/  STL.64 [R1+0x230], R12 ;  /* 0x0002300c01007387 */ /* 0x0001e20000100a00 */
[----:B------:R1:W-:Y:S01]  /*40a80*/  STL [R1+0x23c], R15 ;  /* 0x00023c0f01007387 */ /* 0x0003e20000100800 */
[----:B------:R-:W-:Y:S02]  /*40a90*/  MOV R29, R14 ;  /* 0x0000000e001d7202 */ /* 0x000fe40000000f00 */
[----:B0-----:R-:W3:Y:S01]  /*40aa0*/  LDL.LU R12, [R1+0x1e0] ;  /* 0x0001e000010c7983 */ /* 0x001ee20000300800 */
[----:B------:R-:W3:Y:S02]  /*40ab0*/  LDL.LU R13, [R1+0x1e4] ;  /* 0x0001e400010d7983 */ /* 0x000ee40000300800 */
[----:B------:R-:W3:Y:S02]  /*40ac0*/  LDL.LU R14, [R1+0x1e8] ;  /* 0x0001e800010e7983 */ /* 0x000ee40000300800 */
[----:B-1----:R-:W3:Y:S01]  /*40ad0*/  LDL.LU R15, [R1+0x1ec] ;  /* 0x0001ec00010f7983 */ /* 0x002ee20000300800 */
[----:B------:R-:W-:Y:S01]  /*40ae0*/  STL.64 [R1+0x6cf8], R22 ;  /* 0x006cf81601007387 */ /* 0x000fe20000100a00 */
[----:B--2---:R-:W-:Y:S01]  /*40af0*/  MOV R17, R24 ;  /* 0x0000001800117202 */ /* 0x004fe20000000f00 */
[----:B------:R-:W-:Y:S01]  /*40b00*/  IMAD.MOV.U32 R16, RZ, RZ, R25 ;  /* 0x000000ffff107224 */ /* 0x000fe200078e0019 */
[----:B---3--:R-:W-:Y:S07]  /*40b10*/  HMMA.16816.F32 R12, R24, R6, R12 ;  /* 0x00000006180c723c */ /* 0x008fee000000180c */
[----:B------:R-:W-:-:S02]  /*40b20*/  MOV R7, R26 ;  /* 0x0000001a00077202 */ /* 0x000fc40000000f00 */
[----:B------:R-:W-:Y:S02]  /*40b30*/  MOV R6, R27 ;  /* 0x0000001b00067202 */ /* 0x000fe40000000f00 */
[----:B------:R-:W0:Y:S11]  /*40b40*/  LDSM.16.MT88.4 R24, [R3+0x8080] ;  /* 0x008080000318783b */ /* 0x000e360000004200 */
[----:B------:R-:W-:Y:S01]  /*40b50*/  @!UPT UIADD3 URZ, URZ, URZ, URZ ;  /* 0x0000003f3f3ff290 */ /* 0x000fe2000fffe03f */
[----:B------:R-:W-:Y:S01]  /*40b60*/  STL.64 [R1+0x1e0], R12 ;  /* 0x0001e00c01007387 */ /* 0x000fe20000100a00 */
[----:B------:R-:W-:Y:S03]  /*40b70*/  STL.64 [R1+0x1e8], R14 ;  /* 0x0001e80e01007387 */ /* 0x000fe60000100a00 */
[----:B0-----:R-:W-:Y:S01]  /*40b80*/  STL.64 [R1+0x6c40], R26 ;  /* 0x006c401a01007387 */ /* 0x001fe20000100a00 */
[----:B------:R0:W-:Y:S03]  /*40b90*/  STL.64 [R1+0x6c38], R24 ;  /* 0x006c381801007387 */ /* 0x0001e60000100a00 */
[----:B0-----:R-:W2:Y:S01]  /*40ba0*/  LDL R24, [R1+0x60] ;  /* 0x0000600001187983 */ /* 0x001ea20000100800 */
[----:B----4-:R-:W-:Y:S02]  /*40bb0*/  MOV R25, R4 ;  /* 0x0000000400197202 */ /* 0x010fe40000000f00 */
[----:B------:R-:W3:Y:S03]  /*40bc0*/  LDL.LU R4, [R1+0x6d18] ;  /* 0x006d180001047983 */ /* 0x000ee60000300800 */
[----:B--2---:R0:W-:Y:S04]  /*40bd0*/  STL.64 [R1+0x6cf0], R24 ;  /* 0x006cf01801007387 */ /* 0x0041e80000100a00 */
[----:B0-----:R-:W2:Y:S01]  /*40be0*/  LDL.LU R24, [R1+0x1b0] ;  /* 0x0001b00001187983 */ /* 0x001ea20000300800 */
[----:B------:R-:W2:Y:S02]  /*40bf0*/  LDL.LU R25, [R1+0x1b4] ;  /* 0x0001b40001197983 */ /* 0x000ea40000300800 */
[----:B------:R-:W4:Y:S02]  /*40c00*/  LDL.LU R26, [R1+0x1b8] ;  /* 0x0001b800011a7983 */ /* 0x000f240000300800 */
[----:B------:R-:W4:Y:S02]  /*40c10*/  LDL.LU R27, [R1+0x1bc] ;  /* 0x0001bc00011b7983 */ /* 0x000f240000300800 */
[----:B------:R-:W-:Y:S01]  /*40c20*/  IMAD.MOV.U32 R22, RZ, RZ, R0 ;  /* 0x000000ffff167224 */ /* 0x000fe200078e0000 */
[----:B----4-:R-:W-:Y:S01]  /*40c30*/  STL.64 [R1+0x6d08], R26 ;  /* 0x006d081a01007387 */ /* 0x010fe20000100a00 */
[----:B--2---:R0:W-:Y:S02]  /*40c40*/  STL.64 [R1+0x6d00], R24 ;  /* 0x006d001801007387 */ /* 0x0041e40000100a00 */
[----:B------:R-:W2:Y:S01]  /*40c50*/  LDL.LU R0, [R1+0x6d14] ;  /* 0x006d140001007983 */ /* 0x000ea20000300800 */
[----:B------:R-:W-:-:S02]  /*40c60*/  MOV R23, R5 ;  /* 0x0000000500177202 */ /* 0x000fc40000000f00 */
[----:B------:R-:W4:Y:S04]  /*40c70*/  LDL.LU R5, [R1+0x6d10] ;  /* 0x006d100001057983 */ /* 0x000f280000300800 */
[----:B0-----:R-:W3:Y:S01]  /*40c80*/  LDL.LU R24, [R1+0x2e0] ;  /* 0x0002e00001187983 */ /* 0x001ee20000300800 */
[----:B------:R-:W3:Y:S02]  /*40c90*/  LDL.LU R25, [R1+0x2e4] ;  /* 0x0002e40001197983 */ /* 0x000ee40000300800 */
[----:B------:R-:W3:Y:S02]  /*40ca0*/  LDL.LU R26, [R1+0x2e8] ;  /* 0x0002e800011a7983 */ /* 0x000ee40000300800 */
[----:B------:R-:W3:Y:S01]  /*40cb0*/  LDL.LU R27, [R1+0x2ec] ;  /* 0x0002ec00011b7983 */ /* 0x000ee20000300800 */
[----:B------:R-:W-:Y:S04]  /*40cc0*/  STL [R1+0x6b78], R3 ;  /* 0x006b780301007387 */ /* 0x000fe80000100800 */
[----:B--2---:R-:W0:Y:S04]  /*40cd0*/  LDSM.16.MT88.4 R12, [R0+0x8000] ;  /* 0x00800000000c783b */ /* 0x004e280000004200 */
[----:B0-----:R0:W-:Y:S01]  /*40ce0*/  STL.64 [R1+0x6c00], R14 ;  /* 0x006c000e01007387 */ /* 0x0011e20000100a00 */
[----:B------:R1:W-:Y:S02]  /*40cf0*/  STL.64 [R1+0x6bf8], R12 ;  /* 0x006bf80c01007387 */ /* 0x0003e40000100a00 */
[----:B0-----:R-:W-:Y:S01]  /*40d00*/  IMAD.MOV.U32 R14, RZ, RZ, R7 ;  /* 0x000000ffff0e7224 */ /* 0x001fe200078e0007 */
[----:B-1----:R-:W-:-:S02]  /*40d10*/  MOV R12, R17 ;  /* 0x00000011000c7202 */ /* 0x002fc40000000f00 */
[----:B------:R-:W-:Y:S02]  /*40d20*/  MOV R13, R16 ;  /* 0x00000010000d7202 */ /* 0x000fe40000000f00 */
[----:B------:R-:W-:Y:S01]  /*40d30*/  MOV R15, R6 ;  /* 0x00000006000f7202 */ /* 0x000fe20000000f00 */
[----:B------:R-:W2:Y:S06]  /*40d40*/  LDL.LU R16, [R1+0x270] ;  /* 0x0002700001107983 */ /* 0x000eac0000300800 */
[----:B------:R-:W-:Y:S11]  /*40d50*/  HMMA.16816.F32 R8, R12, R18, R8 ;  /* 0x000000120c08723c */ /* 0x000ff60000001808 */
[----:B------:R-:W-:Y:S11]  /*40d60*/  @!UPT UIADD3 URZ, URZ, URZ, URZ ;  /* 0x0000003f3f3ff290 */ /* 0x000ff6000fffe03f */
[----:B------:R-:W-:Y:S01]  /*40d70*/  @!UPT UIADD3 URZ, URZ, URZ, URZ ;  /* 0x0000003f3f3ff290 */ /* 0x000fe2000fffe03f */
[----:B------:R0:W-:Y:S01]  /*40d80*/  STL.64 [R1+0x10], R8 ;  /* 0x0000100801007387 */ /* 0x0001e20000100a00 */
[----:B------:R1:W-:Y:S02]  /*40d90*/  STL.64 [R1+0x18], R10 ;  /* 0x0000180a01007387 */ /* 0x0003e40000100a00 */
[----:B------:R-:W2:Y:S02]  /*40da0*/  LDL.LU R17, [R1+0x274] ;  /* 0x0002740001117983 */ /* 0x000ea40000300800 */
[----:B------:R-:W2:Y:S01]  /*40db0*/  LDL.LU R18, [R1+0x278] ;  /* 0x0002780001127983 */ /* 0x000ea20000300800 */
[----:B------:R-:W2:Y:S04]  /*40dc0*/  LDL.LU R19, [R1+0x27c] ;  /* 0x00027c0001137983 */ /* 0x000ea80000300800 */
        /* <DEDUP_REMOVED lines=10> */
[----:B------:R4:W-:Y:S02]  /*40e70*/  STL.64 [R1+0x6cb8], R18 ;  /* 0x006cb81201007387 */ /* 0x0009e40000100a00 */
[----:B----4-:R-:W-:-:S02]  /*40e80*/  MOV R18, R5 ;  /* 0x0000000500127202 */ /* 0x010fc40000000f00 */
[----:B---3--:R-:W-:Y:S02]  /*40e90*/  MOV R19, R4 ;  /* 0x0000000400137202 */ /* 0x008fe40000000f00 */
[----:B------:R-:W0:Y:S04]  /*40ea0*/  LDSM.16.MT88.4 R4, [R0+0x8080] ;  /* 0x008080000004783b */ /* 0x000e280000004200 */
[----:B------:R1:W-:Y:S04]  /*40eb0*/  STL.64 [R1+0x6cb0], R16 ;  /* 0x006cb01001007387 */ /* 0x0003e80000100a00 */
[----:B-1----:R-:W3:Y:S01]  /*40ec0*/  LDL.LU R16, [R1+0x180] ;  /* 0x0001800001107983 */ /* 0x002ee20000300800 */
[----:B------:R-:W3:Y:S03]  /*40ed0*/  LDL.LU R17, [R1+0x184] ;  /* 0x0001840001117983 */ /* 0x000ee60000300800 */
[----:B0-----:R-:W-:Y:S01]  /*40ee0*/  STL.64 [R1+0x6ba0], R6 ;  /* 0x006ba00601007387 */ /* 0x001fe20000100a00 */
[----:B------:R0:W-:Y:S02]  /*40ef0*/  STL.64 [R1+0x6b98], R4 ;  /* 0x006b980401007387 */ /* 0x0001e40000100a00 */
[----:B0-----:R-:W-:Y:S01]  /*40f00*/  IMAD.MOV.U32 R4, RZ, RZ, R21 ;  /* 0x000000ffff047224 */ /* 0x001fe200078e0015 */
[----:B------:R-:W-:-:S02]  /*40f10*/  MOV R5, R20 ;  /* 0x0000001400057202 */ /* 0x000fc40000000f00 */
[C---:B------:R-:W-:Y:S01]  /*40f20*/  HMMA.16816.F32 R20, R12.reuse, R22, R24 ;  /* 0x000000160c14723c */ /* 0x040fe20000001818 */
[----:B------:R-:W-:Y:S01]  /*40f30*/  STL [R1+0x6af0], R0 ;  /* 0x006af00001007387 */ /* 0x000fe20000100800 */
[----:B------:R-:W4:Y:S02]  /*40f40*/  LDL.LU.64 R26, [R1+0x6d08] ;  /* 0x006d0800011a7983 */ /* 0x000f240000300a00 */
[----:B------:R-:W4:Y:S11]  /*40f50*/  LDL.LU.64 R24, [R1+0x6d00] ;  /* 0x006d000001187983 */ /* 0x000f360000300a00 */
[----:B------:R-:W-:Y:S08]  /*40f60*/  @!UPT UIADD3 URZ, URZ, URZ, URZ ;  /* 0x0000003f3f3ff290 */ /* 0x000ff0000fffe03f */
[----:B------:R-:W-:Y:S01]  /*40f70*/  STL.64 [R1+0x220], R20 ;  /* 0x0002201401007387 */ /* 0x000fe20000100a00 */
[----:B------:R0:W-:Y:S03]  /*40f80*/  STL.64 [R1+0x228], R22 ;  /* 0x0002281601007387 */ /* 0x0001e60000100a00 */
[----:B0-----:R-:W4:Y:S02]  /*40f90*/  LDL.LU.64 R22, [R1+0x6cf8] ;  /* 0x006cf80001167983 */ /* 0x001f240000300a00 */
[----:B----4-:R-:W-:Y:S02]  /*40fa0*/  HMMA.16816.F32 R12, R12, R22, R24 ;  /* 0x000000160c0c723c */ /* 0x010fe40000001818 */
[----:B------:R-:W2:Y:S01]  /*40fb0*/  LDL.LU.64 R24, [R1+0x6cf0] ;  /* 0x006cf00001187983 */ /* 0x000ea20000300a00 */
[----:B------:R-:W2:Y:S02]  /*40fc0*/  LDL.LU.64 R22, [R1+0x6ce8] ;  /* 0x006ce80001167983 */ /* 0x000ea40000300a00 */
[----:B------:R-:W2:Y:S11]  /*40fd0*/  LDL.LU.64 R20, [R1+0x6ce0] ;  /* 0x006ce00001147983 */ /* 0x000eb60000300a00 */
[----:B------:R-:W-:Y:S07]  /*40fe0*/  @!UPT UIADD3 URZ, URZ, URZ, URZ ;  /* 0x0000003f3f3ff290 */ /* 0x000fee000fffe03f */
[----:B------:R0:W-:Y:S01]  /*40ff0*/  STL.64 [R1+0x1b0], R12 ;  /* 0x0001b00c01007387 */ /* 0x0001e20000100a00 */
[----:B------:R1:W-:Y:S03]  /*41000*/  STL.64 [R1+0x1b8], R14 ;  /* 0x0001b80e01007387 */ /* 0x0003e60000100a00 */
[----:B0-----:R-:W4:Y:S01]  /*41010*/  LDL.LU R12, [R1+0x150] ;  /* 0x00015000010c7983 */ /* 0x001f220000300800 */
[----:B------:R-:W4:Y:S02]  /*41020*/  LDL.LU R13, [R1+0x154] ;  /* 0x00015400010d7983 */ /* 0x000f240000300800 */
[----:B-1----:R-:W2:Y:S02]  /*41030*/  LDL.LU R14, [R1+0x158] ;  /* 0x00015800010e7983 */ /* 0x002ea40000300800 */
[----:B------:R-:W2:Y:S02]  /*41040*/  LDL.LU R15, [R1+0x15c] ;  /* 0x00015c00010f7983 */ /* 0x000ea40000300800 */
[----:B--2---:R-:W-:Y:S01]  /*41050*/  STL.64 [R1+0x6c80], R14 ;  /* 0x006c800e01007387 */ /* 0x004fe20000100a00 */
[----:B----4-:R0:W-:Y:S03]  /*41060*/  STL.64 [R1+0x6c78], R12 ;  /* 0x006c780c01007387 */ /* 0x0101e60000100a00 */
[----:B0-----:R-:W2:Y:S01]  /*41070*/  LDL.LU R12, [R1+0x110] ;  /* 0x00011000010c7983 */ /* 0x001ea20000300800 */
[----:B------:R-:W2:Y:S02]  /*41080*/  LDL.LU R13, [R1+0x114] ;  /* 0x00011400010d7983 */ /* 0x000ea40000300800 */
[----:B------:R-:W4:Y:S02]  /*41090*/  LDL.LU R14, [R1+0x118] ;  /* 0x00011800010e7983 */ /* 0x000f240000300800 */
[----:B------:R-:W4:Y:S01]  /*410a0*/  LDL.LU R15, [R1+0x11c] ;  /* 0x00011c00010f7983 */ /* 0x000f220000300800 */
[C---:B------:R-:W-:Y:S11]  /*410b0*/  HMMA.16816.F32 R8, R20.reuse, R24, R8 ;  /* 0x000000181408723c */ /* 0x040ff60000001808 */
[----:B------:R-:W-:Y:S11]  /*410c0*/  @!UPT UIADD3 URZ, URZ, URZ, URZ ;  /* 0x0000003f3f3ff290 */ /* 0x000ff6000fffe03f */
[----:B------:R-:W-:Y:S02]  /*410d0*/  @!UPT UIADD3 URZ, URZ, URZ, URZ ;  /* 0x0000003f3f3ff290 */ /* 0x000fe4000fffe03f */
[----:B------:R-:W-:Y:S01]  /*410e0*/  MOV R0, R10 ;  /* 0x0000000a00007202 */ /* 0x000fe20000000f00 */
[----:B----4-:R-:W-:Y:S01]  /*410f0*/  STL.64 [R1+0x6c90], R14 ;  /* 0x006c900e01007387 */ /* 0x010fe20000100a00 */
[----:B--2---:R0:W-:Y:S03]  /*41100*/  STL.64 [R1+0x6c88], R12 ;  /* 0x006c880c01007387 */ /* 0x0041e60000100a00 */
[----:B0-----:R-:W2:Y:S01]  /*41110*/  LDL R12, [R1+0x70] ;  /* 0x00007000010c7983 */ /* 0x001ea20000100800 */
[----:B------:R-:W-:Y:S02]  /*41120*/  MOV R13, R28 ;  /* 0x0000001c000d7202 */ /* 0x000fe40000000f00 */
[----:B------:R-:W4:Y:S02]  /*41130*/  LDL.LU R28, [R1+0x6cd8] ;  /* 0x006cd800011c7983 */ /* 0x000f240000300800 */
[----:B------:R-:W-:Y:S01]  /*41140*/  STL.64 [R1+0x1a0], R8 ;  /* 0x0001a00801007387 */ /* 0x000fe20000100a00 */
[----:B------:R0:W-:Y:S04]  /*41150*/  STL [R1+0x1ac], R11 ;  /* 0x0001ac0b01007387 */ /* 0x0001e80000100800 */
[----:B0-----:R-:W2:Y:S01]  /*41160*/  LDL.LU.64 R10, [R1+0x6cd0] ;  /* 0x006cd000010a7983 */ /* 0x001ea20000300a00 */
[----:B------:R-:W2:Y:S02]  /*41170*/  LDL.LU.64 R8, [R1+0x6cc8] ;  /* 0x006cc80001087983 */ /* 0x000ea40000300a00 */
[----:B------:R-:W-:Y:S01]  /*41180*/  STL [R1+0x6af4], R0 ;  /* 0x006af40001007387 */ /* 0x000fe20000100800 */
[C---:B--2---:R-:W-:Y:S11]  /*41190*/  HMMA.16816.F32 R8, R20.reuse, R12, R8 ;  /* 0x0000000c1408723c */ /* 0x044ff60000001808 */
[----:B------:R-:W-:Y:S11]  /*411a0*/  @!UPT UIADD3 URZ, URZ, URZ, URZ ;  /* 0x0000003f3f3ff290 */ /* 0x000ff6000fffe03f */
[----:B------:R-:W-:Y:S01]  /*411b0*/  @!UPT UIADD3 URZ, URZ, URZ, URZ ;  /* 0x0000003f3f3ff290 */ /* 0x000fe2000fffe03f */
[----:B------:R0:W-:Y:S01]  /*411c0*/  STL.64 [R1+0x190], R8 ;  /* 0x0001900801007387 */ /* 0x0001e20000100a00 */
[----:B------:R-:W-:Y:S03]  /*411d0*/  STL.64 [R1+0x198], R10 ;  /* 0x0001980a01007387 */ /* 0x000fe60000100a00 */
[----:B0-----:R-:W3:Y:S01]  /*411e0*/  LDL.LU.64 R8, [R1+0x6cc0] ;  /* 0x006cc00001087983 */ /* 0x001ee20000300a00 */
[----:B------:R0:W-:Y:S03]  /*411f0*/  STL.64 [R1+0x6c98], R12 ;  /* 0x006c980c01007387 */ /* 0x0001e60000100a00 */
[----:B0-----:R-:W2:Y:S01]  /*41200*/  LDL.LU R12, [R1+0x170] ;  /* 0x00017000010c7983 */ /* 0x001ea20000300800 */
[----:B------:R-:W2:Y:S02]  /*41210*/  LDL.LU R13, [R1+0x174] ;  /* 0x00017400010d7983 */ /* 0x000ea40000300800 */
[----:B------:R-:W2:Y:S02]  /*41220*/  LDL.LU R14, [R1+0x178] ;  /* 0x00017800010e7983 */ /* 0x000ea40000300800 */
[----:B------:R-:W2:Y:S01]  /*41230*/  LDL.LU R15, [R1+0x17c] ;  /* 0x00017c00010f7983 */ /* 0x000ea20000300800 */
[C---:B---3--:R-:W-:Y:S11]  /*41240*/  HMMA.16816.F32 R16, R20.reuse, R8, R16 ;  /* 0x000000081410723c */ /* 0x048ff60000001810 */
[----:B------:R-:W-:Y:S11]  /*41250*/  @!UPT UIADD3 URZ, URZ, URZ, URZ ;  /* 0x0000003f3f3ff290 */ /* 0x000ff6000fffe03f */
[----:B------:R-:W-:Y:S01]  /*41260*/  @!UPT UIADD3 URZ, URZ, URZ, URZ ;  /* 0x0000003f3f3ff290 */ /* 0x000fe2000fffe03f */
[----:B------:R-:W-:Y:S01]  /*41270*/  STL.64 [R1+0x180], R16 ;  /* 0x0001801001007387 */ /* 0x000fe20000100a00 */
[----:B------:R0:W-:Y:S02]  /*41280*/  STL [R1+0x188], R18 ;  /* 0x0001881201007387 */ /* 0x0001e40000100800 */
[----:B------:R-:W-:Y:S02]  /*41290*/  IMAD.MOV.U32 R0, RZ, RZ, R19 ;  /* 0x000000ffff007224 */ /* 0x000fe400078e0013 */
[----:B0-----:R-:W3:Y:S01]  /*412a0*/  LDL.LU.64 R18, [R1+0x6cb8] ;  /* 0x006cb80001127983 */ /* 0x001ee20000300a00 */
[----:B------:R-:W3:Y:S02]  /*412b0*/  LDL.LU.64 R16, [R1+0x6cb0] ;  /* 0x006cb00001107983 */ /* 0x000ee40000300a00 */
[----:B------:R-:W-:Y:S01]  /*412c0*/  STL [R1+0x6af8], R0 ;  /* 0x006af80001007387 */ /* 0x000fe20000100800 */
[----:B---3--:R-:W-:Y:S11]  /*412d0*/  HMMA.16816.F32 R16, R20, R4, R16 ;  /* 0x000000041410723c */ /* 0x008ff60000001810 */
[----:B------:R-:W-:Y:S11]  /*412e0*/  @!UPT UIADD3 URZ, URZ, URZ, URZ ;  /* 0x0000003f3f3ff290 */ /* 0x000ff6000fffe03f */
[----:B------:R-:W-:Y:S01]  /*412f0*/  @!UPT UIADD3 URZ, URZ, URZ, URZ ;  /* 0x0000003f3f3ff290 */ /* 0x000fe2000fffe03f */
[----:B------:R0:W-:Y:S01]  /*41300*/  STL.64 [R1+0x160], R16 ;  /* 0x0001601001007387 */ /* 0x0001e20000100a00 */
[----:B------:R-:W-:Y:S02]  /*41310*/  MOV R23, R18 ;  /* 0x0000001200177202 */ /* 0x000fe40000000f00 */
[----:B------:R-:W-:Y:S02]  /*41320*/  MOV R22, R19 ;  /* 0x0000001300167202 */ /* 0x000fe40000000f00 */
[----:B------:R-:W2:Y:S04]  /*41330*/  LDL.LU.64 R18, [R1+0x6ca8] ;  /* 0x006ca80001127983 */ /* 0x000ea80000300a00 */
[----:B0-----:R-:W2:Y:S01]  /*41340*/  LDL.LU.64 R16, [R1+0x6ca0] ;  /* 0x006ca00001107983 */ /* 0x001ea20000300a00 */
[----:B------:R0:W-:Y:S02]  /*41350*/  STL [R1+0x6b00], R22 ;  /* 0x006b001601007387 */ /* 0x0001e40000100800 */
[----:B------:R1:W-:Y:S02]  /*41360*/  STL [R1+0x6afc], R23 ;  /* 0x006afc1701007387 */ /* 0x0003e40000100800 */
[----:B------:R-:W3:Y:S01]  /*41370*/  LDL.LU R20, [R1+0x120] ;  /* 0x0001200001147983 */ /* 0x000ee20000300800 */
[----:B------:R-:W3:Y:S04]  /*41380*/  LDL.LU R21, [R1+0x124] ;  /* 0x0001240001157983 */ /* 0x000ee80000300800 */
[----:B0-----:R-:W3:Y:S01]  /*41390*/  LDL.LU R22, [R1+0x128] ;  /* 0x0001280001167983 */ /* 0x001ee20000300800 */
[----:B-1----:R-:W3:Y:S01]  /*413a0*/  LDL.LU R23, [R1+0x12c] ;  /* 0x00012c0001177983 */ /* 0x002ee20000300800 */
[C---:B--2---:R-:W-:Y:S11]  /*413b0*/  HMMA.16816.F32 R12, R16.reuse, R24, R12 ;  /* 0x00000018100c723c */ /* 0x044ff6000000180c */
[----:B------:R-:W-:Y:S11]  /*413c0*/  @!UPT UIADD3 URZ, URZ, URZ, URZ ;  /* 0x0000003f3f3ff290 */ /* 0x000ff6000fffe03f */
[----:B------:R-:W-:Y:S01]  /*413d0*/  @!UPT UIADD3 URZ, URZ, URZ, URZ ;  /* 0x0000003f3f3ff290 */ /* 0x000fe2000fffe03f */
[----:B------:R0:W-:Y:S01]  /*413e0*/  STL.64 [R1+0x130], R12 ;  /* 0x0001300c01007387 */ /* 0x0001e20000100a00 */
[----:B------:R3:W-:Y:S03]  /*413f0*/  STL.64 [R1+0x138], R14 ;  /* 0x0001380e01007387 */ /* 0x0007e60000100a00 */
[----:B0-----:R-:W3:Y:S02]  /*41400*/  LDL.LU.64 R12, [R1+0x6c98] ;  /* 0x006c9800010c7983 */ /* 0x001ee40000300a00 */
[----:B---3--:R-:W-:Y:S11]  /*41410*/  HMMA.16816.F32 R12, R16, R12, R20 ;  /* 0x0000000c100c723c */ /* 0x008ff60000001814 */
[----:B------:R-:W-:Y:S11]  /*41420*/  @!UPT UIADD3 URZ, URZ, URZ, URZ ;  /* 0x0000003f3f3ff290 */ /* 0x000ff6000fffe03f */
[----:B------:R-:W-:Y:S01]  /*41430*/  @!UPT UIADD3 URZ, URZ, URZ, URZ ;  /* 0x0000003f3f3ff290 */ /* 0x000fe2000fffe03f */
[----:B------:R0:W-:Y:S01]  /*41440*/  STL [R1+0x120], R12 ;  /* 0x0001200c01007387 */ /* 0x0001e20000100800 */
[----:B------:R-:W-:Y:S01]  /*41450*/  IMAD.MOV.U32 R23, RZ, RZ, R14 ;  /* 0x000000ffff177224 */ /* 0x000fe200078e000e */
[----:B------:R-:W-:Y:S02]  /*41460*/  MOV R0, R15 ;  /* 0x0000000f00007202 */ /* 0x000fe40000000f00 */
[----:B------:R-:W-:Y:S01]  /*41470*/  MOV R22, R13 ;  /* 0x0000000d00167202 */ /* 0x000fe20000000f00 */
[----:B------:R-:W2:Y:S04]  /*41480*/  LDL.LU.64 R14, [R1+0x6c90] ;  /* 0x006c9000010e7983 */ /* 0x000ea80000300a00 */
[----:B0-----:R-:W2:Y:S01]  /*41490*/  LDL.LU.64 R12, [R1+0x6c88] ;  /* 0x006c8800010c7983 */ /* 0x001ea20000300a00 */
[----:B------:R-:W-:Y:S02]  /*414a0*/  STL [R1+0x6b0c], R0 ;  /* 0x006b0c0001007387 */ /* 0x000fe40000100800 */
[----:B------:R-:W-:Y:S02]  /*414b0*/  STL [R1+0x6b08], R23 ;  /* 0x006b081701007387 */ /* 0x000fe40000100800 */
[----:B------:R0:W-:Y:S01]  /*414c0*/  STL [R1+0x6b04], R22 ;  /* 0x006b041601007387 */ /* 0x0001e20000100800 */
[----:B------:R-:W3:Y:S01]  /*414d0*/  LDL.LU R20, [R1+0x100] ;  /* 0x0001000001147983 */ /* 0x000ee20000300800 */
[----:B------:R-:W3:Y:S03]  /*414e0*/  LDL.LU R21, [R1+0x104] ;  /* 0x0001040001157983 */ /* 0x000ee60000300800 */
[----:B0-----:R-:W3:Y:S01]  /*414f0*/  LDL.LU R22, [R1+0x108] ;  /* 0x0001080001167983 */ /* 0x001ee20000300800 */
[----:B------:R-:W3:Y:S01]  /*41500*/  LDL.LU R23, [R1+0x10c] ;  /* 0x00010c0001177983 */ /* 0x000ee20000300800 */
[----:B------:R-:W-:-:S02]  /*41510*/  MOV R6, R8 ;  /* 0x0000000800067202 */ /* 0x000fc40000000f00 */
        /* <DEDUP_REMOVED lines=8> */
[----:B------:R-:W2:Y:S02]  /*415a0*/  LDL.LU.64 R10, [R1+0x6c70] ;  /* 0x006c7000010a7983 */ /* 0x000ea40000300a00 */
[----:B------:R-:W2:Y:S01]  /*415b0*/  LDL.LU.64 R8, [R1+0x6c68] ;  /* 0x006c680001087983 */ /* 0x000ea20000300a00 */
[----:B---3--:R-:W-:Y:S11]  /*415c0*/  HMMA.16816.F32 R16, R16, R4, R20 ;  /* 0x000000041010723c */ /* 0x008ff60000001814 */
[----:B------:R-:W-:Y:S11]  /*415d0*/  @!UPT UIADD3 URZ, URZ, URZ, URZ ;  /* 0x0000003f3f3ff290 */ /* 0x000ff6000fffe03f */
[----:B------:R-:W-:Y:S01]  /*415e0*/  @!UPT UIADD3 URZ, URZ, URZ, URZ ;  /* 0x0000003f3f3ff290 */ /* 0x000fe2000fffe03f */
[----:B------:R-:W-:Y:S01]  /*415f0*/  STL [R1+0x50], R16 ;  /* 0x0000501001007387 */ /* 0x000fe20000100800 */
[----:B------:R-:W-:Y:S01]  /*41600*/  IMAD.MOV.U32 R0, RZ, RZ, R17 ;  /* 0x000000ffff007224 */ /* 0x000fe200078e0011 */
[----:B------:R-:W-:Y:S02]  /*41610*/  MOV R23, R18 ;  /* 0x0000001200177202 */ /* 0x000fe40000000f00 */
[----:B------:R-:W-:Y:S02]  /*41620*/  MOV R22, R19 ;  /* 0x0000001300167202 */ /* 0x000fe40000000f00 */
[----:B----4-:R-:W0:Y:S04]  /*41630*/  LDSM.16.MT88.4 R16, [R28+0x8000] ;  /* 0x008000001c10783b */ /* 0x010e280000004200 */
[----:B------:R2:W-:Y:S01]  /*41640*/  STL.64 [R1+0x6c48], R4 ;  /* 0x006c480401007387 */ /* 0x0005e20000100a00 */
[----:B------:R-:W-:Y:S01]  /*41650*/  MOV R20, R6 ;  /* 0x0000000600147202 */ /* 0x000fe20000000f00 */
[----:B------:R-:W-:-:S02]  /*41660*/  IMAD.MOV.U32 R21, RZ, RZ, R3 ;  /* 0x000000ffff157224 */ /* 0x000fc400078e0003 */
[----:B------:R-:W-:Y:S01]  /*41670*/  STL [R1+0x6b7c], R0 ;  /* 0x006b7c0001007387 */ /* 0x000fe20000100800 */
[----:B------:R-:W-:Y:S02]  /*41680*/  STL.64 [R1+0x6b30], R22 ;  /* 0x006b301601007387 */ /* 0x000fe40000100a00 */
[----:B------:R-:W-:Y:S02]  /*41690*/  STL.64 [R1+0x6c50], R20 ;  /* 0x006c501401007387 */ /* 0x000fe40000100a00 */
[----:B0-----:R-:W-:Y:S01]  /*416a0*/  STL.64 [R1+0x6b70], R18 ;  /* 0x006b701201007387 */ /* 0x001fe20000100a00 */
[----:B--2---:R-:W-:Y:S11]  /*416b0*/  HMMA.16816.F32 R4, R8, R24, R12 ;  /* 0x000000180804723c */ /* 0x004ff6000000180c */
[----:B------:R-:W-:Y:S11]  /*416c0*/  @!UPT UIADD3 URZ, URZ, URZ, URZ ;  /* 0x0000003f3f3ff290 */ /* 0x000ff6000fffe03f */
[----:B------:R-:W-:Y:S01]  /*416d0*/  @!UPT UIADD3 URZ, URZ, URZ, URZ ;  /* 0x0000003f3f3ff290 */ /* 0x000fe2000fffe03f */
[----:B------:R-:W-:Y:S01]  /*416e0*/  STL.64 [R1+0xd0], R4 ;  /* 0x0000d00401007387 */ /* 0x000fe20000100a00 */
[----:B------:R-:W-:Y:S02]  /*416f0*/  STL.64 [R1+0xd8], R6 ;  /* 0x0000d80601007387 */ /* 0x000fe40000100a00 */
[----:B------:R0:W-:Y:S02]  /*41700*/  STL.64 [R1+0x6b68], R16 ;  /* 0x006b681001007387 */ /* 0x0001e40000100a00 */
[----:B0-----:R-:W2:Y:S01]  /*41710*/  LDL.LU R16, [R1+0x1f0] ;  /* 0x0001f00001107983 */ /* 0x001ea20000300800 */
[----:B------:R-:W2:Y:S02]  /*41720*/  LDL.LU R17, [R1+0x1f4] ;  /* 0x0001f40001117983 */ /* 0x000ea40000300800 */
[----:B------:R-:W3:Y:S01]  /*41730*/  LDL.LU R18, [R1+0x1f8] ;  /* 0x0001f80001127983 */ /* 0x000ee20000300800 */
[----:B------:R-:W-:Y:S02]  /*41740*/  MOV R19, R2 ;  /* 0x0000000200137202 */ /* 0x000fe40000000f00 */
[----:B------:R-:W4:Y:S04]  /*41750*/  LDL.LU R2, [R1+0x6c60] ;  /* 0x006c600001027983 */ /* 0x000f280000300800 */
[----:B---3--:R-:W-:Y:S01]  /*41760*/  STL.64 [R1+0x6b90], R18 ;  /* 0x006b901201007387 */ /* 0x008fe20000100a00 */
        /* <DEDUP_REMOVED lines=9> */
[----:B------:R-:W3:Y:S01]  /*41800*/  LDL.LU R18, [R1+0x1d8] ;  /* 0x0001d80001127983 */ /* 0x000ee20000300800 */
[----:B----4-:R-:W-:-:S02]  /*41810*/  MOV R19, R2 ;  /* 0x0000000200137202 */ /* 0x010fc40000000f00 */
        /* <DEDUP_REMOVED lines=10> */
[----:B------:R-:W2:Y:S01]  /*418c0*/  LDL.LU R23, [R1+0x26c] ;  /* 0x00026c0001177983 */ /* 0x000ea20000300800 */
        /* <DEDUP_REMOVED lines=20> */
[----:B0-----:R-:W2:Y:S01]  /*41a10*/  LDL.LU.64 R12, [R1+0x70] ;  /* 0x00007000010c7983 */ /* 0x001ea20000300a00 */
[----:B---3--:R-:W-:Y:S02]  /*41a20*/  STL.64 [R1+0x6bd0], R18 ;  /* 0x006bd01201007387 */ /* 0x008fe40000100a00 */
[----:B------:R0:W-:Y:S02]  /*41a30*/  STL.64 [R1+0x6bc8], R16 ;  /* 0x006bc81001007387 */ /* 0x0001e40000100a00 */
[----:B0-----:R-:W3:Y:S01]  /*41a40*/  LDL.LU R16, [R1+0xb0] ;  /* 0x0000b00001107983 */ /* 0x001ee20000300800 */
[----:B------:R-:W3:Y:S02]  /*41a50*/  LDL.LU R17, [R1+0xb4] ;  /* 0x0000b40001117983 */ /* 0x000ee40000300800 */
[----:B------:R-:W3:Y:S01]  /*41a60*/  LDL.LU R18, [R1+0xb8] ;  /* 0x0000b80001127983 */ /* 0x000ee20000300800 */
[----:B----4-:R-:W-:-:S02]  /*41a70*/  MOV R19, R2 ;  /* 0x0000000200137202 */ /* 0x010fc40000000f00 */
[----:B------:R-:W4:Y:S01]  /*41a80*/  LDL.LU R2, [R1+0x6c58] ;  /* 0x006c580001027983 */ /* 0x000f220000300800 */
[C---:B--2---:R-:W-:Y:S03]  /*41a90*/  HMMA.16816.F32 R20, R8.reuse, R12, R20 ;  /* 0x0000000c0814723c */ /* 0x044fe60000001814 */
[----:B---3--:R-:W-:Y:S01]  /*41aa0*/  STL.64 [R1+0x6be0], R18 ;  /* 0x006be01201007387 */ /* 0x008fe20000100a00 */
[----:B------:R0:W-:Y:S03]  /*41ab0*/  STL.64 [R1+0x6bd8], R16 ;  /* 0x006bd81001007387 */ /* 0x0001e60000100a00 */
[----:B0-----:R-:W2:Y:S01]  /*41ac0*/  LDL.64 R16, [R1+0x60] ;  /* 0x0000600001107983 */ /* 0x001ea20000100a00 */
[----:B------:R0:W-:Y:S03]  /*41ad0*/  STL.64 [R1+0x6c30], R12 ;  /* 0x006c300c01007387 */ /* 0x0001e60000100a00 */
[----:B0-----:R-:W2:Y:S11]  /*41ae0*/  LDL.LU R12, [R1+0x250] ;  /* 0x00025000010c7983 */ /* 0x001eb60000300800 */
[----:B------:R-:W-:Y:S01]  /*41af0*/  @!UPT UIADD3 URZ, URZ, URZ, URZ ;  /* 0x0000003f3f3ff290 */ /* 0x000fe2000fffe03f */
[----:B------:R-:W-:Y:S02]  /*41b00*/  STL.64 [R1+0x150], R20 ;  /* 0x0001501401007387 */ /* 0x000fe40000100a00 */
[----:B------:R-:W-:Y:S02]  /*41b10*/  STL.64 [R1+0x158], R22 ;  /* 0x0001581601007387 */ /* 0x000fe40000100a00 */
[----:B------:R-:W0:Y:S04]  /*41b20*/  LDSM.16.MT88.4 R20, [R28+0x8080] ;  /* 0x008080001c14783b */ /* 0x000e280000004200 */
[----:B------:R-:W2:Y:S01]  /*41b30*/  LDL.LU R13, [R1+0x254] ;  /* 0x00025400010d7983 */ /* 0x000ea20000300800 */
[----:B------:R-:W2:Y:S03]  /*41b40*/  LDL.LU R14, [R1+0x258] ;  /* 0x00025800010e7983 */ /* 0x000ea60000300800 */
[----:B0-----:R0:W-:Y:S04]  /*41b50*/  STL.64 [R1], R20 ;  /* 0x0000001401007387 */ /* 0x0011e80000100a00 */
[----:B0-----:R-:W3:Y:S02]  /*41b60*/  LDL.LU.64 R20, [R1+0x6c50] ;  /* 0x006c500001147983 */ /* 0x001ee40000300a00 */
[C---:B---3--:R-:W-:Y:S11]  /*41b70*/  HMMA.16816.F32 R4, R8.reuse, R20, R4 ;  /* 0x000000140804723c */ /* 0x048ff60000001804 */
[----:B------:R-:W-:Y:S11]  /*41b80*/  @!UPT UIADD3 URZ, URZ, URZ, URZ ;  /* 0x0000003f3f3ff290 */ /* 0x000ff6000fffe03f */
[----:B------:R-:W-:Y:S01]  /*41b90*/  @!UPT UIADD3 URZ, URZ, URZ, URZ ;  /* 0x0000003f3f3ff290 */ /* 0x000fe2000fffe03f */
[----:B------:R0:W-:Y:S01]  /*41ba0*/  STL.64 [R1+0x170], R4 ;  /* 0x0001700401007387 */ /* 0x0001e20000100a00 */
[----:B------:R-:W-:Y:S03]  /*41bb0*/  STL [R1+0x178], R6 ;  /* 0x0001780601007387 */ /* 0x000fe60000100800 */
[----:B0-----:R-:W3:Y:S01]  /*41bc0*/  LDL.LU.64 R4, [R1+0x6c48] ;  /* 0x006c480001047983 */ /* 0x001ee20000300a00 */
[----:B----4-:R-:W-:Y:S01]  /*41bd0*/  IMAD.MOV.U32 R15, RZ, RZ, R2 ;  /* 0x000000ffff0f7224 */ /* 0x010fe200078e0002 */
[----:B------:R-:W-:Y:S01]  /*41be0*/  MOV R2, R7 ;  /* 0x0000000700027202 */ /* 0x000fe20000000f00 */
[----:B------:R0:W-:Y:S01]  /*41bf0*/  STL.64 [R1+0x6c28], R20 ;  /* 0x006c281401007387 */ /* 0x0001e20000100a00 */
[----:B------:R-:W-:Y:S02]  /*41c00*/  MOV R0, R22 ;  /* 0x0000001600007202 */ /* 0x000fe40000000f00 */
[----:B------:R-:W-:Y:S01]  /*41c10*/  MOV R3, R23 ;  /* 0x0000001700037202 */ /* 0x000fe20000000f00 */
[----:B0-----:R-:W4:Y:S01]  /*41c20*/  LDL.LU R20, [R1+0xf0] ;  /* 0x0000f00001147983 */ /* 0x001f220000300800 */
[----:B------:R-:W4:Y:S02]  /*41c30*/  LDL.LU R21, [R1+0xf4] ;  /* 0x0000f40001157983 */ /* 0x000f240000300800 */
[----:B------:R-:W4:Y:S02]  /*41c40*/  LDL.LU R22, [R1+0xf8] ;  /* 0x0000f80001167983 */ /* 0x000f240000300800 */
[----:B------:R-:W4:Y:S01]  /*41c50*/  LDL.LU R23, [R1+0xfc] ;  /* 0x0000fc0001177983 */ /* 0x000f220000300800 */
[----:B------:R-:W-:Y:S01]  /*41c60*/  STL [R1+0x6a20], R2 ;  /* 0x006a200201007387 */ /* 0x000fe20000100800 */
        /* <DEDUP_REMOVED lines=10> */
[----:B--2---:R-:W-:Y:S01]  /*41d10*/  HMMA.16816.F32 R12, R24, R16, R12 ;  /* 0x00000010180c723c */ /* 0x004fe2000000180c */
[----:B---3--:R-:W-:Y:S01]  /*41d20*/  STL.64 [R1+0x6bf0], R10 ;  /* 0x006bf00a01007387 */ /* 0x008fe20000100a00 */
[----:B------:R0:W-:Y:S03]  /*41d30*/  STL.64 [R1+0x6be8], R8 ;  /* 0x006be80801007387 */ /* 0x0001e60000100a00 */
[----:B0-----:R-:W2:Y:S01]  /*41d40*/  LDL.LU R8, [R1+0x210] ;  /* 0x0002100001087983 */ /* 0x001ea20000300800 */
[----:B------:R-:W2:Y:S02]  /*41d50*/  LDL.LU R9, [R1+0x214] ;  /* 0x0002140001097983 */ /* 0x000ea40000300800 */
[----:B------:R-:W2:Y:S02]  /*41d60*/  LDL.LU R10, [R1+0x218] ;  /* 0x00021800010a7983 */ /* 0x000ea40000300800 */
[----:B------:R-:W2:Y:S11]  /*41d70*/  LDL.LU R11, [R1+0x21c] ;  /* 0x00021c00010b7983 */ /* 0x000eb60000300800 */
[----:B------:R-:W-:Y:S02]  /*41d80*/  @!UPT UIADD3 URZ, URZ, URZ, URZ ;  /* 0x0000003f3f3ff290 */ /* 0x000fe4000fffe03f */
[----:B------:R0:W-:Y:S01]  /*41d90*/  STL.64 [R1+0x100], R12 ;  /* 0x0001000c01007387 */ /* 0x0001e20000100a00 */
[----:B------:R-:W-:Y:S03]  /*41da0*/  STL [R1+0x10c], R15 ;  /* 0x00010c0f01007387 */ /* 0x000fe60000100800 */
[----:B0-----:R-:W4:Y:S01]  /*41db0*/  LDL.LU.64 R12, [R1+0x6c30] ;  /* 0x006c3000010c7983 */ /* 0x001f220000300a00 */
[----:B------:R-:W-:-:S05]  /*41dc0*/  IMAD.MOV.U32 R2, RZ, RZ, R14 ;  /* 0x000000ffff027224 */ /* 0x000fca00078e000e */
[----:B------:R-:W-:Y:S01]  /*41dd0*/  STL [R1+0x6a24], R2 ;  /* 0x006a240201007387 */ /* 0x000fe20000100800 */
[C---:B----4-:R-:W-:Y:S01]  /*41de0*/  HMMA.16816.F32 R20, R24.reuse, R12, R20 ;  /* 0x0000000c1814723c */ /* 0x050fe20000001814 */
[----:B------:R-:W-:Y:S02]  /*41df0*/  MOV R7, R12 ;  /* 0x0000000c00077202 */ /* 0x000fe40000000f00 */
[----:B------:R-:W-:Y:S11]  /*41e00*/  MOV R6, R13 ;  /* 0x0000000d00067202 */ /* 0x000ff60000000f00 */
[----:B------:R-:W-:Y:S09]  /*41e10*/  @!UPT UIADD3 URZ, URZ, URZ, URZ ;  /* 0x0000003f3f3ff290 */ /* 0x000ff2000fffe03f */
[----:B------:R0:W-:Y:S01]  /*41e20*/  STL.64 [R1+0xf0], R20 ;  /* 0x0000f01401007387 */ /* 0x0001e20000100a00 */
[----:B------:R-:W-:Y:S03]  /*41e30*/  STL.64 [R1+0xf8], R22 ;  /* 0x0000f81601007387 */ /* 0x000fe60000100a00 */
[----:B0-----:R-:W3:Y:S01]  /*41e40*/  LDL.LU.64 R20, [R1+0x6c28] ;  /* 0x006c280001147983 */ /* 0x001ee20000300a00 */
[----:B------:R-:W3:Y:S02]  /*41e50*/  LDL.LU.64 R14, [R1+0x6c20] ;  /* 0x006c2000010e7983 */ /* 0x000ee40000300a00 */
[----:B------:R-:W3:Y:S02]  /*41e60*/  LDL.LU.64 R12, [R1+0x6c18] ;  /* 0x006c1800010c7983 */ /* 0x000ee40000300a00 */
[C---:B---3--:R-:W-:Y:S11]  /*41e70*/  HMMA.16816.F32 R12, R24.reuse, R20, R12 ;  /* 0x00000014180c723c */ /* 0x048ff6000000180c */
[----:B------:R-:W-:Y:S11]  /*41e80*/  @!UPT UIADD3 URZ, URZ, URZ, URZ ;  /* 0x0000003f3f3ff290 */ /* 0x000ff6000fffe03f */
[----:B------:R-:W-:Y:S01]  /*41e90*/  @!UPT UIADD3 URZ, URZ, URZ, URZ ;  /* 0x0000003f3f3ff290 */ /* 0x000fe2000fffe03f */
[----:B------:R-:W-:Y:S01]  /*41ea0*/  STL.64 [R1+0xe0], R12 ;  /* 0x0000e00c01007387 */ /* 0x000fe20000100a00 */
[----:B------:R0:W-:Y:S01]  /*41eb0*/  STL [R1+0xe8], R14 ;  /* 0x0000e80e01007387 */ /* 0x0001e20000100800 */
[----:B------:R-:W-:Y:S02]  /*41ec0*/  MOV R2, R15 ;  /* 0x0000000f00027202 */ /* 0x000fe40000000f00 */
[----:B0-----:R-:W3:Y:S01]  /*41ed0*/  LDL.LU.64 R14, [R1+0x6c10] ;  /* 0x006c1000010e7983 */ /* 0x001ee20000300a00 */
[----:B------:R-:W3:Y:S02]  /*41ee0*/  LDL.LU.64 R12, [R1+0x6c08] ;  /* 0x006c0800010c7983 */ /* 0x000ee40000300a00 */
[----:B---3--:R-:W-:Y:S01]  /*41ef0*/  HMMA.16816.F32 R24, R24, R4, R12 ;  /* 0x000000041818723c */ /* 0x008fe2000000180c */
[----:B------:R-:W2:Y:S01]  /*41f00*/  LDL.LU.64 R14, [R1+0x6c00] ;  /* 0x006c0000010e7983 */ /* 0x000ea20000300a00 */
[----:B------:R-:W2:Y:S01]  /*41f10*/  LDL.LU.64 R12, [R1+0x6bf8] ;  /* 0x006bf800010c7983 */ /* 0x000ea20000300a00 */
[----:B------:R-:W-:-:S02]  /*41f20*/  MOV R23, R16 ;  /* 0x0000001000177202 */ /* 0x000fc40000000f00 */
[----:B------:R-:W-:Y:S11]  /*41f30*/  MOV R22, R17 ;  /* 0x0000001100167202 */ /* 0x000ff60000000f00 */
[----:B------:R-:W-:Y:S07]  /*41f40*/  @!UPT UIADD3 URZ, URZ, URZ, URZ ;  /* 0x0000003f3f3ff290 */ /* 0x000fee000fffe03f */
[----:B------:R-:W-:Y:S01]  /*41f50*/  STL.64 [R1+0x40], R24 ;  /* 0x0000401801007387 */ /* 0x000fe20000100a00 */
[----:B------:R-:W-:Y:S01]  /*41f60*/  STL.64 [R1+0x48], R26 ;  /* 0x0000481a01007387 */ /* 0x000fe20000100a00 */
        /* <DEDUP_REMOVED lines=9> */
[----:B------:R-:W-:Y:S01]  /*42000*/  IMAD.MOV.U32 R24, RZ, RZ, R7 ;  /* 0x000000ffff187224 */ /* 0x000fe200078e0007 */
        /* <DEDUP_REMOVED lines=16> */
[----:B------:R-:W3:Y:S01]  /*42110*/  LDL.LU.64 R18, [R1+0x6bb0] ;  /* 0x006bb00001127983 */ /* 0x000ee20000300a00 */
[----:B------:R-:W3:Y:S02]  /*42120*/  LDL.LU.64 R16, [R1+0x6ba8] ;  /* 0x006ba80001107983 */ /* 0x000ee40000300a00 */
[----:B------:R-:W3:Y:S02]  /*42130*/  LDL.LU.64 R6, [R1+0x6ba0] ;  /* 0x006ba00001067983 */ /* 0x000ee40000300a00 */
[----:B------:R-:W3:Y:S11]  /*42140*/  LDL.LU.64 R4, [R1+0x6b98] ;  /* 0x006b980001047983 */ /* 0x000ef60000300a00 */
[----:B------:R-:W-:Y:S06]  /*42150*/  @!UPT UIADD3 URZ, URZ, URZ, URZ ;  /* 0x0000003f3f3ff290 */ /* 0x000fec000fffe03f */
[----:B------:R0:W-:Y:S01]  /*42160*/  STL.64 [R1+0x20], R12 ;  /* 0x0000200c01007387 */ /* 0x0001e20000100a00 */
[----:B------:R3:W-:Y:S02]  /*42170*/  STL.64 [R1+0x28], R14 ;  /* 0x0000280e01007387 */ /* 0x0007e40000100a00 */
[----:B0-----:R-:W-:Y:S01]  /*42180*/  IMAD.MOV.U32 R12, RZ, RZ, R23 ;  /* 0x000000ffff0c7224 */ /* 0x001fe200078e0017 */
[----:B------:R-:W-:-:S07]  /*42190*/  MOV R13, R22 ;  /* 0x00000016000d7202 */ /* 0x000fce0000000f00 */
[C---:B---3--:R-:W-:Y:S01]  /*421a0*/  HMMA.16816.F32 R12, R4.reuse, R12, R16 ;  /* 0x0000000c040c723c */ /* 0x048fe20000001810 */
[----:B------:R-:W3:Y:S01]  /*421b0*/  LDL.LU.64 R18, [R1+0x6b90] ;  /* 0x006b900001127983 */ /* 0x000ee20000300a00 */
[----:B------:R-:W3:Y:S11]  /*421c0*/  LDL.LU.64 R16, [R1+0x6b88] ;  /* 0x006b880001107983 */ /* 0x000ef60000300a00 */
[----:B------:R-:W-:Y:S10]  /*421d0*/  @!UPT UIADD3 URZ, URZ, URZ, URZ ;  /* 0x0000003f3f3ff290 */ /* 0x000ff4000fffe03f */
[----:B------:R-:W-:Y:S01]  /*421e0*/  STL.64 [R1+0x30], R12 ;  /* 0x0000300c01007387 */ /* 0x000fe20000100a00 */
[----:B------:R2:W-:Y:S02]  /*421f0*/  STL.64 [R1+0x38], R14 ;  /* 0x0000380e01007387 */ /* 0x0005e40000100a00 */
[C---:B--2---:R-:W-:Y:S01]  /*42200*/  HMMA.16816.F32 R12, R4.reuse, R24, R8 ;  /* 0x00000018040c723c */ /* 0x044fe20000001808 */
[----:B------:R-:W-:Y:S01]  /*42210*/  STL.64 [R1+0x6b60], R24 ;  /* 0x006b601801007387 */ /* 0x000fe20000100a00 */
[----:B------:R-:W-:Y:S11]  /*42220*/  MOV R22, R29 ;  /* 0x0000001d00167202 */ /* 0x000ff60000000f00 */
[----:B------:R-:W-:Y:S10]  /*42230*/  @!UPT UIADD3 URZ, URZ, URZ, URZ ;  /* 0x0000003f3f3ff290 */ /* 0x000ff4000fffe03f */
[----:B------:R-:W-:Y:S01]  /*42240*/  STL.64 [R1+0x200], R12 ;  /* 0x0002000c01007387 */ /* 0x000fe20000100a00 */
[----:B------:R-:W-:Y:S01]  /*42250*/  STL.64 [R1+0x208], R14 ;  /* 0x0002080e01007387 */ /* 0x000fe20000100a00 */
[----:B---3--:R-:W-:Y:S02]  /*42260*/  HMMA.16816.F32 R8, R4, R20, R16 ;  /* 0x000000140408723c */ /* 0x008fe40000001810 */
[----:B------:R-:W2:Y:S11]  /*42270*/  LDL.LU R20, [R1+0x230] ;  /* 0x0002300001147983 */ /* 0x000eb60000300800 */
[----:B------:R-:W-:Y:S10]  /*42280*/  @!UPT UIADD3 URZ, URZ, URZ, URZ ;  /* 0x0000003f3f3ff290 */ /* 0x000ff4000fffe03f */
[----:B------:R-:W-:Y:S01]  /*42290*/  STL.64 [R1+0x1f0], R8 ;  /* 0x0001f00801007387 */ /* 0x000fe20000100a00 */
[----:B------:R-:W-:Y:S02]  /*422a0*/  STL.64 [R1+0x1f8], R10 ;  /* 0x0001f80a01007387 */ /* 0x000fe40000100a00 */
[----:B------:R-:W2:Y:S02]  /*422b0*/  LDL.LU R21, [R1+0x234] ;  /* 0x0002340001157983 */ /* 0x000ea40000300800 */
[----:B------:R-:W3:Y:S01]  /*422c0*/  LDL.LU R29, [R1+0x6b84] ;  /* 0x006b8400011d7983 */ /* 0x000ee20000300800 */
[----:B------:R-:W4:Y:S04]  /*422d0*/  LDL.LU R23, [R1+0x23c] ;  /* 0x00023c0001177983 */ /* 0x000f280000300800 */
[----:B----4-:R-:W-:Y:S01]  /*422e0*/  STL.64 [R1+0x6b40], R22 ;  /* 0x006b401601007387 */ /* 0x010fe20000100a00 */
[----:B--2---:R0:W-:Y:S03]  /*422f0*/  STL.64 [R1+0x6b38], R20 ;  /* 0x006b381401007387 */ /* 0x0041e60000100a00 */
[----:B0-----:R-:W2:Y:S01]  /*42300*/  LDL.LU.64 R20, [R1+0x90] ;  /* 0x0000900001147983 */ /* 0x001ea20000300a00 */
[----:B---3--:R-:W-:-:S03]  /*42310*/  MOV R22, R29 ;  /* 0x0000001d00167202 */ /* 0x008fc60000000f00 */
[----:B--2---:R0:W-:Y:S04]  /*42320*/  STL.64 [R1+0x6b58], R20 ;  /* 0x006b581401007387 */ /* 0x0041e80000100a00 */
[----:B0-----:R-:W2:Y:S01]  /*42330*/  LDL.LU R20, [R1+0x290] ;  /* 0x0002900001147983 */ /* 0x001ea20000300800 */
[----:B------:R-:W2:Y:S02]  /*42340*/  LDL.LU R21, [R1+0x294] ;  /* 0x0002940001157983 */ /* 0x000ea40000300800 */
[----:B------:R-:W3:Y:S02]  /*42350*/  LDL.LU R29, [R1+0x6b80] ;  /* 0x006b8000011d7983 */ /* 0x000ee40000300800 */
[----:B------:R-:W2:Y:S01]  /*42360*/  LDL.LU R23, [R1+0x29c] ;  /* 0x00029c0001177983 */ /* 0x000ea20000300800 */
[----:B------:R-:W4:Y:S01]  /*42370*/  LDL.LU R16, [R1+0x240] ;  /* 0x0002400001107983 */ /* 0x000f220000300800 */
[----:B------:R-:W4:Y:S02]  /*42380*/  LDL.LU R17, [R1+0x244] ;  /* 0x0002440001117983 */ /* 0x000f240000300800 */
[----:B------:R-:W4:Y:S02]  /*42390*/  LDL.LU R18, [R1+0x248] ;  /* 0x0002480001127983 */ /* 0x000f240000300800 */
[----:B------:R-:W4:Y:S01]  /*423a0*/  LDL.LU R19, [R1+0x24c] ;  /* 0x00024c0001137983 */ /* 0x000f220000300800 */
[----:B------:R-:W2:Y:S04]  /*423b0*/  LDL.LU.64 R24, [R1+0x60] ;  /* 0x0000600001187983 */ /* 0x000ea80000300a00 */
[----:B---3--:R-:W0:Y:S04]  /*423c0*/  LDSM.16.MT88.4 R12, [R29+0x9000] ;  /* 0x009000001d0c783b */ /* 0x008e280000004200 */
[----:B------:R-:W1:Y:S04]  /*423d0*/  LDSM.16.MT88.4 R8, [R29+0x9080] ;  /* 0x009080001d08783b */ /* 0x000e680000004200 */
[----:B0-----:R-:W-:Y:S01]  /*423e0*/  STL.64 [R1+0x6ad0], R14 ;  /* 0x006ad00e01007387 */ /* 0x001fe20000100a00 */
[----:B------:R0:W-:Y:S03]  /*423f0*/  STL.64 [R1+0x6ac8], R12 ;  /* 0x006ac80c01007387 */ /* 0x0001e60000100a00 */
[----:B0-----:R-:W3:Y:S01]  /*42400*/  LDL.LU R12, [R1] ;  /* 0x00000000010c7983 */ /* 0x001ee20000300800 */
[----:B------:R-:W3:Y:S02]  /*42410*/  LDL.LU R13, [R1+0x4] ;  /* 0x00000400010d7983 */ /* 0x000ee40000300800 */
[----:B------:R-:W-:Y:S01]  /*42420*/  IMAD.MOV.U32 R14, RZ, RZ, R0 ;  /* 0x000000ffff0e7224 */ /* 0x000fe200078e0000 */
[----:B------:R-:W-:Y:S01]  /*42430*/  MOV R15, R3 ;  /* 0x00000003000f7202 */ /* 0x000fe20000000f00 */
[----:B------:R-:W2:Y:S01]  /*42440*/  LDL.LU R0, [R1+0x6b7c] ;  /* 0x006b7c0001007983 */ /* 0x000ea20000300800 */
[----:B------:R-:W2:Y:S03]  /*42450*/  LDL.LU R3, [R1+0x6b78] ;  /* 0x006b780001037983 */ /* 0x000ea60000300800 */
[----:B------:R-:W-:Y:S04]  /*42460*/  STL.64 [R1+0x6b28], R14 ;  /* 0x006b280e01007387 */ /* 0x000fe80000100a00 */
[----:B---3--:R0:W-:Y:S04]  /*42470*/  STL.64 [R1+0x6b20], R12 ;  /* 0x006b200c01007387 */ /* 0x0081e80000100a00 */
[----:B0-----:R-:W4:Y:S01]  /*42480*/  LDL.LU.64 R12, [R1+0x80] ;  /* 0x00008000010c7983 */ /* 0x001f220000300a00 */
[----:B-1----:R-:W-:Y:S02]  /*42490*/  STL.64 [R1+0x6a90], R10 ;  /* 0x006a900a01007387 */ /* 0x002fe40000100a00 */
        /* <DEDUP_REMOVED lines=11> */
[----:B----4-:R-:W-:Y:S01]  /*42550*/  HMMA.16816.F32 R4, R4, R12, R16 ;  /* 0x0000000c0404723c */ /* 0x010fe20000001810 */
[----:B---3--:R-:W-:Y:S01]  /*42560*/  STL.64 [R1+0x6b50], R10 ;  /* 0x006b500a01007387 */ /* 0x008fe20000100a00 */
[----:B--2---:R0:W-:Y:S03]  /*42570*/  STL.64 [R1+0x6b48], R8 ;  /* 0x006b480801007387 */ /* 0x0041e60000100a00 */
[----:B0-----:R-:W2:Y:S01]  /*42580*/  LDL.LU R8, [R1+0x280] ;  /* 0x0002800001087983 */ /* 0x001ea20000300800 */
[----:B------:R-:W2:Y:S02]  /*42590*/  LDL.LU R9, [R1+0x284] ;  /* 0x0002840001097983 */ /* 0x000ea40000300800 */
[----:B------:R-:W2:Y:S02]  /*425a0*/  LDL.LU R10, [R1+0x288] ;  /* 0x00028800010a7983 */ /* 0x000ea40000300800 */
[----:B------:R-:W2:Y:S01]  /*425b0*/  LDL.LU R11, [R1+0x28c] ;  /* 0x00028c00010b7983 */ /* 0x000ea20000300800 */
[----:B------:R-:W3:Y:S01]  /*425c0*/  LDL.LU.64 R18, [R1+0x6b70] ;  /* 0x006b700001127983 */ /* 0x000ee20000300a00 */
[----:B------:R-:W3:Y:S11]  /*425d0*/  LDL.LU.64 R16, [R1+0x6b68] ;  /* 0x006b680001107983 */ /* 0x000ef60000300a00 */
[----:B------:R-:W-:Y:S02]  /*425e0*/  STL.64 [R1+0x260], R4 ;  /* 0x0002600401007387 */ /* 0x000fe40000100a00 */
[----:B------:R-:W-:Y:S02]  /*425f0*/  STL.64 [R1+0x268], R6 ;  /* 0x0002680601007387 */ /* 0x000fe40000100a00 */
[----:B------:R-:W0:Y:S04]  /*42600*/  LDSM.16.MT88.4 R4, [R3+0x9000] ;  /* 0x009000000304783b */ /* 0x000e280000004200 */
[----:B0-----:R-:W-:Y:S01]  /*42610*/  STL.64 [R1+0x6a30], R6 ;  /* 0x006a300601007387 */ /* 0x001fe20000100a00 */
[----:B------:R0:W-:Y:S03]  /*42620*/  STL.64 [R1+0x6a28], R4 ;  /* 0x006a280401007387 */ /* 0x0001e60000100a00 */
[----:B0-----:R-:W3:Y:S01]  /*42630*/  LDL.LU R4, [R1+0x2a0] ;  /* 0x0002a00001047983 */ /* 0x001ee20000300800 */
[----:B------:R-:W3:Y:S02]  /*42640*/  LDL.LU R5, [R1+0x2a4] ;  /* 0x0002a40001057983 */ /* 0x000ee40000300800 */
[----:B------:R-:W3:Y:S02]  /*42650*/  LDL.LU R6, [R1+0x2a8] ;  /* 0x0002a80001067983 */ /* 0x000ee40000300800 */
[----:B------:R-:W3:Y:S02]  /*42660*/  LDL.LU R7, [R1+0x2ac] ;  /* 0x0002ac0001077983 */ /* 0x000ee40000300800 */
[C---:B---3--:R-:W-:Y:S11]  /*42670*/  HMMA.16816.F32 R4, R16.reuse, R24, R4 ;  /* 0x000000181004723c */ /* 0x048ff60000001804 */
[----:B------:R-:W-:Y:S11]  /*42680*/  @!UPT UIADD3 URZ, URZ, URZ, URZ ;  /* 0x0000003f3f3ff290 */ /* 0x000ff6000fffe03f */
[----:B------:R-:W-:Y:S01]  /*42690*/  @!UPT UIADD3 URZ, URZ, URZ, URZ ;  /* 0x0000003f3f3ff290 */ /* 0x000fe2000fffe03f */
[----:B------:R-:W-:Y:S01]  /*426a0*/  STL.64 [R1+0x310], R4 ;  /* 0x0003100401007387 */ /* 0x000fe20000100a00 */
[----:B------:R0:W-:Y:S02]  /*426b0*/  STL.64 [R1+0x318], R6 ;  /* 0x0003180601007387 */ /* 0x0001e40000100a00 */
[----:B0-----:R-:W-:Y:S02]  /*426c0*/  MOV R7, R24 ;  /* 0x0000001800077202 */ /* 0x001fe40000000f00 */
[----:B------:R-:W-:Y:S02]  /*426d0*/  MOV R6, R25 ;  /* 0x0000001900067202 */ /* 0x000fe40000000f00 */
[----:B------:R-:W3:Y:S02]  /*426e0*/  LDL.LU.64 R24, [R1+0x6b60] ;  /* 0x006b600001187983 */ /* 0x000ee40000300a00 */
[C---:B---3--:R-:W-:Y:S11]  /*426f0*/  HMMA.16816.F32 R20, R16.reuse, R24, R20 ;  /* 0x000000181014723c */ /* 0x048ff60000001814 */
        /* <DEDUP_REMOVED lines=16> */
[----:B------:R-:W3:Y:S06]  /*42800*/  LDL.LU.64 R22, [R1+0x6b30] ;  /* 0x006b300001167983 */ /* 0x000eec0000300a00 */
[----:B------:R-:W-:-:S02]  /*42810*/  MOV R21, R12 ;  /* 0x0000000c00157202 */ /* 0x000fc40000000f00 */
[----:B------:R-:W-:Y:S11]  /*42820*/  MOV R20, R13 ;  /* 0x0000000d00147202 */ /* 0x000ff60000000f00 */
[----:B------:R-:W-:Y:S03]  /*42830*/  @!UPT UIADD3 URZ, URZ, URZ, URZ ;  /* 0x0000003f3f3ff290 */ /* 0x000fe6000fffe03f */
[----:B------:R0:W-:Y:S01]  /*42840*/  STL.64 [R1+0x250], R16 ;  /* 0x0002501001007387 */ /* 0x0001e20000100a00 */
[----:B------:R2:W-:Y:S02]  /*42850*/  STL.64 [R1+0x258], R18 ;  /* 0x0002581201007387 */ /* 0x0005e40000100a00 */
[----:B------:R-:W2:Y:S02]  /*42860*/  LDL.LU.64 R14, [R1+0x6b28] ;  /* 0x006b2800010e7983 */ /* 0x000ea40000300a00 */
[----:B------:R-:W2:Y:S02]  /*42870*/  LDL.LU.64 R12, [R1+0x6b20] ;  /* 0x006b2000010c7983 */ /* 0x000ea40000300a00 */
[----:B0-----:R-:W-:Y:S01]  /*42880*/  IMAD.MOV.U32 R16, RZ, RZ, R7 ;  /* 0x000000ffff107224 */ /* 0x001fe200078e0007 */
[----:B------:R-:W-:-:S07]  /*42890*/  MOV R17, R6 ;  /* 0x0000000600117202 */ /* 0x000fce0000000f00 */
[----:B--2---:R-:W-:Y:S01]  /*428a0*/  HMMA.16816.F32 R16, R12, R16, R8 ;  /* 0x000000100c10723c */ /* 0x004fe20000001808 */
[----:B------:R-:W2:Y:S01]  /*428b0*/  LDL.LU.64 R10, [R1+0x6b18] ;  /* 0x006b1800010a7983 */ /* 0x000ea20000300a00 */
[----:B------:R-:W2:Y:S11]  /*428c0*/  LDL.LU.64 R8, [R1+0x6b10] ;  /* 0x006b100001087983 */ /* 0x000eb60000300a00 */
[----:B------:R-:W-:Y:S10]  /*428d0*/  @!UPT UIADD3 URZ, URZ, URZ, URZ ;  /* 0x0000003f3f3ff290 */ /* 0x000ff4000fffe03f */
[----:B------:R0:W-:Y:S01]  /*428e0*/  STL.64 [R1+0x1d0], R16 ;  /* 0x0001d01001007387 */ /* 0x0001e20000100a00 */
[----:B------:R1:W-:Y:S03]  /*428f0*/  STL.64 [R1+0x1d8], R18 ;  /* 0x0001d81201007387 */ /* 0x0003e60000100a00 */
[----:B0-----:R-:W4:Y:S01]  /*42900*/  LDL.LU R16, [R1+0xd0] ;  /* 0x0000d00001107983 */ /* 0x001f220000300800 */
[----:B------:R-:W4:Y:S02]  /*42910*/  LDL.LU R17, [R1+0xd4] ;  /* 0x0000d40001117983 */ /* 0x000f240000300800 */
[----:B-1----:R-:W2:Y:S02]  /*42920*/  LDL.LU R18, [R1+0xd8] ;  /* 0x0000d80001127983 */ /* 0x002ea40000300800 */
[----:B------:R-:W2:Y:S01]  /*42930*/  LDL.LU R19, [R1+0xdc] ;  /* 0x0000dc0001137983 */ /* 0x000ea20000300800 */
[----:B---3--:R-:W-:-:S02]  /*42940*/  MOV R6, R23 ;  /* 0x0000001700067202 */ /* 0x008fc40000000f00 */
[----:B------:R-:W-:Y:S01]  /*42950*/  MOV R7, R22 ;  /* 0x0000001600077202 */ /* 0x000fe20000000f00 */
[----:B--2---:R0:W-:Y:S01]  /*42960*/  STL.64 [R1+0x6a40], R18 ;  /* 0x006a401201007387 */ /* 0x0041e20000100a00 */
[----:B----4-:R1:W-:Y:S03]  /*42970*/  STL.64 [R1+0x6a38], R16 ;  /* 0x006a381001007387 */ /* 0x0103e60000100a00 */
[----:B0-----:R-:W2:Y:S01]  /*42980*/  LDL R18, [R1+0x98] ;  /* 0x0000980001127983 */ /* 0x001ea20000100800 */
[----:B-1----:R-:W-:-:S03]  /*42990*/  MOV R17, R4 ;  /* 0x0000000400117202 */ /* 0x002fc60000000f00 */
[----:B------:R-:W2:Y:S01]  /*429a0*/  LDL R19, [R1+0x9c] ;  /* 0x00009c0001137983 */ /* 0x000ea20000100800 */
[----:B------:R-:W3:Y:S01]  /*429b0*/  LDL.LU R4, [R1+0x50] ;  /* 0x0000500001047983 */ /* 0x000ee20000300800 */
[----:B------:R-:W-:Y:S01]  /*429c0*/  HMMA.16816.F32 R8, R12, R24, R8 ;  /* 0x000000180c08723c */ /* 0x000fe20000001808 */
[----:B------:R-:W-:Y:S01]  /*429d0*/  MOV R16, R5 ;  /* 0x0000000500107202 */ /* 0x000fe20000000f00 */
[----:B------:R-:W-:Y:S01]  /*429e0*/  IMAD.MOV.U32 R5, RZ, RZ, R0 ;  /* 0x000000ffff057224 */ /* 0x000fe200078e0000 */
[----:B------:R-:W0:Y:S11]  /*429f0*/  LDSM.16.MT88.4 R24, [R3+0x9080] ;  /* 0x009080000318783b */ /* 0x000e360000004200 */
[----:B------:R-:W-:Y:S09]  /*42a00*/  @!UPT UIADD3 URZ, URZ, URZ, URZ ;  /* 0x0000003f3f3ff290 */ /* 0x000ff2000fffe03f */
[----:B------:R-:W-:Y:S01]  /*42a10*/  STL.64 [R1+0x370], R8 ;  /* 0x0003700801007387 */ /* 0x000fe20000100a00 */
[----:B------:R-:W-:Y:S02]  /*42a20*/  STL.64 [R1+0x378], R10 ;  /* 0x0003780a01007387 */ /* 0x000fe40000100a00 */
[----:B------:R-:W4:Y:S02]  /*42a30*/  LDL.LU R0, [R1+0x6b0c] ;  /* 0x006b0c0001007983 */ /* 0x000f240000300800 */
[----:B------:R-:W2:Y:S01]  /*42a40*/  LDL.LU R23, [R1+0x6b08] ;  /* 0x006b080001177983 */ /* 0x000ea20000300800 */
[----:B------:R-:W2:Y:S01]  /*42a50*/  LDL.LU R22, [R1+0x6b04] ;  /* 0x006b040001167983 */ /* 0x000ea20000300800 */
[----:B------:R-:W-:Y:S03]  /*42a60*/  STL.64 [R1+0x6a50], R6 ;  /* 0x006a500601007387 */ /* 0x000fe60000100a00 */
[----:B---3--:R1:W-:Y:S04]  /*42a70*/  STL.64 [R1+0x6a48], R4 ;  /* 0x006a480401007387 */ /* 0x0083e80000100a00 */
[----:B-1----:R-:W3:Y:S01]  /*42a80*/  LDL.LU R4, [R1+0x110] ;  /* 0x0001100001047983 */ /* 0x002ee20000300800 */
[----:B------:R-:W3:Y:S02]  /*42a90*/  LDL.LU R5, [R1+0x114] ;  /* 0x0001140001057983 */ /* 0x000ee40000300800 */
[----:B------:R-:W2:Y:S02]  /*42aa0*/  LDL.LU R6, [R1+0x118] ;  /* 0x0001180001067983 */ /* 0x000ea40000300800 */
[----:B------:R-:W2:Y:S02]  /*42ab0*/  LDL.LU R7, [R1+0x11c] ;  /* 0x00011c0001077983 */ /* 0x000ea40000300800 */
[----:B--2---:R-:W-:Y:S01]  /*42ac0*/  STL.64 [R1+0x6a60], R6 ;  /* 0x006a600601007387 */ /* 0x004fe20000100a00 */
[----:B---3--:R1:W-:Y:S03]  /*42ad0*/  STL.64 [R1+0x6a58], R4 ;  /* 0x006a580401007387 */ /* 0x0083e60000100a00 */
[----:B-1----:R-:W2:Y:S01]  /*42ae0*/  LDL.LU R4, [R1+0x120] ;  /* 0x0001200001047983 */ /* 0x002ea20000300800 */
[----:B------:R-:W-:Y:S01]  /*42af0*/  IMAD.MOV.U32 R6, RZ, RZ, R23 ;  /* 0x000000ffff067224 */ /* 0x000fe200078e0017 */
[----:B----4-:R-:W-:-:S02]  /*42b00*/  MOV R7, R0 ;  /* 0x0000000000077202 */ /* 0x010fc40000000f00 */
[----:B------:R-:W-:Y:S02]  /*42b10*/  MOV R5, R22 ;  /* 0x0000001600057202 */ /* 0x000fe40000000f00 */
[----:B------:R-:W3:Y:S01]  /*42b20*/  LDL.LU R22, [R1+0x6b00] ;  /* 0x006b000001167983 */ /* 0x000ee20000300800 */
[----:B------:R-:W4:Y:S02]  /*42b30*/  LDL.LU R23, [R1+0x6afc] ;  /* 0x006afc0001177983 */ /* 0x000f240000300800 */
[----:B------:R-:W4:Y:S02]  /*42b40*/  LDL.LU R0, [R1+0x6af8] ;  /* 0x006af80001007983 */ /* 0x000f240000300800 */
[----:B------:R1:W-:Y:S01]  /*42b50*/  STL.64 [R1+0x6a70], R6 ;  /* 0x006a700601007387 */ /* 0x0003e20000100a00 */
[----:B--2---:R-:W-:Y:S01]  /*42b60*/  STL.64 [R1+0x6a68], R4 ;  /* 0x006a680401007387 */ /* 0x004fe20000100a00 */
[----:B-1----:R-:W2:Y:S02]  /*42b70*/  LDL R6, [R1+0x68] ;  /* 0x0000680001067983 */ /* 0x002ea40000100800 */
[----:B------:R-:W2:Y:S01]  /*42b80*/  LDL R7, [R1+0x6c] ;  /* 0x00006c0001077983 */ /* 0x000ea20000100800 */
[----:B---3--:R-:W-:-:S02]  /*42b90*/  MOV R11, R22 ;  /* 0x00000016000b7202 */ /* 0x008fc40000000f00 */
[----:B----4-:R-:W-:Y:S01]  /*42ba0*/  MOV R10, R23 ;  /* 0x00000017000a7202 */ /* 0x010fe20000000f00 */
[----:B--2---:R-:W-:Y:S01]  /*42bb0*/  STL.64 [R1+0x6ad8], R6 ;  /* 0x006ad80601007387 */ /* 0x004fe20000100a00 */
[----:B------:R-:W2:Y:S02]  /*42bc0*/  LDL.LU R8, [R1+0x160] ;  /* 0x0001600001087983 */ /* 0x000ea40000300800 */
[----:B------:R-:W2:Y:S02]  /*42bd0*/  LDL.LU R9, [R1+0x164] ;  /* 0x0001640001097983 */ /* 0x000ea40000300800 */
[----:B------:R1:W-:Y:S02]  /*42be0*/  STL.64 [R1+0x6aa0], R10 ;  /* 0x006aa00a01007387 */ /* 0x0003e40000100a00 */
[----:B-1----:R-:W-:Y:S01]  /*42bf0*/  IMAD.MOV.U32 R11, RZ, RZ, R0 ;  /* 0x000000ffff0b7224 */ /* 0x002fe200078e0000 */
[----:B--2---:R1:W-:Y:S04]  /*42c00*/  STL.64 [R1+0x6a98], R8 ;  /* 0x006a980801007387 */ /* 0x0043e80000100a00 */
[----:B-1----:R-:W2:Y:S01]  /*42c10*/  LDL.LU R8, [R1+0x180] ;  /* 0x0001800001087983 */ /* 0x002ea20000300800 */
[----:B------:R-:W2:Y:S02]  /*42c20*/  LDL.LU R9, [R1+0x184] ;  /* 0x0001840001097983 */ /* 0x000ea40000300800 */
[----:B------:R-:W3:Y:S02]  /*42c30*/  LDL.LU R10, [R1+0x188] ;  /* 0x00018800010a7983 */ /* 0x000ee40000300800 */
[----:B------:R-:W4:Y:S01]  /*42c40*/  LDL.LU R0, [R1+0x6af4] ;  /* 0x006af40001007983 */ /* 0x000f220000300800 */
[----:B------:R-:W2:Y:S01]  /*42c50*/  LDL.LU R4, [R1+0x1b0] ;  /* 0x0001b00001047983 */ /* 0x000ea20000300800 */
[----:B------:R-:W2:Y:S02]  /*42c60*/  LDL.LU R5, [R1+0x1b4] ;  /* 0x0001b40001057983 */ /* 0x000ea40000300800 */
[----:B------:R-:W2:Y:S02]  /*42c70*/  LDL.LU R6, [R1+0x1b8] ;  /* 0x0001b80001067983 */ /* 0x000ea40000300800 */
[----:B------:R-:W2:Y:S02]  /*42c80*/  LDL.LU R7, [R1+0x1bc] ;  /* 0x0001bc0001077983 */ /* 0x000ea40000300800 */
[----:B--2---:R-:W-:Y:S01]  /*42c90*/  STL.64 [R1+0x6ae8], R6 ;  /* 0x006ae80601007387 */ /* 0x004fe20000100a00 */
[----:B------:R1:W-:Y:S03]  /*42ca0*/  STL.64 [R1+0x6ae0], R4 ;  /* 0x006ae00401007387 */ /* 0x0003e60000100a00 */
[----:B-1----:R-:W2:Y:S01]  /*42cb0*/  LDL.LU R4, [R1+0x220] ;  /* 0x0002200001047983 */ /* 0x002ea20000300800 */
[----:B------:R-:W2:Y:S02]  /*42cc0*/  LDL.LU R5, [R1+0x224] ;  /* 0x0002240001057983 */ /* 0x000ea40000300800 */
[----:B------:R-:W2:Y:S02]  /*42cd0*/  LDL.LU R6, [R1+0x228] ;  /* 0x0002280001067983 */ /* 0x000ea40000300800 */
[----:B------:R-:W2:Y:S01]  /*42ce0*/  LDL.LU R7, [R1+0x22c] ;  /* 0x00022c0001077983 */ /* 0x000ea20000300800 */
[----:B---3--:R1:W-:Y:S01]  /*42cf0*/  STL.64 [R1+0x6ab0], R10 ;  /* 0x006ab00a01007387 */ /* 0x0083e20000100a00 */
[----:B------:R3:W-:Y:S03]  /*42d00*/  STL.64 [R1+0x6aa8], R8 ;  /* 0x006aa80801007387 */ /* 0x0007e60000100a00 */
[----:B-1----:R-:W2:Y:S04]  /*42d10*/  LDL.64 R10, [R1+0x78] ;  /* 0x00007800010a7983 */ /* 0x002ea80000100a00 */
[----:B--2---:R4:W-:Y:S01]  /*42d20*/  STL.64 [R1+0x6ac0], R10 ;  /* 0x006ac00a01007387 */ /* 0x0049e20000100a00 */
[----:B---3--:R-:W2:Y:S02]  /*42d30*/  LDL.LU R8, [R1+0x1a0] ;  /* 0x0001a00001087983 */ /* 0x008ea40000300800 */
[----:B------:R-:W2:Y:S01]  /*42d40*/  LDL.LU R9, [R1+0x1a4] ;  /* 0x0001a40001097983 */ /* 0x000ea20000300800 */
[----:B----4-:R-:W-:-:S02]  /*42d50*/  MOV R10, R0 ;  /* 0x00000000000a7202 */ /* 0x010fc40000000f00 */
[----:B------:R-:W3:Y:S01]  /*42d60*/  LDL.LU R0, [R1+0x6af0] ;  /* 0x006af00001007983 */ /* 0x000ee20000300800 */
[----:B------:R-:W2:Y:S02]  /*42d70*/  LDL.LU R11, [R1+0x1ac] ;  /* 0x0001ac00010b7983 */ /* 0x000ea40000300800 */
[----:B0-----:R0:W-:Y:S02]  /*42d80*/  STL.64 [R1+0x69f0], R26 ;  /* 0x0069f01a01007387 */ /* 0x0011e40000100a00 */
[----:B------:R1:W-:Y:S01]  /*42d90*/  STL.64 [R1+0x69e8], R24 ;  /* 0x0069e81801007387 */ /* 0x0003e20000100a00 */
[----:B------:R-:W-:Y:S01]  /*42da0*/  HMMA.16816.F32 R4, R12, R16, R4 ;  /* 0x000000100c04723c */ /* 0x000fe20000001804 */
[----:B0-----:R-:W4:Y:S01]  /*42db0*/  LDL R26, [R1+0x88] ;  /* 0x00008800011a7983 */ /* 0x001f220000100800 */
[----:B-1----:R-:W-:Y:S02]  /*42dc0*/  MOV R24, R21 ;  /* 0x0000001500187202 */ /* 0x002fe40000000f00 */
[----:B------:R-:W-:Y:S01]  /*42dd0*/  MOV R25, R20 ;  /* 0x0000001400197202 */ /* 0x000fe20000000f00 */
[----:B------:R-:W4:Y:S04]  /*42de0*/  LDL R27, [R1+0x8c] ;  /* 0x00008c00011b7983 */ /* 0x000f280000100800 */
[----:B---3--:R-:W0:Y:S04]  /*42df0*/  LDSM.16.MT88.4 R20, [R0+0x9000] ;  /* 0x009000000014783b */ /* 0x008e280000004200 */
[----:B0-----:R-:W-:Y:S01]  /*42e00*/  STL.64 [R1+0x69b0], R22 ;  /* 0x0069b01601007387 */ /* 0x001fe20000100a00 */
[----:B------:R-:W-:Y:S02]  /*42e10*/  STL.64 [R1+0x69a8], R20 ;  /* 0x0069a81401007387 */ /* 0x000fe40000100a00 */
[----:B------:R0:W-:Y:S02]  /*42e20*/  STL.64 [R1+0x6ab8], R18 ;  /* 0x006ab81201007387 */ /* 0x0001e40000100a00 */
[----:B------:R-:W3:Y:S05]  /*42e30*/  LDL.LU R16, [R1+0x190] ;  /* 0x0001900001107983 */ /* 0x000eea0000300800 */
[----:B------:R-:W-:Y:S01]  /*42e40*/  STL.64 [R1+0x380], R4 ;  /* 0x0003800401007387 */ /* 0x000fe20000100a00 */
[----:B------:R-:W-:Y:S02]  /*42e50*/  STL.64 [R1+0x388], R6 ;  /* 0x0003880601007387 */ /* 0x000fe40000100a00 */
[----:B------:R-:W1:Y:S04]  /*42e60*/  LDSM.16.MT88.4 R4, [R0+0x9080] ;  /* 0x009080000004783b */ /* 0x000e680000004200 */
[----:B------:R-:W3:Y:S01]  /*42e70*/  LDL.LU R17, [R1+0x194] ;  /* 0x0001940001117983 */ /* 0x000ee20000300800 */
[----:B0-----:R-:W3:Y:S01]  /*42e80*/  LDL.LU R18, [R1+0x198] ;  /* 0x0001980001127983 */ /* 0x001ee20000300800 */
[----:B------:R-:W3:Y:S01]  /*42e90*/  LDL.LU R19, [R1+0x19c] ;  /* 0x00019c0001137983 */ /* 0x000ee20000300800 */
[----:B-1----:R-:W-:-:S02]  /*42ea0*/  MOV R21, R6 ;  /* 0x0000000600157202 */ /* 0x002fc40000000f00 */
[----:B------:R-:W-:Y:S01]  /*42eb0*/  MOV R20, R7 ;  /* 0x0000000700147202 */ /* 0x000fe20000000f00 */
[----:B------:R-:W-:Y:S01]  /*42ec0*/  IMAD.MOV.U32 R23, RZ, RZ, R4 ;  /* 0x000000ffff177224 */ /* 0x000fe200078e0004 */
[----:B------:R-:W-:Y:S01]  /*42ed0*/  MOV R22, R5 ;  /* 0x0000000500167202 */ /* 0x000fe20000000f00 */
[----:B------:R-:W2:Y:S01]  /*42ee0*/  LDL.LU.64 R6, [R1+0x6ae8] ;  /* 0x006ae80001067983 */ /* 0x000ea20000300a00 */
[----:B------:R-:W2:Y:S03]  /*42ef0*/  LDL.LU.64 R4, [R1+0x6ae0] ;  /* 0x006ae00001047983 */ /* 0x000ea60000300a00 */
[----:B------:R-:W-:Y:S01]  /*42f00*/  STL.64 [R1+0x6a80], R22 ;  /* 0x006a801601007387 */ /* 0x000fe20000100a00 */
[----:B------:R0:W-:Y:S03]  /*42f10*/  STL.64 [R1+0x6a78], R20 ;  /* 0x006a781401007387 */ /* 0x0001e60000100a00 */
[----:B0-----:R-:W3:Y:S01]  /*42f20*/  LDL.LU R20, [R1+0x130] ;  /* 0x0001300001147983 */ /* 0x001ee20000300800 */
[----:B------:R-:W3:Y:S02]  /*42f30*/  LDL.LU R21, [R1+0x134] ;  /* 0x0001340001157983 */ /* 0x000ee40000300800 */
[----:B------:R-:W3:Y:S02]  /*42f40*/  LDL.LU R22, [R1+0x138] ;  /* 0x0001380001167983 */ /* 0x000ee40000300800 */
[----:B------:R-:W3:Y:S01]  /*42f50*/  LDL.LU R23, [R1+0x13c] ;  /* 0x00013c0001177983 */ /* 0x000ee20000300800 */
[----:B------:R-:W-:Y:S01]  /*42f60*/  STL [R1+0x68d0], R0 ;  /* 0x0068d00001007387 */ /* 0x000fe20000100800 */
[----:B--2---:R-:W-:Y:S03]  /*42f70*/  HMMA.16816.F32 R12, R12, R24, R4 ;  /* 0x000000180c0c723c */ /* 0x004fe60000001804 */
[----:B------:R-:W2:Y:S11]  /*42f80*/  LDL.LU.64 R6, [R1+0x6ad8] ;  /* 0x006ad80001067983 */ /* 0x000eb60000300a00 */
[----:B------:R-:W-:Y:S09]  /*42f90*/  @!UPT UIADD3 URZ, URZ, URZ, URZ ;  /* 0x0000003f3f3ff290 */ /* 0x000ff2000fffe03f */
        /* <DEDUP_REMOVED lines=9> */
[----:B0-----:R-:W3:Y:S02]  /*43030*/  LDL.LU.64 R10, [R1+0x6ac0] ;  /* 0x006ac000010a7983 */ /* 0x001ee40000300a00 */
[C---:B---3--:R-:W-:Y:S01]  /*43040*/  HMMA.16816.F32 R16, R12.reuse, R10, R16 ;  /* 0x0000000a0c10723c */ /* 0x048fe20000001810 */
[----:B------:R-:W-:Y:S01]  /*43050*/  IMAD.MOV.U32 R5, RZ, RZ, R10 ;  /* 0x000000ffff057224 */ /* 0x000fe200078e000a */
[----:B------:R-:W-:Y:S11]  /*43060*/  MOV R4, R11 ;  /* 0x0000000b00047202 */ /* 0x000ff60000000f00 */
[----:B------:R-:W-:Y:S10]  /*43070*/  @!UPT UIADD3 URZ, URZ, URZ, URZ ;  /* 0x0000003f3f3ff290 */ /* 0x000ff4000fffe03f */
[----:B------:R-:W-:Y:S01]  /*43080*/  STL.64 [R1+0x340], R16 ;  /* 0x0003401001007387 */ /* 0x000fe20000100a00 */
[----:B------:R0:W-:Y:S03]  /*43090*/  STL.64 [R1+0x348], R18 ;  /* 0x0003481201007387 */ /* 0x0001e60000100a00 */
[----:B0-----:R-:W2:Y:S01]  /*430a0*/  LDL.LU.64 R18, [R1+0x6ab8] ;  /* 0x006ab80001127983 */ /* 0x001ea20000300a00 */
[----:B------:R-:W2:Y:S02]  /*430b0*/  LDL.LU.64 R10, [R1+0x6ab0] ;  /* 0x006ab000010a7983 */ /* 0x000ea40000300a00 */
[----:B------:R-:W2:Y:S02]  /*430c0*/  LDL.LU.64 R8, [R1+0x6aa8] ;  /* 0x006aa80001087983 */ /* 0x000ea40000300a00 */
[C---:B--2---:R-:W-:Y:S11]  /*430d0*/  HMMA.16816.F32 R8, R12.reuse, R18, R8 ;  /* 0x000000120c08723c */ /* 0x044ff60000001808 */
[----:B------:R-:W-:Y:S11]  /*430e0*/  @!UPT UIADD3 URZ, URZ, URZ, URZ ;  /* 0x0000003f3f3ff290 */ /* 0x000ff6000fffe03f */
[----:B------:R-:W-:Y:S01]  /*430f0*/  @!UPT UIADD3 URZ, URZ, URZ, URZ ;  /* 0x0000003f3f3ff290 */ /* 0x000fe2000fffe03f */
[----:B------:R-:W-:Y:S01]  /*43100*/  STL [R1+0x334], R9 ;  /* 0x0003340901007387 */ /* 0x000fe20000100800 */
[----:B------:R0:W-:Y:S01]  /*43110*/  STL.64 [R1+0x338], R10 ;  /* 0x0003380a01007387 */ /* 0x0001e20000100a00 */
[----:B------:R-:W-:Y:S02]  /*43120*/  MOV R0, R8 ;  /* 0x0000000800007202 */ /* 0x000fe40000000f00 */
[----:B0-----:R-:W4:Y:S01]  /*43130*/  LDL.LU.64 R10, [R1+0x6aa0] ;  /* 0x006aa000010a7983 */ /* 0x001f220000300a00 */
[----:B------:R-:W4:Y:S02]  /*43140*/  LDL.LU.64 R8, [R1+0x6a98] ;  /* 0x006a980001087983 */ /* 0x000f240000300a00 */
[----:B------:R-:W-:Y:S01]  /*43150*/  STL [R1+0x68d4], R0 ;  /* 0x0068d40001007387 */ /* 0x000fe20000100800 */
[----:B----4-:R-:W-:Y:S01]  /*43160*/  HMMA.16816.F32 R12, R12, R26, R8 ;  /* 0x0000001a0c0c723c */ /* 0x010fe20000001808 */
[----:B------:R-:W2:Y:S01]  /*43170*/  LDL.LU.64 R10, [R1+0x6a90] ;  /* 0x006a9000010a7983 */ /* 0x000ea20000300a00 */
[----:B------:R-:W2:Y:S11]  /*43180*/  LDL.LU.64 R8, [R1+0x6a88] ;  /* 0x006a880001087983 */ /* 0x000eb60000300a00 */
[----:B------:R-:W-:Y:S10]  /*43190*/  @!UPT UIADD3 URZ, URZ, URZ, URZ ;  /* 0x0000003f3f3ff290 */ /* 0x000ff4000fffe03f */
[----:B------:R-:W-:Y:S01]  /*431a0*/  STL.64 [R1+0x2e0], R12 ;  /* 0x0002e00c01007387 */ /* 0x000fe20000100a00 */
[----:B------:R0:W-:Y:S02]  /*431b0*/  STL.64 [R1+0x2e8], R14 ;  /* 0x0002e80e01007387 */ /* 0x0001e40000100a00 */
[----:B0-----:R-:W-:Y:S01]  /*431c0*/  MOV R14, R5 ;  /* 0x00000005000e7202 */ /* 0x001fe20000000f00 */
[----:B------:R-:W-:Y:S02]  /*431d0*/  IMAD.MOV.U32 R15, RZ, RZ, R4 ;  /* 0x000000ffff0f7224 */ /* 0x000fe400078e0004 */
[C---:B--2---:R-:W-:Y:S01]  /*431e0*/  HMMA.16816.F32 R4, R8.reuse, R6, R20 ;  /* 0x000000060804723c */ /* 0x044fe20000001814 */
[----:B------:R-:W2:Y:S01]  /*431f0*/  LDL.LU.64 R22, [R1+0x6a80] ;  /* 0x006a800001167983 */ /* 0x000ea20000300a00 */
[----:B------:R-:W3:Y:S11]  /*43200*/  LDL.LU.64 R20, [R1+0x6a78] ;  /* 0x006a780001147983 */ /* 0x000ef60000300a00 */
[----:B------:R-:W-:Y:S10]  /*43210*/  @!UPT UIADD3 URZ, URZ, URZ, URZ ;  /* 0x0000003f3f3ff290 */ /* 0x000ff4000fffe03f */
        /* <DEDUP_REMOVED lines=9> */
[----:B0-----:R-:W4:Y:S01]  /*432b0*/  LDL.LU.64 R6, [R1+0x6a60] ;  /* 0x006a600001067983 */ /* 0x001f220000300a00 */
[----:B------:R-:W4:Y:S02]  /*432c0*/  LDL.LU.64 R4, [R1+0x6a58] ;  /* 0x006a580001047983 */ /* 0x000f240000300a00 */
[C---:B----4-:R-:W-:Y:S01]  /*432d0*/  HMMA.16816.F32 R16, R8.reuse, R18, R4 ;  /* 0x000000120810723c */ /* 0x050fe20000001804 */
[----:B------:R-:W4:Y:S01]  /*432e0*/  LDL.LU.64 R6, [R1+0x6a50] ;  /* 0x006a500001067983 */ /* 0x000f220000300a00 */
[----:B------:R-:W4:Y:S11]  /*432f0*/  LDL.LU.64 R4, [R1+0x6a48] ;  /* 0x006a480001047983 */ /* 0x000f360000300a00 */
[----:B------:R-:W-:Y:S10]  /*43300*/  @!UPT UIADD3 URZ, URZ, URZ, URZ ;  /* 0x0000003f3f3ff290 */ /* 0x000ff4000fffe03f */
[----:B------:R-:W-:Y:S01]  /*43310*/  STL.64 [R1+0x160], R16 ;  /* 0x0001601001007387 */ /* 0x000fe20000100a00 */
[----:B------:R-:W-:Y:S01]  /*43320*/  MOV R0, R19 ;  /* 0x0000001300007202 */ /* 0x000fe20000000f00 */
[----:B------:R0:W-:Y:S02]  /*43330*/  STL [R1+0x168], R18 ;  /* 0x0001681201007387 */ /* 0x0001e40000100800 */
[----:B0-----:R-:W2:Y:S01]  /*43340*/  LDL.LU.64 R18, [R1+0x6a40] ;  /* 0x006a400001127983 */ /* 0x001ea20000300a00 */
[----:B------:R-:W2:Y:S02]  /*43350*/  LDL.LU.64 R16, [R1+0x6a38] ;  /* 0x006a380001107983 */ /* 0x000ea40000300a00 */
[----:B------:R0:W-:Y:S01]  /*43360*/  STL [R1+0x68d8], R0 ;  /* 0x0068d80001007387 */ /* 0x0001e20000100800 */
[----:B----4-:R-:W-:Y:S01]  /*43370*/  HMMA.16816.F32 R24, R8, R26, R4 ;  /* 0x0000001a0818723c */ /* 0x010fe20000001804 */
[----:B------:R-:W2:Y:S01]  /*43380*/  LDL.LU.64 R6, [R1+0x6a30] ;  /* 0x006a300001067983 */ /* 0x000ea20000300a00 */
[----:B------:R-:W2:Y:S02]  /*43390*/  LDL.LU.64 R4, [R1+0x6a28] ;  /* 0x006a280001047983 */ /* 0x000ea40000300a00 */
[----:B------:R-:W2:Y:S11]  /*433a0*/  LDL.LU.64 R10, [R1+0x68] ;  /* 0x00006800010a7983 */ /* 0x000eb60000300a00 */
[----:B------:R-:W-:Y:S08]  /*433b0*/  @!UPT UIADD3 URZ, URZ, URZ, URZ ;  /* 0x0000003f3f3ff290 */ /* 0x000ff0000fffe03f */
[----:B------:R-:W-:Y:S01]  /*433c0*/  STL.64 [R1+0x130], R24 ;  /* 0x0001301801007387 */ /* 0x000fe20000100a00 */
[----:B------:R-:W-:Y:S01]  /*433d0*/  STL.64 [R1+0x138], R26 ;  /* 0x0001381a01007387 */ /* 0x000fe20000100a00 */
[----:B--2---:R-:W-:Y:S11]  /*433e0*/  HMMA.16816.F32 R16, R4, R10, R16 ;  /* 0x0000000a0410723c */ /* 0x004ff60000001810 */
[----:B------:R-:W-:Y:S11]  /*433f0*/  @!UPT UIADD3 URZ, URZ, URZ, URZ ;  /* 0x0000003f3f3ff290 */ /* 0x000ff6000fffe03f */
[----:B------:R-:W-:Y:S01]  /*43400*/  @!UPT UIADD3 URZ, URZ, URZ, URZ ;  /* 0x0000003f3f3ff290 */ /* 0x000fe2000fffe03f */
[----:B------:R-:W-:Y:S01]  /*43410*/  STL.64 [R1+0xd0], R16 ;  /* 0x0000d01001007387 */ /* 0x000fe20000100a00 */
[----:B------:R-:W-:Y:S01]  /*43420*/  STL [R1+0xd8], R18 ;  /* 0x0000d81201007387 */ /* 0x000fe20000100800 */
[----:B0-----:R-:W-:Y:S02]  /*43430*/  MOV R0, R19 ;  /* 0x0000001300007202 */ /* 0x001fe40000000f00 */
[----:B------:R-:W0:Y:S04]  /*43440*/  LDSM.16.MT88.4 R16, [R28+0x9000] ;  /* 0x009000001c10783b */ /* 0x000e280000004200 */
[----:B------:R-:W-:Y:S04]  /*43450*/  STL [R1+0x6958], R0 ;  /* 0x0069580001007387 */ /* 0x000fe80000100800 */
[----:B0-----:R3:W-:Y:S01]  /*43460*/  STL.64 [R1+0x6930], R18 ;  /* 0x0069301201007387 */ /* 0x0017e20000100a00 */
[----:B------:R0:W-:Y:S01]  /*43470*/  STL.64 [R1+0x6928], R16 ;  /* 0x0069281001007387 */ /* 0x0001e20000100a00 */
[----:B---3--:R-:W-:-:S02]  /*43480*/  MOV R19, R20 ;  /* 0x0000001400137202 */ /* 0x008fc40000000f00 */
[----:B------:R-:W-:Y:S01]  /*43490*/  MOV R18, R21 ;  /* 0x0000001500127202 */ /* 0x000fe20000000f00 */
[----:B------:R-:W2:Y:S01]  /*434a0*/  LDL.LU R20, [R1+0x40] ;  /* 0x0000400001147983 */ /* 0x000ea20000300800 */
[----:B0-----:R-:W-:Y:S02]  /*434b0*/  IMAD.MOV.U32 R17, RZ, RZ, R22 ;  /* 0x000000ffff117224 */ /* 0x001fe400078e0016 */
[----:B------:R-:W2:Y:S01]  /*434c0*/  LDL.LU R21, [R1+0x44] ;  /* 0x0000440001157983 */ /* 0x000ea20000300800 */
[----:B------:R-:W-:Y:S01]  /*434d0*/  MOV R16, R23 ;  /* 0x0000001700107202 */ /* 0x000fe20000000f00 */
[----:B------:R-:W3:Y:S01]  /*434e0*/  LDL.LU R22, [R1+0x48] ;  /* 0x0000480001167983 */ /* 0x000ee20000300800 */
[----:B------:R-:W3:Y:S02]  /*434f0*/  LDL.LU R23, [R1+0x4c] ;  /* 0x00004c0001177983 */ /* 0x000ee40000300800 */
[----:B------:R-:W4:Y:S02]  /*43500*/  LDL.LU R24, [R1+0x140] ;  /* 0x0001400001187983 */ /* 0x000f240000300800 */
[----:B------:R-:W4:Y:S01]  /*43510*/  LDL.LU R25, [R1+0x144] ;  /* 0x0001440001197983 */ /* 0x000f220000300800 */
[----:B------:R-:W2:Y:S01]  /*43520*/  LDL.LU R26, [R1+0x148] ;  /* 0x00014800011a7983 */ /* 0x000ea20000300800 */
[----:B------:R-:W2:Y:S03]  /*43530*/  LDL.LU R27, [R1+0x14c] ;  /* 0x00014c00011b7983 */ /* 0x000ea60000300800 */
[----:B--2---:R0:W-:Y:S01]  /*43540*/  STL.64 [R1+0x6a00], R26 ;  /* 0x006a001a01007387 */ /* 0x0041e20000100a00 */
[----:B----4-:R1:W-:Y:S03]  /*43550*/  STL.64 [R1+0x69f8], R24 ;  /* 0x0069f81801007387 */ /* 0x0103e60000100a00 */
[----:B0-----:R-:W2:Y:S04]  /*43560*/  LDL.64 R26, [R1+0x98] ;  /* 0x00009800011a7983 */ /* 0x001ea80000100a00 */
[----:B--2---:R0:W-:Y:S01]  /*43570*/  STL.64 [R1+0x6a18], R26 ;  /* 0x006a181a01007387 */ /* 0x0041e20000100a00 */
[----:B-1----:R-:W2:Y:S02]  /*43580*/  LDL.LU R24, [R1+0x150] ;  /* 0x0001500001187983 */ /* 0x002ea40000300800 */
[----:B------:R-:W2:Y:S01]  /*43590*/  LDL.LU R25, [R1+0x154] ;  /* 0x0001540001197983 */ /* 0x000ea20000300800 */
[----:B0-----:R-:W2:Y:S01]  /*435a0*/  LDL.LU R26, [R1+0x158] ;  /* 0x00015800011a7983 */ /* 0x001ea20000300800 */
[----:B------:R-:W2:Y:S02]  /*435b0*/  LDL.LU R27, [R1+0x15c] ;  /* 0x00015c00011b7983 */ /* 0x000ea40000300800 */
[----:B---3--:R-:W-:Y:S02]  /*435c0*/  STL.64 [R1+0x69c0], R22 ;  /* 0x0069c01601007387 */ /* 0x008fe40000100a00 */
[----:B------:R0:W-:Y:S02]  /*435d0*/  STL.64 [R1+0x69b8], R20 ;  /* 0x0069b81401007387 */ /* 0x0001e40000100a00 */
[----:B0-----:R-:W3:Y:S01]  /*435e0*/  LDL.LU R20, [R1+0xe0] ;  /* 0x0000e00001147983 */ /* 0x001ee20000300800 */
[----:B------:R-:W3:Y:S02]  /*435f0*/  LDL.LU R21, [R1+0xe4] ;  /* 0x0000e40001157983 */ /* 0x000ee40000300800 */
[----:B------:R-:W4:Y:S01]  /*43600*/  LDL.LU R22, [R1+0xe8] ;  /* 0x0000e80001167983 */ /* 0x000f220000300800 */
[----:B------:R-:W-:-:S02]  /*43610*/  MOV R23, R2 ;  /* 0x0000000200177202 */ /* 0x000fc40000000f00 */
        /* <DEDUP_REMOVED lines=8> */
[----:B----4-:R0:W-:Y:S01]  /*436a0*/  STL.64 [R1+0x69e0], R22 ;  /* 0x0069e01601007387 */ /* 0x0101e20000100a00 */
[----:B---3--:R1:W-:Y:S02]  /*436b0*/  STL.64 [R1+0x69d8], R20 ;  /* 0x0069d81401007387 */ /* 0x0083e40000100a00 */
[----:B0-----:R-:W-:Y:S01]  /*436c0*/  IMAD.MOV.U32 R22, RZ, RZ, R2 ;  /* 0x000000ffff167224 */ /* 0x001fe200078e0002 */
[----:B-1----:R-:W2:Y:S01]  /*436d0*/  LDL.LU R20, [R1+0x100] ;  /* 0x0001000001147983 */ /* 0x002ea20000300800 */
[----:B------:R-:W2:Y:S02]  /*436e0*/  LDL.LU R21, [R1+0x104] ;  /* 0x0001040001157983 */ /* 0x000ea40000300800 */
[----:B------:R-:W3:Y:S02]  /*436f0*/  LDL.LU R2, [R1+0x6a20] ;  /* 0x006a200001027983 */ /* 0x000ee40000300800 */
[----:B------:R-:W4:Y:S02]  /*43700*/  LDL.LU R23, [R1+0x10c] ;  /* 0x00010c0001177983 */ /* 0x000f240000300800 */
[----:B----4-:R-:W-:Y:S01]  /*43710*/  STL.64 [R1+0x6a10], R22 ;  /* 0x006a101601007387 */ /* 0x010fe20000100a00 */
[----:B--2---:R0:W-:Y:S03]  /*43720*/  STL.64 [R1+0x6a08], R20 ;  /* 0x006a081401007387 */ /* 0x0041e60000100a00 */
[----:B0-----:R-:W2:Y:S01]  /*43730*/  LDL.LU R20, [R1+0x170] ;  /* 0x0001700001147983 */ /* 0x001ea20000300800 */
[----:B------:R-:W2:Y:S02]  /*43740*/  LDL.LU R21, [R1+0x174] ;  /* 0x0001740001157983 */ /* 0x000ea40000300800 */
[----:B------:R-:W2:Y:S02]  /*43750*/  LDL.LU R22, [R1+0x178] ;  /* 0x0001780001167983 */ /* 0x000ea40000300800 */
[----:B------:R0:W-:Y:S01]  /*43760*/  STL.64 [R1+0x6978], R18 ;  /* 0x0069781201007387 */ /* 0x0001e20000100a00 */
[----:B------:R-:W-:Y:S04]  /*43770*/  STL.64 [R1+0x6970], R16 ;  /* 0x0069701001007387 */ /* 0x000fe80000100a00 */
[----:B0-----:R-:W4:Y:S01]  /*43780*/  LDL.LU.64 R18, [R1+0x88] ;  /* 0x0000880001127983 */ /* 0x001f220000300a00 */
[----:B------:R-:W-:Y:S02]  /*43790*/  STL.64 [R1+0x2d0], R24 ;  /* 0x0002d01801007387 */ /* 0x000fe40000100a00 */
[----:B------:R-:W-:Y:S02]  /*437a0*/  STL.64 [R1+0x2d8], R26 ;  /* 0x0002d81a01007387 */ /* 0x000fe40000100a00 */
[----:B------:R-:W0:Y:S02]  /*437b0*/  LDSM.16.MT88.4 R24, [R28+0x9080] ;  /* 0x009080001c18783b */ /* 0x000e240000004200 */
[----:B0-----:R-:W-:Y:S01]  /*437c0*/  IMAD.MOV.U32 R8, RZ, RZ, R26 ;  /* 0x000000ffff087224 */ /* 0x001fe200078e001a */
[----:B------:R-:W-:-:S02]  /*437d0*/  MOV R0, R27 ;  /* 0x0000001b00007202 */ /* 0x000fc40000000f00 */
[----:B------:R-:W2:Y:S01]  /*437e0*/  LDL.LU.64 R26, [R1+0x6a18] ;  /* 0x006a1800011a7983 */ /* 0x000ea20000300a00 */
[----:B---3--:R-:W-:Y:S01]  /*437f0*/  MOV R23, R2 ;  /* 0x0000000200177202 */ /* 0x008fe20000000f00 */
[----:B------:R-:W-:Y:S01]  /*43800*/  STL [R1+0x695c], R28 ;  /* 0x00695c1c01007387 */ /* 0x000fe20000100800 */
[----:B------:R-:W-:Y:S02]  /*43810*/  MOV R2, R24 ;  /* 0x0000001800027202 */ /* 0x000fe40000000f00 */
[----:B------:R-:W-:-:S03]  /*43820*/  MOV R9, R25 ;  /* 0x0000001900097202 */ /* 0x000fc60000000f00 */
[C---:B--2---:R-:W-:Y:S01]  /*43830*/  HMMA.16816.F32 R20, R4.reuse, R26, R20 ;  /* 0x0000001a0414723c */ /* 0x044fe20000001814 */
[----:B------:R-:W-:Y:S02]  /*43840*/  MOV R13, R26 ;  /* 0x0000001a000d7202 */ /* 0x000fe40000000f00 */
[----:B------:R-:W-:Y:S11]  /*43850*/  MOV R12, R27 ;  /* 0x0000001b000c7202 */ /* 0x000ff60000000f00 */
[----:B------:R-:W-:Y:S09]  /*43860*/  @!UPT UIADD3 URZ, URZ, URZ, URZ ;  /* 0x0000003f3f3ff290 */ /* 0x000ff2000fffe03f */
[----:B------:R-:W-:Y:S01]  /*43870*/  STL.64 [R1+0x320], R20 ;  /* 0x0003201401007387 */ /* 0x000fe20000100a00 */
[----:B------:R0:W-:Y:S03]  /*43880*/  STL.64 [R1+0x328], R22 ;  /* 0x0003281601007387 */ /* 0x0001e60000100a00 */
[----:B0-----:R-:W2:Y:S01]  /*43890*/  LDL.LU.64 R22, [R1+0x6a10] ;  /* 0x006a100001167983 */ /* 0x001ea20000300a00 */
[----:B------:R-:W2:Y:S02]  /*438a0*/  LDL.LU.64 R20, [R1+0x6a08] ;  /* 0x006a080001147983 */ /* 0x000ea40000300a00 */
[----:B------:R-:W4:Y:S02]  /*438b0*/  LDL.LU.64 R26, [R1+0x6a00] ;  /* 0x006a0000011a7983 */ /* 0x000f240000300a00 */
[----:B------:R-:W4:Y:S02]  /*438c0*/  LDL.LU.64 R24, [R1+0x69f8] ;  /* 0x0069f80001187983 */ /* 0x000f240000300a00 */
[----:B----4-:R-:W-:Y:S01]  /*438d0*/  HMMA.16816.F32 R4, R4, R18, R24 ;  /* 0x000000120404723c */ /* 0x010fe20000001818 */
[----:B------:R-:W2:Y:S01]  /*438e0*/  LDL.LU.64 R26, [R1+0x69f0] ;  /* 0x0069f000011a7983 */ /* 0x000ea20000300a00 */
        /* <DEDUP_REMOVED lines=8> */
[C---:B--2---:R-:W-:Y:S01]  /*43970*/  HMMA.16816.F32 R20, R24.reuse, R10, R20 ;  /* 0x0000000a1814723c */ /* 0x044fe20000001814 */
[----:B----4-:R-:W-:Y:S01]  /*43980*/  STL.64 [R1+0x6988], R6 ;  /* 0x0069880601007387 */ /* 0x010fe20000100a00 */
[----:B---3--:R-:W-:Y:S11]  /*43990*/  STL.64 [R1+0x6980], R4 ;  /* 0x0069800401007387 */ /* 0x008ff60000100a00 */
[----:B------:R-:W-:Y:S10]  /*439a0*/  @!UPT UIADD3 URZ, URZ, URZ, URZ ;  /* 0x0000003f3f3ff290 */ /* 0x000ff4000fffe03f */
        /* <DEDUP_REMOVED lines=11> */
[----:B------:R-:W-:Y:S01]  /*43a60*/  IMAD.MOV.U32 R6, RZ, RZ, R13 ;  /* 0x000000ffff067224 */ /* 0x000fe200078e000d */
[----:B------:R-:W-:Y:S01]  /*43a70*/  MOV R7, R12 ;  /* 0x0000000c00077202 */ /* 0x000fe20000000f00 */
[----:B------:R0:W-:Y:S01]  /*43a80*/  STL.64 [R1+0x69a0], R14 ;  /* 0x0069a00e01007387 */ /* 0x0001e20000100a00 */
[----:B------:R-:W3:Y:S02]  /*43a90*/  LDL.LU R12, [R1+0xc0] ;  /* 0x0000c000010c7983 */ /* 0x000ee40000300800 */
[----:B------:R-:W3:Y:S01]  /*43aa0*/  LDL.LU R13, [R1+0xc4] ;  /* 0x0000c400010d7983 */ /* 0x000ee20000300800 */
[----:B0-----:R-:W3:Y:S01]  /*43ab0*/  LDL.LU R14, [R1+0xc8] ;  /* 0x0000c800010e7983 */ /* 0x001ee20000300800 */
        /* <DEDUP_REMOVED lines=9> */
[----:B------:R-:W4:Y:S01]  /*43b50*/  LDL.LU R4, [R1+0xb0] ;  /* 0x0000b00001047983 */ /* 0x000f220000300800 */
[----:B------:R-:W4:Y:S04]  /*43b60*/  LDL.LU R5, [R1+0xb4] ;  /* 0x0000b40001057983 */ /* 0x000f280000300800 */
[----:B0-----:R-:W4:Y:S01]  /*43b70*/  LDL.LU R6, [R1+0xb8] ;  /* 0x0000b80001067983 */ /* 0x001f220000300800 */
[----:B------:R-:W4:Y:S01]  /*43b80*/  LDL.LU R7, [R1+0xbc] ;  /* 0x0000bc0001077983 */ /* 0x000f220000300800 */
[----:B--2---:R-:W-:Y:S02]  /*43b90*/  HMMA.16816.F32 R24, R24, R18, R20 ;  /* 0x000000121818723c */ /* 0x004fe40000001814 */
[----:B------:R-:W3:Y:S01]  /*43ba0*/  LDL.LU.64 R22, [R1+0x69b0] ;  /* 0x0069b00001167983 */ /* 0x000ee20000300a00 */
[----:B------:R-:W3:Y:S02]  /*43bb0*/  LDL.LU.64 R20, [R1+0x69a8] ;  /* 0x0069a80001147983 */ /* 0x000ee40000300a00 */
[----:B------:R0:W-:Y:S02]  /*43bc0*/  STL.64 [R1+0x6990], R18 ;  /* 0x0069901201007387 */ /* 0x0001e40000100a00 */
[----:B------:R-:W2:Y:S11]  /*43bd0*/  LDL.LU R16, [R1+0xa0] ;  /* 0x0000a00001107983 */ /* 0x000eb60000300800 */
[----:B------:R-:W-:Y:S05]  /*43be0*/  @!UPT UIADD3 URZ, URZ, URZ, URZ ;  /* 0x0000003f3f3ff290 */ /* 0x000fea000fffe03f */
[----:B------:R1:W-:Y:S01]  /*43bf0*/  STL.64 [R1+0x210], R24 ;  /* 0x0002101801007387 */ /* 0x0003e20000100a00 */
[----:B------:R4:W-:Y:S02]  /*43c00*/  STL.64 [R1+0x218], R26 ;  /* 0x0002181a01007387 */ /* 0x0009e40000100a00 */
[----:B------:R-:W2:Y:S02]  /*43c10*/  LDL.LU R17, [R1+0xa4] ;  /* 0x0000a40001117983 */ /* 0x000ea40000300800 */
[----:B0-----:R-:W2:Y:S01]  /*43c20*/  LDL.LU R18, [R1+0xa8] ;  /* 0x0000a80001127983 */ /* 0x001ea20000300800 */
[----:B------:R-:W2:Y:S04]  /*43c30*/  LDL.LU R19, [R1+0xac] ;  /* 0x0000ac0001137983 */ /* 0x000ea80000300800 */
[----:B-1----:R-:W2:Y:S01]  /*43c40*/  LDL.LU R24, [R1+0x30] ;  /* 0x0000300001187983 */ /* 0x002ea20000300800 */
[----:B------:R-:W2:Y:S02]  /*43c50*/  LDL.LU R25, [R1+0x34] ;  /* 0x0000340001197983 */ /* 0x000ea40000300800 */
[----:B----4-:R-:W4:Y:S02]  /*43c60*/  LDL.LU R26, [R1+0x38] ;  /* 0x00003800011a7983 */ /* 0x010f240000300800 */
[----:B------:R-:W4:Y:S01]  /*43c70*/  LDL.LU R27, [R1+0x3c] ;  /* 0x00003c00011b7983 */ /* 0x000f220000300800 */
[C---:B---3--:R-:W-:Y:S11]  /*43c80*/  HMMA.16816.F32 R12, R20.reuse, R10, R12 ;  /* 0x0000000a140c723c */ /* 0x048ff6000000180c */
[----:B------:R-:W-:Y:S11]  /*43c90*/  @!UPT UIADD3 URZ, URZ, URZ, URZ ;  /* 0x0000003f3f3ff290 */ /* 0x000ff6000fffe03f */
[----:B------:R-:W-:Y:S01]  /*43ca0*/  @!UPT UIADD3 URZ, URZ, URZ, URZ ;  /* 0x0000003f3f3ff290 */ /* 0x000fe2000fffe03f */
        /* <DEDUP_REMOVED lines=8> */
[----:B0-----:R-:W2:Y:S02]  /*43d30*/  LDL.LU.64 R6, [R1+0x6998] ;  /* 0x0069980001067983 */ /* 0x001ea40000300a00 */
[C---:B--2---:R-:W-:Y:S02]  /*43d40*/  HMMA.16816.F32 R4, R20.reuse, R6, R16 ;  /* 0x000000061404723c */ /* 0x044fe40000001810 */
[----:B------:R-:W2:Y:S11]  /*43d50*/  LDL.LU.64 R18, [R1+0x6990] ;  /* 0x0069900001127983 */ /* 0x000eb60000300a00 */
[----:B------:R-:W-:Y:S10]  /*43d60*/  @!UPT UIADD3 URZ, URZ, URZ, URZ ;  /* 0x0000003f3f3ff290 */ /* 0x000ff4000fffe03f */
[----:B------:R-:W-:Y:S01]  /*43d70*/  STL.64 [R1+0x220], R4 ;  /* 0x0002200401007387 */ /* 0x000fe20000100a00 */
[----:B------:R0:W-:Y:S03]  /*43d80*/  STL.64 [R1+0x228], R6 ;  /* 0x0002280601007387 */ /* 0x0001e60000100a00 */
[----:B0-----:R-:W2:Y:S01]  /*43d90*/  LDL.LU.64 R6, [R1+0x6988] ;  /* 0x0069880001067983 */ /* 0x001ea20000300a00 */
[----:B------:R-:W2:Y:S02]  /*43da0*/  LDL.LU.64 R4, [R1+0x6980] ;  /* 0x0069800001047983 */ /* 0x000ea40000300a00 */
[----:B--2---:R-:W-:Y:S11]  /*43db0*/  HMMA.16816.F32 R4, R20, R18, R4 ;  /* 0x000000121404723c */ /* 0x004ff60000001804 */
[----:B------:R-:W-:Y:S11]  /*43dc0*/  @!UPT UIADD3 URZ, URZ, URZ, URZ ;  /* 0x0000003f3f3ff290 */ /* 0x000ff6000fffe03f */
[----:B------:R-:W-:Y:S01]  /*43dd0*/  @!UPT UIADD3 URZ, URZ, URZ, URZ ;  /* 0x0000003f3f3ff290 */ /* 0x000fe2000fffe03f */
[----:B------:R-:W-:Y:S01]  /*43de0*/  STL.64 [R1+0x50], R4 ;  /* 0x0000500401007387 */ /* 0x000fe20000100a00 */
[----:B------:R-:W-:Y:S02]  /*43df0*/  STL.64 [R1+0x58], R6 ;  /* 0x0000580601007387 */ /* 0x000fe40000100a00 */
[----:B------:R-:W0:Y:S01]  /*43e00*/  LDSM.16.MT88.4 R4, [R29+0xa000] ;  /* 0x00a000001d04783b */ /* 0x000e220000004200 */
[----:B------:R-:W-:Y:S02]  /*43e10*/  MOV R13, R18 ;  /* 0x00000012000d7202 */ /* 0x000fe40000000f00 */
[----:B------:R-:W-:Y:S02]  /*43e20*/  MOV R12, R19 ;  /* 0x00000013000c7202 */ /* 0x000fe40000000f00 */
[----:B------:R-:W4:Y:S01]  /*43e30*/  LDL.LU.64 R18, [R1+0x6978] ;  /* 0x0069780001127983 */ /* 0x000f220000300a00 */
[----:B------:R-:W4:Y:S03]  /*43e40*/  LDL.LU.64 R16, [R1+0x6970] ;  /* 0x0069700001107983 */ /* 0x000f260000300a00 */
[----:B0-----:R-:W-:Y:S01]  /*43e50*/  STL.64 [R1+0x6880], R6 ;  /* 0x0068800601007387 */ /* 0x001fe20000100a00 */
[----:B------:R0:W-:Y:S02]  /*43e60*/  STL.64 [R1+0x6878], R4 ;  /* 0x0068780401007387 */ /* 0x0001e40000100a00 */
[----:B0-----:R-:W-:-:S02]  /*43e70*/  IMAD.MOV.U32 R4, RZ, RZ, R2 ;  /* 0x000000ffff047224 */ /* 0x001fc400078e0002 */
[----:B------:R-:W2:Y:S01]  /*43e80*/  LDL.LU R2, [R1+0x6968] ;  /* 0x0069680001027983 */ /* 0x000ea20000300800 */
[----:B------:R-:W-:Y:S02]  /*43e90*/  MOV R6, R8 ;  /* 0x0000000800067202 */ /* 0x000fe40000000f00 */
[----:B------:R-:W-:Y:S02]  /*43ea0*/  MOV R7, R0 ;  /* 0x0000000000077202 */ /* 0x000fe40000000f00 */
[----:B------:R-:W-:Y:S01]  /*43eb0*/  MOV R5, R9 ;  /* 0x0000000900057202 */ /* 0x000fe20000000f00 */
[----:B------:R-:W-:Y:S01]  /*43ec0*/  IMAD.MOV.U32 R28, RZ, RZ, R10 ;  /* 0x000000ffff1c7224 */ /* 0x000fe200078e000a */
[----:B------:R-:W-:Y:S01]  /*43ed0*/  MOV R0, R11 ;  /* 0x0000000b00007202 */ /* 0x000fe20000000f00 */
[----:B------:R-:W-:Y:S02]  /*43ee0*/  STL.64 [R1+0x68e8], R6 ;  /* 0x0068e80601007387 */ /* 0x000fe40000100a00 */
[----:B------:R4:W-:Y:S02]  /*43ef0*/  STL.64 [R1+0x68e0], R4 ;  /* 0x0068e00401007387 */ /* 0x0009e40000100a00 */
[----:B----4-:R-:W-:Y:S01]  /*43f00*/  HMMA.16816.F32 R4, R16, R10, R24 ;  /* 0x0000000a1004723c */ /* 0x010fe20000001818 */
[----:B--2---:R-:W0:Y:S11]  /*43f10*/  LDSM.16.M88.4 R8, [R2+0x20100] ;  /* 0x020100000208783b */ /* 0x004e360000000200 */
[----:B------:R-:W-:Y:S11]  /*43f20*/  @!UPT UIADD3 URZ, URZ, URZ, URZ ;  /* 0x0000003f3f3ff290 */ /* 0x000ff6000fffe03f */
[----:B------:R1:W-:Y:S01]  /*43f30*/  STL.64 [R1+0x1c0], R4 ;  /* 0x0001c00401007387 */ /* 0x0003e20000100a00 */
[----:B------:R2:W-:Y:S03]  /*43f40*/  STL.64 [R1+0x1c8], R6 ;  /* 0x0001c80601007387 */ /* 0x0005e60000100a00 */
[----:B------:R-:W3:Y:S04]  /*43f50*/  LDSM.16.M88.4 R20, [R2+0x28100] ;  /* 0x028100000214783b */ /* 0x000ee80000000200 */
[----:B0-----:R-:W-:Y:S01]  /*43f60*/  STL [R1+0x6694], R10 ;  /* 0x0066940a01007387 */ /* 0x001fe20000100800 */
[----:B------:R-:W-:Y:S02]  /*43f70*/  STL [R1+0x6690], R11 ;  /* 0x0066900b01007387 */ /* 0x000fe40000100800 */
[----:B------:R-:W-:Y:S02]  /*43f80*/  STL.64 [R1+0x6888], R8 ;  /* 0x0068880801007387 */ /* 0x000fe40000100a00 */
[----:B-1----:R-:W4:Y:S01]  /*43f90*/  LDL.LU R4, [R1+0x250] ;  /* 0x0002500001047983 */ /* 0x002f220000300800 */
[----:B------:R-:W4:Y:S01]  /*43fa0*/  LDL.LU R5, [R1+0x254] ;  /* 0x0002540001057983 */ /* 0x000f220000300800 */
[----:B--2---:R-:W2:Y:S02]  /*43fb0*/  LDL.LU R6, [R1+0x258] ;  /* 0x0002580001067983 */ /* 0x004ea40000300800 */
[----:B------:R-:W2:Y:S02]  /*43fc0*/  LDL.LU R7, [R1+0x25c] ;  /* 0x00025c0001077983 */ /* 0x000ea40000300800 */
[----:B--2---:R0:W-:Y:S01]  /*43fd0*/  STL.64 [R1+0x68f8], R6 ;  /* 0x0068f80601007387 */ /* 0x0041e20000100a00 */
[----:B----4-:R-:W-:Y:S03]  /*43fe0*/  STL.64 [R1+0x68f0], R4 ;  /* 0x0068f00401007387 */ /* 0x010fe60000100a00 */
[----:B0-----:R-:W2:Y:S01]  /*43ff0*/  LDL.LU.64 R6, [R1+0x98] ;  /* 0x0000980001067983 */ /* 0x001ea20000300a00 */
[----:B---3--:R-:W-:-:S03]  /*44000*/  IMAD.MOV.U32 R24, RZ, RZ, R20 ;  /* 0x000000ffff187224 */ /* 0x008fc600078e0014 */
[----:B--2---:R-:W-:Y:S02]  /*44010*/  STL.64 [R1+0x6960], R6 ;  /* 0x0069600601007387 */ /* 0x004fe40000100a00 */
[----:B------:R-:W0:Y:S04]  /*44020*/  LDSM.16.M88.4 R4, [R2+0x30100] ;  /* 0x030100000204783b */ /* 0x000e280000000200 */
[----:B------:R-:W-:Y:S02]  /*44030*/  STL.64 [R1+0x20], R20 ;  /* 0x0000201401007387 */ /* 0x000fe40000100a00 */
[----:B------:R-:W-:Y:S01]  /*44040*/  STL.64 [R1+0x28], R22 ;  /* 0x0000281601007387 */ /* 0x000fe20000100a00 */
[----:B0-----:R0:W-:Y:S01]  /*44050*/  STL.64 [R1+0x40], R4 ;  /* 0x0000400401007387 */ /* 0x0011e20000100a00 */
[----:B------:R-:W-:Y:S01]  /*44060*/  MOV R26, R4 ;  /* 0x00000004001a7202 */ /* 0x000fe20000000f00 */
[----:B------:R1:W-:Y:S01]  /*44070*/  STL.64 [R1+0x48], R6 ;  /* 0x0000480601007387 */ /* 0x0003e20000100a00 */
[----:B------:R-:W-:Y:S01]  /*44080*/  MOV R25, R5 ;  /* 0x0000000500197202 */ /* 0x000fe20000000f00 */
[----:B0-----:R-:W2:Y:S01]  /*44090*/  LDL.LU R4, [R1+0x200] ;  /* 0x0002000001047983 */ /* 0x001ea20000300800 */
[----:B------:R-:W2:Y:S02]  /*440a0*/  LDL.LU R5, [R1+0x204] ;  /* 0x0002040001057983 */ /* 0x000ea40000300800 */
[----:B-1----:R-:W2:Y:S02]  /*440b0*/  LDL.LU R6, [R1+0x208] ;  /* 0x0002080001067983 */ /* 0x002ea40000300800 */
[----:B------:R-:W2:Y:S01]  /*440c0*/  LDL.LU R7, [R1+0x20c] ;  /* 0x00020c0001077983 */ /* 0x000ea20000300800 */
[----:B------:R-:W-:Y:S01]  /*440d0*/  STL [R1+0x6908], R26 ;  /* 0x0069081a01007387 */ /* 0x000fe20000100800 */
[----:B------:R0:W-:Y:S03]  /*440e0*/  STL.64 [R1+0x6900], R24 ;  /* 0x0069001801007387 */ /* 0x0001e60000100a00 */
[----:B0-----:R-:W3:Y:S01]  /*440f0*/  LDL.LU R24, [R1+0x2f0] ;  /* 0x0002f00001187983 */ /* 0x001ee20000300800 */
[----:B------:R-:W3:Y:S02]  /*44100*/  LDL.LU R25, [R1+0x2f4] ;  /* 0x0002f40001197983 */ /* 0x000ee40000300800 */
[----:B------:R-:W4:Y:S02]  /*44110*/  LDL.LU R26, [R1+0x2f8] ;  /* 0x0002f800011a7983 */ /* 0x000f240000300800 */
[----:B------:R-:W4:Y:S02]  /*44120*/  LDL.LU R27, [R1+0x2fc] ;  /* 0x0002fc00011b7983 */ /* 0x000f240000300800 */
[----:B----4-:R-:W-:Y:S01]  /*44130*/  STL.64 [R1+0x6918], R26 ;  /* 0x0069181a01007387 */ /* 0x010fe20000100a00 */
[----:B---3--:R0:W-:Y:S03]  /*44140*/  STL.64 [R1+0x6910], R24 ;  /* 0x0069101801007387 */ /* 0x0081e60000100a00 */
[----:B0-----:R-:W3:Y:S01]  /*44150*/  LDL.LU R24, [R1+0x300] ;  /* 0x0003000001187983 */ /* 0x001ee20000300800 */
[----:B------:R-:W3:Y:S02]  /*44160*/  LDL.LU R25, [R1+0x304] ;  /* 0x0003040001197983 */ /* 0x000ee40000300800 */
[----:B------:R-:W4:Y:S02]  /*44170*/  LDL.LU R26, [R1+0x308] ;  /* 0x00030800011a7983 */ /* 0x000f240000300800 */
[----:B------:R-:W4:Y:S01]  /*44180*/  LDL.LU R27, [R1+0x30c] ;  /* 0x00030c00011b7983 */ /* 0x000f220000300800 */
[----:B------:R-:W-:-:S02]  /*44190*/  MOV R9, R21 ;  /* 0x0000001500097202 */ /* 0x000fc40000000f00 */
[----:B------:R-:W0:Y:S04]  /*441a0*/  LDSM.16.M88.4 R20, [R2+0x38100] ;  /* 0x038100000214783b */ /* 0x000e280000000200 */
[----:B----4-:R-:W-:Y:S01]  /*441b0*/  STL.64 [R1+0x6940], R26 ;  /* 0x0069401a01007387 */ /* 0x010fe20000100a00 */
[----:B---3--:R1:W-:Y:S03]  /*441c0*/  STL.64 [R1+0x6938], R24 ;  /* 0x0069381801007387 */ /* 0x0083e60000100a00 */
[----:B-1----:R-:W3:Y:S01]  /*441d0*/  LDL.LU R24, [R1+0x260] ;  /* 0x0002600001187983 */ /* 0x002ee20000300800 */
[----:B------:R-:W3:Y:S02]  /*441e0*/  LDL.LU R25, [R1+0x264] ;  /* 0x0002640001197983 */ /* 0x000ee40000300800 */
[----:B------:R-:W4:Y:S02]  /*441f0*/  LDL.LU R26, [R1+0x268] ;  /* 0x00026800011a7983 */ /* 0x000f240000300800 */
[----:B------:R-:W4:Y:S02]  /*44200*/  LDL.LU R27, [R1+0x26c] ;  /* 0x00026c00011b7983 */ /* 0x000f240000300800 */
[----:B0-----:R-:W-:Y:S01]  /*44210*/  IMAD.MOV.U32 R8, RZ, RZ, R20 ;  /* 0x000000ffff087224 */ /* 0x001fe200078e0014 */
[----:B------:R-:W-:-:S02]  /*44220*/  MOV R2, R21 ;  /* 0x0000001500027202 */ /* 0x000fc40000000f00 */
[----:B------:R-:W-:Y:S02]  /*44230*/  MOV R10, R13 ;  /* 0x0000000d000a7202 */ /* 0x000fe40000000f00 */
[----:B------:R-:W-:Y:S02]  /*44240*/  MOV R11, R12 ;  /* 0x0000000c000b7202 */ /* 0x000fe40000000f00 */
[----:B--2---:R-:W-:Y:S01]  /*44250*/  HMMA.16816.F32 R12, R16, R14, R4 ;  /* 0x0000000e100c723c */ /* 0x004fe20000001804 */
[----:B----4-:R-:W-:Y:S01]  /*44260*/  STL.64 [R1+0x6950], R26 ;  /* 0x0069501a01007387 */ /* 0x010fe20000100a00 */
[----:B---3--:R0:W-:Y:S03]  /*44270*/  STL.64 [R1+0x6948], R24 ;  /* 0x0069481801007387 */ /* 0x0081e60000100a00 */
[----:B0-----:R-:W2:Y:S01]  /*44280*/  LDL.LU R24, [R1+0x1f0] ;  /* 0x0001f00001187983 */ /* 0x001ea20000300800 */
[----:B------:R-:W2:Y:S02]  /*44290*/  LDL.LU R25, [R1+0x1f4] ;  /* 0x0001f40001197983 */ /* 0x000ea40000300800 */
[----:B------:R-:W2:Y:S02]  /*442a0*/  LDL.LU R26, [R1+0x1f8] ;  /* 0x0001f800011a7983 */ /* 0x000ea40000300800 */
[----:B------:R-:W2:Y:S01]  /*442b0*/  LDL.LU R27, [R1+0x1fc] ;  /* 0x0001fc00011b7983 */ /* 0x000ea20000300800 */
[----:B------:R-:W-:Y:S01]  /*442c0*/  STL.64 [R1+0x30], R20 ;  /* 0x0000301401007387 */ /* 0x000fe20000100a00 */
[----:B------:R-:W-:Y:S02]  /*442d0*/  STL.64 [R1+0x38], R22 ;  /* 0x0000381601007387 */ /* 0x000fe40000100a00 */
[----:B------:R-:W0:Y:S02]  /*442e0*/  LDSM.16.MT88.4 R20, [R29+0xa080] ;  /* 0x00a080001d14783b */ /* 0x000e240000004200 */
[----:B0-----:R-:W-:Y:S02]  /*442f0*/  STL.64 [R1+0x6848], R22 ;  /* 0x0068481601007387 */ /* 0x001fe40000100a00 */
[----:B------:R0:W-:Y:S02]  /*44300*/  STL.64 [R1+0x6840], R20 ;  /* 0x0068401401007387 */ /* 0x0001e40000100a00 */
[----:B0-----:R-:W3:Y:S01]  /*44310*/  LDL.LU R20, [R1+0x310] ;  /* 0x0003100001147983 */ /* 0x001ee20000300800 */
[----:B------:R-:W3:Y:S02]  /*44320*/  LDL.LU R21, [R1+0x314] ;  /* 0x0003140001157983 */ /* 0x000ee40000300800 */
[----:B------:R-:W3:Y:S02]  /*44330*/  LDL.LU R22, [R1+0x318] ;  /* 0x0003180001167983 */ /* 0x000ee40000300800 */
[----:B------:R-:W3:Y:S01]  /*44340*/  LDL.LU R23, [R1+0x31c] ;  /* 0x00031c0001177983 */ /* 0x000ee20000300800 */
[----:B------:R-:W-:Y:S01]  /*44350*/  STL [R1+0x6730], R29 ;  /* 0x0067301d01007387 */ /* 0x000fe20000100800 */
[----:B------:R-:W2:Y:S02]  /*44360*/  LDL.LU.64 R6, [R1+0x6960] ;  /* 0x0069600001067983 */ /* 0x000ea40000300a00 */
[----:B------:R-:W-:Y:S02]  /*44370*/  STL.64 [R1+0x200], R12 ;  /* 0x0002000c01007387 */ /* 0x000fe40000100a00 */
[----:B------:R-:W-:Y:S02]  /*44380*/  STL.64 [R1+0x208], R14 ;  /* 0x0002080e01007387 */ /* 0x000fe40000100a00 */
[----:B------:R-:W0:Y:S04]  /*44390*/  LDSM.16.MT88.4 R12, [R3+0xa000] ;  /* 0x00a00000030c783b */ /* 0x000e280000004200 */
[----:B0-----:R0:W-:Y:S01]  /*443a0*/  STL.64 [R1+0x67f8], R14 ;  /* 0x0067f80e01007387 */ /* 0x0011e20000100a00 */
[----:B------:R-:W-:Y:S01]  /*443b0*/  STL.64 [R1+0x67f0], R12 ;  /* 0x0067f00c01007387 */ /* 0x000fe20000100a00 */
[----:B0-----:R-:W-:-:S02]  /*443c0*/  MOV R14, R28 ;  /* 0x0000001c000e7202 */ /* 0x001fc40000000f00 */
[----:B------:R-:W-:Y:S01]  /*443d0*/  MOV R15, R0 ;  /* 0x00000000000f7202 */ /* 0x000fe20000000f00 */
[----:B------:R-:W4:Y:S01]  /*443e0*/  LDL.LU R28, [R1+0x695c] ;  /* 0x00695c00011c7983 */ /* 0x000f220000300800 */
        /* <DEDUP_REMOVED lines=9> */
[----:B0-----:R-:W3:Y:S01]  /*44480*/  LDL.LU.64 R6, [R1+0x78] ;  /* 0x0000780001067983 */ /* 0x001ee20000300a00 */
[----:B--2---:R-:W-:Y:S03]  /*44490*/  HMMA.16816.F32 R16, R16, R10, R24 ;  /* 0x0000000a1010723c */ /* 0x004fe60000001818 */
[----:B------:R-:W2:Y:S01]  /*444a0*/  LDL.LU.64 R26, [R1+0x6940] ;  /* 0x00694000011a7983 */ /* 0x000ea20000300a00 */
[----:B------:R-:W2:Y:S11]  /*444b0*/  LDL.LU.64 R24, [R1+0x6938] ;  /* 0x0069380001187983 */ /* 0x000eb60000300a00 */
[----:B------:R-:W-:Y:S08]  /*444c0*/  @!UPT UIADD3 URZ, URZ, URZ, URZ ;  /* 0x0000003f3f3ff290 */ /* 0x000ff0000fffe03f */
[----:B------:R-:W-:Y:S01]  /*444d0*/  STL.64 [R1+0x260], R16 ;  /* 0x0002601001007387 */ /* 0x000fe20000100a00 */
[----:B------:R0:W-:Y:S03]  /*444e0*/  STL.64 [R1+0x268], R18 ;  /* 0x0002681201007387 */ /* 0x0001e60000100a00 */
[----:B0-----:R-:W3:Y:S01]  /*444f0*/  LDL.LU.64 R18, [R1+0x6930] ;  /* 0x0069300001127983 */ /* 0x001ee20000300a00 */
[----:B------:R-:W3:Y:S02]  /*44500*/  LDL.LU.64 R16, [R1+0x6928] ;  /* 0x0069280001107983 */ /* 0x000ee40000300a00 */
[C---:B---3--:R-:W-:Y:S08]  /*44510*/  HMMA.16816.F32 R20, R16.reuse, R14, R20 ;  /* 0x0000000e1014723c */ /* 0x048ff00000001814 */
[----:B--2---:R-:W-:Y:S11]  /*44520*/  HMMA.16816.F32 R24, R16, R6, R24 ;  /* 0x000000061018723c */ /* 0x004ff60000001818 */
[----:B------:R-:W-:Y:S04]  /*44530*/  @!UPT UIADD3 URZ, URZ, URZ, URZ ;  /* 0x0000003f3f3ff290 */ /* 0x000fe8000fffe03f */
[----:B------:R0:W-:Y:S01]  /*44540*/  STL.64 [R1+0x310], R20 ;  /* 0x0003101401007387 */ /* 0x0001e20000100a00 */
[----:B------:R-:W-:Y:S08]  /*44550*/  STL.64 [R1+0x318], R22 ;  /* 0x0003181601007387 */ /* 0x000ff00000100a00 */
[----:B------:R-:W-:Y:S01]  /*44560*/  MOV R29, R27 ;  /* 0x0000001b001d7202 */ /* 0x000fe20000000f00 */
[----:B0-----:R-:W-:Y:S01]  /*44570*/  IMAD.MOV.U32 R21, RZ, RZ, R6 ;  /* 0x000000ffff157224 */ /* 0x001fe200078e0006 */
[----:B------:R-:W-:-:S02]  /*44580*/  MOV R20, R7 ;  /* 0x0000000700147202 */ /* 0x000fc40000000f00 */
[----:B------:R-:W2:Y:S01]  /*44590*/  LDL.LU.64 R6, [R1+0x6920] ;  /* 0x0069200001067983 */ /* 0x000ea20000300a00 */
[----:B------:R-:W-:Y:S02]  /*445a0*/  STL.64 [R1+0x300], R24 ;  /* 0x0003001801007387 */ /* 0x000fe40000100a00 */
[----:B------:R0:W-:Y:S02]  /*445b0*/  STL [R1+0x308], R26 ;  /* 0x0003081a01007387 */ /* 0x0001e40000100800 */
[----:B0-----:R-:W2:Y:S01]  /*445c0*/  LDL.LU.64 R26, [R1+0x6918] ;  /* 0x00691800011a7983 */ /* 0x001ea20000300a00 */
[----:B------:R-:W2:Y:S02]  /*445d0*/  LDL.LU.64 R24, [R1+0x6910] ;  /* 0x0069100001187983 */ /* 0x000ea40000300a00 */
[----:B------:R-:W-:Y:S01]  /*445e0*/  STL [R1+0x6748], R29 ;  /* 0x0067481d01007387 */ /* 0x000fe20000100800 */
[C---:B--2---:R-:W-:Y:S01]  /*445f0*/  HMMA.16816.F32 R24, R16.reuse, R6, R24 ;  /* 0x000000061018723c */ /* 0x044fe20000001818 */
[----:B------:R-:W-:Y:S01]  /*44600*/  MOV R23, R6 ;  /* 0x0000000600177202 */ /* 0x000fe20000000f00 */
[----:B------:R-:W-:Y:S11]  /*44610*/  IMAD.MOV.U32 R22, RZ, RZ, R7 ;  /* 0x000000ffff167224 */ /* 0x000ff600078e0007 */
[----:B------:R-:W-:Y:S10]  /*44620*/  @!UPT UIADD3 URZ, URZ, URZ, URZ ;  /* 0x0000003f3f3ff290 */ /* 0x000ff4000fffe03f */
[----:B------:R-:W-:Y:S01]  /*44630*/  STL.64 [R1+0x2f0], R24 ;  /* 0x0002f01801007387 */ /* 0x000fe20000100a00 */
[----:B------:R0:W-:Y:S03]  /*44640*/  STL.64 [R1+0x2f8], R26 ;  /* 0x0002f81a01007387 */ /* 0x0001e60000100a00 */
[----:B0-----:R-:W2:Y:S01]  /*44650*/  LDL.LU R26, [R1+0x6908] ;  /* 0x00690800011a7983 */ /* 0x001ea20000300800 */
[----:B------:R-:W3:Y:S02]  /*44660*/  LDL.LU.64 R24, [R1+0x6900] ;  /* 0x0069000001187983 */ /* 0x000ee40000300a00 */
[----:B------:R-:W2:Y:S02]  /*44670*/  LDL.LU.64 R6, [R1+0x68f8] ;  /* 0x0068f80001067983 */ /* 0x000ea40000300a00 */
[----:B------:R-:W2:Y:S02]  /*44680*/  LDL.LU.64 R4, [R1+0x68f0] ;  /* 0x0068f00001047983 */ /* 0x000ea40000300a00 */
[----:B--2---:R-:W-:Y:S01]  /*44690*/  HMMA.16816.F32 R16, R16, R10, R4 ;  /* 0x0000000a1010723c */ /* 0x004fe20000001804 */
[----:B------:R-:W2:Y:S01]  /*446a0*/  LDL.LU.64 R6, [R1+0x68e8] ;  /* 0x0068e80001067983 */ /* 0x000ea20000300a00 */
[----:B------:R-:W2:Y:S11]  /*446b0*/  LDL.LU.64 R4, [R1+0x68e0] ;  /* 0x0068e00001047983 */ /* 0x000eb60000300a00 */
[----:B------:R-:W-:Y:S10]  /*446c0*/  @!UPT UIADD3 URZ, URZ, URZ, URZ ;  /* 0x0000003f3f3ff290 */ /* 0x000ff4000fffe03f */
[----:B------:R0:W-:Y:S01]  /*446d0*/  STL.64 [R1+0x250], R16 ;  /* 0x0002501001007387 */ /* 0x0001e20000100a00 */
[----:B------:R1:W-:Y:S01]  /*446e0*/  STL [R1+0x258], R18 ;  /* 0x0002581201007387 */ /* 0x0003e20000100800 */
[----:B------:R-:W-:Y:S02]  /*446f0*/  MOV R29, R19 ;  /* 0x00000013001d7202 */ /* 0x000fe40000000f00 */
[----:B0-----:R-:W2:Y:S01]  /*44700*/  LDL.LU R16, [R1+0x1d0] ;  /* 0x0001d00001107983 */ /* 0x001ea20000300800 */
[----:B------:R-:W2:Y:S02]  /*44710*/  LDL.LU R17, [R1+0x1d4] ;  /* 0x0001d40001117983 */ /* 0x000ea40000300800 */
[----:B-1----:R-:W2:Y:S02]  /*44720*/  LDL.LU R18, [R1+0x1d8] ;  /* 0x0001d80001127983 */ /* 0x002ea40000300800 */
[----:B------:R-:W2:Y:S01]  /*44730*/  LDL.LU R19, [R1+0x1dc] ;  /* 0x0001dc0001137983 */ /* 0x000ea20000300800 */
[----:B------:R-:W-:Y:S01]  /*44740*/  STL.64 [R1+0x68a0], R10 ;  /* 0x0068a00a01007387 */ /* 0x000fe20000100a00 */
[----:B--2---:R-:W-:Y:S03]  /*44750*/  HMMA.16816.F32 R12, R4, R14, R16 ;  /* 0x0000000e040c723c */ /* 0x004fe60000001810 */
[----:B------:R-:W0:Y:S04]  /*44760*/  LDSM.16.MT88.4 R16, [R3+0xa080] ;  /* 0x00a080000310783b */ /* 0x000e280000004200 */
[----:B0-----:R-:W-:Y:S11]  /*44770*/  STL.64 [R1+0x67e0], R18 ;  /* 0x0067e01201007387 */ /* 0x001ff60000100a00 */
[----:B------:R-:W-:Y:S05]  /*44780*/  @!UPT UIADD3 URZ, URZ, URZ, URZ ;  /* 0x0000003f3f3ff290 */ /* 0x000fea000fffe03f */
[----:B------:R-:W-:Y:S02]  /*44790*/  STL.64 [R1+0x1e0], R12 ;  /* 0x0001e00c01007387 */ /* 0x000fe40000100a00 */
[----:B------:R-:W-:Y:S02]  /*447a0*/  STL.64 [R1+0x1e8], R14 ;  /* 0x0001e80e01007387 */ /* 0x000fe40000100a00 */
[----:B------:R0:W-:Y:S02]  /*447b0*/  STL.64 [R1+0x67d8], R16 ;  /* 0x0067d81001007387 */ /* 0x0001e40000100a00 */
[----:B0-----:R-:W2:Y:S01]  /*447c0*/  LDL.LU R16, [R1+0xd0] ;  /* 0x0000d00001107983 */ /* 0x001ea20000300800 */
[----:B------:R-:W2:Y:S02]  /*447d0*/  LDL.LU R17, [R1+0xd4] ;  /* 0x0000d40001117983 */ /* 0x000ea40000300800 */
[----:B------:R-:W2:Y:S01]  /*447e0*/  LDL.LU R18, [R1+0xd8] ;  /* 0x0000d80001127983 */ /* 0x000ea20000300800 */
[----:B------:R-:W-:-:S02]  /*447f0*/  MOV R19, R0 ;  /* 0x0000000000137202 */ /* 0x000fc40000000f00 */
[----:B------:R-:W3:Y:S04]  /*44800*/  LDL.LU R0, [R1+0x68d8] ;  /* 0x0068d80001007983 */ /* 0x000ee80000300800 */
[----:B--2---:R-:W-:Y:S01]  /*44810*/  STL.64 [R1+0x6808], R18 ;  /* 0x0068081201007387 */ /* 0x004fe20000100a00 */
[----:B------:R0:W-:Y:S02]  /*44820*/  STL.64 [R1+0x6800], R16 ;  /* 0x0068001001007387 */ /* 0x0001e40000100a00 */
[----:B0-----:R-:W-:Y:S01]  /*44830*/  MOV R16, R26 ;  /* 0x0000001a00107202 */ /* 0x001fe20000000f00 */
[----:B---3--:R-:W-:-:S05]  /*44840*/  IMAD.MOV.U32 R17, RZ, RZ, R25 ;  /* 0x000000ffff117224 */ /* 0x008fca00078e0019 */
[----:B------:R0:W-:Y:S01]  /*44850*/  STL.64 [R1+0x6860], R16 ;  /* 0x0068601001007387 */ /* 0x0001e20000100a00 */
[----:B------:R-:W2:Y:S02]  /*44860*/  LDL.LU R12, [R1+0x130] ;  /* 0x00013000010c7983 */ /* 0x000ea40000300800 */
[----:B------:R-:W2:Y:S02]  /*44870*/  LDL.LU R13, [R1+0x134] ;  /* 0x00013400010d7983 */ /* 0x000ea40000300800 */
[----:B------:R-:W3:Y:S01]  /*44880*/  LDL.LU R14, [R1+0x138] ;  /* 0x00013800010e7983 */ /* 0x000ee20000300800 */
[----:B------:R-:W3:Y:S04]  /*44890*/  LDL.LU R15, [R1+0x13c] ;  /* 0x00013c00010f7983 */ /* 0x000ee80000300800 */
        /* <DEDUP_REMOVED lines=16> */
[----:B------:R-:W-:-:S02]  /*449a0*/  MOV R10, R23 ;  /* 0x00000017000a7202 */ /* 0x000fc40000000f00 */
[----:B------:R-:W-:Y:S01]  /*449b0*/  MOV R11, R22 ;  /* 0x00000016000b7202 */ /* 0x000fe20000000f00 */
[----:B--2---:R-:W-:Y:S01]  /*449c0*/  STL.64 [R1+0x68b0], R18 ;  /* 0x0068b01201007387 */ /* 0x004fe20000100a00 */
[----:B------:R0:W-:Y:S03]  /*449d0*/  STL.64 [R1+0x68a8], R16 ;  /* 0x0068a81001007387 */ /* 0x0001e60000100a00 */
[----:B------:R1:W-:Y:S01]  /*449e0*/  STL.64 [R1+0x68b8], R10 ;  /* 0x0068b80a01007387 */ /* 0x0003e20000100a00 */
[----:B0-----:R-:W2:Y:S01]  /*449f0*/  LDL.LU R16, [R1+0x380] ;  /* 0x0003800001107983 */ /* 0x001ea20000300800 */
[----:B------:R-:W2:Y:S02]  /*44a00*/  LDL.LU R17, [R1+0x384] ;  /* 0x0003840001117983 */ /* 0x000ea40000300800 */
[----:B------:R-:W2:Y:S02]  /*44a10*/  LDL.LU R18, [R1+0x388] ;  /* 0x0003880001127983 */ /* 0x000ea40000300800 */
[----:B------:R-:W2:Y:S02]  /*44a20*/  LDL.LU R19, [R1+0x38c] ;  /* 0x00038c0001137983 */ /* 0x000ea40000300800 */
[----:B-1----:R-:W-:Y:S01]  /*44a30*/  IMAD.MOV.U32 R11, RZ, RZ, R20 ;  /* 0x000000ffff0b7224 */ /* 0x002fe200078e0014 */
[----:B------:R-:W-:Y:S01]  /*44a40*/  MOV R10, R21 ;  /* 0x00000015000a7202 */ /* 0x000fe20000000f00 */
[----:B--2---:R-:W-:Y:S01]  /*44a50*/  STL.64 [R1+0x68c8], R18 ;  /* 0x0068c81201007387 */ /* 0x004fe20000100a00 */
[----:B------:R0:W-:Y:S03]  /*44a60*/  STL.64 [R1+0x68c0], R16 ;  /* 0x0068c01001007387 */ /* 0x0001e60000100a00 */
[----:B0-----:R-:W2:Y:S01]  /*44a70*/  LDL.LU R16, [R1+0x370] ;  /* 0x0003700001107983 */ /* 0x001ea20000300800 */
        /* <DEDUP_REMOVED lines=8> */
[----:B------:R-:W-:-:S02]  /*44b00*/  MOV R15, R0 ;  /* 0x00000000000f7202 */ /* 0x000fc40000000f00 */
[----:B------:R-:W2:Y:S01]  /*44b10*/  LDL.LU R0, [R1+0x68d4] ;  /* 0x0068d40001007983 */ /* 0x000ea20000300800 */
[----:B------:R-:W2:Y:S02]  /*44b20*/  LDL.LU R20, [R1+0x2e0] ;  /* 0x0002e00001147983 */ /* 0x000ea40000300800 */
[----:B------:R-:W2:Y:S02]  /*44b30*/  LDL.LU R21, [R1+0x2e4] ;  /* 0x0002e40001157983 */ /* 0x000ea40000300800 */
[----:B------:R-:W2:Y:S01]  /*44b40*/  LDL.LU R22, [R1+0x2e8] ;  /* 0x0002e80001167983 */ /* 0x000ea20000300800 */
[----:B------:R-:W2:Y:S04]  /*44b50*/  LDL.LU R23, [R1+0x2ec] ;  /* 0x0002ec0001177983 */ /* 0x000ea80000300800 */
[----:B--2---:R-:W-:Y:S01]  /*44b60*/  STL.64 [R1+0x6858], R22 ;  /* 0x0068581601007387 */ /* 0x004fe20000100a00 */
[----:B------:R0:W-:Y:S02]  /*44b70*/  STL.64 [R1+0x6850], R20 ;  /* 0x0068501401007387 */ /* 0x0001e40000100a00 */
[----:B0-----:R-:W-:-:S02]  /*44b80*/  MOV R20, R0 ;  /* 0x0000000000147202 */ /* 0x001fc40000000f00 */
[----:B------:R-:W2:Y:S01]  /*44b90*/  LDL.LU R0, [R1+0x68d0] ;  /* 0x0068d00001007983 */ /* 0x000ea20000300800 */
[----:B------:R-:W4:Y:S02]  /*44ba0*/  LDL.LU R21, [R1+0x334] ;  /* 0x0003340001157983 */ /* 0x000f240000300800 */
[----:B------:R-:W4:Y:S02]  /*44bb0*/  LDL.LU R22, [R1+0x338] ;  /* 0x0003380001167983 */ /* 0x000f240000300800 */
[----:B------:R-:W4:Y:S01]  /*44bc0*/  LDL.LU R23, [R1+0x33c] ;  /* 0x00033c0001177983 */ /* 0x000f220000300800 */
[----:B------:R-:W-:Y:S01]  /*44bd0*/  STL.64 [R1+0x6828], R14 ;  /* 0x0068280e01007387 */ /* 0x000fe20000100a00 */
[----:B---3--:R0:W-:Y:S02]  /*44be0*/  STL.64 [R1+0x6820], R12 ;  /* 0x0068200c01007387 */ /* 0x0081e40000100a00 */
[----:B0-----:R-:W-:Y:S01]  /*44bf0*/  MOV R12, R24 ;  /* 0x00000018000c7202 */ /* 0x001fe20000000f00 */
[----:B------:R-:W-:Y:S01]  /*44c00*/  IMAD.MOV.U32 R13, RZ, RZ, R9 ;  /* 0x000000ffff0d7224 */ /* 0x000fe200078e0009 */
[----:B--2---:R-:W0:Y:S04]  /*44c10*/  LDSM.16.MT88.4 R24, [R0+0xa000] ;  /* 0x00a000000018783b */ /* 0x004e280000004200 */
[----:B0-----:R-:W-:Y:S01]  /*44c20*/  STL.64 [R1+0x67a8], R26 ;  /* 0x0067a81a01007387 */ /* 0x001fe20000100a00 */
[----:B------:R0:W-:Y:S02]  /*44c30*/  STL.64 [R1+0x67a0], R24 ;  /* 0x0067a01801007387 */ /* 0x0001e40000100a00 */
[----:B0-----:R-:W-:-:S02]  /*44c40*/  MOV R24, R8 ;  /* 0x0000000800187202 */ /* 0x001fc40000000f00 */
[----:B------:R-:W-:Y:S01]  /*44c50*/  HMMA.16816.F32 R8, R4, R10, R16 ;  /* 0x0000000a0408723c */ /* 0x000fe20000001810 */
[----:B------:R-:W2:Y:S01]  /*44c60*/  LDL.LU.64 R18, [R1+0x68c8] ;  /* 0x0068c80001127983 */ /* 0x000ea20000300a00 */
[----:B------:R-:W2:Y:S11]  /*44c70*/  LDL.LU.64 R16, [R1+0x68c0] ;  /* 0x0068c00001107983 */ /* 0x000eb60000300a00 */
[----:B------:R-:W-:Y:S10]  /*44c80*/  @!UPT UIADD3 URZ, URZ, URZ, URZ ;  /* 0x0000003f3f3ff290 */ /* 0x000ff4000fffe03f */
[----:B------:R-:W-:Y:S01]  /*44c90*/  STL.64 [R1+0x1b0], R8 ;  /* 0x0001b00801007387 */ /* 0x000fe20000100a00 */
[----:B------:R-:W-:Y:S02]  /*44ca0*/  STL.64 [R1+0x1b8], R10 ;  /* 0x0001b80a01007387 */ /* 0x000fe40000100a00 */
[----:B------:R-:W0:Y:S01]  /*44cb0*/  LDSM.16.MT88.4 R8, [R0+0xa080] ;  /* 0x00a080000008783b */ /* 0x000e220000004200 */
[----:B------:R-:W-:Y:S02]  /*44cc0*/  MOV R25, R2 ;  /* 0x0000000200197202 */ /* 0x000fe40000000f00 */
[----:B0-----:R-:W-:Y:S02]  /*44cd0*/  MOV R2, R10 ;  /* 0x0000000a00027202 */ /* 0x001fe40000000f00 */
[----:B------:R-:W-:Y:S02]  /*44ce0*/  MOV R0, R11 ;  /* 0x0000000b00007202 */ /* 0x000fe40000000f00 */
[----:B------:R-:W2:Y:S01]  /*44cf0*/  LDL.LU.64 R10, [R1+0x68b8] ;  /* 0x0068b800010a7983 */ /* 0x000ea20000300a00 */
[----:B------:R-:W-:Y:S01]  /*44d00*/  MOV R27, R8 ;  /* 0x00000008001b7202 */ /* 0x000fe20000000f00 */
[----:B------:R-:W-:-:S02]  /*44d10*/  IMAD.MOV.U32 R26, RZ, RZ, R9 ;  /* 0x000000ffff1a7224 */ /* 0x000fc400078e0009 */
        /* <DEDUP_REMOVED lines=8> */
[----:B------:R-:W2:Y:S01]  /*44da0*/  LDL.LU.64 R18, [R1+0x6898] ;  /* 0x0068980001127983 */ /* 0x000ea20000300a00 */
[----:B------:R-:W2:Y:S02]  /*44db0*/  LDL.LU.64 R16, [R1+0x6890] ;  /* 0x0068900001107983 */ /* 0x000ea40000300a00 */
[----:B------:R-:W2:Y:S11]  /*44dc0*/  LDL.LU.64 R8, [R1+0x6888] ;  /* 0x0068880001087983 */ /* 0x000eb60000300a00 */
[----:B------:R-:W-:Y:S07]  /*44dd0*/  @!UPT UIADD3 URZ, URZ, URZ, URZ ;  /* 0x0000003f3f3ff290 */ /* 0x000fee000fffe03f */
        /* <DEDUP_REMOVED lines=16> */
[----:B0-----:R-:W4:Y:S01]  /*44ee0*/  LDL.LU.64 R16, [R1+0x6860] ;  /* 0x0068600001107983 */ /* 0x001f220000300a00 */
[----:B------:R0:W-:Y:S03]  /*44ef0*/  STL.64 [R1+0x6838], R12 ;  /* 0x0068380c01007387 */ /* 0x0001e60000100a00 */
[----:B0-----:R-:W2:Y:S01]  /*44f00*/  LDL.LU R12, [R1+0x2b0] ;  /* 0x0002b000010c7983 */ /* 0x001ea20000300800 */
[----:B------:R-:W2:Y:S02]  /*44f10*/  LDL.LU R13, [R1+0x2b4] ;  /* 0x0002b400010d7983 */ /* 0x000ea40000300800 */
[----:B------:R-:W2:Y:S02]  /*44f20*/  LDL.LU R14, [R1+0x2b8] ;  /* 0x0002b800010e7983 */ /* 0x000ea40000300800 */
[----:B------:R-:W2:Y:S01]  /*44f30*/  LDL.LU R15, [R1+0x2bc] ;  /* 0x0002bc00010f7983 */ /* 0x000ea20000300800 */
[C---:B----4-:R-:W-:Y:S11]  /*44f40*/  HMMA.16816.F32 R20, R4.reuse, R16, R20 ;  /* 0x000000100414723c */ /* 0x050ff60000001814 */
[----:B------:R-:W-:Y:S11]  /*44f50*/  @!UPT UIADD3 URZ, URZ, URZ, URZ ;  /* 0x0000003f3f3ff290 */ /* 0x000ff6000fffe03f */
[----:B------:R-:W-:Y:S01]  /*44f60*/  @!UPT UIADD3 URZ, URZ, URZ, URZ ;  /* 0x0000003f3f3ff290 */ /* 0x000fe2000fffe03f */
[----:B------:R-:W-:Y:S01]  /*44f70*/  STL.64 [R1+0x170], R20 ;  /* 0x0001701401007387 */ /* 0x000fe20000100a00 */
[----:B------:R0:W-:Y:S03]  /*44f80*/  STL.64 [R1+0x178], R22 ;  /* 0x0001781601007387 */ /* 0x0001e60000100a00 */
[----:B0-----:R-:W3:Y:S01]  /*44f90*/  LDL.LU.64 R22, [R1+0x6858] ;  /* 0x0068580001167983 */ /* 0x001ee20000300a00 */
[----:B------:R-:W3:Y:S02]  /*44fa0*/  LDL.LU.64 R20, [R1+0x6850] ;  /* 0x0068500001147983 */ /* 0x000ee40000300a00 */
[----:B------:R0:W-:Y:S02]  /*44fb0*/  STL.64 [R1+0x6830], R16 ;  /* 0x0068301001007387 */ /* 0x0001e40000100a00 */
[----:B0-----:R-:W4:Y:S01]  /*44fc0*/  LDL.LU R16, [R1+0x2a0] ;  /* 0x0002a00001107983 */ /* 0x001f220000300800 */
[----:B------:R-:W4:Y:S02]  /*44fd0*/  LDL.LU R17, [R1+0x2a4] ;  /* 0x0002a40001117983 */ /* 0x000f240000300800 */
[----:B------:R-:W4:Y:S02]  /*44fe0*/  LDL.LU R18, [R1+0x2a8] ;  /* 0x0002a80001127983 */ /* 0x000f240000300800 */
[----:B------:R-:W4:Y:S01]  /*44ff0*/  LDL.LU R19, [R1+0x2ac] ;  /* 0x0002ac0001137983 */ /* 0x000f220000300800 */
[----:B---3--:R-:W-:Y:S01]  /*45000*/  HMMA.16816.F32 R4, R4, R24, R20 ;  /* 0x000000180404723c */ /* 0x008fe20000001814 */
[----:B------:R-:W2:Y:S01]  /*45010*/  LDL.LU.64 R22, [R1+0x6848] ;  /* 0x0068480001167983 */ /* 0x000ea20000300a00 */
[----:B------:R-:W2:Y:S11]  /*45020*/  LDL.LU.64 R20, [R1+0x6840] ;  /* 0x0068400001147983 */ /* 0x000eb60000300a00 */
[----:B------:R-:W-:Y:S10]  /*45030*/  @!UPT UIADD3 URZ, URZ, URZ, URZ ;  /* 0x0000003f3f3ff290 */ /* 0x000ff4000fffe03f */
[----:B------:R0:W-:Y:S01]  /*45040*/  STL.64 [R1+0x150], R4 ;  /* 0x0001500401007387 */ /* 0x0001e20000100a00 */
[----:B------:R1:W-:Y:S03]  /*45050*/  STL.64 [R1+0x158], R6 ;  /* 0x0001580601007387 */ /* 0x0003e60000100a00 */
[----:B0-----:R-:W3:Y:S01]  /*45060*/  LDL.LU R4, [R1+0x2d0] ;  /* 0x0002d00001047983 */ /* 0x001ee20000300800 */
[----:B------:R-:W3:Y:S02]  /*45070*/  LDL.LU R5, [R1+0x2d4] ;  /* 0x0002d40001057983 */ /* 0x000ee40000300800 */
[----:B-1----:R-:W3:Y:S02]  /*45080*/  LDL.LU R6, [R1+0x2d8] ;  /* 0x0002d80001067983 */ /* 0x002ee40000300800 */
[----:B------:R-:W3:Y:S01]  /*45090*/  LDL.LU R7, [R1+0x2dc] ;  /* 0x0002dc0001077983 */ /* 0x000ee20000300800 */
[----:B--2---:R-:W-:Y:S11]  /*450a0*/  HMMA.16816.F32 R12, R20, R8, R12 ;  /* 0x00000008140c723c */ /* 0x004ff6000000180c */
[----:B------:R-:W-:Y:S11]  /*450b0*/  @!UPT UIADD3 URZ, URZ, URZ, URZ ;  /* 0x0000003f3f3ff290 */ /* 0x000ff6000fffe03f */
[----:B------:R-:W-:Y:S01]  /*450c0*/  @!UPT UIADD3 URZ, URZ, URZ, URZ ;  /* 0x0000003f3f3ff290 */ /* 0x000fe2000fffe03f */
[----:B------:R0:W-:Y:S04]  /*450d0*/  STL.64 [R1+0x120], R12 ;  /* 0x0001200c01007387 */ /* 0x0001e80000100a00 */
[----:B0-----:R-:W4:Y:S01]  /*450e0*/  LDL.LU.64 R12, [R1+0x6838] ;  /* 0x00683800010c7983 */ /* 0x001f220000300a00 */
[----:B------:R-:W-:Y:S01]  /*450f0*/  MOV R10, R14 ;  /* 0x0000000e000a7202 */ /* 0x000fe20000000f00 */
[----:B------:R-:W-:-:S05]  /*45100*/  IMAD.MOV.U32 R11, RZ, RZ, R15 ;  /* 0x000000ffff0b7224 */ /* 0x000fca00078e000f */
[----:B------:R-:W-:Y:S01]  /*45110*/  STL [R1+0x669c], R11 ;  /* 0x00669c0b01007387 */ /* 0x000fe20000100800 */
[----:B------:R-:W-:Y:S01]  /*45120*/  STL [R1+0x6698], R10 ;  /* 0x0066980a01007387 */ /* 0x000fe20000100800 */
[C---:B----4-:R-:W-:Y:S02]  /*45130*/  HMMA.16816.F32 R12, R20.reuse, R12, R16 ;  /* 0x0000000c140c723c */ /* 0x050fe40000001810 */
[----:B------:R-:W2:Y:S11]  /*45140*/  LDL.LU.64 R16, [R1+0x6830] ;  /* 0x0068300001107983 */ /* 0x000eb60000300a00 */
[----:B------:R-:W-:Y:S10]  /*45150*/  @!UPT UIADD3 URZ, URZ, URZ, URZ ;  /* 0x0000003f3f3ff290 */ /* 0x000ff4000fffe03f */
        /* <DEDUP_REMOVED lines=8> */
[----:B------:R0:W-:Y:S01]  /*451e0*/  STL.64 [R1+0x100], R16 ;  /* 0x0001001001007387 */ /* 0x0001e20000100a00 */
[----:B------:R-:W-:Y:S02]  /*451f0*/  MOV R11, R18 ;  /* 0x00000012000b7202 */ /* 0x000fe40000000f00 */
[----:B------:R-:W-:Y:S02]  /*45200*/  MOV R10, R19 ;  /* 0x00000013000a7202 */ /* 0x000fe40000000f00 */
[----:B------:R-:W4:Y:S04]  /*45210*/  LDL.LU.64 R18, [R1+0x6808] ;  /* 0x0068080001127983 */ /* 0x000f280000300a00 */
[----:B0-----:R-:W4:Y:S01]  /*45220*/  LDL.LU.64 R16, [R1+0x6800] ;  /* 0x0068000001107983 */ /* 0x001f220000300a00 */
[----:B--2---:R-:W-:Y:S03]  /*45230*/  HMMA.16816.F32 R20, R20, R24, R12 ;  /* 0x000000181414723c */ /* 0x004fe6000000180c */
[----:B------:R-:W4:Y:S01]  /*45240*/  LDL.LU.64 R14, [R1+0x67f8] ;  /* 0x0067f800010e7983 */ /* 0x000f220000300a00 */
[----:B------:R-:W4:Y:S02]  /*45250*/  LDL.LU.64 R12, [R1+0x67f0] ;  /* 0x0067f000010c7983 */ /* 0x000f240000300a00 */
[----:B------:R0:W-:Y:S02]  /*45260*/  STL.64 [R1+0x67e8], R24 ;  /* 0x0067e81801007387 */ /* 0x0001e40000100a00 */
[----:B0-----:R-:W3:Y:S11]  /*45270*/  LDL.64 R24, [R1+0x20] ;  /* 0x0000200001187983 */ /* 0x001ef60000100a00 */
[----:B------:R-:W-:Y:S04]  /*45280*/  @!UPT UIADD3 URZ, URZ, URZ, URZ ;  /* 0x0000003f3f3ff290 */ /* 0x000fe8000fffe03f */
[----:B------:R-:W-:Y:S01]  /*45290*/  STL.64 [R1+0x80], R20 ;  /* 0x0000801401007387 */ /* 0x000fe20000100a00 */
[----:B------:R4:W-:Y:S02]  /*452a0*/  STL.64 [R1+0x88], R22 ;  /* 0x0000881601007387 */ /* 0x0009e40000100a00 */
[C---:B----4-:R-:W-:Y:S01]  /*452b0*/  HMMA.16816.F32 R20, R12.reuse, R8, R16 ;  /* 0x000000080c14723c */ /* 0x050fe20000001810 */
[----:B------:R-:W2:Y:S11]  /*452c0*/  LDL.LU R16, [R1+0x320] ;  /* 0x0003200001107983 */ /* 0x000eb60000300800 */
[----:B------:R-:W-:Y:S11]  /*452d0*/  @!UPT UIADD3 URZ, URZ, URZ, URZ ;  /* 0x0000003f3f3ff290 */ /* 0x000ff6000fffe03f */
[----:B------:R-:W-:Y:S01]  /*452e0*/  STL.64 [R1+0xc0], R20 ;  /* 0x0000c01401007387 */ /* 0x000fe20000100a00 */
[----:B------:R-:W-:Y:S02]  /*452f0*/  STL.64 [R1+0xc8], R22 ;  /* 0x0000c81601007387 */ /* 0x000fe40000100a00 */
[----:B------:R-:W0:Y:S01]  /*45300*/  LDSM.16.MT88.4 R20, [R28+0xa000] ;  /* 0x00a000001c14783b */ /* 0x000e220000004200 */
[----:B---3--:R-:W-:Y:S01]  /*45310*/  HMMA.16816.F32 R4, R12, R24, R4 ;  /* 0x000000180c04723c */ /* 0x008fe20000001804 */
[----:B------:R-:W2:Y:S02]  /*45320*/  LDL.LU R17, [R1+0x324] ;  /* 0x0003240001117983 */ /* 0x000ea40000300800 */
[----:B------:R-:W2:Y:S02]  /*45330*/  LDL.LU R18, [R1+0x328] ;  /* 0x0003280001127983 */ /* 0x000ea40000300800 */
[----:B------:R-:W2:Y:S01]  /*45340*/  LDL.LU R19, [R1+0x32c] ;  /* 0x00032c0001137983 */ /* 0x000ea20000300800 */
[----:B0-----:R0:W-:Y:S01]  /*45350*/  STL.64 [R1+0x6718], R22 ;  /* 0x0067181601007387 */ /* 0x0011e20000100a00 */
[----:B------:R1:W-:Y:S01]  /*45360*/  STL.64 [R1+0x6710], R20 ;  /* 0x0067101401007387 */ /* 0x0003e20000100a00 */
[----:B0-----:R-:W-:-:S02]  /*45370*/  MOV R22, R2 ;  /* 0x0000000200167202 */ /* 0x001fc40000000f00 */
[----:B------:R-:W-:Y:S02]  /*45380*/  MOV R23, R0 ;  /* 0x0000000000177202 */ /* 0x000fe40000000f00 */
[----:B-1----:R-:W-:Y:S01]  /*45390*/  MOV R20, R27 ;  /* 0x0000001b00147202 */ /* 0x002fe20000000f00 */
[----:B------:R-:W-:Y:S02]  /*453a0*/  IMAD.MOV.U32 R21, RZ, RZ, R26 ;  /* 0x000000ffff157224 */ /* 0x000fe400078e001a */
[----:B------:R0:W-:Y:S03]  /*453b0*/  STL.64 [R1+0x6758], R22 ;  /* 0x0067581601007387 */ /* 0x0001e60000100a00 */
[----:B------:R1:W-:Y:S06]  /*453c0*/  STL.64 [R1+0x6750], R20 ;  /* 0x0067501401007387 */ /* 0x0003ec0000100a00 */
[----:B------:R-:W-:-:S02]  /*453d0*/  MOV R2, R6 ;  /* 0x0000000600027202 */ /* 0x000fc40000000f00 */
[----:B------:R-:W-:Y:S02]  /*453e0*/  MOV R0, R7 ;  /* 0x0000000700007202 */ /* 0x000fe40000000f00 */
[----:B0-----:R-:W-:Y:S01]  /*453f0*/  MOV R23, R24 ;  /* 0x0000001800177202 */ /* 0x001fe20000000f00 */
[----:B-1----:R-:W2:Y:S01]  /*45400*/  LDL.64 R20, [R1+0x40] ;  /* 0x0000400001147983 */ /* 0x002ea20000100a00 */
[----:B------:R-:W-:Y:S02]  /*45410*/  IMAD.MOV.U32 R22, RZ, RZ, R25 ;  /* 0x000000ffff167224 */ /* 0x000fe400078e0019 */
[----:B------:R-:W3:Y:S02]  /*45420*/  LDL.LU.64 R24, [R1+0x67e8] ;  /* 0x0067e80001187983 */ /* 0x000ee40000300a00 */
[----:B------:R-:W-:Y:S02]  /*45430*/  STL.64 [R1+0x140], R4 ;  /* 0x0001400401007387 */ /* 0x000fe40000100a00 */
[----:B------:R-:W0:Y:S04]  /*45440*/  LDSM.16.MT88.4 R4, [R28+0xa080] ;  /* 0x00a080001c04783b */ /* 0x000e280000004200 */
[----:B0-----:R-:W-:Y:S01]  /*45450*/  STL.64 [R1+0x66d0], R6 ;  /* 0x0066d00601007387 */ /* 0x001fe20000100a00 */
[----:B------:R0:W-:Y:S03]  /*45460*/  STL.64 [R1+0x66c8], R4 ;  /* 0x0066c80401007387 */ /* 0x0001e60000100a00 */
[----:B0-----:R-:W4:Y:S01]  /*45470*/  LDL.LU R4, [R1+0x50] ;  /* 0x0000500001047983 */ /* 0x001f220000300800 */
        /* <DEDUP_REMOVED lines=10> */
[----:B--2---:R0:W-:Y:S02]  /*45520*/  STL.64 [R1+0x6770], R4 ;  /* 0x0067700401007387 */ /* 0x0041e40000100a00 */
[----:B0-----:R-:W-:Y:S01]  /*45530*/  MOV R4, R23 ;  /* 0x0000001700047202 */ /* 0x001fe20000000f00 */
[----:B------:R-:W-:-:S05]  /*45540*/  IMAD.MOV.U32 R5, RZ, RZ, R22 ;  /* 0x000000ffff057224 */ /* 0x000fca00078e0016 */
[----:B------:R0:W-:Y:S04]  /*45550*/  STL.64 [R1+0x67d0], R4 ;  /* 0x0067d00401007387 */ /* 0x0001e80000100a00 */
[----:B0-----:R-:W3:Y:S01]  /*45560*/  LDL.LU R4, [R1+0x2c0] ;  /* 0x0002c00001047983 */ /* 0x001ee20000300800 */
[----:B------:R-:W3:Y:S02]  /*45570*/  LDL.LU R5, [R1+0x2c4] ;  /* 0x0002c40001057983 */ /* 0x000ee40000300800 */
[----:B------:R-:W3:Y:S02]  /*45580*/  LDL.LU R6, [R1+0x2c8] ;  /* 0x0002c80001067983 */ /* 0x000ee40000300800 */
[----:B------:R-:W3:Y:S01]  /*45590*/  LDL.LU R7, [R1+0x2cc] ;  /* 0x0002cc0001077983 */ /* 0x000ee20000300800 */
[C---:B------:R-:W-:Y:S01]  /*455a0*/  HMMA.16816.F32 R16, R12.reuse, R20, R16 ;  /* 0x000000140c10723c */ /* 0x040fe20000001810 */
[----:B------:R-:W-:Y:S11]  /*455b0*/  STL [R1+0x6600], R28 ;  /* 0x0066001c01007387 */ /* 0x000ff60000100800 */
[----:B------:R-:W-:Y:S11]  /*455c0*/  @!UPT UIADD3 URZ, URZ, URZ, URZ ;  /* 0x0000003f3f3ff290 */ /* 0x000ff6000fffe03f */
[----:B------:R-:W-:Y:S01]  /*455d0*/  STL.64 [R1+0x160], R16 ;  /* 0x0001601001007387 */ /* 0x000fe20000100a00 */
[----:B------:R0:W-:Y:S03]  /*455e0*/  STL.64 [R1+0x168], R18 ;  /* 0x0001681201007387 */ /* 0x0001e60000100a00 */
[----:B0-----:R-:W2:Y:S01]  /*455f0*/  LDL.LU.64 R18, [R1+0x67e0] ;  /* 0x0067e00001127983 */ /* 0x001ea20000300a00 */
[----:B------:R-:W2:Y:S02]  /*45600*/  LDL.LU.64 R16, [R1+0x67d8] ;  /* 0x0067d80001107983 */ /* 0x000ea40000300a00 */
[----:B------:R0:W-:Y:S01]  /*45610*/  STL.64 [R1+0x67c8], R20 ;  /* 0x0067c81401007387 */ /* 0x0001e20000100a00 */
[----:B---3--:R-:W-:Y:S11]  /*45620*/  HMMA.16816.F32 R4, R12, R24, R4 ;  /* 0x000000180c04723c */ /* 0x008ff60000001804 */
[----:B------:R-:W-:Y:S11]  /*45630*/  @!UPT UIADD3 URZ, URZ, URZ, URZ ;  /* 0x0000003f3f3ff290 */ /* 0x000ff6000fffe03f */
[----:B------:R-:W-:Y:S01]  /*45640*/  @!UPT UIADD3 URZ, URZ, URZ, URZ ;  /* 0x0000003f3f3ff290 */ /* 0x000fe2000fffe03f */
[----:B------:R1:W-:Y:S01]  /*45650*/  STL.64 [R1+0x130], R4 ;  /* 0x0001300401007387 */ /* 0x0003e20000100a00 */
[----:B------:R3:W-:Y:S02]  /*45660*/  STL [R1+0x138], R6 ;  /* 0x0001380601007387 */ /* 0x0007e40000100800 */
[----:B0-----:R-:W4:Y:S02]  /*45670*/  LDL.LU R20, [R1+0x280] ;  /* 0x0002800001147983 */ /* 0x001f240000300800 */
[----:B------:R-:W4:Y:S01]  /*45680*/  LDL.LU R21, [R1+0x284] ;  /* 0x0002840001157983 */ /* 0x000f220000300800 */
[----:B------:R-:W4:Y:S01]  /*45690*/  LDL.LU R22, [R1+0x288] ;  /* 0x0002880001167983 */ /* 0x000f220000300800 */
[----:B------:R-:W4:Y:S01]  /*456a0*/  LDL.LU R23, [R1+0x28c] ;  /* 0x00028c0001177983 */ /* 0x000f220000300800 */
[----:B------:R-:W-:Y:S02]  /*456b0*/  MOV R28, R7 ;  /* 0x00000007001c7202 */ /* 0x000fe40000000f00 */
[----:B-1----:R-:W2:Y:S01]  /*456c0*/  LDL.LU R4, [R1+0x290] ;  /* 0x0002900001047983 */ /* 0x002ea20000300800 */
[----:B------:R-:W2:Y:S02]  /*456d0*/  LDL.LU R5, [R1+0x294] ;  /* 0x0002940001057983 */ /* 0x000ea40000300800 */
[----:B---3--:R-:W2:Y:S02]  /*456e0*/  LDL.LU R6, [R1+0x298] ;  /* 0x0002980001067983 */ /* 0x008ea40000300800 */
[----:B------:R-:W2:Y:S01]  /*456f0*/  LDL.LU R7, [R1+0x29c] ;  /* 0x00029c0001077983 */ /* 0x000ea20000300800 */
[----:B------:R0:W-:Y:S04]  /*45700*/  STL.64 [R1+0x67c0], R24 ;  /* 0x0067c01801007387 */ /* 0x0001e80000100a00 */
[----:B0-----:R-:W3:Y:S01]  /*45710*/  LDL.LU R24, [R1+0x270] ;  /* 0x0002700001187983 */ /* 0x001ee20000300800 */
[----:B------:R-:W3:Y:S02]  /*45720*/  LDL.LU R25, [R1+0x274] ;  /* 0x0002740001197983 */ /* 0x000ee40000300800 */
        /* <DEDUP_REMOVED lines=31> */
[----:B------:R0:W-:Y:S01]  /*45920*/  STL.64 [R1+0xf0], R4 ;  /* 0x0000f00401007387 */ /* 0x0001e20000100a00 */
[----:B------:R-:W-:Y:S03]  /*45930*/  STL.64 [R1+0xf8], R6 ;  /* 0x0000f80601007387 */ /* 0x000fe60000100a00 */
[----:B0-----:R-:W4:Y:S02]  /*45940*/  LDL.LU.64 R4, [R1+0x67d0] ;  /* 0x0067d00001047983 */ /* 0x001f240000300a00 */
[C---:B----4-:R-:W-:Y:S11]  /*45950*/  HMMA.16816.F32 R20, R16.reuse, R4, R20 ;  /* 0x000000041014723c */ /* 0x050ff60000001814 */
[----:B------:R-:W-:Y:S11]  /*45960*/  @!UPT UIADD3 URZ, URZ, URZ, URZ ;  /* 0x0000003f3f3ff290 */ /* 0x000ff6000fffe03f */
[----:B------:R-:W-:Y:S01]  /*45970*/  @!UPT UIADD3 URZ, URZ, URZ, URZ ;  /* 0x0000003f3f3ff290 */ /* 0x000fe2000fffe03f */
[----:B------:R0:W-:Y:S01]  /*45980*/  STL.64 [R1+0xe0], R20 ;  /* 0x0000e01401007387 */ /* 0x0001e20000100a00 */
[----:B------:R-:W-:Y:S03]  /*45990*/  STL.64 [R1+0xe8], R22 ;  /* 0x0000e81601007387 */ /* 0x000fe60000100a00 */
[----:B0-----:R-:W3:Y:S02]  /*459a0*/  LDL.LU.64 R20, [R1+0x67c8] ;  /* 0x0067c80001147983 */ /* 0x001ee40000300a00 */
[C---:B---3--:R-:W-:Y:S11]  /*459b0*/  HMMA.16816.F32 R24, R16.reuse, R20, R24 ;  /* 0x000000141018723c */ /* 0x048ff60000001818 */
[----:B------:R-:W-:Y:S11]  /*459c0*/  @!UPT UIADD3 URZ, URZ, URZ, URZ ;  /* 0x0000003f3f3ff290 */ /* 0x000ff6000fffe03f */
[----:B------:R-:W-:Y:S01]  /*459d0*/  @!UPT UIADD3 URZ, URZ, URZ, URZ ;  /* 0x0000003f3f3ff290 */ /* 0x000fe2000fffe03f */
[----:B------:R0:W-:Y:S01]  /*459e0*/  STL.64 [R1+0xd0], R24 ;  /* 0x0000d01801007387 */ /* 0x0001e20000100a00 */
[----:B------:R1:W-:Y:S03]  /*459f0*/  STL.64 [R1+0xd8], R26 ;  /* 0x0000d81a01007387 */ /* 0x0003e60000100a00 */
[----:B0-----:R-:W2:Y:S02]  /*45a00*/  LDL.LU.64 R24, [R1+0x67c0] ;  /* 0x0067c00001187983 */ /* 0x001ea40000300a00 */
[----:B--2---:R-:W-:Y:S02]  /*45a10*/  HMMA.16816.F32 R16, R16, R24, R12 ;  /* 0x000000181010723c */ /* 0x004fe4000000180c */
[----:B------:R-:W2:Y:S01]  /*45a20*/  LDL.LU.64 R14, [R1+0x67b8] ;  /* 0x0067b800010e7983 */ /* 0x000ea20000300a00 */
[----:B------:R-:W2:Y:S02]  /*45a30*/  LDL.LU.64 R12, [R1+0x67b0] ;  /* 0x0067b000010c7983 */ /* 0x000ea40000300a00 */
[----:B-1----:R-:W2:Y:S02]  /*45a40*/  LDL.LU.64 R26, [R1+0x67a8] ;  /* 0x0067a800011a7983 */ /* 0x002ea40000300a00 */
[----:B------:R-:W2:Y:S11]  /*45a50*/  LDL.LU.64 R24, [R1+0x67a0] ;  /* 0x0067a00001187983 */ /* 0x000eb60000300a00 */
[----:B------:R-:W-:Y:S05]  /*45a60*/  @!UPT UIADD3 URZ, URZ, URZ, URZ ;  /* 0x0000003f3f3ff290 */ /* 0x000fea000fffe03f */
[----:B------:R0:W-:Y:S01]  /*45a70*/  STL.64 [R1+0x70], R16 ;  /* 0x0000701001007387 */ /* 0x0001e20000100a00 */
[----:B------:R-:W-:Y:S03]  /*45a80*/  STL.64 [R1+0x78], R18 ;  /* 0x0000781201007387 */ /* 0x000fe60000100a00 */
[----:B0-----:R-:W3:Y:S01]  /*45a90*/  LDL.LU.64 R16, [R1+0x30] ;  /* 0x0000300001107983 */ /* 0x001ee20000300a00 */
        /* <DEDUP_REMOVED lines=20> */
[----:B0-----:R-:W3:Y:S01]  /*45be0*/  LDL.LU.64 R6, [R1+0x6768] ;  /* 0x0067680001067983 */ /* 0x001ee20000300a00 */
[----:B------:R-:W3:Y:S01]  /*45bf0*/  LDL.LU.64 R4, [R1+0x6760] ;  /* 0x0067600001047983 */ /* 0x000ee20000300a00 */
[----:B------:R-:W-:Y:S02]  /*45c00*/  MOV R19, R20 ;  /* 0x0000001400137202 */ /* 0x000fe40000000f00 */
[----:B------:R-:W-:Y:S01]  /*45c10*/  MOV R18, R21 ;  /* 0x0000001500127202 */ /* 0x000fe20000000f00 */
[----:B------:R-:W2:Y:S01]  /*45c20*/  LDL.LU.64 R22, [R1+0x6758] ;  /* 0x0067580001167983 */ /* 0x000ea20000300a00 */
[----:B------:R-:W2:Y:S01]  /*45c30*/  LDL.LU.64 R20, [R1+0x6750] ;  /* 0x0067500001147983 */ /* 0x000ea20000300a00 */
[----:B---3--:R-:W-:Y:S02]  /*45c40*/  HMMA.16816.F32 R4, R24, R16, R4 ;  /* 0x000000101804723c */ /* 0x008fe40000001804 */
[----:B------:R-:W3:Y:S11]  /*45c50*/  LDL.LU.64 R24, [R1+0x20] ;  /* 0x0000200001187983 */ /* 0x000ef60000300a00 */
[----:B------:R-:W-:Y:S10]  /*45c60*/  @!UPT UIADD3 URZ, URZ, URZ, URZ ;  /* 0x0000003f3f3ff290 */ /* 0x000ff4000fffe03f */
[----:B------:R0:W-:Y:S01]  /*45c70*/  STL.64 [R1+0x50], R4 ;  /* 0x0000500401007387 */ /* 0x0001e20000100a00 */
[----:B------:R1:W-:Y:S03]  /*45c80*/  STL.64 [R1+0x58], R6 ;  /* 0x0000580601007387 */ /* 0x0003e60000100a00 */
[----:B0-----:R-:W4:Y:S01]  /*45c90*/  LDL.LU R4, [R1+0x250] ;  /* 0x0002500001047983 */ /* 0x001f220000300800 */
[----:B------:R-:W4:Y:S02]  /*45ca0*/  LDL.LU R5, [R1+0x254] ;  /* 0x0002540001057983 */ /* 0x000f240000300800 */
[----:B-1----:R-:W3:Y:S01]  /*45cb0*/  LDL.LU R6, [R1+0x258] ;  /* 0x0002580001067983 */ /* 0x002ee20000300800 */
[----:B--2---:R-:W-:Y:S01]  /*45cc0*/  HMMA.16816.F32 R12, R20, R8, R12 ;  /* 0x00000008140c723c */ /* 0x004fe2000000180c */
[----:B------:R-:W-:Y:S02]  /*45cd0*/  IMAD.MOV.U32 R7, RZ, RZ, R29 ;  /* 0x000000ffff077224 */ /* 0x000fe400078e001d */
[----:B------:R-:W2:Y:S04]  /*45ce0*/  LDL.LU R29, [R1+0x6748] ;  /* 0x00674800011d7983 */ /* 0x000ea80000300800 */
[----:B---3--:R-:W-:Y:S01]  /*45cf0*/  STL.64 [R1+0x66e0], R6 ;  /* 0x0066e00601007387 */ /* 0x008fe20000100a00 */
[----:B----4-:R-:W-:Y:S11]  /*45d00*/  STL.64 [R1+0x66d8], R4 ;  /* 0x0066d80401007387 */ /* 0x010ff60000100a00 */
[----:B------:R-:W-:Y:S04]  /*45d10*/  @!UPT UIADD3 URZ, URZ, URZ, URZ ;  /* 0x0000003f3f3ff290 */ /* 0x000fe8000fffe03f */
[----:B------:R-:W-:Y:S02]  /*45d20*/  STL.64 [R1+0x60], R12 ;  /* 0x0000600c01007387 */ /* 0x000fe40000100a00 */
[----:B------:R0:W-:Y:S02]  /*45d30*/  STL.64 [R1+0x68], R14 ;  /* 0x0000680e01007387 */ /* 0x0001e40000100a00 */
[----:B0-----:R-:W3:Y:S01]  /*45d40*/  LDL.LU.64 R14, [R1+0x6740] ;  /* 0x00674000010e7983 */ /* 0x001ee20000300a00 */
[----:B------:R-:W3:Y:S02]  /*45d50*/  LDL.LU.64 R12, [R1+0x6738] ;  /* 0x00673800010c7983 */ /* 0x000ee40000300a00 */
[----:B------:R-:W-:Y:S02]  /*45d60*/  STL.64 [R1+0x6728], R10 ;  /* 0x0067280a01007387 */ /* 0x000fe40000100a00 */
[----:B------:R0:W-:Y:S02]  /*45d70*/  STL.64 [R1+0x6720], R8 ;  /* 0x0067200801007387 */ /* 0x0001e40000100a00 */
[----:B0-----:R-:W4:Y:S01]  /*45d80*/  LDL.LU R8, [R1+0x200] ;  /* 0x0002000001087983 */ /* 0x001f220000300800 */
[----:B------:R-:W4:Y:S02]  /*45d90*/  LDL.LU R9, [R1+0x204] ;  /* 0x0002040001097983 */ /* 0x000f240000300800 */
[----:B------:R-:W4:Y:S02]  /*45da0*/  LDL.LU R10, [R1+0x208] ;  /* 0x00020800010a7983 */ /* 0x000f240000300800 */
[----:B------:R-:W4:Y:S01]  /*45db0*/  LDL.LU R11, [R1+0x20c] ;  /* 0x00020c00010b7983 */ /* 0x000f220000300800 */
[----:B------:R-:W-:-:S02]  /*45dc0*/  MOV R4, R19 ;  /* 0x0000001300047202 */ /* 0x000fc40000000f00 */
[----:B------:R-:W-:Y:S02]  /*45dd0*/  MOV R5, R18 ;  /* 0x0000001200057202 */ /* 0x000fe40000000f00 */
[----:B--2---:R-:W-:-:S05]  /*45de0*/  MOV R7, R29 ;  /* 0x0000001d00077202 */ /* 0x004fca0000000f00 */
[C---:B---3--:R-:W-:Y:S08]  /*45df0*/  HMMA.16816.F32 R12, R20.reuse, R4, R12 ;  /* 0x00000004140c723c */ /* 0x048ff0000000180c */
[----:B----4-:R-:W-:Y:S11]  /*45e00*/  HMMA.16816.F32 R8, R20, R24, R8 ;  /* 0x000000181408723c */ /* 0x010ff60000001808 */
[----:B------:R-:W-:Y:S11]  /*45e10*/  @!UPT UIADD3 URZ, URZ, URZ, URZ ;  /* 0x0000003f3f3ff290 */ /* 0x000ff6000fffe03f */
[----:B------:R-:W-:Y:S01]  /*45e20*/  @!UPT UIADD3 URZ, URZ, URZ, URZ ;  /* 0x0000003f3f3ff290 */ /* 0x000fe2000fffe03f */
[----:B------:R0:W-:Y:S01]  /*45e30*/  STL.64 [R1+0x200], R8 ;  /* 0x0002000801007387 */ /* 0x0001e20000100a00 */
[----:B------:R1:W-:Y:S03]  /*45e40*/  STL.64 [R1+0x208], R10 ;  /* 0x0002080a01007387 */ /* 0x0003e60000100a00 */
[----:B0-----:R-:W2:Y:S01]  /*45e50*/  LDL.LU R8, [R1+0x260] ;  /* 0x0002600001087983 */ /* 0x001ea20000300800 */
[----:B------:R-:W-:Y:S02]  /*45e60*/  STL.64 [R1+0x240], R12 ;  /* 0x0002400c01007387 */ /* 0x000fe40000100a00 */
[----:B------:R-:W-:Y:S02]  /*45e70*/  STL.64 [R1+0x248], R14 ;  /* 0x0002480e01007387 */ /* 0x000fe40000100a00 */
[----:B------:R-:W2:Y:S01]  /*45e80*/  LDL.LU R9, [R1+0x264] ;  /* 0x0002640001097983 */ /* 0x000ea20000300800 */
[----:B-1----:R-:W2:Y:S01]  /*45e90*/  LDL.LU R10, [R1+0x268] ;  /* 0x00026800010a7983 */ /* 0x002ea20000300800 */
[----:B------:R-:W2:Y:S02]  /*45ea0*/  LDL.LU R11, [R1+0x26c] ;  /* 0x00026c00010b7983 */ /* 0x000ea40000300800 */
[----:B------:R0:W-:Y:S02]  /*45eb0*/  STL.64 [R1+0x66f8], R4 ;  /* 0x0066f80401007387 */ /* 0x0001e40000100a00 */
[----:B0-----:R-:W3:Y:S01]  /*45ec0*/  LDL.LU R4, [R1+0x300] ;  /* 0x0003000001047983 */ /* 0x001ee20000300800 */
[----:B------:R-:W3:Y:S02]  /*45ed0*/  LDL.LU R5, [R1+0x304] ;  /* 0x0003040001057983 */ /* 0x000ee40000300800 */
[----:B------:R-:W4:Y:S02]  /*45ee0*/  LDL.LU R6, [R1+0x308] ;  /* 0x0003080001067983 */ /* 0x000f240000300800 */
[----:B------:R-:W2:Y:S01]  /*45ef0*/  LDL.LU R29, [R1+0x6730] ;  /* 0x00673000011d7983 */ /* 0x000ea20000300800 */
[----:B------:R-:W-:Y:S01]  /*45f00*/  MOV R19, R24 ;  /* 0x0000001800137202 */ /* 0x000fe20000000f00 */
[----:B------:R-:W-:Y:S01]  /*45f10*/  IMAD.MOV.U32 R18, RZ, RZ, R25 ;  /* 0x000000ffff127224 */ /* 0x000fe200078e0019 */
[----:B--2---:R-:W0:Y:S04]  /*45f20*/  LDSM.16.MT88.4 R12, [R29+0xb000] ;  /* 0x00b000001d0c783b */ /* 0x004e280000004200 */
[----:B----4-:R-:W-:Y:S01]  /*45f30*/  STL.64 [R1+0x6708], R6 ;  /* 0x0067080601007387 */ /* 0x010fe20000100a00 */
[----:B---3--:R1:W-:Y:S03]  /*45f40*/  STL.64 [R1+0x6700], R4 ;  /* 0x0067000401007387 */ /* 0x0083e60000100a00 */
[----:B-1----:R-:W2:Y:S01]  /*45f50*/  LDL.LU R4, [R1+0x310] ;  /* 0x0003100001047983 */ /* 0x002ea20000300800 */
[----:B------:R-:W2:Y:S02]  /*45f60*/  LDL.LU R5, [R1+0x314] ;  /* 0x0003140001057983 */ /* 0x000ea40000300800 */
[----:B------:R-:W2:Y:S02]  /*45f70*/  LDL.LU R6, [R1+0x318] ;  /* 0x0003180001067983 */ /* 0x000ea40000300800 */
[----:B------:R-:W2:Y:S01]  /*45f80*/  LDL.LU R7, [R1+0x31c] ;  /* 0x00031c0001077983 */ /* 0x000ea20000300800 */
[----:B0-----:R-:W-:-:S02]  /*45f90*/  MOV R27, R12 ;  /* 0x0000000c001b7202 */ /* 0x001fc40000000f00 */
[----:B------:R-:W-:Y:S01]  /*45fa0*/  MOV R26, R13 ;  /* 0x0000000d001a7202 */ /* 0x000fe20000000f00 */
[----:B------:R-:W-:Y:S01]  /*45fb0*/  IMAD.MOV.U32 R25, RZ, RZ, R14 ;  /* 0x000000ffff197224 */ /* 0x000fe200078e000e */
[----:B------:R-:W-:Y:S02]  /*45fc0*/  MOV R24, R15 ;  /* 0x0000000f00187202 */ /* 0x000fe40000000f00 */
[----:B------:R-:W0:Y:S04]  /*45fd0*/  LDSM.16.MT88.4 R12, [R29+0xb080] ;  /* 0x00b080001d0c783b */ /* 0x000e280000004200 */
[----:B------:R-:W-:Y:S01]  /*45fe0*/  STL.64 [R1+0x66c0], R26 ;  /* 0x0066c01a01007387 */ /* 0x000fe20000100a00 */
[----:B------:R1:W-:Y:S03]  /*45ff0*/  STL.64 [R1+0x66b8], R24 ;  /* 0x0066b81801007387 */ /* 0x0003e60000100a00 */
[----:B-1----:R-:W3:Y:S01]  /*46000*/  LDL.LU R24, [R1+0x1e0] ;  /* 0x0001e00001187983 */ /* 0x002ee20000300800 */
[----:B------:R-:W3:Y:S02]  /*46010*/  LDL.LU R25, [R1+0x1e4] ;  /* 0x0001e40001197983 */ /* 0x000ee40000300800 */
[----:B------:R-:W4:Y:S02]  /*46020*/  LDL.LU R26, [R1+0x1e8] ;  /* 0x0001e800011a7983 */ /* 0x000f240000300800 */
[----:B------:R-:W4:Y:S01]  /*46030*/  LDL.LU R27, [R1+0x1ec] ;  /* 0x0001ec00011b7983 */ /* 0x000f220000300800 */
[----:B------:R-:W-:Y:S01]  /*46040*/  HMMA.16816.F32 R20, R20, R16, R8 ;  /* 0x000000101414723c */ /* 0x000fe20000001808 */
[----:B----4-:R-:W-:Y:S01]  /*46050*/  STL.64 [R1+0x66f0], R26 ;  /* 0x0066f01a01007387 */ /* 0x010fe20000100a00 */
[----:B---3--:R1:W-:Y:S03]  /*46060*/  STL.64 [R1+0x66e8], R24 ;  /* 0x0066e81801007387 */ /* 0x0083e60000100a00 */
[----:B-1----:R-:W3:Y:S01]  /*46070*/  LDL.LU R24, [R1+0x2f0] ;  /* 0x0002f00001187983 */ /* 0x002ee20000300800 */
[----:B------:R-:W3:Y:S02]  /*46080*/  LDL.LU R25, [R1+0x2f4] ;  /* 0x0002f40001197983 */ /* 0x000ee40000300800 */
[----:B------:R-:W3:Y:S02]  /*46090*/  LDL.LU R26, [R1+0x2f8] ;  /* 0x0002f800011a7983 */ /* 0x000ee40000300800 */
[----:B------:R-:W3:Y:S01]  /*460a0*/  LDL.LU R27, [R1+0x2fc] ;  /* 0x0002fc00011b7983 */ /* 0x000ee20000300800 */
[----:B0-----:R-:W-:Y:S01]  /*460b0*/  STL.64 [R1+0x6660], R14 ;  /* 0x0066600e01007387 */ /* 0x001fe20000100a00 */
[----:B------:R-:W-:Y:S02]  /*460c0*/  STL.64 [R1+0x6658], R12 ;  /* 0x0066580c01007387 */ /* 0x000fe40000100a00 */
[----:B------:R-:W4:Y:S02]  /*460d0*/  LDL.LU.64 R10, [R1+0x6728] ;  /* 0x00672800010a7983 */ /* 0x000f240000300a00 */
[----:B------:R-:W2:Y:S07]  /*460e0*/  LDL.LU.64 R8, [R1+0x6720] ;  /* 0x0067200001087983 */ /* 0x000eae0000300a00 */
[----:B------:R-:W-:Y:S01]  /*460f0*/  STL.64 [R1+0x230], R20 ;  /* 0x0002301401007387 */ /* 0x000fe20000100a00 */
[----:B------:R0:W-:Y:S03]  /*46100*/  STL.64 [R1+0x238], R22 ;  /* 0x0002381601007387 */ /* 0x0001e60000100a00 */
[----:B0-----:R-:W2:Y:S01]  /*46110*/  LDL.LU.64 R22, [R1+0x6718] ;  /* 0x0067180001167983 */ /* 0x001ea20000300a00 */
[----:B------:R-:W2:Y:S01]  /*46120*/  LDL.LU.64 R20, [R1+0x6710] ;  /* 0x0067100001147983 */ /* 0x000ea20000300a00 */
[----:B------:R-:W-:-:S02]  /*46130*/  MOV R12, R19 ;  /* 0x00000013000c7202 */ /* 0x000fc40000000f00 */
[----:B------:R-:W-:Y:S01]  /*46140*/  MOV R13, R18 ;  /* 0x00000012000d7202 */ /* 0x000fe20000000f00 */
[----:B------:R-:W-:Y:S01]  /*46150*/  IMAD.MOV.U32 R15, RZ, RZ, R16 ;  /* 0x000000ffff0f7224 */ /* 0x000fe200078e0010 */
[----:B------:R-:W-:Y:S02]  /*46160*/  MOV R14, R17 ;  /* 0x00000011000e7202 */ /* 0x000fe40000000f00 */
[----:B------:R-:W0:Y:S04]  /*46170*/  LDSM.16.MT88.4 R16, [R3+0xb000] ;  /* 0x00b000000310783b */ /* 0x000e280000004200 */
[----:B0-----:R0:W-:Y:S01]  /*46180*/  STL.64 [R1+0x6610], R18 ;  /* 0x0066101201007387 */ /* 0x0011e20000100a00 */
[----:B------:R-:W-:Y:S03]  /*46190*/  STL.64 [R1+0x6608], R16 ;  /* 0x0066081001007387 */ /* 0x000fe60000100a00 */
[----:B0-----:R-:W3:Y:S04]  /*461a0*/  LDL R18, [R1+0x38] ;  /* 0x0000380001127983 */ /* 0x001ee80000100800 */
[----:B------:R-:W3:Y:S01]  /*461b0*/  LDL R19, [R1+0x3c] ;  /* 0x00003c0001137983 */ /* 0x000ee20000100800 */
        /* <DEDUP_REMOVED lines=11> */
[----:B------:R3:W-:Y:S03]  /*46270*/  STL.64 [R1+0x298], R6 ;  /* 0x0002980601007387 */ /* 0x0007e60000100a00 */
[----:B0-----:R-:W3:Y:S02]  /*46280*/  LDL.LU.64 R4, [R1+0x66f8] ;  /* 0x0066f80001047983 */ /* 0x001ee40000300a00 */
[----:B---3--:R-:W-:Y:S02]  /*46290*/  HMMA.16816.F32 R4, R20, R4, R24 ;  /* 0x000000041404723c */ /* 0x008fe40000001818 */
[----:B------:R-:W2:Y:S01]  /*462a0*/  LDL.LU.64 R26, [R1+0x66f0] ;  /* 0x0066f000011a7983 */ /* 0x000ea20000300a00 */
[----:B------:R-:W2:Y:S11]  /*462b0*/  LDL.LU.64 R24, [R1+0x66e8] ;  /* 0x0066e80001187983 */ /* 0x000eb60000300a00 */
[----:B------:R-:W-:Y:S09]  /*462c0*/  @!UPT UIADD3 URZ, URZ, URZ, URZ ;  /* 0x0000003f3f3ff290 */ /* 0x000ff2000fffe03f */
[----:B------:R-:W-:Y:S01]  /*462d0*/  STL.64 [R1+0x280], R4 ;  /* 0x0002800401007387 */ /* 0x000fe20000100a00 */
[----:B------:R0:W-:Y:S03]  /*462e0*/  STL.64 [R1+0x288], R6 ;  /* 0x0002880601007387 */ /* 0x0001e60000100a00 */
[----:B0-----:R-:W3:Y:S01]  /*462f0*/  LDL.LU.64 R6, [R1+0x66e0] ;  /* 0x0066e00001067983 */ /* 0x001ee20000300a00 */
[----:B------:R-:W3:Y:S01]  /*46300*/  LDL.LU.64 R4, [R1+0x66d8] ;  /* 0x0066d80001047983 */ /* 0x000ee20000300a00 */
[----:B------:R-:W-:Y:S02]  /*46310*/  MOV R16, R15 ;  /* 0x0000000f00107202 */ /* 0x000fe40000000f00 */
[----:B------:R-:W-:-:S07]  /*46320*/  MOV R17, R14 ;  /* 0x0000000e00117202 */ /* 0x000fce0000000f00 */
        /* <DEDUP_REMOVED lines=10> */
[----:B------:R0:W-:Y:S04]  /*463d0*/  STL.64 [R1+0x66b0], R18 ;  /* 0x0066b01201007387 */ /* 0x0001e80000100a00 */
[----:B0-----:R-:W3:Y:S01]  /*463e0*/  LDL R19, [R1+0x1704] ;  /* 0x0017040001137983 */ /* 0x001ee20000100800 */
[----:B------:R-:W-:Y:S01]  /*463f0*/  STL.64 [R1+0x66a8], R16 ;  /* 0x0066a81001007387 */ /* 0x000fe20000100a00 */
[C---:B--2---:R-:W-:Y:S11]  /*46400*/  HMMA.16816.F32 R24, R4.reuse, R8, R24 ;  /* 0x000000080418723c */ /* 0x044ff60000001818 */
[----:B------:R-:W-:Y:S11]  /*46410*/  @!UPT UIADD3 URZ, URZ, URZ, URZ ;  /* 0x0000003f3f3ff290 */ /* 0x000ff6000fffe03f */
[----:B------:R-:W-:Y:S01]  /*46420*/  @!UPT UIADD3 URZ, URZ, URZ, URZ ;  /* 0x0000003f3f3ff290 */ /* 0x000fe2000fffe03f */
[----:B------:R-:W-:Y:S01]  /*46430*/  STL.64 [R1+0x1e0], R24 ;  /* 0x0001e01801007387 */ /* 0x000fe20000100a00 */
[----:B------:R0:W-:Y:S03]  /*46440*/  STL.64 [R1+0x1e8], R26 ;  /* 0x0001e81a01007387 */ /* 0x0001e60000100a00 */
[----:B0-----:R-:W2:Y:S01]  /*46450*/  LDL.LU.64 R26, [R1+0x66c0] ;  /* 0x0066c000011a7983 */ /* 0x001ea20000300a00 */
[----:B------:R-:W2:Y:S02]  /*46460*/  LDL.LU.64 R24, [R1+0x66b8] ;  /* 0x0066b80001187983 */ /* 0x000ea40000300a00 */
[----:B----4-:R3:W-:Y:S02]  /*46470*/  STL.64 [R1+0x66a0], R10 ;  /* 0x0066a00a01007387 */ /* 0x0107e40000100a00 */
[----:B---3--:R-:W-:Y:S01]  /*46480*/  HMMA.16816.F32 R8, R4, R12, R20 ;  /* 0x0000000c0408723c */ /* 0x008fe20000001814 */
[----:B------:R-:W0:Y:S04]  /*46490*/  LDSM.16.MT88.4 R20, [R3+0xb080] ;  /* 0x00b080000314783b */ /* 0x000e280000004200 */
[----:B0-----:R-:W-:Y:S11]  /*464a0*/  STL.64 [R1+0x65e0], R22 ;  /* 0x0065e01601007387 */ /* 0x001ff60000100a00 */
[----:B------:R-:W-:Y:S07]  /*464b0*/  @!UPT UIADD3 URZ, URZ, URZ, URZ ;  /* 0x0000003f3f3ff290 */ /* 0x000fee000fffe03f */
[----:B------:R-:W-:Y:S02]  /*464c0*/  STL.64 [R1+0x2d0], R8 ;  /* 0x0002d00801007387 */ /* 0x000fe40000100a00 */
[----:B------:R-:W-:Y:S02]  /*464d0*/  STL.64 [R1+0x2d8], R10 ;  /* 0x0002d80a01007387 */ /* 0x000fe40000100a00 */
[----:B------:R0:W-:Y:S02]  /*464e0*/  STL.64 [R1+0x65d8], R20 ;  /* 0x0065d81401007387 */ /* 0x0001e40000100a00 */
[----:B0-----:R-:W3:Y:S01]  /*464f0*/  LDL.LU R20, [R1+0xc0] ;  /* 0x0000c00001147983 */ /* 0x001ee20000300800 */
[----:B------:R-:W3:Y:S02]  /*46500*/  LDL.LU R21, [R1+0xc4] ;  /* 0x0000c40001157983 */ /* 0x000ee40000300800 */
[----:B------:R-:W4:Y:S02]  /*46510*/  LDL.LU R22, [R1+0xc8] ;  /* 0x0000c80001167983 */ /* 0x000f240000300800 */
[----:B------:R-:W4:Y:S01]  /*46520*/  LDL.LU R23, [R1+0xcc] ;  /* 0x0000cc0001177983 */ /* 0x000f220000300800 */
[----:B------:R-:W2:Y:S01]  /*46530*/  LDL.LU R8, [R1+0x1a0] ;  /* 0x0001a00001087983 */ /* 0x000ea20000300800 */
[----:B------:R-:W2:Y:S02]  /*46540*/  LDL.LU R9, [R1+0x1a4] ;  /* 0x0001a40001097983 */ /* 0x000ea40000300800 */
[----:B------:R-:W2:Y:S02]  /*46550*/  LDL.LU R10, [R1+0x1a8] ;  /* 0x0001a800010a7983 */ /* 0x000ea40000300800 */
[----:B------:R-:W2:Y:S01]  /*46560*/  LDL.LU R11, [R1+0x1ac] ;  /* 0x0001ac00010b7983 */ /* 0x000ea20000300800 */
[----:B----4-:R-:W-:Y:S01]  /*46570*/  STL.64 [R1+0x6620], R22 ;  /* 0x0066201601007387 */ /* 0x010fe20000100a00 */
[----:B---3--:R0:W-:Y:S03]  /*46580*/  STL.64 [R1+0x6618], R20 ;  /* 0x0066181401007387 */ /* 0x0081e60000100a00 */
[----:B0-----:R-:W3:Y:S01]  /*46590*/  LDL.LU R20, [R1+0x80] ;  /* 0x0000800001147983 */ /* 0x001ee20000300800 */
[----:B------:R-:W3:Y:S02]  /*465a0*/  LDL.LU R21, [R1+0x84] ;  /* 0x0000840001157983 */ /* 0x000ee40000300800 */
[----:B------:R-:W4:Y:S02]  /*465b0*/  LDL.LU R22, [R1+0x88] ;  /* 0x0000880001167983 */ /* 0x000f240000300800 */
[----:B------:R-:W4:Y:S02]  /*465c0*/  LDL.LU R23, [R1+0x8c] ;  /* 0x00008c0001177983 */ /* 0x000f240000300800 */
[----:B--2---:R-:W-:Y:S01]  /*465d0*/  IMAD.MOV.U32 R12, RZ, RZ, R27 ;  /* 0x000000ffff0c7224 */ /* 0x004fe200078e001b */
[----:B------:R-:W-:-:S02]  /*465e0*/  MOV R13, R26 ;  /* 0x0000001a000d7202 */ /* 0x000fc40000000f00 */
[----:B------:R-:W-:Y:S02]  /*465f0*/  MOV R14, R25 ;  /* 0x00000019000e7202 */ /* 0x000fe40000000f00 */
[----:B------:R-:W-:Y:S02]  /*46600*/  MOV R15, R24 ;  /* 0x00000018000f7202 */ /* 0x000fe40000000f00 */
[----:B------:R-:W0:Y:S02]  /*46610*/  LDSM.16.MT88.4 R24, [R19+0xb000] ;  /* 0x00b000001318783b */ /* 0x000e240000004200 */
[----:B------:R-:W1:Y:S02]  /*46620*/  LDSM.16.MT88.4 R16, [R19+0xb080] ;  /* 0x00b080001310783b */ /* 0x000e640000004200 */
[----:B----4-:R-:W-:Y:S02]  /*46630*/  STL.64 [R1+0x6630], R22 ;  /* 0x0066301601007387 */ /* 0x010fe40000100a00 */
[----:B---3--:R2:W-:Y:S02]  /*46640*/  STL.64 [R1+0x6628], R20 ;  /* 0x0066281401007387 */ /* 0x0085e40000100a00 */
[----:B--2---:R-:W2:Y:S01]  /*46650*/  LDL.LU.64 R20, [R1+0x40] ;  /* 0x0000400001147983 */ /* 0x004ea20000300a00 */
[----:B------:R-:W3:Y:S02]  /*46660*/  LDL.64 R22, [R1+0x48] ;  /* 0x0000480001167983 */ /* 0x000ee40000100a00 */
[----:B------:R-:W-:Y:S02]  /*46670*/  STL [R1+0x6550], R3 ;  /* 0x0065500301007387 */ /* 0x000fe40000100800 */
[----:B0-----:R0:W-:Y:S01]  /*46680*/  STL.64 [R1+0x65a0], R26 ;  /* 0x0065a01a01007387 */ /* 0x0011e20000100a00 */
[----:B------:R4:W-:Y:S04]  /*46690*/  STL.64 [R1+0x6598], R24 ;  /* 0x0065981801007387 */ /* 0x0009e80000100a00 */
[----:B0-----:R-:W2:Y:S04]  /*466a0*/  LDL R26, [R1+0x28] ;  /* 0x00002800011a7983 */ /* 0x001ea80000100800 */
[----:B------:R-:W2:Y:S04]  /*466b0*/  LDL R27, [R1+0x2c] ;  /* 0x00002c00011b7983 */ /* 0x000ea80000100800 */
[----:B--2---:R0:W-:Y:S01]  /*466c0*/  STL.64 [R1+0x6688], R26 ;  /* 0x0066881a01007387 */ /* 0x0041e20000100a00 */
[----:B----4-:R-:W2:Y:S02]  /*466d0*/  LDL.LU R24, [R1+0x1d0] ;  /* 0x0001d00001187983 */ /* 0x010ea40000300800 */
[----:B------:R-:W2:Y:S01]  /*466e0*/  LDL.LU R25, [R1+0x1d4] ;  /* 0x0001d40001197983 */ /* 0x000ea20000300800 */
[----:B0-----:R-:W2:Y:S01]  /*466f0*/  LDL.LU R26, [R1+0x1d8] ;  /* 0x0001d800011a7983 */ /* 0x001ea20000300800 */
[----:B------:R-:W2:Y:S02]  /*46700*/  LDL.LU R27, [R1+0x1dc] ;  /* 0x0001dc00011b7983 */ /* 0x000ea40000300800 */
[C---:B--2---:R-:W-:Y:S11]  /*46710*/  HMMA.16816.F32 R24, R4.reuse, R20, R24 ;  /* 0x000000140418723c */ /* 0x044ff60000001818 */
[----:B------:R-:W-:Y:S11]  /*46720*/  @!UPT UIADD3 URZ, URZ, URZ, URZ ;  /* 0x0000003f3f3ff290 */ /* 0x000ff6000fffe03f */
[----:B------:R-:W-:Y:S01]  /*46730*/  @!UPT UIADD3 URZ, URZ, URZ, URZ ;  /* 0x0000003f3f3ff290 */ /* 0x000fe2000fffe03f */
[----:B------:R0:W-:Y:S01]  /*46740*/  STL.64 [R1+0x2e0], R24 ;  /* 0x0002e01801007387 */ /* 0x0001e20000100a00 */
[----:B------:R2:W-:Y:S03]  /*46750*/  STL.64 [R1+0x2e8], R26 ;  /* 0x0002e81a01007387 */ /* 0x0005e60000100a00 */
[----:B0-----:R-:W4:Y:S01]  /*46760*/  LDL.LU R24, [R1+0x190] ;  /* 0x0001900001187983 */ /* 0x001f220000300800 */
[----:B------:R-:W4:Y:S02]  /*46770*/  LDL.LU R25, [R1+0x194] ;  /* 0x0001940001197983 */ /* 0x000f240000300800 */
[----:B--2---:R-:W4:Y:S02]  /*46780*/  LDL.LU R26, [R1+0x198] ;  /* 0x00019800011a7983 */ /* 0x004f240000300800 */
[----:B------:R-:W4:Y:S01]  /*46790*/  LDL.LU R27, [R1+0x19c] ;  /* 0x00019c00011b7983 */ /* 0x000f220000300800 */
[----:B---3--:R0:W-:Y:S01]  /*467a0*/  STL.64 [R1+0x6680], R22 ;  /* 0x0066801601007387 */ /* 0x0081e20000100a00 */
[----:B------:R-:W2:Y:S02]  /*467b0*/  LDL.LU R20, [R1+0x180] ;  /* 0x0001800001147983 */ /* 0x000ea40000300800 */
[----:B------:R-:W2:Y:S01]  /*467c0*/  LDL.LU R21, [R1+0x184] ;  /* 0x0001840001157983 */ /* 0x000ea20000300800 */
[----:B0-----:R-:W2:Y:S01]  /*467d0*/  LDL.LU R22, [R1+0x188] ;  /* 0x0001880001167983 */ /* 0x001ea20000300800 */
[----:B------:R-:W2:Y:S02]  /*467e0*/  LDL.LU R23, [R1+0x18c] ;  /* 0x00018c0001177983 */ /* 0x000ea40000300800 */
[----:B-1----:R-:W-:Y:S02]  /*467f0*/  STL.64 [R1+0x10], R16 ;  /* 0x0000101001007387 */ /* 0x002fe40000100a00 */
[----:B------:R0:W-:Y:S02]  /*46800*/  STL.64 [R1+0x18], R18 ;  /* 0x0000181201007387 */ /* 0x0001e40000100a00 */
[----:B0-----:R-:W3:Y:S01]  /*46810*/  LDL.LU.64 R18, [R1+0x66b0] ;  /* 0x0066b00001127983 */ /* 0x001ee20000300a00 */
[----:B------:R-:W2:Y:S02]  /*46820*/  LDL.LU.64 R16, [R1+0x66a8] ;  /* 0x0066a80001107983 */ /* 0x000ea40000300a00 */
[----:B--2---:R-:W-:Y:S01]  /*46830*/  HMMA.16816.F32 R4, R4, R16, R8 ;  /* 0x000000100404723c */ /* 0x004fe20000001808 */
[----:B------:R-:W2:Y:S01]  /*46840*/  LDL.LU.64 R10, [R1+0x66a0] ;  /* 0x0066a000010a7983 */ /* 0x000ea20000300a00 */
[----:B---3--:R0:W-:Y:S02]  /*46850*/  STL.64 [R1+0x6678], R18 ;  /* 0x0066781201007387 */ /* 0x0081e40000100a00 */
[----:B------:R-:W3:Y:S11]  /*46860*/  LDL.LU R16, [R1+0x170] ;  /* 0x0001700001107983 */ /* 0x000ef60000300800 */
[----:B------:R-:W-:Y:S08]  /*46870*/  @!UPT UIADD3 URZ, URZ, URZ, URZ ;  /* 0x0000003f3f3ff290 */ /* 0x000ff0000fffe03f */
[----:B------:R1:W-:Y:S01]  /*46880*/  STL.64 [R1+0x1b0], R4 ;  /* 0x0001b00401007387 */ /* 0x0003e20000100a00 */
[----:B------:R2:W-:Y:S02]  /*46890*/  STL.64 [R1+0x1b8], R6 ;  /* 0x0001b80601007387 */ /* 0x0005e40000100a00 */
[----:B------:R-:W3:Y:S02]  /*468a0*/  LDL.LU R17, [R1+0x174] ;  /* 0x0001740001117983 */ /* 0x000ee40000300800 */
[----:B0-----:R-:W3:Y:S01]  /*468b0*/  LDL.LU R18, [R1+0x178] ;  /* 0x0001780001127983 */ /* 0x001ee20000300800 */
[----:B------:R-:W3:Y:S04]  /*468c0*/  LDL.LU R19, [R1+0x17c] ;  /* 0x00017c0001137983 */ /* 0x000ee80000300800 */
[----:B-1----:R-:W3:Y:S01]  /*468d0*/  LDL.LU R4, [R1+0x100] ;  /* 0x0001000001047983 */ /* 0x002ee20000300800 */
[----:B------:R-:W3:Y:S02]  /*468e0*/  LDL.LU R5, [R1+0x104] ;  /* 0x0001040001057983 */ /* 0x000ee40000300800 */
[----:B--2---:R-:W-:Y:S01]  /*468f0*/  IMAD.MOV.U32 R6, RZ, RZ, R11 ;  /* 0x000000ffff067224 */ /* 0x004fe200078e000b */
[----:B------:R-:W-:Y:S01]  /*46900*/  MOV R7, R10 ;  /* 0x0000000a00077202 */ /* 0x000fe20000000f00 */
[----:B------:R-:W2:Y:S01]  /*46910*/  LDL.LU R11, [R1+0x669c] ;  /* 0x00669c00010b7983 */ /* 0x000ea20000300800 */
[----:B------:R-:W2:Y:S03]  /*46920*/  LDL.LU R10, [R1+0x6698] ;  /* 0x00669800010a7983 */ /* 0x000ea60000300800 */
[----:B------:R-:W-:Y:S04]  /*46930*/  STL.64 [R1+0x6640], R6 ;  /* 0x0066400601007387 */ /* 0x000fe80000100a00 */
[----:B---3--:R0:W-:Y:S04]  /*46940*/  STL.64 [R1+0x6638], R4 ;  /* 0x0066380401007387 */ /* 0x0081e80000100a00 */
[----:B0-----:R-:W3:Y:S01]  /*46950*/  LDL.LU R4, [R1+0x110] ;  /* 0x0001100001047983 */ /* 0x001ee20000300800 */
[----:B------:R-:W3:Y:S02]  /*46960*/  LDL.LU R5, [R1+0x114] ;  /* 0x0001140001057983 */ /* 0x000ee40000300800 */
[----:B------:R-:W2:Y:S02]  /*46970*/  LDL.LU R6, [R1+0x118] ;  /* 0x0001180001067983 */ /* 0x000ea40000300800 */
[----:B------:R-:W2:Y:S02]  /*46980*/  LDL.LU R7, [R1+0x11c] ;  /* 0x00011c0001077983 */ /* 0x000ea40000300800 */
[----:B--2---:R0:W-:Y:S01]  /*46990*/  STL.64 [R1+0x6650], R6 ;  /* 0x0066500601007387 */ /* 0x0041e20000100a00 */
[----:B---3--:R1:W-:Y:S01]  /*469a0*/  STL.64 [R1+0x6648], R4 ;  /* 0x0066480401007387 */ /* 0x0083e20000100a00 */
[----:B0-----:R-:W-:-:S02]  /*469b0*/  MOV R6, R10 ;  /* 0x0000000a00067202 */ /* 0x001fc40000000f00 */
[----:B-1----:R-:W2:Y:S01]  /*469c0*/  LDL.LU R4, [R1+0x120] ;  /* 0x0001200001047983 */ /* 0x002ea20000300800 */
[----:B------:R-:W2:Y:S02]  /*469d0*/  LDL.LU R5, [R1+0x124] ;  /* 0x0001240001057983 */ /* 0x000ea40000300800 */
[----:B------:R-:W4:Y:S01]  /*469e0*/  LDL.LU R10, [R1+0x6694] ;  /* 0x00669400010a7983 */ /* 0x000f220000300800 */
[----:B------:R-:W-:Y:S02]  /*469f0*/  MOV R7, R11 ;  /* 0x0000000b00077202 */ /* 0x000fe40000000f00 */
[----:B------:R-:W4:Y:S03]  /*46a00*/  LDL.LU R11, [R1+0x6690] ;  /* 0x00669000010b7983 */ /* 0x000f260000300800 */
[----:B------:R-:W-:Y:S01]  /*46a10*/  STL.64 [R1+0x6670], R6 ;  /* 0x0066700601007387 */ /* 0x000fe20000100a00 */
[C---:B----4-:R-:W-:Y:S01]  /*46a20*/  HMMA.16816.F32 R24, R12.reuse, R10, R24 ;  /* 0x0000000a0c18723c */ /* 0x050fe20000001818 */
[----:B--2---:R0:W-:Y:S04]  /*46a30*/  STL.64 [R1+0x6668], R4 ;  /* 0x0066680401007387 */ /* 0x0041e80000100a00 */
[----:B0-----:R-:W2:Y:S01]  /*46a40*/  LDL.LU R4, [R1+0x150] ;  /* 0x0001500001047983 */ /* 0x001ea20000300800 */
[----:B------:R-:W2:Y:S02]  /*46a50*/  LDL.LU R5, [R1+0x154] ;  /* 0x0001540001057983 */ /* 0x000ea40000300800 */
[----:B------:R-:W2:Y:S02]  /*46a60*/  LDL.LU R6, [R1+0x158] ;  /* 0x0001580001067983 */ /* 0x000ea40000300800 */
[----:B------:R-:W2:Y:S11]  /*46a70*/  LDL.LU R7, [R1+0x15c] ;  /* 0x00015c0001077983 */ /* 0x000eb60000300800 */
[----:B------:R-:W-:Y:S02]  /*46a80*/  @!UPT UIADD3 URZ, URZ, URZ, URZ ;  /* 0x0000003f3f3ff290 */ /* 0x000fe4000fffe03f */
        /* <DEDUP_REMOVED lines=15> */
[----:B--2---:R-:W-:Y:S02]  /*46b80*/  HMMA.16816.F32 R12, R12, R18, R4 ;  /* 0x000000120c0c723c */ /* 0x004fe40000001804 */
[----:B------:R-:W2:Y:S01]  /*46b90*/  LDL.LU.64 R6, [R1+0x6670] ;  /* 0x0066700001067983 */ /* 0x000ea20000300a00 */
        /* <DEDUP_REMOVED lines=15> */
[----:B------:R-:W2:Y:S01]  /*46c90*/  LDL.LU.64 R4, [R1+0x6638] ;  /* 0x0066380001047983 */ /* 0x000ea20000300a00 */
[----:B------:R-:W-:Y:S11]  /*46ca0*/  MOV R3, R23 ;  /* 0x0000001700037202 */ /* 0x000ff60000000f00 */
[----:B------:R-:W-:Y:S09]  /*46cb0*/  @!UPT UIADD3 URZ, URZ, URZ, URZ ;  /* 0x0000003f3f3ff290 */ /* 0x000ff2000fffe03f */
[----:B------:R0:W-:Y:S01]  /*46cc0*/  STL.64 [R1+0x120], R24 ;  /* 0x0001201801007387 */ /* 0x0001e20000100a00 */
[----:B------:R-:W-:Y:S03]  /*46cd0*/  STL.64 [R1+0x128], R26 ;  /* 0x0001281a01007387 */ /* 0x000fe60000100a00 */
[----:B0-----:R-:W3:Y:S01]  /*46ce0*/  LDL.LU R24, [R1+0x140] ;  /* 0x0001400001187983 */ /* 0x001ee20000300800 */
[----:B------:R-:W3:Y:S01]  /*46cf0*/  LDL.LU R25, [R1+0x144] ;  /* 0x0001440001197983 */ /* 0x000ee20000300800 */
[C---:B--2---:R-:W-:Y:S11]  /*46d00*/  HMMA.16816.F32 R4, R12.reuse, R22, R4 ;  /* 0x000000160c04723c */ /* 0x044ff60000001804 */
[----:B------:R-:W-:Y:S11]  /*46d10*/  @!UPT UIADD3 URZ, URZ, URZ, URZ ;  /* 0x0000003f3f3ff290 */ /* 0x000ff6000fffe03f */
[----:B------:R-:W-:Y:S01]  /*46d20*/  @!UPT UIADD3 URZ, URZ, URZ, URZ ;  /* 0x0000003f3f3ff290 */ /* 0x000fe2000fffe03f */
[----:B------:R0:W-:Y:S01]  /*46d30*/  STL.64 [R1+0x110], R4 ;  /* 0x0001100401007387 */ /* 0x0001e20000100a00 */
[----:B------:R-:W-:Y:S01]  /*46d40*/  STL.64 [R1+0x118], R6 ;  /* 0x0001180601007387 */ /* 0x000fe20000100a00 */
[----:B0-----:R-:W-:Y:S02]  /*46d50*/  MOV R4, R22 ;  /* 0x0000001600047202 */ /* 0x001fe40000000f00 */
[----:B------:R-:W2:Y:S01]  /*46d60*/  LDL.LU.64 R22, [R1+0x6630] ;  /* 0x0066300001167983 */ /* 0x000ea20000300a00 */
[----:B------:R-:W2:Y:S02]  /*46d70*/  LDL.LU.64 R20, [R1+0x6628] ;  /* 0x0066280001147983 */ /* 0x000ea40000300a00 */
[----:B------:R-:W-:Y:S01]  /*46d80*/  IMAD.MOV.U32 R26, RZ, RZ, R2 ;  /* 0x000000ffff1a7224 */ /* 0x000fe200078e0002 */
[----:B------:R-:W-:Y:S01]  /*46d90*/  MOV R27, R0 ;  /* 0x00000000001b7202 */ /* 0x000fe20000000f00 */
[----:B--2---:R-:W-:Y:S01]  /*46da0*/  HMMA.16816.F32 R12, R12, R18, R20 ;  /* 0x000000120c0c723c */ /* 0x004fe20000001814 */
[----:B------:R-:W2:Y:S01]  /*46db0*/  LDL.LU.64 R22, [R1+0x6620] ;  /* 0x0066200001167983 */ /* 0x000ea20000300a00 */
[----:B------:R-:W2:Y:S02]  /*46dc0*/  LDL.LU.64 R20, [R1+0x6618] ;  /* 0x0066180001147983 */ /* 0x000ea40000300a00 */
[----:B------:R-:W2:Y:S02]  /*46dd0*/  LDL.LU.64 R18, [R1+0x6610] ;  /* 0x0066100001127983 */ /* 0x000ea40000300a00 */
[----:B------:R-:W2:Y:S11]  /*46de0*/  LDL.LU.64 R16, [R1+0x6608] ;  /* 0x0066080001107983 */ /* 0x000eb60000300a00 */
[----:B------:R-:W-:Y:S06]  /*46df0*/  @!UPT UIADD3 URZ, URZ, URZ, URZ ;  /* 0x0000003f3f3ff290 */ /* 0x000fec000fffe03f */
[----:B------:R0:W-:Y:S01]  /*46e00*/  STL.64 [R1+0x100], R12 ;  /* 0x0001000c01007387 */ /* 0x0001e20000100a00 */
[----:B------:R-:W-:Y:S01]  /*46e10*/  IMAD.MOV.U32 R2, RZ, RZ, R14 ;  /* 0x000000ffff027224 */ /* 0x000fe200078e000e */
[----:B------:R-:W-:Y:S02]  /*46e20*/  MOV R0, R15 ;  /* 0x0000000f00007202 */ /* 0x000fe40000000f00 */
[----:B0-----:R-:W4:Y:S01]  /*46e30*/  LDL.LU.64 R12, [R1+0x10] ;  /* 0x00001000010c7983 */ /* 0x001f220000300a00 */
[----:B------:R-:W2:Y:S03]  /*46e40*/  LDL.LU.64 R14, [R1+0x18] ;  /* 0x00001800010e7983 */ /* 0x000ea60000300a00 */
[----:B--2---:R0:W-:Y:S02]  /*46e50*/  STL.64 [R1+0x6560], R14 ;  /* 0x0065600e01007387 */ /* 0x0041e40000100a00 */
[----:B0-----:R-:W-:-:S02]  /*46e60*/  MOV R14, R4 ;  /* 0x00000004000e7202 */ /* 0x001fc40000000f00 */
[----:B------:R-:W-:Y:S01]  /*46e70*/  HMMA.16816.F32 R4, R16, R10, R20 ;  /* 0x0000000a1004723c */ /* 0x000fe20000001814 */
[----:B------:R-:W-:Y:S01]  /*46e80*/  MOV R15, R3 ;  /* 0x00000003000f7202 */ /* 0x000fe20000000f00 */
[----:B----4-:R-:W-:Y:S04]  /*46e90*/  STL.64 [R1+0x6558], R12 ;  /* 0x0065580c01007387 */ /* 0x010fe80000100a00 */
[----:B------:R0:W-:Y:S01]  /*46ea0*/  STL.64 [R1+0x65f8], R14 ;  /* 0x0065f80e01007387 */ /* 0x0001e20000100a00 */
[----:B------:R-:W-:-:S03]  /*46eb0*/  IMAD.MOV.U32 R23, RZ, RZ, R28 ;  /* 0x000000ffff177224 */ /* 0x000fc600078e001c */
[----:B0-----:R-:W3:Y:S01]  /*46ec0*/  LDL.64 R14, [R1+0x28] ;  /* 0x00002800010e7983 */ /* 0x001ee20000100a00 */
[----:B------:R-:W-:Y:S02]  /*46ed0*/  STL [R1+0x6474], R0 ;  /* 0x0064740001007387 */ /* 0x000fe40000100800 */
[----:B------:R-:W-:Y:S02]  /*46ee0*/  STL [R1+0x6470], R2 ;  /* 0x0064700201007387 */ /* 0x000fe40000100800 */
[----:B------:R-:W2:Y:S08]  /*46ef0*/  LDL.LU R20, [R1+0x130] ;  /* 0x0001300001147983 */ /* 0x000eb00000300800 */
[----:B------:R-:W-:Y:S01]  /*46f00*/  STL.64 [R1+0x150], R4 ;  /* 0x0001500401007387 */ /* 0x000fe20000100a00 */
[----:B------:R-:W-:Y:S02]  /*46f10*/  STL.64 [R1+0x158], R6 ;  /* 0x0001580601007387 */ /* 0x000fe40000100a00 */
[----:B------:R-:W2:Y:S02]  /*46f20*/  LDL.LU R21, [R1+0x134] ;  /* 0x0001340001157983 */ /* 0x000ea40000300800 */
[----:B------:R-:W4:Y:S01]  /*46f30*/  LDL.LU R22, [R1+0x138] ;  /* 0x0001380001167983 */ /* 0x000f220000300800 */
[----:B------:R-:W2:Y:S04]  /*46f40*/  LDL.LU R28, [R1+0x6600] ;  /* 0x00660000011c7983 */ /* 0x000ea80000300800 */
[----:B--2---:R-:W0:Y:S01]  /*46f50*/  LDSM.16.MT88.4 R4, [R28+0xb000] ;  /* 0x00b000001c04783b */ /* 0x004e220000004200 */
[----:B---3--:R-:W-:Y:S03]  /*46f60*/  HMMA.16816.F32 R24, R16, R14, R24 ;  /* 0x0000000e1018723c */ /* 0x008fe60000001818 */
[----:B----4-:R-:W-:Y:S01]  /*46f70*/  STL.64 [R1+0x65f0], R22 ;  /* 0x0065f01601007387 */ /* 0x010fe20000100a00 */
[----:B------:R1:W-:Y:S01]  /*46f80*/  STL.64 [R1+0x65e8], R20 ;  /* 0x0065e81401007387 */ /* 0x0003e20000100a00 */
[----:B------:R-:W-:-:S02]  /*46f90*/  MOV R8, R14 ;  /* 0x0000000e00087202 */ /* 0x000fc40000000f00 */
[----:B------:R-:W-:Y:S01]  /*46fa0*/  MOV R3, R15 ;  /* 0x0000000f00037202 */ /* 0x000fe20000000f00 */
[----:B-1----:R-:W2:Y:S01]  /*46fb0*/  LDL.LU R20, [R1+0x160] ;  /* 0x0001600001147983 */ /* 0x002ea20000300800 */
[----:B------:R-:W2:Y:S02]  /*46fc0*/  LDL.LU R21, [R1+0x164] ;  /* 0x0001640001157983 */ /* 0x000ea40000300800 */
[----:B------:R-:W2:Y:S02]  /*46fd0*/  LDL.LU R22, [R1+0x168] ;  /* 0x0001680001167983 */ /* 0x000ea40000300800 */
[----:B------:R-:W2:Y:S11]  /*46fe0*/  LDL.LU R23, [R1+0x16c] ;  /* 0x00016c0001177983 */ /* 0x000eb60000300800 */
[----:B------:R-:W-:Y:S01]  /*46ff0*/  MOV R0, R25 ;  /* 0x0000001900007202 */ /* 0x000fe20000000f00 */
[----:B------:R-:W-:Y:S01]  /*47000*/  IMAD.MOV.U32 R2, RZ, RZ, R26 ;  /* 0x000000ffff027224 */ /* 0x000fe200078e001a */
[----:B0-----:R-:W-:Y:S01]  /*47010*/  STL.64 [R1+0x6530], R6 ;  /* 0x0065300601007387 */ /* 0x001fe20000100a00 */
[----:B------:R0:W-:Y:S03]  /*47020*/  STL.64 [R1+0x6528], R4 ;  /* 0x0065280401007387 */ /* 0x0001e60000100a00 */
[----:B0-----:R-:W3:Y:S01]  /*47030*/  LDL R5, [R1+0xe10] ;  /* 0x000e100001057983 */ /* 0x001ee20000100800 */
[----:B------:R-:W4:Y:S02]  /*47040*/  LDL.LU.64 R6, [R1+0x38] ;  /* 0x0000380001067983 */ /* 0x000f240000300a00 */
[----:B------:R-:W2:Y:S02]  /*47050*/  LDL.LU.64 R14, [R1+0x65f8] ;  /* 0x0065f800010e7983 */ /* 0x000ea40000300a00 */
[----:B------:R-:W-:Y:S01]  /*47060*/  STL [R1+0x260], R24 ;  /* 0x0002601801007387 */ /* 0x000fe20000100800 */
[----:B------:R-:W-:Y:S02]  /*47070*/  STL [R1+0x26c], R27 ;  /* 0x00026c1b01007387 */ /* 0x000fe40000100800 */
[----:B------:R-:W0:Y:S04]  /*47080*/  LDSM.16.MT88.4 R24, [R28+0xb080] ;  /* 0x00b080001c18783b */ /* 0x000e280000004200 */
[----:B------:R-:W-:Y:S02]  /*47090*/  STL [R1+0x648c], R2 ;  /* 0x00648c0201007387 */ /* 0x000fe40000100800 */
[----:B------:R-:W-:Y:S01]  /*470a0*/  STL [R1+0x6488], R0 ;  /* 0x0064880001007387 */ /* 0x000fe20000100800 */
[----:B0-----:R0:W-:Y:S01]  /*470b0*/  STL.64 [R1], R24 ;  /* 0x0000001801007387 */ /* 0x0011e20000100a00 */
[----:B------:R1:W-:Y:S01]  /*470c0*/  STL [R1+0x8], R26 ;  /* 0x0000081a01007387 */ /* 0x0003e20000100800 */
[----:B------:R-:W-:-:S02]  /*470d0*/  MOV R4, R27 ;  /* 0x0000001b00047202 */ /* 0x000fc40000000f00 */
        /* <DEDUP_REMOVED lines=23> */
[----:B------:R-:W-:Y:S01]  /*47250*/  STL [R1+0x64f8], R28 ;  /* 0x0064f81c01007387 */ /* 0x000fe20000100800 */
[----:B------:R-:W-:Y:S02]  /*47260*/  STL.64 [R1+0x2c0], R20 ;  /* 0x0002c01401007387 */ /* 0x000fe40000100a00 */
[----:B------:R0:W-:Y:S02]  /*47270*/  STL.64 [R1+0x2c8], R22 ;  /* 0x0002c81601007387 */ /* 0x0001e40000100a00 */
[----:B0-----:R-:W4:Y:S01]  /*47280*/  LDL.LU.64 R22, [R1+0x65f0] ;  /* 0x0065f00001167983 */ /* 0x001f220000300a00 */
[----:B------:R-:W4:Y:S02]  /*47290*/  LDL.LU.64 R20, [R1+0x65e8] ;  /* 0x0065e80001147983 */ /* 0x000f240000300a00 */
[----:B----4-:R-:W-:Y:S01]  /*472a0*/  HMMA.16816.F32 R16, R16, R6, R20 ;  /* 0x000000061010723c */ /* 0x010fe20000001814 */
        /* <DEDUP_REMOVED lines=15> */
[----:B------:R-:W-:Y:S01]  /*473a0*/  HMMA.16816.F32 R24, R20, R10, R24 ;  /* 0x0000000a1418723c */ /* 0x000fe20000001818 */
[----:B----4-:R-:W-:Y:S01]  /*473b0*/  STL.64 [R1+0x6580], R18 ;  /* 0x0065801201007387 */ /* 0x010fe20000100a00 */
[----:B--2---:R-:W-:Y:S11]  /*473c0*/  STL.64 [R1+0x6578], R16 ;  /* 0x0065781001007387 */ /* 0x004ff60000100a00 */
[----:B------:R-:W-:Y:S10]  /*473d0*/  @!UPT UIADD3 URZ, URZ, URZ, URZ ;  /* 0x0000003f3f3ff290 */ /* 0x000ff4000fffe03f */
[----:B------:R-:W-:Y:S02]  /*473e0*/  STL.64 [R1+0x250], R24 ;  /* 0x0002501801007387 */ /* 0x000fe40000100a00 */
[----:B------:R0:W-:Y:S02]  /*473f0*/  STL.64 [R1+0x258], R26 ;  /* 0x0002581a01007387 */ /* 0x0001e40000100a00 */
[----:B0-----:R-:W2:Y:S01]  /*47400*/  LDL.LU.64 R26, [R1+0x65d0] ;  /* 0x0065d000011a7983 */ /* 0x001ea20000300a00 */
[----:B------:R-:W2:Y:S01]  /*47410*/  LDL.LU.64 R24, [R1+0x65c8] ;  /* 0x0065c80001187983 */ /* 0x000ea20000300a00 */
[----:B------:R-:W-:Y:S02]  /*47420*/  MOV R18, R8 ;  /* 0x0000000800127202 */ /* 0x000fe40000000f00 */
        /* <DEDUP_REMOVED lines=21> */
[----:B------:R-:W3:Y:S01]  /*47580*/  LDL.LU R12, [R1+0xa0] ;  /* 0x0000a000010c7983 */ /* 0x000ee20000300800 */
[----:B------:R-:W3:Y:S04]  /*47590*/  LDL.LU R13, [R1+0xa4] ;  /* 0x0000a400010d7983 */ /* 0x000ee80000300800 */
[----:B0-----:R-:W3:Y:S01]  /*475a0*/  LDL.LU R14, [R1+0xa8] ;  /* 0x0000a800010e7983 */ /* 0x001ee20000300800 */
[----:B------:R-:W3:Y:S01]  /*475b0*/  LDL.LU R15, [R1+0xac] ;  /* 0x0000ac00010f7983 */ /* 0x000ee20000300800 */
[----:B--2---:R-:W-:Y:S02]  /*475c0*/  HMMA.16816.F32 R20, R20, R6, R24 ;  /* 0x000000061414723c */ /* 0x004fe40000001818 */
[----:B------:R-:W4:Y:S01]  /*475d0*/  LDL.LU.64 R26, [R1+0x65a0] ;  /* 0x0065a000011a7983 */ /* 0x000f220000300a00 */
[----:B------:R-:W4:Y:S11]  /*475e0*/  LDL.LU.64 R24, [R1+0x6598] ;  /* 0x0065980001187983 */ /* 0x000f360000300a00 */
[----:B------:R-:W-:Y:S09]  /*475f0*/  @!UPT UIADD3 URZ, URZ, URZ, URZ ;  /* 0x0000003f3f3ff290 */ /* 0x000ff2000fffe03f */
[----:B------:R0:W-:Y:S01]  /*47600*/  STL.64 [R1+0xc0], R20 ;  /* 0x0000c01401007387 */ /* 0x0001e20000100a00 */
[----:B------:R1:W-:Y:S03]  /*47610*/  STL.64 [R1+0xc8], R22 ;  /* 0x0000c81601007387 */ /* 0x0003e60000100a00 */
[----:B0-----:R-:W2:Y:S01]  /*47620*/  LDL.LU R20, [R1+0x50] ;  /* 0x0000500001147983 */ /* 0x001ea20000300800 */
[----:B------:R-:W2:Y:S02]  /*47630*/  LDL.LU R21, [R1+0x54] ;  /* 0x0000540001157983 */ /* 0x000ea40000300800 */
[----:B-1----:R-:W2:Y:S02]  /*47640*/  LDL.LU R22, [R1+0x58] ;  /* 0x0000580001167983 */ /* 0x002ea40000300800 */
[----:B------:R-:W2:Y:S01]  /*47650*/  LDL.LU R23, [R1+0x5c] ;  /* 0x00005c0001177983 */ /* 0x000ea20000300800 */
[C---:B----4-:R-:W-:Y:S11]  /*47660*/  HMMA.16816.F32 R16, R24.reuse, R10, R16 ;  /* 0x0000000a1810723c */ /* 0x050ff60000001810 */
[----:B------:R-:W-:Y:S11]  /*47670*/  @!UPT UIADD3 URZ, URZ, URZ, URZ ;  /* 0x0000003f3f3ff290 */ /* 0x000ff6000fffe03f */
[----:B------:R-:W-:Y:S01]  /*47680*/  @!UPT UIADD3 URZ, URZ, URZ, URZ ;  /* 0x0000003f3f3ff290 */ /* 0x000fe2000fffe03f */
[----:B------:R-:W-:Y:S01]  /*47690*/  STL.64 [R1+0x220], R16 ;  /* 0x0002201001007387 */ /* 0x000fe20000100a00 */
[----:B------:R0:W-:Y:S03]  /*476a0*/  STL.64 [R1+0x228], R18 ;  /* 0x0002281201007387 */ /* 0x0001e60000100a00 */
[----:B0-----:R-:W3:Y:S02]  /*476b0*/  LDL.LU.64 R18, [R1+0x6590] ;  /* 0x0065900001127983 */ /* 0x001ee40000300a00 */
[C---:B---3--:R-:W-:Y:S02]  /*476c0*/  HMMA.16816.F32 R16, R24.reuse, R18, R12 ;  /* 0x000000121810723c */ /* 0x048fe4000000180c */
[----:B------:R-:W3:Y:S11]  /*476d0*/  LDL.LU.64 R14, [R1+0x6588] ;  /* 0x00658800010e7983 */ /* 0x000ef60000300a00 */
[----:B------:R-:W-:Y:S10]  /*476e0*/  @!UPT UIADD3 URZ, URZ, URZ, URZ ;  /* 0x0000003f3f3ff290 */ /* 0x000ff4000fffe03f */
[----:B------:R-:W-:Y:S01]  /*476f0*/  STL.64 [R1+0xb0], R16 ;  /* 0x0000b01001007387 */ /* 0x000fe20000100a00 */
[----:B------:R0:W-:Y:S03]  /*47700*/  STL.64 [R1+0xb8], R18 ;  /* 0x0000b81201007387 */ /* 0x0001e60000100a00 */
[----:B0-----:R-:W3:Y:S01]  /*47710*/  LDL.LU.64 R18, [R1+0x6580] ;  /* 0x0065800001127983 */ /* 0x001ee20000300a00 */
[----:B------:R-:W3:Y:S01]  /*47720*/  LDL.LU.64 R16, [R1+0x6578] ;  /* 0x0065780001107983 */ /* 0x000ee20000300a00 */
[C---:B--2---:R-:W-:Y:S08]  /*47730*/  HMMA.16816.F32 R20, R24.reuse, R6, R20 ;  /* 0x000000061814723c */ /* 0x044ff00000001814 */
[----:B---3--:R-:W-:Y:S01]  /*47740*/  HMMA.16816.F32 R12, R24, R14, R16 ;  /* 0x0000000e180c723c */ /* 0x008fe20000001810 */
[----:B------:R-:W2:Y:S01]  /*47750*/  LDL.LU.64 R18, [R1+0x6570] ;  /* 0x0065700001127983 */ /* 0x000ea20000300a00 */
[----:B------:R-:W2:Y:S11]  /*47760*/  LDL.LU.64 R16, [R1+0x6568] ;  /* 0x0065680001107983 */ /* 0x000eb60000300a00 */
[----:B------:R-:W-:Y:S10]  /*47770*/  @!UPT UIADD3 URZ, URZ, URZ, URZ ;  /* 0x0000003f3f3ff290 */ /* 0x000ff4000fffe03f */
[----:B------:R-:W-:Y:S01]  /*47780*/  STL.64 [R1+0xa0], R12 ;  /* 0x0000a00c01007387 */ /* 0x000fe20000100a00 */
[----:B------:R0:W-:Y:S03]  /*47790*/  STL.64 [R1+0xa8], R14 ;  /* 0x0000a80e01007387 */ /* 0x0001e60000100a00 */
[----:B0-----:R-:W2:Y:S01]  /*477a0*/  LDL.LU.64 R14, [R1+0x6560] ;  /* 0x00656000010e7983 */ /* 0x001ea20000300a00 */
[----:B------:R-:W2:Y:S02]  /*477b0*/  LDL.LU.64 R12, [R1+0x6558] ;  /* 0x00655800010c7983 */ /* 0x000ea40000300a00 */
[----:B------:R-:W-:Y:S02]  /*477c0*/  STL.64 [R1+0x6548], R6 ;  /* 0x0065480601007387 */ /* 0x000fe40000100a00 */
[----:B------:R-:W3:Y:S01]  /*477d0*/  LDL.LU.64 R26, [R1+0x48] ;  /* 0x00004800011a7983 */ /* 0x000ee20000300a00 */
[----:B------:R-:W-:Y:S01]  /*477e0*/  STL.64 [R1+0x1d0], R20 ;  /* 0x0001d01401007387 */ /* 0x000fe20000100a00 */
[----:B------:R-:W-:Y:S02]  /*477f0*/  STL.64 [R1+0x1d8], R22 ;  /* 0x0001d81601007387 */ /* 0x000fe40000100a00 */
[----:B------:R-:W0:Y:S02]  /*47800*/  LDSM.16.MT88.4 R20, [R29+0xc000] ;  /* 0x00c000001d14783b */ /* 0x000e240000004200 */
[----:B0-----:R-:W-:Y:S02]  /*47810*/  STL.64 [R1+0x64b0], R22 ;  /* 0x0064b01601007387 */ /* 0x001fe40000100a00 */
[----:B------:R-:W-:Y:S01]  /*47820*/  STL.64 [R1+0x64a8], R20 ;  /* 0x0064a81401007387 */ /* 0x000fe20000100a00 */
[----:B--2---:R-:W-:Y:S11]  /*47830*/  HMMA.16816.F32 R16, R12, R10, R16 ;  /* 0x0000000a0c10723c */ /* 0x004ff60000001810 */
[----:B------:R-:W-:Y:S11]  /*47840*/  @!UPT UIADD3 URZ, URZ, URZ, URZ ;  /* 0x0000003f3f3ff290 */ /* 0x000ff6000fffe03f */
[----:B------:R-:W-:Y:S01]  /*47850*/  @!UPT UIADD3 URZ, URZ, URZ, URZ ;  /* 0x0000003f3f3ff290 */ /* 0x000fe2000fffe03f */
[----:B------:R-:W-:Y:S01]  /*47860*/  STL.64 [R1+0x1c0], R16 ;  /* 0x0001c01001007387 */ /* 0x000fe20000100a00 */
[----:B------:R-:W-:Y:S02]  /*47870*/  STL.64 [R1+0x1c8], R18 ;  /* 0x0001c81201007387 */ /* 0x000fe40000100a00 */
[----:B------:R-:W0:Y:S04]  /*47880*/  LDSM.16.M88.4 R16, [R5+0x20180] ;  /* 0x020180000510783b */ /* 0x000e280000000200 */
[----:B------:R-:W-:Y:S02]  /*47890*/  IMAD.MOV.U32 R3, RZ, RZ, R12 ;  /* 0x000000ffff037224 */ /* 0x000fe400078e000c */
[----:B------:R-:W2:Y:S04]  /*478a0*/  LDL.LU R12, [R1+0x200] ;  /* 0x00020000010c7983 */ /* 0x000ea80000300800 */
[----:B0-----:R-:W-:Y:S01]  /*478b0*/  STL.64 [R1+0x50], R16 ;  /* 0x0000501001007387 */ /* 0x001fe20000100a00 */
[----:B------:R-:W-:Y:S02]  /*478c0*/  STL.64 [R1+0x58], R18 ;  /* 0x0000581201007387 */ /* 0x000fe40000100a00 */
[----:B------:R-:W0:Y:S01]  /*478d0*/  LDSM.16.M88.4 R16, [R5+0x28180] ;  /* 0x028180000510783b */ /* 0x000e220000000200 */
[----:B------:R-:W-:-:S02]  /*478e0*/  MOV R28, R13 ;  /* 0x0000000d001c7202 */ /* 0x000fc40000000f00 */
[----:B------:R-:W-:Y:S01]  /*478f0*/  MOV R25, R14 ;  /* 0x0000000e00197202 */ /* 0x000fe20000000f00 */
[----:B------:R-:W2:Y:S01]  /*47900*/  LDL.LU R13, [R1+0x204] ;  /* 0x00020400010d7983 */ /* 0x000ea20000300800 */
[----:B------:R-:W-:Y:S01]  /*47910*/  MOV R24, R15 ;  /* 0x0000000f00187202 */ /* 0x000fe20000000f00 */
[----:B------:R-:W2:Y:S02]  /*47920*/  LDL.LU R14, [R1+0x208] ;  /* 0x00020800010e7983 */ /* 0x000ea40000300800 */
[----:B------:R-:W2:Y:S01]  /*47930*/  LDL.LU R15, [R1+0x20c] ;  /* 0x00020c00010f7983 */ /* 0x000ea20000300800 */
[----:B0-----:R-:W-:Y:S01]  /*47940*/  STL.64 [R1+0x60], R16 ;  /* 0x0000601001007387 */ /* 0x001fe20000100a00 */
[----:B------:R-:W-:Y:S02]  /*47950*/  IMAD.MOV.U32 R9, RZ, RZ, R16 ;  /* 0x000000ffff097224 */ /* 0x000fe400078e0010 */
[----:B------:R-:W-:Y:S01]  /*47960*/  STL.64 [R1+0x68], R18 ;  /* 0x0000681201007387 */ /* 0x000fe20000100a00 */
[----:B------:R-:W-:-:S02]  /*47970*/  MOV R8, R17 ;  /* 0x0000001100087202 */ /* 0x000fc40000000f00 */
[----:B------:R-:W0:Y:S04]  /*47980*/  LDSM.16.M88.4 R16, [R5+0x30180] ;  /* 0x030180000510783b */ /* 0x000e280000000200 */
[----:B------:R-:W-:Y:S01]  /*47990*/  STL.64 [R1+0x6540], R10 ;  /* 0x0065400a01007387 */ /* 0x000fe20000100a00 */
[----:B------:R-:W-:Y:S02]  /*479a0*/  STL.64 [R1+0x6538], R8 ;  /* 0x0065380801007387 */ /* 0x000fe40000100a00 */
[----:B------:R-:W1:Y:S01]  /*479b0*/  LDSM.16.M88.4 R8, [R5+0x38180] ;  /* 0x038180000508783b */ /* 0x000e620000000200 */
[----:B0-----:R-:W-:Y:S03]  /*479c0*/  STL.64 [R1+0x80], R16 ;  /* 0x0000801001007387 */ /* 0x001fe60000100a00 */
[----:B------:R-:W-:Y:S02]  /*479d0*/  STL.64 [R1+0x88], R18 ;  /* 0x0000881201007387 */ /* 0x000fe40000100a00 */
[----:B------:R-:W4:Y:S02]  /*479e0*/  LDL.LU R20, [R1] ;  /* 0x0000000001147983 */ /* 0x000f240000300800 */
[----:B------:R-:W4:Y:S01]  /*479f0*/  LDL.LU R21, [R1+0x4] ;  /* 0x0000040001157983 */ /* 0x000f220000300800 */
[----:B------:R-:W2:Y:S01]  /*47a00*/  LDL.LU R22, [R1+0x8] ;  /* 0x0000080001167983 */ /* 0x000ea20000300800 */
[----:B------:R-:W-:-:S02]  /*47a10*/  MOV R2, R16 ;  /* 0x0000001000027202 */ /* 0x000fc40000000f00 */
[----:B------:R-:W-:Y:S02]  /*47a20*/  MOV R0, R17 ;  /* 0x0000001100007202 */ /* 0x000fe40000000f00 */
[----:B------:R-:W0:Y:S01]  /*47a30*/  LDSM.16.MT88.4 R16, [R29+0xc080] ;  /* 0x00c080001d10783b */ /* 0x000e220000004200 */
[----:B------:R-:W-:-:S05]  /*47a40*/  IMAD.MOV.U32 R23, RZ, RZ, R4 ;  /* 0x000000ffff177224 */ /* 0x000fca00078e0004 */
[----:B--2---:R2:W-:Y:S01]  /*47a50*/  STL.64 [R1+0x6508], R22 ;  /* 0x0065081601007387 */ /* 0x0045e20000100a00 */
[----:B----4-:R-:W-:Y:S03]  /*47a60*/  STL.64 [R1+0x6500], R20 ;  /* 0x0065001401007387 */ /* 0x010fe60000100a00 */
[----:B--2---:R-:W2:Y:S01]  /*47a70*/  LDL.LU.64 R22, [R1+0x28] ;  /* 0x0000280001167983 */ /* 0x004ea20000300a00 */
[----:B------:R-:W3:Y:S02]  /*47a80*/  LDL.LU R4, [R1+0x240] ;  /* 0x0002400001047983 */ /* 0x000ee40000300800 */
[----:B-1----:R1:W-:Y:S02]  /*47a90*/  STL.64 [R1+0x70], R8 ;  /* 0x0000700801007387 */ /* 0x0023e40000100a00 */
[----:B------:R4:W-:Y:S01]  /*47aa0*/  STL.64 [R1+0x78], R10 ;  /* 0x0000780a01007387 */ /* 0x0009e20000100a00 */
[----:B------:R-:W3:Y:S01]  /*47ab0*/  LDL.LU R5, [R1+0x244] ;  /* 0x0002440001057983 */ /* 0x000ee20000300800 */
[----:B------:R-:W3:Y:S02]  /*47ac0*/  LDL.LU R6, [R1+0x248] ;  /* 0x0002480001067983 */ /* 0x000ee40000300800 */
[----:B------:R-:W3:Y:S01]  /*47ad0*/  LDL.LU R7, [R1+0x24c] ;  /* 0x00024c0001077983 */ /* 0x000ee20000300800 */
[----:B-1----:R-:W3:Y:S01]  /*47ae0*/  LDL.LU R8, [R1+0x230] ;  /* 0x0002300001087983 */ /* 0x002ee20000300800 */
[----:B------:R-:W3:Y:S02]  /*47af0*/  LDL.LU R9, [R1+0x234] ;  /* 0x0002340001097983 */ /* 0x000ee40000300800 */
[----:B----4-:R-:W4:Y:S02]  /*47b00*/  LDL.LU R10, [R1+0x238] ;  /* 0x00023800010a7983 */ /* 0x010f240000300800 */
[----:B------:R-:W4:Y:S01]  /*47b10*/  LDL.LU R11, [R1+0x23c] ;  /* 0x00023c00010b7983 */ /* 0x000f220000300800 */
[----:B0-----:R-:W-:Y:S01]  /*47b20*/  STL.64 [R1+0x6480], R18 ;  /* 0x0064801201007387 */ /* 0x001fe20000100a00 */
[----:B------:R0:W-:Y:S02]  /*47b30*/  STL.64 [R1+0x6478], R16 ;  /* 0x0064781001007387 */ /* 0x0001e40000100a00 */
[----:B0-----:R-:W-:-:S02]  /*47b40*/  MOV R16, R3 ;  /* 0x0000000300107202 */ /* 0x001fc40000000f00 */
[----:B------:R-:W3:Y:S01]  /*47b50*/  LDL.LU R3, [R1+0x6550] ;  /* 0x0065500001037983 */ /* 0x000ee20000300800 */
[----:B------:R-:W-:Y:S02]  /*47b60*/  MOV R17, R28 ;  /* 0x0000001c00117202 */ /* 0x000fe40000000f00 */
[----:B------:R-:W-:Y:S01]  /*47b70*/  MOV R18, R25 ;  /* 0x0000001900127202 */ /* 0x000fe20000000f00 */
[----:B------:R-:W-:Y:S01]  /*47b80*/  IMAD.MOV.U32 R19, RZ, RZ, R24 ;  /* 0x000000ffff137224 */ /* 0x000fe200078e0018 */
[----:B------:R-:W-:Y:S06]  /*47b90*/  STL [R1+0x6318], R29 ;  /* 0x0063181d01007387 */ /* 0x000fec0000100800 */
[C---:B--2---:R-:W-:Y:S01]  /*47ba0*/  HMMA.16816.F32 R12, R16.reuse, R22, R12 ;  /* 0x00000016100c723c */ /* 0x044fe2000000180c */
[----:B------:R0:W-:Y:S01]  /*47bb0*/  STL.64 [R1+0x6520], R22 ;  /* 0x0065201601007387 */ /* 0x0001e20000100a00 */
[----:B------:R-:W2:Y:S11]  /*47bc0*/  LDL.LU R20, [R1+0x2a0] ;  /* 0x0002a00001147983 */ /* 0x000eb60000300800 */
[----:B------:R-:W-:Y:S10]  /*47bd0*/  @!UPT UIADD3 URZ, URZ, URZ, URZ ;  /* 0x0000003f3f3ff290 */ /* 0x000ff4000fffe03f */
[----:B------:R-:W-:Y:S01]  /*47be0*/  STL.64 [R1+0x210], R12 ;  /* 0x0002100c01007387 */ /* 0x000fe20000100a00 */
[----:B------:R-:W-:Y:S02]  /*47bf0*/  STL.64 [R1+0x218], R14 ;  /* 0x0002180e01007387 */ /* 0x000fe40000100a00 */
[----:B------:R-:W2:Y:S02]  /*47c00*/  LDL.LU R21, [R1+0x2a4] ;  /* 0x0002a40001157983 */ /* 0x000ea40000300800 */
[----:B0-----:R-:W2:Y:S01]  /*47c10*/  LDL.LU R22, [R1+0x2a8] ;  /* 0x0002a80001167983 */ /* 0x001ea20000300800 */
[----:B------:R-:W2:Y:S04]  /*47c20*/  LDL.LU R23, [R1+0x2ac] ;  /* 0x0002ac0001177983 */ /* 0x000ea80000300800 */
[----:B---3--:R-:W0:Y:S04]  /*47c30*/  LDSM.16.MT88.4 R12, [R3+0xc000] ;  /* 0x00c00000030c783b */ /* 0x008e280000004200 */
[----:B0-----:R-:W-:Y:S01]  /*47c40*/  STL.64 [R1+0x6428], R14 ;  /* 0x0064280e01007387 */ /* 0x001fe20000100a00 */
[----:B------:R0:W-:Y:S03]  /*47c50*/  STL.64 [R1+0x6420], R12 ;  /* 0x0064200c01007387 */ /* 0x0001e60000100a00 */
[----:B0-----:R-:W3:Y:S01]  /*47c60*/  LDL.64 R12, [R1+0x70] ;  /* 0x00007000010c7983 */ /* 0x001ee20000100a00 */
[----:B------:R-:W-:Y:S03]  /*47c70*/  HMMA.16816.F32 R4, R16, R26, R4 ;  /* 0x0000001a1004723c */ /* 0x000fe60000001804 */
[----:B---3--:R0:W-:Y:S04]  /*47c80*/  STL.64 [R1+0x6490], R12 ;  /* 0x0064900c01007387 */ /* 0x0081e80000100a00 */
        /* <DEDUP_REMOVED lines=10> */
[----:B------:R-:W-:Y:S01]  /*47d30*/  STL [R1+0x204], R5 ;  /* 0x0002040501007387 */ /* 0x000fe20000100800 */
[----:B------:R0:W-:Y:S03]  /*47d40*/  STL.64 [R1+0x208], R6 ;  /* 0x0002080601007387 */ /* 0x0001e60000100a00 */
[----:B0-----:R-:W4:Y:S01]  /*47d50*/  LDL.LU.64 R6, [R1+0x6548] ;  /* 0x0065480001067983 */ /* 0x001f220000300a00 */
[----:B------:R-:W-:-:S05]  /*47d60*/  MOV R29, R4 ;  /* 0x00000004001d7202 */ /* 0x000fca0000000f00 */
[----:B------:R-:W-:Y:S01]  /*47d70*/  STL [R1+0x6348], R29 ;  /* 0x0063481d01007387 */ /* 0x000fe20000100800 */
[----:B----4-:R-:W-:Y:S03]  /*47d80*/  HMMA.16816.F32 R16, R16, R6, R8 ;  /* 0x000000061010723c */ /* 0x010fe60000001808 */
[----:B------:R-:W3:Y:S01]  /*47d90*/  LDL.LU.64 R10, [R1+0x6540] ;  /* 0x00654000010a7983 */ /* 0x000ee20000300a00 */
[----:B------:R-:W4:Y:S11]  /*47da0*/  LDL.LU.64 R8, [R1+0x6538] ;  /* 0x0065380001087983 */ /* 0x000f360000300a00 */
[----:B------:R-:W-:Y:S08]  /*47db0*/  @!UPT UIADD3 URZ, URZ, URZ, URZ ;  /* 0x0000003f3f3ff290 */ /* 0x000ff0000fffe03f */
[----:B------:R0:W-:Y:S01]  /*47dc0*/  STL.64 [R1+0x240], R16 ;  /* 0x0002401001007387 */ /* 0x0001e20000100a00 */
[----:B------:R-:W-:Y:S01]  /*47dd0*/  STL.64 [R1+0x248], R18 ;  /* 0x0002481201007387 */ /* 0x000fe20000100a00 */
[----:B0-----:R-:W-:Y:S02]  /*47de0*/  MOV R17, R6 ;  /* 0x0000000600117202 */ /* 0x001fe40000000f00 */
[----:B------:R-:W-:Y:S02]  /*47df0*/  MOV R16, R7 ;  /* 0x0000000700107202 */ /* 0x000fe40000000f00 */
[----:B------:R-:W3:Y:S01]  /*47e00*/  LDL.LU.64 R6, [R1+0x6530] ;  /* 0x0065300001067983 */ /* 0x000ee20000300a00 */
[----:B------:R-:W3:Y:S02]  /*47e10*/  LDL.LU.64 R4, [R1+0x6528] ;  /* 0x0065280001047983 */ /* 0x000ee40000300a00 */
[C---:B---3--:R-:W-:Y:S11]  /*47e20*/  HMMA.16816.F32 R20, R4.reuse, R10, R20 ;  /* 0x0000000a0414723c */ /* 0x048ff60000001814 */
[----:B------:R-:W-:Y:S11]  /*47e30*/  @!UPT UIADD3 URZ, URZ, URZ, URZ ;  /* 0x0000003f3f3ff290 */ /* 0x000ff6000fffe03f */
[----:B------:R-:W-:Y:S01]  /*47e40*/  @!UPT UIADD3 URZ, URZ, URZ, URZ ;  /* 0x0000003f3f3ff290 */ /* 0x000fe2000fffe03f */
[----:B------:R-:W-:Y:S01]  /*47e50*/  STL.64 [R1+0x2b0], R20 ;  /* 0x0002b01401007387 */ /* 0x000fe20000100a00 */
[----:B------:R0:W-:Y:S03]  /*47e60*/  STL.64 [R1+0x2b8], R22 ;  /* 0x0002b81601007387 */ /* 0x0001e60000100a00 */
[----:B0-----:R-:W2:Y:S02]  /*47e70*/  LDL.LU.64 R22, [R1+0x6520] ;  /* 0x0065200001167983 */ /* 0x001ea40000300a00 */
        /* <DEDUP_REMOVED lines=13> */
[----:B--2---:R-:W-:Y:S11]  /*47f50*/  HMMA.16816.F32 R12, R4, R26, R12 ;  /* 0x0000001a040c723c */ /* 0x004ff6000000180c */
[----:B------:R-:W-:Y:S11]  /*47f60*/  @!UPT UIADD3 URZ, URZ, URZ, URZ ;  /* 0x0000003f3f3ff290 */ /* 0x000ff6000fffe03f */
[----:B------:R-:W-:Y:S01]  /*47f70*/  @!UPT UIADD3 URZ, URZ, URZ, URZ ;  /* 0x0000003f3f3ff290 */ /* 0x000fe2000fffe03f */
[----:B------:R0:W-:Y:S01]  /*47f80*/  STL.64 [R1+0x290], R12 ;  /* 0x0002900c01007387 */ /* 0x0001e20000100a00 */
[----:B------:R1:W-:Y:S03]  /*47f90*/  STL.64 [R1+0x298], R14 ;  /* 0x0002980e01007387 */ /* 0x0003e60000100a00 */
[----:B0-----:R-:W2:Y:S01]  /*47fa0*/  LDL.LU R12, [R1+0x190] ;  /* 0x00019000010c7983 */ /* 0x001ea20000300800 */
[----:B------:R-:W2:Y:S02]  /*47fb0*/  LDL.LU R13, [R1+0x194] ;  /* 0x00019400010d7983 */ /* 0x000ea40000300800 */
[----:B-1----:R-:W2:Y:S02]  /*47fc0*/  LDL.LU R14, [R1+0x198] ;  /* 0x00019800010e7983 */ /* 0x002ea40000300800 */
[----:B------:R-:W2:Y:S01]  /*47fd0*/  LDL.LU R15, [R1+0x19c] ;  /* 0x00019c00010f7983 */ /* 0x000ea20000300800 */
[----:B------:R-:W3:Y:S01]  /*47fe0*/  LDL.LU R24, [R1+0x1e0] ;  /* 0x0001e00001187983 */ /* 0x000ee20000300800 */
[----:B------:R-:W-:Y:S01]  /*47ff0*/  MOV R19, R26 ;  /* 0x0000001a00137202 */ /* 0x000fe20000000f00 */
[----:B------:R-:W3:Y:S01]  /*48000*/  LDL.LU R25, [R1+0x1e4] ;  /* 0x0001e40001197983 */ /* 0x000ee20000300800 */
[----:B------:R-:W-:Y:S01]  /*48010*/  MOV R18, R27 ;  /* 0x0000001b00127202 */ /* 0x000fe20000000f00 */
[----:B------:R-:W3:Y:S01]  /*48020*/  LDL.LU R26, [R1+0x1e8] ;  /* 0x0001e800011a7983 */ /* 0x000ee20000300800 */
[----:B------:R-:W3:Y:S03]  /*48030*/  LDL.LU R27, [R1+0x1ec] ;  /* 0x0001ec00011b7983 */ /* 0x000ee60000300800 */
[----:B--2---:R-:W-:Y:S01]  /*48040*/  STL.64 [R1+0x64a0], R14 ;  /* 0x0064a00e01007387 */ /* 0x004fe20000100a00 */
[----:B------:R0:W-:Y:S03]  /*48050*/  STL.64 [R1+0x6498], R12 ;  /* 0x0064980c01007387 */ /* 0x0001e60000100a00 */
[----:B0-----:R-:W2:Y:S01]  /*48060*/  LDL.64 R12, [R1+0x50] ;  /* 0x00005000010c7983 */ /* 0x001ea20000100a00 */
[----:B------:R-:W-:-:S02]  /*48070*/  MOV R15, R16 ;  /* 0x00000010000f7202 */ /* 0x000fc40000000f00 */
[----:B------:R-:W-:Y:S01]  /*48080*/  MOV R14, R17 ;  /* 0x00000011000e7202 */ /* 0x000fe20000000f00 */
[----:B--2---:R0:W-:Y:S01]  /*48090*/  STL.64 [R1+0x64b8], R12 ;  /* 0x0064b80c01007387 */ /* 0x0041e20000100a00 */
[----:B------:R-:W2:Y:S02]  /*480a0*/  LDL.LU R16, [R1+0x180] ;  /* 0x0001800001107983 */ /* 0x000ea40000300800 */
[----:B------:R-:W2:Y:S01]  /*480b0*/  LDL.LU R17, [R1+0x184] ;  /* 0x0001840001117983 */ /* 0x000ea20000300800 */
[----:B0-----:R-:W-:Y:S01]  /*480c0*/  MOV R13, R18 ;  /* 0x00000012000d7202 */ /* 0x001fe20000000f00 */
[----:B------:R-:W-:Y:S01]  /*480d0*/  IMAD.MOV.U32 R12, RZ, RZ, R19 ;  /* 0x000000ffff0c7224 */ /* 0x000fe200078e0013 */
[----:B------:R-:W2:Y:S01]  /*480e0*/  LDL.LU R18, [R1+0x188] ;  /* 0x0001880001127983 */ /* 0x000ea20000300800 */
[----:B------:R-:W2:Y:S01]  /*480f0*/  LDL.LU R19, [R1+0x18c] ;  /* 0x00018c0001137983 */ /* 0x000ea20000300800 */
[----:B---3--:R-:W-:Y:S02]  /*48100*/  HMMA.16816.F32 R4, R4, R14, R20 ;  /* 0x0000000e0404723c */ /* 0x008fe40000001814 */
[----:B--2---:R-:W-:Y:S01]  /*48110*/  STL.64 [R1+0x64c8], R18 ;  /* 0x0064c81201007387 */ /* 0x004fe20000100a00 */
[----:B------:R0:W-:Y:S03]  /*48120*/  STL.64 [R1+0x64c0], R16 ;  /* 0x0064c01001007387 */ /* 0x0001e60000100a00 */
[----:B0-----:R-:W2:Y:S01]  /*48130*/  LDL.LU R16, [R1+0x1b0] ;  /* 0x0001b00001107983 */ /* 0x001ea20000300800 */
[----:B------:R-:W2:Y:S02]  /*48140*/  LDL.LU R17, [R1+0x1b4] ;  /* 0x0001b40001117983 */ /* 0x000ea40000300800 */
[----:B------:R-:W3:Y:S02]  /*48150*/  LDL.LU R18, [R1+0x1b8] ;  /* 0x0001b80001127983 */ /* 0x000ee40000300800 */
[----:B------:R-:W3:Y:S02]  /*48160*/  LDL.LU R19, [R1+0x1bc] ;  /* 0x0001bc0001137983 */ /* 0x000ee40000300800 */
[----:B---3--:R-:W-:Y:S01]  /*48170*/  STL.64 [R1+0x64d8], R18 ;  /* 0x0064d81201007387 */ /* 0x008fe20000100a00 */
[----:B--2---:R0:W-:Y:S03]  /*48180*/  STL.64 [R1+0x64d0], R16 ;  /* 0x0064d01001007387 */ /* 0x0041e60000100a00 */
[----:B0-----:R-:W2:Y:S01]  /*48190*/  LDL R17, [R1+0x1704] ;  /* 0x0017040001117983 */ /* 0x001ea20000100800 */
[----:B------:R-:W3:Y:S02]  /*481a0*/  LDL.LU.64 R22, [R1+0x6508] ;  /* 0x0065080001167983 */ /* 0x000ee40000300a00 */
[----:B------:R-:W3:Y:S03]  /*481b0*/  LDL.LU.64 R20, [R1+0x6500] ;  /* 0x0065000001147983 */ /* 0x000ee60000300a00 */
[----:B------:R-:W-:Y:S01]  /*481c0*/  STL.64 [R1+0x230], R4 ;  /* 0x0002300401007387 */ /* 0x000fe20000100a00 */
[----:B------:R0:W-:Y:S01]  /*481d0*/  STL.64 [R1+0x238], R6 ;  /* 0x0002380601007387 */ /* 0x0001e20000100a00 */
[----:B------:R-:W-:Y:S01]  /*481e0*/  IMAD.MOV.U32 R18, RZ, RZ, R12 ;  /* 0x000000ffff127224 */ /* 0x000fe200078e000c */
[----:B------:R-:W-:-:S02]  /*481f0*/  MOV R19, R13 ;  /* 0x0000000d00137202 */ /* 0x000fc40000000f00 */
[----:B0-----:R-:W-:Y:S02]  /*48200*/  MOV R6, R28 ;  /* 0x0000001c00067202 */ /* 0x001fe40000000f00 */
[----:B------:R-:W2:Y:S01]  /*48210*/  LDL.LU R28, [R1+0x64f8] ;  /* 0x0064f800011c7983 */ /* 0x000ea20000300800 */
[----:B------:R0:W-:Y:S02]  /*48220*/  STL.64 [R1+0x64e0], R14 ;  /* 0x0064e00e01007387 */ /* 0x0001e40000100a00 */
[----:B------:R-:W2:Y:S02]  /*48230*/  LDL.LU R12, [R1+0x2e0] ;  /* 0x0002e000010c7983 */ /* 0x000ea40000300800 */
[----:B------:R-:W2:Y:S01]  /*48240*/  LDL.LU R13, [R1+0x2e4] ;  /* 0x0002e400010d7983 */ /* 0x000ea20000300800 */
[----:B0-----:R-:W2:Y:S01]  /*48250*/  LDL.LU R14, [R1+0x2e8] ;  /* 0x0002e800010e7983 */ /* 0x001ea20000300800 */
[----:B------:R-:W2:Y:S01]  /*48260*/  LDL.LU R15, [R1+0x2ec] ;  /* 0x0002ec00010f7983 */ /* 0x000ea20000300800 */
[----:B------:R-:W-:-:S02]  /*48270*/  MOV R7, R29 ;  /* 0x0000001d00077202 */ /* 0x000fc40000000f00 */
[----:B--2---:R-:W-:Y:S01]  /*48280*/  STL.64 [R1+0x64f0], R14 ;  /* 0x0064f00e01007387 */ /* 0x004fe20000100a00 */
[----:B------:R0:W-:Y:S03]  /*48290*/  STL.64 [R1+0x64e8], R12 ;  /* 0x0064e80c01007387 */ /* 0x0001e60000100a00 */
[----:B0-----:R-:W2:Y:S01]  /*482a0*/  LDL.LU R12, [R1+0x2d0] ;  /* 0x0002d000010c7983 */ /* 0x001ea20000300800 */
[----:B------:R-:W2:Y:S02]  /*482b0*/  LDL.LU R13, [R1+0x2d4] ;  /* 0x0002d400010d7983 */ /* 0x000ea40000300800 */
[----:B------:R-:W2:Y:S02]  /*482c0*/  LDL.LU R14, [R1+0x2d8] ;  /* 0x0002d800010e7983 */ /* 0x000ea40000300800 */
[----:B------:R-:W2:Y:S01]  /*482d0*/  LDL.LU R15, [R1+0x2dc] ;  /* 0x0002dc00010f7983 */ /* 0x000ea20000300800 */
[----:B---3--:R-:W-:Y:S11]  /*482e0*/  HMMA.16816.F32 R24, R20, R10, R24 ;  /* 0x0000000a1418723c */ /* 0x008ff60000001818 */
[----:B------:R-:W-:Y:S11]  /*482f0*/  @!UPT UIADD3 URZ, URZ, URZ, URZ ;  /* 0x0000003f3f3ff290 */ /* 0x000ff6000fffe03f */
[----:B------:R-:W-:Y:S01]  /*48300*/  @!UPT UIADD3 URZ, URZ, URZ, URZ ;  /* 0x0000003f3f3ff290 */ /* 0x000fe2000fffe03f */
[----:B------:R-:W-:Y:S01]  /*48310*/  STL.64 [R1+0x1f0], R24 ;  /* 0x0001f01801007387 */ /* 0x000fe20000100a00 */
[----:B------:R-:W-:Y:S02]  /*48320*/  STL [R1+0x1f8], R26 ;  /* 0x0001f81a01007387 */ /* 0x000fe40000100800 */
[----:B------:R-:W-:Y:S02]  /*48330*/  IMAD.MOV.U32 R29, RZ, RZ, R27 ;  /* 0x000000ffff1d7224 */ /* 0x000fe400078e001b */
[----:B------:R-:W0:Y:S04]  /*48340*/  LDSM.16.MT88.4 R24, [R3+0xc080] ;  /* 0x00c080000318783b */ /* 0x000e280000004200 */
[----:B------:R-:W-:Y:S01]  /*48350*/  STL [R1+0x6418], R29 ;  /* 0x0064181d01007387 */ /* 0x000fe20000100800 */
[----:B------:R-:W-:Y:S03]  /*48360*/  STL [R1+0x641c], R3 ;  /* 0x00641c0301007387 */ /* 0x000fe60000100800 */
[----:B0-----:R-:W-:Y:S01]  /*48370*/  STL.64 [R1+0x63f0], R26 ;  /* 0x0063f01a01007387 */ /* 0x001fe20000100a00 */
[----:B------:R4:W-:Y:S02]  /*48380*/  STL.64 [R1+0x63e8], R24 ;  /* 0x0063e81801007387 */ /* 0x0009e40000100a00 */
[----:B----4-:R-:W-:-:S02]  /*48390*/  MOV R24, R9 ;  /* 0x0000000900187202 */ /* 0x010fc40000000f00 */
[----:B------:R-:W-:Y:S02]  /*483a0*/  MOV R25, R8 ;  /* 0x0000000800197202 */ /* 0x000fe40000000f00 */
[----:B------:R-:W0:Y:S04]  /*483b0*/  LDSM.16.MT88.4 R8, [R17+0xc000] ;  /* 0x00c000001108783b */ /* 0x000e280000004200 */
[----:B0-----:R-:W-:Y:S01]  /*483c0*/  STL.64 [R1+0x63a8], R10 ;  /* 0x0063a80a01007387 */ /* 0x001fe20000100a00 */
[----:B------:R0:W-:Y:S03]  /*483d0*/  STL.64 [R1+0x63a0], R8 ;  /* 0x0063a00801007387 */ /* 0x0001e60000100a00 */
[----:B0-----:R-:W3:Y:S01]  /*483e0*/  LDL.LU R8, [R1+0x270] ;  /* 0x0002700001087983 */ /* 0x001ee20000300800 */
[----:B------:R-:W3:Y:S02]  /*483f0*/  LDL.LU R9, [R1+0x274] ;  /* 0x0002740001097983 */ /* 0x000ee40000300800 */
[----:B------:R-:W3:Y:S02]  /*48400*/  LDL.LU R10, [R1+0x278] ;  /* 0x00027800010a7983 */ /* 0x000ee40000300800 */
[----:B------:R-:W3:Y:S01]  /*48410*/  LDL.LU R11, [R1+0x27c] ;  /* 0x00027c00010b7983 */ /* 0x000ee20000300800 */
[C---:B--2---:R-:W-:Y:S01]  /*48420*/  HMMA.16816.F32 R4, R20.reuse, R6, R12 ;  /* 0x000000061404723c */ /* 0x044fe2000000180c */
[----:B------:R-:W2:Y:S01]  /*48430*/  LDL.LU.64 R14, [R1+0x64f0] ;  /* 0x0064f000010e7983 */ /* 0x000ea20000300a00 */
[----:B------:R-:W2:Y:S11]  /*48440*/  LDL.LU.64 R12, [R1+0x64e8] ;  /* 0x0064e800010c7983 */ /* 0x000eb60000300a00 */
[----:B------:R-:W-:Y:S10]  /*48450*/  @!UPT UIADD3 URZ, URZ, URZ, URZ ;  /* 0x0000003f3f3ff290 */ /* 0x000ff4000fffe03f */
[----:B------:R-:W-:Y:S01]  /*48460*/  STL.64 [R1+0x10], R4 ;  /* 0x0000100401007387 */ /* 0x000fe20000100a00 */
[----:B------:R-:W-:Y:S02]  /*48470*/  STL.64 [R1+0x18], R6 ;  /* 0x0000180601007387 */ /* 0x000fe40000100a00 */
[----:B------:R-:W0:Y:S02]  /*48480*/  LDSM.16.MT88.4 R4, [R17+0xc080] ;  /* 0x00c080001104783b */ /* 0x000e240000004200 */
[----:B0-----:R-:W-:Y:S02]  /*48490*/  STL.64 [R1+0x6358], R6 ;  /* 0x0063580601007387 */ /* 0x001fe40000100a00 */
[----:B------:R0:W-:Y:S02]  /*484a0*/  STL.64 [R1+0x6350], R4 ;  /* 0x0063500401007387 */ /* 0x0001e40000100a00 */
[----:B0-----:R-:W4:Y:S01]  /*484b0*/  LDL.LU R4, [R1+0x1a0] ;  /* 0x0001a00001047983 */ /* 0x001f220000300800 */
[----:B------:R-:W4:Y:S02]  /*484c0*/  LDL.LU R5, [R1+0x1a4] ;  /* 0x0001a40001057983 */ /* 0x000f240000300800 */
[----:B------:R-:W4:Y:S02]  /*484d0*/  LDL.LU R6, [R1+0x1a8] ;  /* 0x0001a80001067983 */ /* 0x000f240000300800 */
[----:B------:R-:W4:Y:S01]  /*484e0*/  LDL.LU R7, [R1+0x1ac] ;  /* 0x0001ac0001077983 */ /* 0x000f220000300800 */
[C---:B--2---:R-:W-:Y:S01]  /*484f0*/  HMMA.16816.F32 R16, R20.reuse, R18, R12 ;  /* 0x000000121410723c */ /* 0x044fe2000000180c */
[----:B------:R-:W2:Y:S11]  /*48500*/  LDL.LU.64 R14, [R1+0x64e0] ;  /* 0x0064e000010e7983 */ /* 0x000eb60000300a00 */
[----:B------:R-:W-:Y:S11]  /*48510*/  @!UPT UIADD3 URZ, URZ, URZ, URZ ;  /* 0x0000003f3f3ff290 */ /* 0x000ff6000fffe03f */
[----:B------:R-:W-:Y:S01]  /*48520*/  STL.64 [R1+0x1e0], R16 ;  /* 0x0001e01001007387 */ /* 0x000fe20000100a00 */
[----:B------:R0:W-:Y:S03]  /*48530*/  STL.64 [R1+0x1e8], R18 ;  /* 0x0001e81201007387 */ /* 0x0001e60000100a00 */
[----:B0-----:R-:W2:Y:S01]  /*48540*/  LDL.LU.64 R18, [R1+0x64d8] ;  /* 0x0064d80001127983 */ /* 0x001ea20000300a00 */
[----:B------:R-:W2:Y:S02]  /*48550*/  LDL.LU.64 R16, [R1+0x64d0] ;  /* 0x0064d00001107983 */ /* 0x000ea40000300a00 */
[----:B--2---:R-:W-:Y:S01]  /*48560*/  HMMA.16816.F32 R20, R20, R14, R16 ;  /* 0x0000000e1414723c */ /* 0x004fe20000001810 */
[----:B------:R-:W2:Y:S01]  /*48570*/  LDL.LU.64 R18, [R1+0x64c8] ;  /* 0x0064c80001127983 */ /* 0x000ea20000300a00 */
[----:B------:R-:W2:Y:S02]  /*48580*/  LDL.LU.64 R16, [R1+0x64c0] ;  /* 0x0064c00001107983 */ /* 0x000ea40000300a00 */
[----:B------:R-:W2:Y:S11]  /*48590*/  LDL.LU.64 R12, [R1+0x64b8] ;  /* 0x0064b800010c7983 */ /* 0x000eb60000300a00 */
[----:B------:R-:W-:Y:S08]  /*485a0*/  @!UPT UIADD3 URZ, URZ, URZ, URZ ;  /* 0x0000003f3f3ff290 */ /* 0x000ff0000fffe03f */
[----:B------:R-:W-:Y:S01]  /*485b0*/  STL.64 [R1+0x1b0], R20 ;  /* 0x0001b01401007387 */ /* 0x000fe20000100a00 */
[----:B------:R0:W-:Y:S03]  /*485c0*/  STL.64 [R1+0x1b8], R22 ;  /* 0x0001b81601007387 */ /* 0x0001e60000100a00 */
[----:B0-----:R-:W4:Y:S01]  /*485d0*/  LDL.LU.64 R22, [R1+0x64b0] ;  /* 0x0064b00001167983 */ /* 0x001f220000300a00 */
[----:B------:R-:W4:Y:S02]  /*485e0*/  LDL.LU.64 R20, [R1+0x64a8] ;  /* 0x0064a80001147983 */ /* 0x000f240000300a00 */
[----:B--2---:R-:W-:Y:S01]  /*485f0*/  IMAD.MOV.U32 R3, RZ, RZ, R13 ;  /* 0x000000ffff037224 */ /* 0x004fe200078e000d */
[C---:B----4-:R-:W-:Y:S11]  /*48600*/  HMMA.16816.F32 R4, R20.reuse, R12, R4 ;  /* 0x0000000c1404723c */ /* 0x050ff60000001804 */
[----:B------:R-:W-:Y:S11]  /*48610*/  @!UPT UIADD3 URZ, URZ, URZ, URZ ;  /* 0x0000003f3f3ff290 */ /* 0x000ff6000fffe03f */
[----:B------:R-:W-:Y:S01]  /*48620*/  @!UPT UIADD3 URZ, URZ, URZ, URZ ;  /* 0x0000003f3f3ff290 */ /* 0x000fe2000fffe03f */
[----:B------:R0:W-:Y:S01]  /*48630*/  STL.64 [R1+0x1a0], R4 ;  /* 0x0001a00401007387 */ /* 0x0001e20000100a00 */
[----:B------:R-:W-:Y:S02]  /*48640*/  STL.64 [R1+0x1a8], R6 ;  /* 0x0001a80601007387 */ /* 0x000fe40000100a00 */
[----:B------:R-:W2:Y:S01]  /*48650*/  LDL.LU.64 R14, [R1+0x64a0] ;  /* 0x0064a000010e7983 */ /* 0x000ea20000300a00 */
[----:B0-----:R-:W-:Y:S02]  /*48660*/  MOV R4, R12 ;  /* 0x0000000c00047202 */ /* 0x001fe40000000f00 */
[----:B------:R-:W2:Y:S02]  /*48670*/  LDL.LU.64 R12, [R1+0x6498] ;  /* 0x00649800010c7983 */ /* 0x000ea40000300a00 */
[C---:B--2---:R-:W-:Y:S11]  /*48680*/  HMMA.16816.F32 R12, R20.reuse, R24, R12 ;  /* 0x00000018140c723c */ /* 0x044ff6000000180c */
[----:B------:R-:W-:Y:S11]  /*48690*/  @!UPT UIADD3 URZ, URZ, URZ, URZ ;  /* 0x0000003f3f3ff290 */ /* 0x000ff6000fffe03f */
[----:B------:R-:W-:Y:S01]  /*486a0*/  @!UPT UIADD3 URZ, URZ, URZ, URZ ;  /* 0x0000003f3f3ff290 */ /* 0x000fe2000fffe03f */
[----:B------:R0:W-:Y:S01]  /*486b0*/  STL.64 [R1+0x190], R12 ;  /* 0x0001900c01007387 */ /* 0x0001e20000100a00 */
[----:B------:R-:W-:Y:S03]  /*486c0*/  STL.64 [R1+0x198], R14 ;  /* 0x0001980e01007387 */ /* 0x000fe60000100a00 */
[----:B0-----:R-:W3:Y:S01]  /*486d0*/  LDL.LU.64 R12, [R1+0x6490] ;  /* 0x00649000010c7983 */ /* 0x001ee20000300a00 */
[----:B------:R0:W-:Y:S02]  /*486e0*/  STL.64 [R1+0x6458], R24 ;  /* 0x0064581801007387 */ /* 0x0001e40000100a00 */
[----:B0-----:R-:W-:Y:S02]  /*486f0*/  MOV R24, R2 ;  /* 0x0000000200187202 */ /* 0x001fe40000000f00 */
[----:B------:R-:W-:Y:S01]  /*48700*/  MOV R25, R0 ;  /* 0x0000000000197202 */ /* 0x000fe20000000f00 */
[----:B------:R-:W2:Y:S01]  /*48710*/  LDL.LU R2, [R1+0x648c] ;  /* 0x00648c0001027983 */ /* 0x000ea20000300800 */
[----:B------:R-:W4:Y:S05]  /*48720*/  LDL.LU R0, [R1+0x6488] ;  /* 0x0064880001007983 */ /* 0x000f2a0000300800 */
[C---:B------:R-:W-:Y:S01]  /*48730*/  HMMA.16816.F32 R24, R20.reuse, R24, R16 ;  /* 0x000000181418723c */ /* 0x040fe20000001810 */
[----:B------:R-:W2:Y:S01]  /*48740*/  LDL.LU.64 R18, [R1+0x6480] ;  /* 0x0064800001127983 */ /* 0x000ea20000300a00 */
[----:B------:R-:W2:Y:S11]  /*48750*/  LDL.LU.64 R16, [R1+0x6478] ;  /* 0x0064780001107983 */ /* 0x000eb60000300a00 */
[----:B------:R-:W-:Y:S10]  /*48760*/  @!UPT UIADD3 URZ, URZ, URZ, URZ ;  /* 0x0000003f3f3ff290 */ /* 0x000ff4000fffe03f */
[----:B------:R-:W-:Y:S01]  /*48770*/  STL.64 [R1+0x180], R24 ;  /* 0x0001801801007387 */ /* 0x000fe20000100a00 */
[----:B------:R-:W-:Y:S01]  /*48780*/  STL.64 [R1+0x188], R26 ;  /* 0x0001881a01007387 */ /* 0x000fe20000100a00 */
[----:B---3--:R-:W-:Y:S02]  /*48790*/  HMMA.16816.F32 R8, R20, R12, R8 ;  /* 0x0000000c1408723c */ /* 0x008fe40000001808 */
        /* <DEDUP_REMOVED lines=10> */
[----:B------:R-:W3:Y:S02]  /*48840*/  LDL.LU R15, [R1+0x12c] ;  /* 0x00012c00010f7983 */ /* 0x000ee40000300800 */
[----:B------:R-:W-:Y:S01]  /*48850*/  MOV R23, R8 ;  /* 0x0000000800177202 */ /* 0x000fe20000000f00 */
[----:B------:R-:W-:Y:S01]  /*48860*/  IMAD.MOV.U32 R22, RZ, RZ, R9 ;  /* 0x000000ffff167224 */ /* 0x000fe200078e0009 */
[----:B------:R-:W-:-:S02]  /*48870*/  MOV R21, R10 ;  /* 0x0000000a00157202 */ /* 0x000fc40000000f00 */
[----:B------:R-:W-:Y:S01]  /*48880*/  MOV R20, R11 ;  /* 0x0000000b00147202 */ /* 0x000fe20000000f00 */
[----:B---3--:R-:W-:Y:S01]  /*48890*/  STL.64 [R1+0x6468], R14 ;  /* 0x0064680e01007387 */ /* 0x008fe20000100a00 */
[----:B--2---:R0:W-:Y:S03]  /*488a0*/  STL.64 [R1+0x6460], R12 ;  /* 0x0064600c01007387 */ /* 0x0041e60000100a00 */
[----:B0-----:R-:W2:Y:S01]  /*488b0*/  LDL.LU R12, [R1+0x170] ;  /* 0x00017000010c7983 */ /* 0x001ea20000300800 */
[----:B------:R-:W2:Y:S02]  /*488c0*/  LDL.LU R13, [R1+0x174] ;  /* 0x00017400010d7983 */ /* 0x000ea40000300800 */
[----:B------:R-:W2:Y:S02]  /*488d0*/  LDL.LU R14, [R1+0x178] ;  /* 0x00017800010e7983 */ /* 0x000ea40000300800 */
[----:B------:R-:W2:Y:S01]  /*488e0*/  LDL.LU R15, [R1+0x17c] ;  /* 0x00017c00010f7983 */ /* 0x000ea20000300800 */
[----:B------:R-:W3:Y:S01]  /*488f0*/  LDL.LU R8, [R1+0x150] ;  /* 0x0001500001087983 */ /* 0x000ee20000300800 */
[----:B------:R-:W3:Y:S02]  /*48900*/  LDL.LU R9, [R1+0x154] ;  /* 0x0001540001097983 */ /* 0x000ee40000300800 */
[----:B------:R-:W3:Y:S02]  /*48910*/  LDL.LU R10, [R1+0x158] ;  /* 0x00015800010a7983 */ /* 0x000ee40000300800 */
[----:B------:R-:W3:Y:S01]  /*48920*/  LDL.LU R11, [R1+0x15c] ;  /* 0x00015c00010b7983 */ /* 0x000ee20000300800 */
[----:B------:R-:W-:Y:S01]  /*48930*/  MOV R24, R4 ;  /* 0x0000000400187202 */ /* 0x000fe20000000f00 */
[----:B------:R-:W-:Y:S01]  /*48940*/  IMAD.MOV.U32 R25, RZ, RZ, R3 ;  /* 0x000000ffff197224 */ /* 0x000fe200078e0003 */
[----:B----4-:R-:W-:-:S02]  /*48950*/  MOV R5, R0 ;  /* 0x0000000000057202 */ /* 0x010fc40000000f00 */
[----:B------:R-:W-:-:S04]  /*48960*/  MOV R6, R2 ;  /* 0x0000000200067202 */ /* 0x000fc80000000f00 */
[----:B--2---:R-:W-:Y:S01]  /*48970*/  HMMA.16816.F32 R24, R16, R24, R12 ;  /* 0x000000181018723c */ /* 0x004fe2000000180c */
[----:B---3--:R-:W-:Y:S01]  /*48980*/  STL.64 [R1+0x6440], R10 ;  /* 0x0064400a01007387 */ /* 0x008fe20000100a00 */
[----:B------:R0:W-:Y:S03]  /*48990*/  STL.64 [R1+0x6438], R8 ;  /* 0x0064380801007387 */ /* 0x0001e60000100a00 */
[----:B0-----:R-:W2:Y:S01]  /*489a0*/  LDL.64 R8, [R1+0x80] ;  /* 0x0000800001087983 */ /* 0x001ea20000100a00 */
[----:B------:R-:W3:Y:S02]  /*489b0*/  LDL.LU R4, [R1+0x260] ;  /* 0x0002600001047983 */ /* 0x000ee40000300800 */
[----:B------:R-:W4:Y:S02]  /*489c0*/  LDL.LU R0, [R1+0x6474] ;  /* 0x0064740001007983 */ /* 0x000f240000300800 */
[----:B------:R-:W2:Y:S01]  /*489d0*/  LDL.LU R2, [R1+0x6470] ;  /* 0x0064700001027983 */ /* 0x000ea20000300800 */
[----:B------:R-:W3:Y:S01]  /*489e0*/  LDL.LU R7, [R1+0x26c] ;  /* 0x00026c0001077983 */ /* 0x000ee20000300800 */
[----:B------:R0:W-:Y:S02]  /*489f0*/  STL [R1+0x62a4], R20 ;  /* 0x0062a41401007387 */ /* 0x0001e40000100800 */
[----:B------:R1:W-:Y:S02]  /*48a00*/  STL [R1+0x62a0], R21 ;  /* 0x0062a01501007387 */ /* 0x0003e40000100800 */
[----:B------:R-:W-:Y:S01]  /*48a10*/  STL [R1+0x629c], R22 ;  /* 0x00629c1601007387 */ /* 0x000fe20000100800 */
[----:B------:R-:W-:Y:S04]  /*48a20*/  STL [R1+0x6298], R23 ;  /* 0x0062981701007387 */ /* 0x000fe80000100800 */
[----:B0-----:R-:W3:Y:S01]  /*48a30*/  LDL.LU R20, [R1+0x100] ;  /* 0x0001000001147983 */ /* 0x001ee20000300800 */
[----:B-1----:R-:W3:Y:S02]  /*48a40*/  LDL.LU R21, [R1+0x104] ;  /* 0x0001040001157983 */ /* 0x002ee40000300800 */
[----:B------:R-:W3:Y:S02]  /*48a50*/  LDL.LU.64 R14, [R1+0x6468] ;  /* 0x00646800010e7983 */ /* 0x000ee40000300a00 */
[----:B------:R-:W3:Y:S01]  /*48a60*/  LDL.LU.64 R12, [R1+0x6460] ;  /* 0x00646000010c7983 */ /* 0x000ee20000300a00 */
[----:B------:R0:W-:Y:S04]  /*48a70*/  STL.64 [R1+0x130], R24 ;  /* 0x0001301801007387 */ /* 0x0001e80000100a00 */
[----:B0-----:R-:W3:Y:S01]  /*48a80*/  LDL.LU.64 R24, [R1+0x6458] ;  /* 0x0064580001187983 */ /* 0x001ee20000300a00 */
[----:B----4-:R-:W-:Y:S01]  /*48a90*/  IMAD.MOV.U32 R23, RZ, RZ, R0 ;  /* 0x000000ffff177224 */ /* 0x010fe200078e0000 */
[----:B--2---:R-:W-:-:S02]  /*48aa0*/  MOV R22, R2 ;  /* 0x0000000200167202 */ /* 0x004fc40000000f00 */
[----:B------:R-:W-:Y:S01]  /*48ab0*/  MOV R0, R27 ;  /* 0x0000001b00007202 */ /* 0x000fe20000000f00 */
[----:B------:R-:W-:-:S04]  /*48ac0*/  MOV R2, R26 ;  /* 0x0000001a00027202 */ /* 0x000fc80000000f00 */
[----:B------:R-:W-:Y:S01]  /*48ad0*/  STL [R1+0x6284], R0 ;  /* 0x0062840001007387 */ /* 0x000fe20000100800 */
[C---:B---3--:R-:W-:Y:S03]  /*48ae0*/  HMMA.16816.F32 R12, R16.reuse, R24, R12 ;  /* 0x00000018100c723c */ /* 0x048fe6000000180c */
[----:B------:R-:W-:Y:S11]  /*48af0*/  STL [R1+0x6280], R2 ;  /* 0x0062800201007387 */ /* 0x000ff60000100800 */
[----:B------:R-:W-:Y:S09]  /*48b00*/  @!UPT UIADD3 URZ, URZ, URZ, URZ ;  /* 0x0000003f3f3ff290 */ /* 0x000ff2000fffe03f */
[----:B------:R-:W-:Y:S01]  /*48b10*/  STL.64 [R1+0x120], R12 ;  /* 0x0001200c01007387 */ /* 0x000fe20000100a00 */
[----:B------:R0:W-:Y:S03]  /*48b20*/  STL.64 [R1+0x128], R14 ;  /* 0x0001280e01007387 */ /* 0x0001e60000100a00 */
[----:B0-----:R-:W2:Y:S01]  /*48b30*/  LDL.LU.64 R14, [R1+0x6450] ;  /* 0x00645000010e7983 */ /* 0x001ea20000300a00 */
[----:B------:R-:W2:Y:S01]  /*48b40*/  LDL.LU.64 R12, [R1+0x6448] ;  /* 0x00644800010c7983 */ /* 0x000ea20000300a00 */
[----:B------:R-:W-:Y:S01]  /*48b50*/  MOV R3, R8 ;  /* 0x0000000800037202 */ /* 0x000fe20000000f00 */
[----:B------:R-:W-:Y:S01]  /*48b60*/  IMAD.MOV.U32 R29, RZ, RZ, R9 ;  /* 0x000000ffff1d7224 */ /* 0x000fe200078e0009 */
[----:B------:R-:W3:Y:S01]  /*48b70*/  LDL.LU.64 R10, [R1+0x6440] ;  /* 0x00644000010a7983 */ /* 0x000ee20000300a00 */
[C---:B--2---:R-:W-:Y:S03]  /*48b80*/  HMMA.16816.F32 R12, R16.reuse, R8, R12 ;  /* 0x00000008100c723c */ /* 0x044fe6000000180c */
[----:B------:R-:W3:Y:S11]  /*48b90*/  LDL.LU.64 R8, [R1+0x6438] ;  /* 0x0064380001087983 */ /* 0x000ef60000300a00 */
[----:B------:R-:W-:Y:S09]  /*48ba0*/  @!UPT UIADD3 URZ, URZ, URZ, URZ ;  /* 0x0000003f3f3ff290 */ /* 0x000ff2000fffe03f */
[----:B------:R0:W-:Y:S04]  /*48bb0*/  STL.64 [R1+0x110], R12 ;  /* 0x0001100c01007387 */ /* 0x0001e80000100a00 */
[----:B0-----:R-:W2:Y:S01]  /*48bc0*/  LDL.LU.64 R12, [R1+0x6430] ;  /* 0x00643000010c7983 */ /* 0x001ea20000300a00 */
[----:B------:R-:W-:Y:S02]  /*48bd0*/  MOV R0, R14 ;  /* 0x0000000e00007202 */ /* 0x000fe40000000f00 */
[----:B------:R-:W-:Y:S02]  /*48be0*/  MOV R2, R15 ;  /* 0x0000000f00027202 */ /* 0x000fe40000000f00 */
[----:B------:R-:W4:Y:S01]  /*48bf0*/  LDL.LU.64 R14, [R1+0x6428] ;  /* 0x00642800010e7983 */ /* 0x000f220000300a00 */
[----:B--2---:R-:W-:Y:S01]  /*48c00*/  HMMA.16816.F32 R16, R16, R12, R20 ;  /* 0x0000000c1010723c */ /* 0x004fe20000001814 */
[----:B------:R-:W-:Y:S01]  /*48c10*/  MOV R27, R12 ;  /* 0x0000000c001b7202 */ /* 0x000fe20000000f00 */
[----:B------:R-:W-:-:S02]  /*48c20*/  IMAD.MOV.U32 R26, RZ, RZ, R13 ;  /* 0x000000ffff1a7224 */ /* 0x000fc400078e000d */
[----:B------:R-:W4:Y:S11]  /*48c30*/  LDL.LU.64 R12, [R1+0x6420] ;  /* 0x00642000010c7983 */ /* 0x000f360000300a00 */
[----:B------:R-:W-:Y:S09]  /*48c40*/  @!UPT UIADD3 URZ, URZ, URZ, URZ ;  /* 0x0000003f3f3ff290 */ /* 0x000ff2000fffe03f */
[----:B------:R-:W-:Y:S02]  /*48c50*/  MOV R20, R16 ;  /* 0x0000001000147202 */ /* 0x000fe40000000f00 */
[----:B------:R-:W-:Y:S02]  /*48c60*/  MOV R21, R17 ;  /* 0x0000001100157202 */ /* 0x000fe40000000f00 */
[----:B------:R-:W3:Y:S01]  /*48c70*/  LDL.64 R16, [R1+0x50] ;  /* 0x0000500001107983 */ /* 0x000ee20000100a00 */
[----:B------:R-:W-:Y:S01]  /*48c80*/  MOV R22, R18 ;  /* 0x0000001200167202 */ /* 0x000fe20000000f00 */
[----:B------:R-:W-:-:S05]  /*48c90*/  IMAD.MOV.U32 R23, RZ, RZ, R19 ;  /* 0x000000ffff177224 */ /* 0x000fca00078e0013 */
[----:B------:R-:W-:Y:S01]  /*48ca0*/  STL.64 [R1+0x62b0], R22 ;  /* 0x0062b01601007387 */ /* 0x000fe20000100a00 */
[----:B------:R0:W-:Y:S02]  /*48cb0*/  STL.64 [R1+0x62a8], R20 ;  /* 0x0062a81401007387 */ /* 0x0001e40000100a00 */
[----:B0-----:R-:W-:Y:S02]  /*48cc0*/  MOV R20, R27 ;  /* 0x0000001b00147202 */ /* 0x001fe40000000f00 */
[----:B------:R-:W-:-:S05]  /*48cd0*/  MOV R21, R26 ;  /* 0x0000001a00157202 */ /* 0x000fca0000000f00 */
[----:B------:R3:W-:Y:S01]  /*48ce0*/  STL.64 [R1+0x63f8], R20 ;  /* 0x0063f81401007387 */ /* 0x0007e20000100a00 */
[C---:B----4-:R-:W-:Y:S08]  /*48cf0*/  HMMA.16816.F32 R4, R12.reuse, R24, R4 ;  /* 0x000000180c04723c */ /* 0x050ff00000001804 */
[----:B---3--:R-:W-:Y:S07]  /*48d00*/  HMMA.16816.F32 R20, R12, R16, R8 ;  /* 0x000000100c14723c */ /* 0x008fee0000001808 */
[----:B------:R-:W-:Y:S01]  /*48d10*/  MOV R9, R16 ;  /* 0x0000001000097202 */ /* 0x000fe20000000f00 */
[----:B------:R-:W-:-:S02]  /*48d20*/  IMAD.MOV.U32 R8, RZ, RZ, R17 ;  /* 0x000000ffff087224 */ /* 0x000fc400078e0011 */
[----:B------:R-:W0:Y:S11]  /*48d30*/  LDSM.16.MT88.4 R16, [R28+0xc000] ;  /* 0x00c000001c10783b */ /* 0x000e360000004200 */
[----:B------:R-:W-:Y:S02]  /*48d40*/  @!UPT UIADD3 URZ, URZ, URZ, URZ ;  /* 0x0000003f3f3ff290 */ /* 0x000fe4000fffe03f */
[----:B------:R-:W-:Y:S01]  /*48d50*/  STL.64 [R1+0xd0], R20 ;  /* 0x0000d01401007387 */ /* 0x000fe20000100a00 */
[----:B------:R-:W-:Y:S03]  /*48d60*/  STL.64 [R1+0xd8], R22 ;  /* 0x0000d81601007387 */ /* 0x000fe60000100a00 */
[----:B0-----:R-:W-:Y:S01]  /*48d70*/  STL.64 [R1+0x6310], R18 ;  /* 0x0063101201007387 */ /* 0x001fe20000100a00 */
[----:B------:R-:W-:Y:S02]  /*48d80*/  STL.64 [R1+0x6308], R16 ;  /* 0x0063081001007387 */ /* 0x000fe40000100a00 */
[----:B------:R-:W-:Y:S02]  /*48d90*/  STL.64 [R1+0x6410], R14 ;  /* 0x0064100e01007387 */ /* 0x000fe40000100a00 */
[----:B------:R-:W-:Y:S01]  /*48da0*/  STL.64 [R1+0x6408], R12 ;  /* 0x0064080c01007387 */ /* 0x000fe20000100a00 */
[----:B------:R0:W-:Y:S01]  /*48db0*/  STL.64 [R1+0x150], R4 ;  /* 0x0001500401007387 */ /* 0x0001e20000100a00 */
[----:B------:R1:W-:Y:S03]  /*48dc0*/  STL.64 [R1+0x158], R6 ;  /* 0x0001580601007387 */ /* 0x0003e60000100a00 */
[----:B------:R-:W2:Y:S04]  /*48dd0*/  LDSM.16.MT88.4 R12, [R28+0xc080] ;  /* 0x00c080001c0c783b */ /* 0x000ea80000004200 */
[----:B0-----:R-:W3:Y:S01]  /*48de0*/  LDL.LU R4, [R1+0x1d0] ;  /* 0x0001d00001047983 */ /* 0x001ee20000300800 */
[----:B------:R-:W3:Y:S02]  /*48df0*/  LDL.LU R5, [R1+0x1d4] ;  /* 0x0001d40001057983 */ /* 0x000ee40000300800 */
[----:B-1----:R-:W4:Y:S02]  /*48e00*/  LDL.LU R6, [R1+0x1d8] ;  /* 0x0001d80001067983 */ /* 0x002f240000300800 */
[----:B------:R-:W4:Y:S02]  /*48e10*/  LDL.LU R7, [R1+0x1dc] ;  /* 0x0001dc0001077983 */ /* 0x000f240000300800 */
        /* <DEDUP_REMOVED lines=13> */
[----:B---3--:R0:W-:Y:S02]  /*48ef0*/  STL.64 [R1+0x6380], R4 ;  /* 0x0063800401007387 */ /* 0x0081e40000100a00 */
[----:B0-----:R-:W-:-:S02]  /*48f00*/  MOV R4, R9 ;  /* 0x0000000900047202 */ /* 0x001fc40000000f00 */
[----:B------:R-:W-:-:S05]  /*48f10*/  MOV R5, R8 ;  /* 0x0000000800057202 */ /* 0x000fca0000000f00 */
[----:B------:R-:W-:Y:S01]  /*48f20*/  STL.64 [R1+0x6400], R4 ;  /* 0x0064000401007387 */ /* 0x000fe20000100a00 */
[----:B------:R-:W3:Y:S02]  /*48f30*/  LDL.LU R8, [R1+0xc0] ;  /* 0x0000c00001087983 */ /* 0x000ee40000300800 */
[----:B------:R-:W3:Y:S02]  /*48f40*/  LDL.LU R9, [R1+0xc4] ;  /* 0x0000c40001097983 */ /* 0x000ee40000300800 */
[----:B------:R-:W4:Y:S01]  /*48f50*/  LDL.LU R10, [R1+0xc8] ;  /* 0x0000c800010a7983 */ /* 0x000f220000300800 */
[----:B------:R-:W4:Y:S04]  /*48f60*/  LDL.LU R11, [R1+0xcc] ;  /* 0x0000cc00010b7983 */ /* 0x000f280000300800 */
        /* <DEDUP_REMOVED lines=9> */
[----:B------:R-:W-:Y:S01]  /*49000*/  MOV R20, R3 ;  /* 0x0000000300147202 */ /* 0x000fe20000000f00 */
[----:B------:R-:W-:Y:S01]  /*49010*/  IMAD.MOV.U32 R21, RZ, RZ, R29 ;  /* 0x000000ffff157224 */ /* 0x000fe200078e001d */
[----:B--2---:R-:W-:-:S02]  /*49020*/  MOV R19, R12 ;  /* 0x0000000c00137202 */ /* 0x004fc40000000f00 */
[----:B------:R-:W-:Y:S02]  /*49030*/  MOV R18, R13 ;  /* 0x0000000d00127202 */ /* 0x000fe40000000f00 */
[----:B------:R-:W-:Y:S01]  /*49040*/  MOV R17, R14 ;  /* 0x0000000e00117202 */ /* 0x000fe20000000f00 */
[----:B------:R-:W-:Y:S01]  /*49050*/  IMAD.MOV.U32 R16, RZ, RZ, R15 ;  /* 0x000000ffff107224 */ /* 0x000fe200078e000f */
[----:B---3--:R0:W-:Y:S04]  /*49060*/  STL.64 [R1+0x63e0], R8 ;  /* 0x0063e00801007387 */ /* 0x0081e80000100a00 */
        /* <DEDUP_REMOVED lines=8> */
[----:B------:R-:W4:Y:S01]  /*490f0*/  LDL.LU R3, [R1+0x641c] ;  /* 0x00641c0001037983 */ /* 0x000f220000300800 */
[----:B------:R-:W2:Y:S02]  /*49100*/  LDL.LU R29, [R1+0x6418] ;  /* 0x00641800011d7983 */ /* 0x000ea40000300800 */
[----:B------:R-:W2:Y:S02]  /*49110*/  LDL.LU R4, [R1+0x2c0] ;  /* 0x0002c00001047983 */ /* 0x000ea40000300800 */
[----:B------:R-:W2:Y:S01]  /*49120*/  LDL.LU R5, [R1+0x2c4] ;  /* 0x0002c40001057983 */ /* 0x000ea20000300800 */
[----:B------:R-:W2:Y:S01]  /*49130*/  LDL.LU R6, [R1+0x2c8] ;  /* 0x0002c80001067983 */ /* 0x000ea20000300800 */
[----:B------:R-:W2:Y:S02]  /*49140*/  LDL.LU R7, [R1+0x2cc] ;  /* 0x0002cc0001077983 */ /* 0x000ea40000300800 */
[----:B------:R-:W2:Y:S02]  /*49150*/  LDL.LU.64 R14, [R1+0x6410] ;  /* 0x00641000010e7983 */ /* 0x000ea40000300a00 */
[----:B------:R-:W2:Y:S01]  /*49160*/  LDL.LU.64 R12, [R1+0x6408] ;  /* 0x00640800010c7983 */ /* 0x000ea20000300a00 */
[----:B------:R-:W-:Y:S01]  /*49170*/  STL.64 [R1+0x6328], R18 ;  /* 0x0063281201007387 */ /* 0x000fe20000100a00 */
        /* <DEDUP_REMOVED lines=25> */
[----:B------:R-:W2:Y:S02]  /*49310*/  LDL.LU.64 R4, [R1+0x6400] ;  /* 0x0064000001047983 */ /* 0x000ea40000300a00 */
[----:B------:R0:W-:Y:S02]  /*49320*/  STL.64 [R1+0x170], R20 ;  /* 0x0001701401007387 */ /* 0x0001e40000100a00 */
[----:B------:R-:W-:Y:S01]  /*49330*/  STL.64 [R1+0x178], R22 ;  /* 0x0001781601007387 */ /* 0x000fe20000100a00 */
[----:B0-----:R-:W3:Y:S02]  /*49340*/  LDL.LU.64 R20, [R1+0x63f8] ;  /* 0x0063f80001147983 */ /* 0x001ee40000300a00 */
[----:B---3--:R-:W-:Y:S02]  /*49350*/  HMMA.16816.F32 R12, R12, R20, R24 ;  /* 0x000000140c0c723c */ /* 0x008fe40000001818 */
[----:B------:R-:W2:Y:S01]  /*49360*/  LDL.LU.64 R26, [R1+0x63f0] ;  /* 0x0063f000011a7983 */ /* 0x000ea20000300a00 */
[----:B------:R-:W2:Y:S11]  /*49370*/  LDL.LU.64 R24, [R1+0x63e8] ;  /* 0x0063e80001187983 */ /* 0x000eb60000300a00 */
[----:B------:R-:W-:Y:S09]  /*49380*/  @!UPT UIADD3 URZ, URZ, URZ, URZ ;  /* 0x0000003f3f3ff290 */ /* 0x000ff2000fffe03f */
[----:B------:R0:W-:Y:S01]  /*49390*/  STL.64 [R1+0x140], R12 ;  /* 0x0001400c01007387 */ /* 0x0001e20000100a00 */
[----:B------:R-:W-:Y:S03]  /*493a0*/  STL.64 [R1+0x148], R14 ;  /* 0x0001480e01007387 */ /* 0x000fe60000100a00 */
[----:B0-----:R-:W3:Y:S01]  /*493b0*/  LDL.64 R12, [R1+0x80] ;  /* 0x00008000010c7983 */ /* 0x001ee20000100a00 */
[C---:B--2---:R-:W-:Y:S11]  /*493c0*/  HMMA.16816.F32 R8, R24.reuse, R4, R8 ;  /* 0x000000041808723c */ /* 0x044ff60000001808 */
[----:B------:R-:W-:Y:S11]  /*493d0*/  @!UPT UIADD3 URZ, URZ, URZ, URZ ;  /* 0x0000003f3f3ff290 */ /* 0x000ff6000fffe03f */
[----:B------:R-:W-:Y:S01]  /*493e0*/  @!UPT UIADD3 URZ, URZ, URZ, URZ ;  /* 0x0000003f3f3ff290 */ /* 0x000fe2000fffe03f */
[----:B------:R0:W-:Y:S01]  /*493f0*/  STL.64 [R1+0x100], R8 ;  /* 0x0001000801007387 */ /* 0x0001e20000100a00 */
[----:B------:R-:W-:Y:S03]  /*49400*/  STL.64 [R1+0x108], R10 ;  /* 0x0001080a01007387 */ /* 0x000fe60000100a00 */
[----:B0-----:R-:W2:Y:S02]  /*49410*/  LDL.LU.64 R8, [R1+0x63e0] ;  /* 0x0063e00001087983 */ /* 0x001ea40000300a00 */
        /* <DEDUP_REMOVED lines=8> */
[----:B------:R-:W3:Y:S02]  /*494a0*/  LDL.LU.64 R10, [R1+0x63c8] ;  /* 0x0063c800010a7983 */ /* 0x000ee40000300a00 */
        /* <DEDUP_REMOVED lines=12> */
[----:B------:R0:W-:Y:S02]  /*49570*/  STL.64 [R1+0x40], R24 ;  /* 0x0000401801007387 */ /* 0x0001e40000100a00 */
[----:B0-----:R-:W-:Y:S01]  /*49580*/  MOV R24, R7 ;  /* 0x0000000700187202 */ /* 0x001fe20000000f00 */
[----:B------:R-:W-:Y:S01]  /*49590*/  IMAD.MOV.U32 R25, RZ, RZ, R6 ;  /* 0x000000ffff197224 */ /* 0x000fe200078e0006 */
[----:B------:R-:W-:Y:S01]  /*495a0*/  STL.64 [R1+0x48], R26 ;  /* 0x0000481a01007387 */ /* 0x000fe20000100a00 */
[C---:B--2---:R-:W-:Y:S03]  /*495b0*/  HMMA.16816.F32 R4, R8.reuse, R4, R16 ;  /* 0x000000040804723c */ /* 0x044fe60000001810 */
[----:B------:R-:W2:Y:S01]  /*495c0*/  LDL.LU.64 R18, [R1+0x6398] ;  /* 0x0063980001127983 */ /* 0x000ea20000300a00 */
[----:B------:R-:W2:Y:S11]  /*495d0*/  LDL.LU.64 R16, [R1+0x6390] ;  /* 0x0063900001107983 */ /* 0x000eb60000300a00 */
[----:B------:R-:W-:Y:S08]  /*495e0*/  @!UPT UIADD3 URZ, URZ, URZ, URZ ;  /* 0x0000003f3f3ff290 */ /* 0x000ff0000fffe03f */
        /* <DEDUP_REMOVED lines=12> */
[----:B0-----:R-:W2:Y:S01]  /*496b0*/  LDL.64 R24, [R1+0x50] ;  /* 0x0000500001187983 */ /* 0x001ea20000100a00 */
        /* <DEDUP_REMOVED lines=10> */
[----:B------:R-:W4:Y:S11]  /*49760*/  LDL.LU R20, [R1+0x1f0] ;  /* 0x0001f00001147983 */ /* 0x000f360000300800 */
[----:B------:R-:W-:Y:S08]  /*49770*/  @!UPT UIADD3 URZ, URZ, URZ, URZ ;  /* 0x0000003f3f3ff290 */ /* 0x000ff0000fffe03f */
[----:B------:R-:W-:Y:S01]  /*49780*/  STL.64 [R1+0x20], R8 ;  /* 0x0000200801007387 */ /* 0x000fe20000100a00 */
[----:B------:R2:W-:Y:S02]  /*49790*/  STL.64 [R1+0x28], R10 ;  /* 0x0000280a01007387 */ /* 0x0005e40000100a00 */
[----:B------:R-:W4:Y:S02]  /*497a0*/  LDL.LU R21, [R1+0x1f4] ;  /* 0x0001f40001157983 */ /* 0x000f240000300800 */
[----:B------:R-:W4:Y:S01]  /*497b0*/  LDL.LU R22, [R1+0x1f8] ;  /* 0x0001f80001167983 */ /* 0x000f220000300800 */
[----:B------:R-:W-:Y:S02]  /*497c0*/  MOV R23, R29 ;  /* 0x0000001d00177202 */ /* 0x000fe40000000f00 */
[----:B------:R-:W4:Y:S01]  /*497d0*/  LDL.LU R29, [R1+0x6348] ;  /* 0x00634800011d7983 */ /* 0x000f220000300800 */
[----:B--2---:R-:W-:Y:S02]  /*497e0*/  MOV R11, R24 ;  /* 0x00000018000b7202 */ /* 0x004fe40000000f00 */
[----:B------:R-:W-:Y:S01]  /*497f0*/  MOV R10, R25 ;  /* 0x00000019000a7202 */ /* 0x000fe20000000f00 */
[C---:B---3--:R-:W-:Y:S01]  /*49800*/  HMMA.16816.F32 R16, R4.reuse, R24, R16 ;  /* 0x000000180410723c */ /* 0x048fe20000001810 */
[----:B----4-:R-:W-:Y:S01]  /*49810*/  STL.64 [R1+0x62c0], R22 ;  /* 0x0062c01601007387 */ /* 0x010fe20000100a00 */
[----:B------:R0:W-:Y:S11]  /*49820*/  STL.64 [R1+0x62b8], R20 ;  /* 0x0062b81401007387 */ /* 0x0001f60000100a00 */
[----:B------:R-:W-:Y:S11]  /*49830*/  @!UPT UIADD3 URZ, URZ, URZ, URZ ;  /* 0x0000003f3f3ff290 */ /* 0x000ff6000fffe03f */
[----:B------:R-:W-:Y:S01]  /*49840*/  IMAD.MOV.U32 R28, RZ, RZ, R19 ;  /* 0x000000ffff1c7224 */ /* 0x000fe200078e0013 */
[----:B0-----:R-:W2:Y:S01]  /*49850*/  LDL.LU.64 R20, [R1+0x70] ;  /* 0x0000700001147983 */ /* 0x001ea20000300a00 */
[----:B------:R-:W3:Y:S02]  /*49860*/  LDL.LU.64 R24, [R1+0x6340] ;  /* 0x0063400001187983 */ /* 0x000ee40000300a00 */
[----:B------:R-:W-:Y:S02]  /*49870*/  STL.64 [R1+0x30], R16 ;  /* 0x0000301001007387 */ /* 0x000fe40000100a00 */
[----:B------:R0:W-:Y:S02]  /*49880*/  STL [R1+0x38], R18 ;  /* 0x0000381201007387 */ /* 0x0001e40000100800 */
[----:B0-----:R-:W3:Y:S01]  /*49890*/  LDL.LU.64 R18, [R1+0x6338] ;  /* 0x0063380001127983 */ /* 0x001ee20000300a00 */
[----:B------:R-:W3:Y:S02]  /*498a0*/  LDL.LU.64 R16, [R1+0x6330] ;  /* 0x0063300001107983 */ /* 0x000ee40000300a00 */
[----:B---3--:R-:W-:Y:S11]  /*498b0*/  HMMA.16816.F32 R16, R4, R24, R16 ;  /* 0x000000180410723c */ /* 0x008ff60000001810 */
[----:B------:R-:W-:Y:S11]  /*498c0*/  @!UPT UIADD3 URZ, URZ, URZ, URZ ;  /* 0x0000003f3f3ff290 */ /* 0x000ff6000fffe03f */
[----:B------:R-:W-:Y:S01]  /*498d0*/  @!UPT UIADD3 URZ, URZ, URZ, URZ ;  /* 0x0000003f3f3ff290 */ /* 0x000fe2000fffe03f */
[----:B------:R-:W-:Y:S01]  /*498e0*/  STL.64 [R1+0x280], R16 ;  /* 0x0002801001007387 */ /* 0x000fe20000100a00 */
[----:B------:R0:W-:Y:S03]  /*498f0*/  STL.64 [R1+0x288], R18 ;  /* 0x0002881201007387 */ /* 0x0001e60000100a00 */
[----:B0-----:R-:W3:Y:S01]  /*49900*/  LDL.LU.64 R18, [R1+0x6328] ;  /* 0x0063280001127983 */ /* 0x001ee20000300a00 */
[----:B------:R-:W4:Y:S02]  /*49910*/  LDL.LU.64 R16, [R1+0x6320] ;  /* 0x0063200001107983 */ /* 0x000f240000300a00 */
[----:B------:R0:W-:Y:S02]  /*49920*/  STL.64 [R1+0x62f0], R24 ;  /* 0x0062f01801007387 */ /* 0x0001e40000100a00 */
[----:B0-----:R-:W-:Y:S02]  /*49930*/  MOV R24, R29 ;  /* 0x0000001d00187202 */ /* 0x001fe40000000f00 */
[----:B------:R-:W2:Y:S01]  /*49940*/  LDL.LU R29, [R1+0x6318] ;  /* 0x00631800011d7983 */ /* 0x000ea20000300800 */
[----:B------:R-:W2:Y:S02]  /*49950*/  LDL.LU R25, [R1+0x204] ;  /* 0x0002040001197983 */ /* 0x000ea40000300800 */
[----:B------:R-:W2:Y:S02]  /*49960*/  LDL.LU R26, [R1+0x208] ;  /* 0x00020800011a7983 */ /* 0x000ea40000300800 */
[----:B------:R-:W2:Y:S01]  /*49970*/  LDL.LU R27, [R1+0x20c] ;  /* 0x00020c00011b7983 */ /* 0x000ea20000300800 */
[----:B------:R-:W-:-:S02]  /*49980*/  MOV R9, R12 ;  /* 0x0000000c00097202 */ /* 0x000fc40000000f00 */
[----:B------:R-:W-:Y:S01]  /*49990*/  MOV R8, R13 ;  /* 0x0000000d00087202 */ /* 0x000fe20000000f00 */
[----:B--2---:R-:W-:Y:S01]  /*499a0*/  HMMA.16816.F32 R24, R4, R12, R24 ;  /* 0x0000000c0418723c */ /* 0x004fe20000001818 */
[----:B------:R-:W0:Y:S11]  /*499b0*/  LDSM.16.MT88.4 R12, [R29+0xd000] ;  /* 0x00d000001d0c783b */ /* 0x000e360000004200 */
[----:B------:R-:W-:Y:S11]  /*499c0*/  @!UPT UIADD3 URZ, URZ, URZ, URZ ;  /* 0x0000003f3f3ff290 */ /* 0x000ff6000fffe03f */
[----:B------:R-:W-:Y:S01]  /*499d0*/  STL.64 [R1+0x320], R24 ;  /* 0x0003201801007387 */ /* 0x000fe20000100a00 */
[----:B------:R-:W-:Y:S03]  /*499e0*/  STL.64 [R1+0x328], R26 ;  /* 0x0003281a01007387 */ /* 0x000fe60000100a00 */
[----:B0-----:R4:W-:Y:S01]  /*499f0*/  STL.64 [R1+0x6270], R14 ;  /* 0x0062700e01007387 */ /* 0x0019e20000100a00 */
[----:B------:R3:W-:Y:S01]  /*49a00*/  STL.64 [R1+0x6268], R12 ;  /* 0x0062680c01007387 */ /* 0x0007e20000100a00 */
[----:B----4-:R-:W-:Y:S02]  /*49a10*/  MOV R14, R17 ;  /* 0x00000011000e7202 */ /* 0x010fe40000000f00 */
[----:B------:R-:W-:Y:S01]  /*49a20*/  MOV R15, R16 ;  /* 0x00000010000f7202 */ /* 0x000fe20000000f00 */
[----:B---3--:R-:W-:Y:S01]  /*49a30*/  IMAD.MOV.U32 R12, RZ, RZ, R19 ;  /* 0x000000ffff0c7224 */ /* 0x008fe200078e0013 */
[----:B------:R-:W-:Y:S01]  /*49a40*/  MOV R13, R18 ;  /* 0x00000012000d7202 */ /* 0x000fe20000000f00 */
[----:B------:R-:W2:Y:S01]  /*49a50*/  LDL.LU R16, [R1+0x240] ;  /* 0x0002400001107983 */ /* 0x000ea20000300800 */
[----:B------:R-:W2:Y:S02]  /*49a60*/  LDL.LU R17, [R1+0x244] ;  /* 0x0002440001117983 */ /* 0x000ea40000300800 */
[----:B------:R-:W2:Y:S02]  /*49a70*/  LDL.LU R18, [R1+0x248] ;  /* 0x0002480001127983 */ /* 0x000ea40000300800 */
[----:B------:R-:W2:Y:S01]  /*49a80*/  LDL.LU R19, [R1+0x24c] ;  /* 0x00024c0001137983 */ /* 0x000ea20000300800 */
[----:B------:R-:W-:Y:S01]  /*49a90*/  STL.64 [R1+0x62d0], R14 ;  /* 0x0062d00e01007387 */ /* 0x000fe20000100a00 */
[----:B------:R0:W-:Y:S02]  /*49aa0*/  STL.64 [R1+0x62c8], R12 ;  /* 0x0062c80c01007387 */ /* 0x0001e40000100a00 */
[----:B0-----:R-:W-:-:S02]  /*49ab0*/  MOV R12, R9 ;  /* 0x00000009000c7202 */ /* 0x001fc40000000f00 */
[----:B------:R-:W-:-:S05]  /*49ac0*/  MOV R13, R8 ;  /* 0x00000008000d7202 */ /* 0x000fca0000000f00 */
[----:B------:R0:W-:Y:S04]  /*49ad0*/  STL.64 [R1+0x62e8], R12 ;  /* 0x0062e80c01007387 */ /* 0x0001e80000100a00 */
[----:B0-----:R-:W3:Y:S01]  /*49ae0*/  LDL.LU R12, [R1+0x2a0] ;  /* 0x0002a000010c7983 */ /* 0x001ee20000300800 */
[----:B------:R-:W3:Y:S02]  /*49af0*/  LDL.LU R13, [R1+0x2a4] ;  /* 0x0002a400010d7983 */ /* 0x000ee40000300800 */
[----:B------:R-:W4:Y:S02]  /*49b00*/  LDL.LU R14, [R1+0x2a8] ;  /* 0x0002a800010e7983 */ /* 0x000f240000300800 */
[----:B------:R-:W4:Y:S02]  /*49b10*/  LDL.LU R15, [R1+0x2ac] ;  /* 0x0002ac00010f7983 */ /* 0x000f240000300800 */
[----:B------:R-:W-:Y:S01]  /*49b20*/  IMAD.MOV.U32 R24, RZ, RZ, R11 ;  /* 0x000000ffff187224 */ /* 0x000fe200078e000b */
[----:B------:R-:W-:-:S02]  /*49b30*/  MOV R25, R10 ;  /* 0x0000000a00197202 */ /* 0x000fc40000000f00 */
[----:B------:R-:W0:Y:S04]  /*49b40*/  LDSM.16.MT88.4 R8, [R29+0xd080] ;  /* 0x00d080001d08783b */ /* 0x000e280000004200 */
[----:B----4-:R-:W-:Y:S01]  /*49b50*/  STL.64 [R1+0x6300], R14 ;  /* 0x0063000e01007387 */ /* 0x010fe20000100a00 */
[----:B---3--:R1:W-:Y:S03]  /*49b60*/  STL.64 [R1+0x62f8], R12 ;  /* 0x0062f80c01007387 */ /* 0x0083e60000100a00 */
[----:B-1----:R-:W3:Y:S01]  /*49b70*/  LDL.LU R12, [R1+0x2b0] ;  /* 0x0002b000010c7983 */ /* 0x002ee20000300800 */
[----:B------:R-:W3:Y:S02]  /*49b80*/  LDL.LU R13, [R1+0x2b4] ;  /* 0x0002b400010d7983 */ /* 0x000ee40000300800 */
[----:B------:R-:W3:Y:S02]  /*49b90*/  LDL.LU R14, [R1+0x2b8] ;  /* 0x0002b800010e7983 */ /* 0x000ee40000300800 */
[----:B------:R-:W3:Y:S01]  /*49ba0*/  LDL.LU R15, [R1+0x2bc] ;  /* 0x0002bc00010f7983 */ /* 0x000ee20000300800 */
[----:B0-----:R-:W-:Y:S01]  /*49bb0*/  STL.64 [R1+0x6230], R10 ;  /* 0x0062300a01007387 */ /* 0x001fe20000100a00 */
[----:B------:R0:W-:Y:S03]  /*49bc0*/  STL.64 [R1+0x6228], R8 ;  /* 0x0062280801007387 */ /* 0x0001e60000100a00 */
[----:B0-----:R-:W4:Y:S01]  /*49bd0*/  LDL.LU R8, [R1+0x230] ;  /* 0x0002300001087983 */ /* 0x001f220000300800 */
[----:B------:R-:W4:Y:S02]  /*49be0*/  LDL.LU R9, [R1+0x234] ;  /* 0x0002340001097983 */ /* 0x000f240000300800 */
[----:B------:R-:W3:Y:S02]  /*49bf0*/  LDL.LU R10, [R1+0x238] ;  /* 0x00023800010a7983 */ /* 0x000ee40000300800 */
[----:B------:R-:W3:Y:S01]  /*49c00*/  LDL.LU R11, [R1+0x23c] ;  /* 0x00023c00010b7983 */ /* 0x000ee20000300800 */
[----:B--2---:R-:W-:Y:S01]  /*49c10*/  HMMA.16816.F32 R4, R4, R20, R16 ;  /* 0x000000140404723c */ /* 0x004fe20000001810 */
[----:B---3--:R-:W-:Y:S01]  /*49c20*/  STL.64 [R1+0x62e0], R10 ;  /* 0x0062e00a01007387 */ /* 0x008fe20000100a00 */
[----:B----4-:R0:W-:Y:S03]  /*49c30*/  STL.64 [R1+0x62d8], R8 ;  /* 0x0062d80801007387 */ /* 0x0101e60000100a00 */
        /* <DEDUP_REMOVED lines=11> */
[----:B0-----:R-:W4:Y:S01]  /*49cf0*/  LDL.LU R4, [R1+0x10] ;  /* 0x0000100001047983 */ /* 0x001f220000300800 */
[----:B------:R-:W4:Y:S02]  /*49d00*/  LDL.LU R5, [R1+0x14] ;  /* 0x0000140001057983 */ /* 0x000f240000300800 */
[----:B------:R-:W4:Y:S02]  /*49d10*/  LDL.LU R6, [R1+0x18] ;  /* 0x0000180001067983 */ /* 0x000f240000300800 */
[----:B------:R-:W4:Y:S01]  /*49d20*/  LDL.LU R7, [R1+0x1c] ;  /* 0x00001c0001077983 */ /* 0x000f220000300800 */
[C---:B---3--:R-:W-:Y:S01]  /*49d30*/  HMMA.16816.F32 R24, R16.reuse, R24, R12 ;  /* 0x000000181018723c */ /* 0x048fe2000000180c */
[----:B------:R-:W3:Y:S01]  /*49d40*/  LDL.LU.64 R14, [R1+0x6300] ;  /* 0x00630000010e7983 */ /* 0x000ee20000300a00 */
[----:B------:R-:W3:Y:S11]  /*49d50*/  LDL.LU.64 R12, [R1+0x62f8] ;  /* 0x0062f800010c7983 */ /* 0x000ef60000300a00 */
[----:B------:R-:W-:Y:S10]  /*49d60*/  @!UPT UIADD3 URZ, URZ, URZ, URZ ;  /* 0x0000003f3f3ff290 */ /* 0x000ff4000fffe03f */
        /* <DEDUP_REMOVED lines=15> */
[----:B0-----:R-:W3:Y:S01]  /*49e60*/  LDL.LU.64 R14, [R1+0x62d0] ;  /* 0x0062d000010e7983 */ /* 0x001ee20000300a00 */
[----:B------:R-:W3:Y:S01]  /*49e70*/  LDL.LU.64 R12, [R1+0x62c8] ;  /* 0x0062c800010c7983 */ /* 0x000ee20000300a00 */
[----:B--2---:R-:W-:Y:S07]  /*49e80*/  HMMA.16816.F32 R16, R16, R20, R8 ;  /* 0x000000141010723c */ /* 0x004fee0000001808 */
[----:B------:R-:W-:Y:S01]  /*49e90*/  IMAD.MOV.U32 R9, RZ, RZ, R20 ;  /* 0x000000ffff097224 */ /* 0x000fe200078e0014 */
[----:B------:R-:W-:Y:S11]  /*49ea0*/  MOV R8, R21 ;  /* 0x0000001500087202 */ /* 0x000ff60000000f00 */
[----:B------:R-:W-:Y:S04]  /*49eb0*/  @!UPT UIADD3 URZ, URZ, URZ, URZ ;  /* 0x0000003f3f3ff290 */ /* 0x000fe8000fffe03f */
[----:B------:R0:W-:Y:S01]  /*49ec0*/  STL.64 [R1+0x210], R16 ;  /* 0x0002101001007387 */ /* 0x0001e20000100a00 */
[----:B------:R1:W-:Y:S02]  /*49ed0*/  STL.64 [R1+0x218], R18 ;  /* 0x0002181201007387 */ /* 0x0003e40000100a00 */
[----:B------:R-:W3:Y:S02]  /*49ee0*/  LDL.LU.64 R22, [R1+0x62c0] ;  /* 0x0062c00001167983 */ /* 0x000ee40000300a00 */
[----:B------:R-:W3:Y:S01]  /*49ef0*/  LDL.LU.64 R20, [R1+0x62b8] ;  /* 0x0062b80001147983 */ /* 0x000ee20000300a00 */
[----:B0-----:R-:W3:Y:S01]  /*49f00*/  LDL.LU.64 R16, [R1+0x50] ;  /* 0x0000500001107983 */ /* 0x001ee20000300a00 */
[----:B-1----:R-:W2:Y:S01]  /*49f10*/  LDL.64 R18, [R1+0x58] ;  /* 0x0000580001127983 */ /* 0x002ea20000100a00 */
[C---:B---3--:R-:W-:Y:S11]  /*49f20*/  HMMA.16816.F32 R20, R12.reuse, R16, R20 ;  /* 0x000000100c14723c */ /* 0x048ff60000001814 */
[----:B------:R-:W-:Y:S11]  /*49f30*/  @!UPT UIADD3 URZ, URZ, URZ, URZ ;  /* 0x0000003f3f3ff290 */ /* 0x000ff6000fffe03f */
[----:B------:R-:W-:Y:S01]  /*49f40*/  @!UPT UIADD3 URZ, URZ, URZ, URZ ;  /* 0x0000003f3f3ff290 */ /* 0x000fe2000fffe03f */
[----:B------:R-:W-:Y:S01]  /*49f50*/  STL.64 [R1+0x200], R20 ;  /* 0x0002001401007387 */ /* 0x000fe20000100a00 */
[----:B------:R0:W-:Y:S03]  /*49f60*/  STL.64 [R1+0x208], R22 ;  /* 0x0002081601007387 */ /* 0x0001e60000100a00 */
[----:B0-----:R-:W3:Y:S01]  /*49f70*/  LDL.LU.64 R22, [R1+0x62b0] ;  /* 0x0062b00001167983 */ /* 0x001ee20000300a00 */
[----:B------:R-:W3:Y:S02]  /*49f80*/  LDL.LU.64 R20, [R1+0x62a8] ;  /* 0x0062a80001147983 */ /* 0x000ee40000300a00 */
[----:B--2---:R4:W-:Y:S02]  /*49f90*/  STL.64 [R1+0x6278], R18 ;  /* 0x0062781201007387 */ /* 0x0049e40000100a00 */
[----:B----4-:R-:W-:Y:S01]  /*49fa0*/  HMMA.16816.F32 R16, R12, R24, R4 ;  /* 0x000000180c10723c */ /* 0x010fe20000001804 */
[----:B------:R-:W0:Y:S06]  /*49fb0*/  LDSM.16.MT88.4 R24, [R3+0xd080] ;  /* 0x00d080000318783b */ /* 0x000e2c0000004200 */
[----:B---3--:R-:W-:Y:S01]  /*49fc0*/  MOV R4, R20 ;  /* 0x0000001400047202 */ /* 0x008fe20000000f00 */
[----:B------:R-:W-:Y:S01]  /*49fd0*/  IMAD.MOV.U32 R6, RZ, RZ, R22 ;  /* 0x000000ffff067224 */ /* 0x000fe200078e0016 */
[----:B------:R-:W2:Y:S11]  /*49fe0*/  LDL.LU R20, [R1+0x62a4] ;  /* 0x0062a40001147983 */ /* 0x000eb60000300800 */
[----:B------:R-:W-:Y:S03]  /*49ff0*/  @!UPT UIADD3 URZ, URZ, URZ, URZ ;  /* 0x0000003f3f3ff290 */ /* 0x000fe6000fffe03f */
[----:B------:R-:W-:Y:S01]  /*4a000*/  STL.64 [R1+0x310], R16 ;  /* 0x0003101001007387 */ /* 0x000fe20000100a00 */
[----:B------:R-:W-:Y:S01]  /*4a010*/  MOV R7, R23 ;  /* 0x0000001700077202 */ /* 0x000fe20000000f00 */
[----:B------:R-:W-:Y:S01]  /*4a020*/  STL.64 [R1+0x318], R18 ;  /* 0x0003181201007387 */ /* 0x000fe20000100a00 */
[----:B------:R-:W-:Y:S02]  /*4a030*/  MOV R5, R21 ;  /* 0x0000001500057202 */ /* 0x000fe40000000f00 */
[----:B------:R-:W3:Y:S01]  /*4a040*/  LDL.LU R21, [R1+0x62a0] ;  /* 0x0062a00001157983 */ /* 0x000ee20000300800 */
[----:B------:R-:W4:Y:S02]  /*4a050*/  LDL.LU R22, [R1+0x629c] ;  /* 0x00629c0001167983 */ /* 0x000f240000300800 */
[----:B------:R-:W4:Y:S02]  /*4a060*/  LDL.LU R23, [R1+0x6298] ;  /* 0x0062980001177983 */ /* 0x000f240000300800 */
[----:B------:R-:W-:Y:S01]  /*4a070*/  STL.64 [R1+0x61f0], R6 ;  /* 0x0061f00601007387 */ /* 0x000fe20000100a00 */
[----:B------:R1:W-:Y:S04]  /*4a080*/  STL.64 [R1+0x61e8], R4 ;  /* 0x0061e80401007387 */ /* 0x0003e80000100a00 */
[----:B-1----:R-:W4:Y:S01]  /*4a090*/  LDL.LU.64 R4, [R1+0x80] ;  /* 0x0000800001047983 */ /* 0x002f220000300a00 */
[----:B------:R-:W4:Y:S02]  /*4a0a0*/  LDL.64 R6, [R1+0x88] ;  /* 0x0000880001067983 */ /* 0x000f240000100a00 */
[----:B0-----:R0:W-:Y:S02]  /*4a0b0*/  STL.64 [R1+0x61a8], R26 ;  /* 0x0061a81a01007387 */ /* 0x0011e40000100a00 */
[----:B------:R1:W-:Y:S01]  /*4a0c0*/  STL.64 [R1+0x61a0], R24 ;  /* 0x0061a01801007387 */ /* 0x0003e20000100a00 */
[----:B0-----:R-:W4:Y:S04]  /*4a0d0*/  LDL R26, [R1+0x78] ;  /* 0x00007800011a7983 */ /* 0x001f280000100800 */
[----:B------:R-:W4:Y:S01]  /*4a0e0*/  LDL R27, [R1+0x7c] ;  /* 0x00007c00011b7983 */ /* 0x000f220000100800 */
[----:B-1----:R-:W-:-:S02]  /*4a0f0*/  MOV R24, R9 ;  /* 0x0000000900187202 */ /* 0x002fc40000000f00 */
[----:B------:R-:W-:Y:S02]  /*4a100*/  MOV R25, R8 ;  /* 0x0000000800197202 */ /* 0x000fe40000000f00 */
[----:B--2---:R-:W-:Y:S02]  /*4a110*/  MOV R11, R20 ;  /* 0x00000014000b7202 */ /* 0x004fe40000000f00 */
[----:B---3--:R-:W-:Y:S02]  /*4a120*/  MOV R10, R21 ;  /* 0x00000015000a7202 */ /* 0x008fe40000000f00 */
[----:B----4-:R-:W-:Y:S01]  /*4a130*/  MOV R9, R22 ;  /* 0x0000001600097202 */ /* 0x010fe20000000f00 */
[----:B------:R-:W-:Y:S01]  /*4a140*/  IMAD.MOV.U32 R8, RZ, RZ, R23 ;  /* 0x000000ffff087224 */ /* 0x000fe200078e0017 */
[----:B------:R0:W-:Y:S04]  /*4a150*/  STL.64 [R1+0x6290], R26 ;  /* 0x0062901a01007387 */ /* 0x0001e80000100a00 */
[----:B0-----:R-:W2:Y:S01]  /*4a160*/  LDL R27, [R1+0x1704] ;  /* 0x00170400011b7983 */ /* 0x001ea20000100800 */
[----:B------:R-:W-:Y:S02]  /*4a170*/  STL.64 [R1+0x6288], R24 ;  /* 0x0062881801007387 */ /* 0x000fe40000100a00 */
[----:B------:R-:W-:Y:S02]  /*4a180*/  STL.64 [R1+0x6240], R10 ;  /* 0x0062400a01007387 */ /* 0x000fe40000100a00 */
[----:B------:R0:W-:Y:S02]  /*4a190*/  STL.64 [R1+0x6238], R8 ;  /* 0x0062380801007387 */ /* 0x0001e40000100a00 */
[----:B0-----:R-:W3:Y:S01]  /*4a1a0*/  LDL.LU R8, [R1+0x180] ;  /* 0x0001800001087983 */ /* 0x001ee20000300800 */
[----:B------:R-:W3:Y:S02]  /*4a1b0*/  LDL.LU R9, [R1+0x184] ;  /* 0x0001840001097983 */ /* 0x000ee40000300800 */
[----:B------:R-:W4:Y:S02]  /*4a1c0*/  LDL.LU R10, [R1+0x188] ;  /* 0x00018800010a7983 */ /* 0x000f240000300800 */
[----:B------:R-:W4:Y:S01]  /*4a1d0*/  LDL.LU R11, [R1+0x18c] ;  /* 0x00018c00010b7983 */ /* 0x000f220000300800 */
[----:B--2---:R-:W0:Y:S02]  /*4a1e0*/  LDSM.16.MT88.4 R20, [R27+0xd000] ;  /* 0x00d000001b14783b */ /* 0x004e240000004200 */
[----:B------:R-:W1:Y:S02]  /*4a1f0*/  LDSM.16.MT88.4 R24, [R27+0xd080] ;  /* 0x00d080001b18783b */ /* 0x000e640000004200 */
[----:B----4-:R2:W-:Y:S02]  /*4a200*/  STL.64 [R1+0x6250], R10 ;  /* 0x0062500a01007387 */ /* 0x0105e40000100a00 */
[----:B---3--:R3:W-:Y:S02]  /*4a210*/  STL.64 [R1+0x6248], R8 ;  /* 0x0062480801007387 */ /* 0x0087e40000100a00 */
[----:B--2---:R-:W2:Y:S04]  /*4a220*/  LDL.64 R10, [R1+0x68] ;  /* 0x00006800010a7983 */ /* 0x004ea80000100a00 */
[----:B--2---:R2:W-:Y:S01]  /*4a230*/  STL.64 [R1+0x6260], R10 ;  /* 0x0062600a01007387 */ /* 0x0045e20000100a00 */
[----:B---3--:R-:W3:Y:S02]  /*4a240*/  LDL.LU R8, [R1+0x1a0] ;  /* 0x0001a00001087983 */ /* 0x008ee40000300800 */
[----:B------:R-:W3:Y:S01]  /*4a250*/  LDL.LU R9, [R1+0x1a4] ;  /* 0x0001a40001097983 */ /* 0x000ee20000300800 */
[----:B--2---:R-:W3:Y:S01]  /*4a260*/  LDL.LU R10, [R1+0x1a8] ;  /* 0x0001a800010a7983 */ /* 0x004ee20000300800 */
[----:B------:R-:W3:Y:S02]  /*4a270*/  LDL.LU R11, [R1+0x1ac] ;  /* 0x0001ac00010b7983 */ /* 0x000ee40000300800 */
[----:B------:R-:W2:Y:S02]  /*4a280*/  LDL.LU R16, [R1+0x1b0] ;  /* 0x0001b00001107983 */ /* 0x000ea40000300800 */
[----:B------:R-:W2:Y:S01]  /*4a290*/  LDL.LU R17, [R1+0x1b4] ;  /* 0x0001b40001117983 */ /* 0x000ea20000300800 */
[----:B------:R-:W2:Y:S01]  /*4a2a0*/  LDL.LU R18, [R1+0x1b8] ;  /* 0x0001b80001127983 */ /* 0x000ea20000300800 */
[----:B------:R-:W2:Y:S02]  /*4a2b0*/  LDL.LU R19, [R1+0x1bc] ;  /* 0x0001bc0001137983 */ /* 0x000ea40000300800 */
[----:B0-----:R-:W-:Y:S02]  /*4a2c0*/  STL.64 [R1+0x6168], R22 ;  /* 0x0061681601007387 */ /* 0x001fe40000100a00 */
[----:B------:R0:W-:Y:S02]  /*4a2d0*/  STL.64 [R1+0x6160], R20 ;  /* 0x0061601401007387 */ /* 0x0001e40000100a00 */
[----:B0-----:R-:W4:Y:S01]  /*4a2e0*/  LDL.LU R20, [R1+0x1e0] ;  /* 0x0001e00001147983 */ /* 0x001f220000300800 */
[----:B------:R-:W4:Y:S02]  /*4a2f0*/  LDL.LU R21, [R1+0x1e4] ;  /* 0x0001e40001157983 */ /* 0x000f240000300800 */
[----:B------:R-:W4:Y:S02]  /*4a300*/  LDL.LU R22, [R1+0x1e8] ;  /* 0x0001e80001167983 */ /* 0x000f240000300800 */
[----:B------:R-:W4:Y:S01]  /*4a310*/  LDL.LU R23, [R1+0x1ec] ;  /* 0x0001ec0001177983 */ /* 0x000f220000300800 */
[----:B------:R0:W-:Y:S01]  /*4a320*/  STL.64 [R1+0x6258], R6 ;  /* 0x0062580601007387 */ /* 0x0001e20000100a00 */
[----:B----4-:R-:W-:Y:S03]  /*4a330*/  HMMA.16816.F32 R20, R12, R4, R20 ;  /* 0x000000040c14723c */ /* 0x010fe60000001814 */
[----:B------:R-:W4:Y:S11]  /*4a340*/  LDL.LU R4, [R1+0x190] ;  /* 0x0001900001047983 */ /* 0x000f360000300800 */
[----:B------:R-:W-:Y:S09]  /*4a350*/  @!UPT UIADD3 URZ, URZ, URZ, URZ ;  /* 0x0000003f3f3ff290 */ /* 0x000ff2000fffe03f */
[----:B------:R1:W-:Y:S01]  /*4a360*/  STL.64 [R1+0x330], R20 ;  /* 0x0003301401007387 */ /* 0x0003e20000100a00 */
[----:B------:R2:W-:Y:S02]  /*4a370*/  STL.64 [R1+0x338], R22 ;  /* 0x0003381601007387 */ /* 0x0005e40000100a00 */
[----:B------:R-:W4:Y:S02]  /*4a380*/  LDL.LU R5, [R1+0x194] ;  /* 0x0001940001057983 */ /* 0x000f240000300800 */
[----:B0-----:R-:W4:Y:S01]  /*4a390*/  LDL.LU R6, [R1+0x198] ;  /* 0x0001980001067983 */ /* 0x001f220000300800 */
[----:B------:R-:W4:Y:S01]  /*4a3a0*/  LDL.LU R7, [R1+0x19c] ;  /* 0x00019c0001077983 */ /* 0x000f220000300800 */
[----:B-1----:R-:W-:Y:S01]  /*4a3b0*/  MOV R21, R26 ;  /* 0x0000001a00157202 */ /* 0x002fe20000000f00 */
[----:B--2---:R-:W-:Y:S01]  /*4a3c0*/  IMAD.MOV.U32 R23, RZ, RZ, R24 ;  /* 0x000000ffff177224 */ /* 0x004fe200078e0018 */
[----:B------:R-:W-:Y:S02]  /*4a3d0*/  MOV R22, R25 ;  /* 0x0000001900167202 */ /* 0x000fe40000000f00 */
[----:B------:R-:W-:-:S02]  /*4a3e0*/  MOV R20, R27 ;  /* 0x0000001b00147202 */ /* 0x000fc40000000f00 */
[----:B------:R-:W2:Y:S01]  /*4a3f0*/  LDL.LU.64 R26, [R1+0x6290] ;  /* 0x00629000011a7983 */ /* 0x000ea20000300a00 */
[----:B------:R-:W2:Y:S02]  /*4a400*/  LDL.LU.64 R24, [R1+0x6288] ;  /* 0x0062880001187983 */ /* 0x000ea40000300a00 */
[----:B------:R-:W-:Y:S02]  /*4a410*/  STL.64 [R1+0x6200], R22 ;  /* 0x0062001601007387 */ /* 0x000fe40000100a00 */
[----:B------:R0:W-:Y:S02]  /*4a420*/  STL.64 [R1+0x61f8], R20 ;  /* 0x0061f81401007387 */ /* 0x0001e40000100a00 */
[----:B0-----:R-:W2:Y:S01]  /*4a430*/  LDL.LU R20, [R1+0x110] ;  /* 0x0001100001147983 */ /* 0x001ea20000300800 */
[----:B------:R-:W2:Y:S02]  /*4a440*/  LDL.LU R21, [R1+0x114] ;  /* 0x0001140001157983 */ /* 0x000ea40000300800 */
[----:B------:R-:W-:Y:S01]  /*4a450*/  IMAD.MOV.U32 R22, RZ, RZ, R0 ;  /* 0x000000ffff167224 */ /* 0x000fe200078e0000 */
[----:B------:R-:W-:Y:S01]  /*4a460*/  MOV R23, R2 ;  /* 0x0000000200177202 */ /* 0x000fe20000000f00 */
[----:B------:R-:W3:Y:S01]  /*4a470*/  LDL.LU R0, [R1+0x6284] ;  /* 0x0062840001007983 */ /* 0x000ee20000300800 */
[----:B------:R-:W3:Y:S03]  /*4a480*/  LDL.LU R2, [R1+0x6280] ;  /* 0x0062800001027983 */ /* 0x000ee60000300800 */
[----:B------:R-:W-:Y:S04]  /*4a490*/  STL.64 [R1+0x6210], R22 ;  /* 0x0062101601007387 */ /* 0x000fe80000100a00 */
[----:B--2---:R0:W-:Y:S04]  /*4a4a0*/  STL.64 [R1+0x6208], R20 ;  /* 0x0062081401007387 */ /* 0x0041e80000100a00 */
[----:B0-----:R-:W2:Y:S01]  /*4a4b0*/  LDL.LU R20, [R1+0x120] ;  /* 0x0001200001147983 */ /* 0x001ea20000300800 */
[----:B------:R-:W2:Y:S02]  /*4a4c0*/  LDL.LU R21, [R1+0x124] ;  /* 0x0001240001157983 */ /* 0x000ea40000300800 */
[----:B------:R-:W2:Y:S02]  /*4a4d0*/  LDL.LU R22, [R1+0x128] ;  /* 0x0001280001167983 */ /* 0x000ea40000300800 */
[----:B------:R-:W2:Y:S01]  /*4a4e0*/  LDL.LU R23, [R1+0x12c] ;  /* 0x00012c0001177983 */ /* 0x000ea20000300800 */
[----:B------:R-:W-:Y:S01]  /*4a4f0*/  HMMA.16816.F32 R12, R12, R24, R16 ;  /* 0x000000180c0c723c */ /* 0x000fe20000001810 */
[----:B--2---:R-:W-:Y:S01]  /*4a500*/  STL.64 [R1+0x6220], R22 ;  /* 0x0062201601007387 */ /* 0x004fe20000100a00 */
[----:B------:R0:W-:Y:S03]  /*4a510*/  STL.64 [R1+0x6218], R20 ;  /* 0x0062181401007387 */ /* 0x0001e60000100a00 */
[----:B0-----:R-:W2:Y:S01]  /*4a520*/  LDL.LU R20, [R1+0x130] ;  /* 0x0001300001147983 */ /* 0x001ea20000300800 */
[----:B------:R-:W2:Y:S02]  /*4a530*/  LDL.LU R21, [R1+0x134] ;  /* 0x0001340001157983 */ /* 0x000ea40000300800 */
[----:B------:R-:W3:Y:S11]  /*4a540*/  LDL.LU.64 R18, [R1+0x6278] ;  /* 0x0062780001127983 */ /* 0x000ef60000300a00 */
[----:B------:R-:W-:Y:S04]  /*4a550*/  @!UPT UIADD3 URZ, URZ, URZ, URZ ;  /* 0x0000003f3f3ff290 */ /* 0x000fe8000fffe03f */
[----:B------:R-:W-:Y:S01]  /*4a560*/  STL.64 [R1+0x300], R12 ;  /* 0x0003000c01007387 */ /* 0x000fe20000100a00 */
[----:B------:R0:W-:Y:S04]  /*4a570*/  STL.64 [R1+0x308], R14 ;  /* 0x0003080e01007387 */ /* 0x0001e80000100a00 */
[----:B0-----:R-:W3:Y:S01]  /*4a580*/  LDL.LU.64 R14, [R1+0x6270] ;  /* 0x00627000010e7983 */ /* 0x001ee20000300a00 */
[----:B------:R-:W3:Y:S02]  /*4a590*/  LDL.LU.64 R12, [R1+0x6268] ;  /* 0x00626800010c7983 */ /* 0x000ee40000300a00 */
[C---:B---3--:R-:W-:Y:S11]  /*4a5a0*/  HMMA.16816.F32 R8, R12.reuse, R18, R8 ;  /* 0x000000120c08723c */ /* 0x048ff60000001808 */
[----:B------:R-:W-:Y:S11]  /*4a5b0*/  @!UPT UIADD3 URZ, URZ, URZ, URZ ;  /* 0x0000003f3f3ff290 */ /* 0x000ff6000fffe03f */
[----:B------:R-:W-:Y:S01]  /*4a5c0*/  @!UPT UIADD3 URZ, URZ, URZ, URZ ;  /* 0x0000003f3f3ff290 */ /* 0x000fe2000fffe03f */
[----:B------:R-:W-:Y:S01]  /*4a5d0*/  STL.64 [R1+0x2f0], R8 ;  /* 0x0002f00801007387 */ /* 0x000fe20000100a00 */
[----:B------:R0:W-:Y:S03]  /*4a5e0*/  STL.64 [R1+0x2f8], R10 ;  /* 0x0002f80a01007387 */ /* 0x0001e60000100a00 */
[----:B0-----:R-:W4:Y:S01]  /*4a5f0*/  LDL.LU.64 R10, [R1+0x6260] ;  /* 0x00626000010a7983 */ /* 0x001f220000300a00 */
[----:B------:R-:W-:Y:S02]  /*4a600*/  MOV R22, R2 ;  /* 0x0000000200167202 */ /* 0x000fe40000000f00 */
[----:B------:R-:W-:Y:S01]  /*4a610*/  MOV R23, R0 ;  /* 0x0000000000177202 */ /* 0x000fe20000000f00 */
[C---:B----4-:R-:W-:Y:S01]  /*4a620*/  HMMA.16816.F32 R4, R12.reuse, R10, R4 ;  /* 0x0000000a0c04723c */ /* 0x050fe20000001804 */
[----:B------:R-:W-:Y:S01]  /*4a630*/  IMAD.MOV.U32 R2, RZ, RZ, R10 ;  /* 0x000000ffff027224 */ /* 0x000fe200078e000a */
[----:B------:R-:W-:Y:S11]  /*4a640*/  MOV R0, R11 ;  /* 0x0000000b00007202 */ /* 0x000ff60000000f00 */
[----:B------:R-:W-:Y:S10]  /*4a650*/  @!UPT UIADD3 URZ, URZ, URZ, URZ ;  /* 0x0000003f3f3ff290 */ /* 0x000ff4000fffe03f */
[----:B------:R-:W-:Y:S01]  /*4a660*/  STL.64 [R1+0x2e0], R4 ;  /* 0x0002e00401007387 */ /* 0x000fe20000100a00 */
[----:B------:R0:W-:Y:S03]  /*4a670*/  STL.64 [R1+0x2e8], R6 ;  /* 0x0002e80601007387 */ /* 0x0001e60000100a00 */
[----:B0-----:R-:W3:Y:S01]  /*4a680*/  LDL.LU.64 R6, [R1+0x6258] ;  /* 0x0062580001067983 */ /* 0x001ee20000300a00 */
        /* <DEDUP_REMOVED lines=13> */
[----:B------:R-:W-:Y:S01]  /*4a760*/  STL.64 [R1+0x260], R12 ;  /* 0x0002600c01007387 */ /* 0x000fe20000100a00 */
[----:B------:R0:W-:Y:S02]  /*4a770*/  STL.64 [R1+0x268], R14 ;  /* 0x0002680e01007387 */ /* 0x0001e40000100a00 */
[----:B0-----:R-:W-:Y:S02]  /*4a780*/  MOV R14, R2 ;  /* 0x00000002000e7202 */ /* 0x001fe40000000f00 */
[----:B------:R-:W-:Y:S01]  /*4a790*/  MOV R15, R0 ;  /* 0x00000000000f7202 */ /* 0x000fe20000000f00 */
[C---:B--2---:R-:W-:Y:S11]  /*4a7a0*/  HMMA.16816.F32 R20, R8.reuse, R18, R20 ;  /* 0x000000120814723c */ /* 0x044ff60000001814 */
[----:B------:R-:W-:Y:S11]  /*4a7b0*/  @!UPT UIADD3 URZ, URZ, URZ, URZ ;  /* 0x0000003f3f3ff290 */ /* 0x000ff6000fffe03f */
[----:B------:R-:W-:Y:S01]  /*4a7c0*/  @!UPT UIADD3 URZ, URZ, URZ, URZ ;  /* 0x0000003f3f3ff290 */ /* 0x000fe2000fffe03f */
[----:B------:R0:W-:Y:S01]  /*4a7d0*/  STL.64 [R1+0x230], R20 ;  /* 0x0002301401007387 */ /* 0x0001e20000100a00 */
[----:B------:R-:W-:Y:S01]  /*4a7e0*/  IMAD.MOV.U32 R2, RZ, RZ, R22 ;  /* 0x000000ffff027224 */ /* 0x000fe200078e0016 */
[----:B------:R-:W-:Y:S02]  /*4a7f0*/  MOV R0, R23 ;  /* 0x0000001700007202 */ /* 0x000fe40000000f00 */
[----:B------:R-:W2:Y:S04]  /*4a800*/  LDL.LU.64 R22, [R1+0x6220] ;  /* 0x0062200001167983 */ /* 0x000ea80000300a00 */
[----:B0-----:R-:W2:Y:S01]  /*4a810*/  LDL.LU.64 R20, [R1+0x6218] ;  /* 0x0062180001147983 */ /* 0x001ea20000300a00 */
[----:B------:R-:W3:Y:S02]  /*4a820*/  LDL R13, [R1+0x27bc] ;  /* 0x0027bc00010d7983 */ /* 0x000ee40000100800 */
[----:B------:R-:W-:Y:S02]  /*4a830*/  STL [R1+0x60a8], R0 ;  /* 0x0060a80001007387 */ /* 0x000fe40000100800 */
        /* <DEDUP_REMOVED lines=10> */
[C---:B--2---:R-:W-:Y:S11]  /*4a8e0*/  HMMA.16816.F32 R20, R8.reuse, R6, R20 ;  /* 0x000000060814723c */ /* 0x044ff60000001814 */
[----:B------:R-:W-:Y:S11]  /*4a8f0*/  @!UPT UIADD3 URZ, URZ, URZ, URZ ;  /* 0x0000003f3f3ff290 */ /* 0x000ff6000fffe03f */
[----:B------:R-:W-:Y:S01]  /*4a900*/  @!UPT UIADD3 URZ, URZ, URZ, URZ ;  /* 0x0000003f3f3ff290 */ /* 0x000fe2000fffe03f */
[----:B------:R-:W-:Y:S01]  /*4a910*/  STL.64 [R1+0x130], R20 ;  /* 0x0001301401007387 */ /* 0x000fe20000100a00 */
[----:B------:R0:W-:Y:S03]  /*4a920*/  STL.64 [R1+0x138], R22 ;  /* 0x0001381601007387 */ /* 0x0001e60000100a00 */
[----:B0-----:R-:W2:Y:S01]  /*4a930*/  LDL.LU.64 R22, [R1+0x6200] ;  /* 0x0062000001167983 */ /* 0x001ea20000300a00 */
[----:B------:R-:W4:Y:S02]  /*4a940*/  LDL.LU.64 R20, [R1+0x61f8] ;  /* 0x0061f80001147983 */ /* 0x000f240000300a00 */
[----:B------:R-:W2:Y:S02]  /*4a950*/  LDL.LU.64 R6, [R1+0x61f0] ;  /* 0x0061f00001067983 */ /* 0x000ea40000300a00 */
[----:B------:R-:W2:Y:S02]  /*4a960*/  LDL.LU.64 R4, [R1+0x61e8] ;  /* 0x0061e80001047983 */ /* 0x000ea40000300a00 */
[----:B--2---:R-:W-:Y:S01]  /*4a970*/  HMMA.16816.F32 R8, R8, R26, R4 ;  /* 0x0000001a0808723c */ /* 0x004fe20000001804 */
[----:B------:R-:W2:Y:S01]  /*4a980*/  LDL.LU.64 R6, [R1+0x61e0] ;  /* 0x0061e00001067983 */ /* 0x000ea20000300a00 */
[----:B------:R-:W2:Y:S02]  /*4a990*/  LDL.LU.64 R4, [R1+0x61d8] ;  /* 0x0061d80001047983 */ /* 0x000ea40000300a00 */
[----:B------:R0:W-:Y:S02]  /*4a9a0*/  STL.64 [R1+0x61c0], R26 ;  /* 0x0061c01a01007387 */ /* 0x0001e40000100a00 */
[----:B------:R-:W2:Y:S11]  /*4a9b0*/  LDL.LU R24, [R1+0xd0] ;  /* 0x0000d00001187983 */ /* 0x000eb60000300800 */
[----:B------:R-:W-:Y:S06]  /*4a9c0*/  @!UPT UIADD3 URZ, URZ, URZ, URZ ;  /* 0x0000003f3f3ff290 */ /* 0x000fec000fffe03f */
[----:B------:R1:W-:Y:S01]  /*4a9d0*/  STL.64 [R1+0x120], R8 ;  /* 0x0001200801007387 */ /* 0x0003e20000100a00 */
[----:B------:R3:W-:Y:S02]  /*4a9e0*/  STL.64 [R1+0x128], R10 ;  /* 0x0001280a01007387 */ /* 0x0007e40000100a00 */
[----:B------:R-:W2:Y:S02]  /*4a9f0*/  LDL.LU R25, [R1+0xd4] ;  /* 0x0000d40001197983 */ /* 0x000ea40000300800 */
[----:B0-----:R-:W2:Y:S01]  /*4aa00*/  LDL.LU R26, [R1+0xd8] ;  /* 0x0000d800011a7983 */ /* 0x001ea20000300800 */
[----:B------:R-:W2:Y:S04]  /*4aa10*/  LDL.LU R27, [R1+0xdc] ;  /* 0x0000dc00011b7983 */ /* 0x000ea80000300800 */
[----:B-1----:R-:W2:Y:S01]  /*4aa20*/  LDL.LU R8, [R1+0x30] ;  /* 0x0000300001087983 */ /* 0x002ea20000300800 */
[----:B------:R-:W2:Y:S02]  /*4aa30*/  LDL.LU R9, [R1+0x34] ;  /* 0x0000340001097983 */ /* 0x000ea40000300800 */
[----:B---3--:R-:W3:Y:S02]  /*4aa40*/  LDL.LU R10, [R1+0x38] ;  /* 0x00003800010a7983 */ /* 0x008ee40000300800 */
[----:B------:R-:W-:-:S02]  /*4aa50*/  IMAD.MOV.U32 R11, RZ, RZ, R28 ;  /* 0x000000ffff0b7224 */ /* 0x000fc400078e001c */
[----:B------:R-:W4:Y:S04]  /*4aa60*/  LDL.LU R28, [R1+0x61d0] ;  /* 0x0061d000011c7983 */ /* 0x000f280000300800 */
[----:B---3--:R0:W-:Y:S01]  /*4aa70*/  STL.64 [R1+0x6118], R10 ;  /* 0x0061180a01007387 */ /* 0x0081e20000100a00 */
[----:B--2---:R-:W-:Y:S01]  /*4aa80*/  STL.64 [R1+0x6110], R8 ;  /* 0x0061100801007387 */ /* 0x004fe20000100a00 */
[----:B0-----:R-:W-:Y:S02]  /*4aa90*/  MOV R10, R2 ;  /* 0x00000002000a7202 */ /* 0x001fe40000000f00 */
[----:B------:R-:W-:Y:S01]  /*4aaa0*/  MOV R11, R0 ;  /* 0x00000000000b7202 */ /* 0x000fe20000000f00 */
[----:B------:R-:W-:Y:S02]  /*4aab0*/  MOV R2, R18 ;  /* 0x0000001200027202 */ /* 0x000fe40000000f00 */
[----:B------:R-:W-:-:S02]  /*4aac0*/  IMAD.MOV.U32 R0, RZ, RZ, R19 ;  /* 0x000000ffff007224 */ /* 0x000fc400078e0013 */
[----:B------:R0:W-:Y:S02]  /*4aad0*/  STL.64 [R1+0x61c8], R10 ;  /* 0x0061c80a01007387 */ /* 0x0001e40000100a00 */
[C---:B0-----:R-:W-:Y:S02]  /*4aae0*/  HMMA.16816.F32 R8, R4.reuse, R18, R24 ;  /* 0x000000120408723c */ /* 0x041fe40000001818 */
[----:B----4-:R-:W0:Y:S11]  /*4aaf0*/  LDSM.16.MT88.4 R16, [R28+0xd000] ;  /* 0x00d000001c10783b */ /* 0x010e360000004200 */
[----:B------:R-:W-:Y:S10]  /*4ab00*/  @!UPT UIADD3 URZ, URZ, URZ, URZ ;  /* 0x0000003f3f3ff290 */ /* 0x000ff4000fffe03f */
[----:B------:R-:W-:Y:S01]  /*4ab10*/  STL.64 [R1+0x1e0], R8 ;  /* 0x0001e00801007387 */ /* 0x000fe20000100a00 */
[----:B------:R-:W-:Y:S03]  /*4ab20*/  STL.64 [R1+0x1e8], R10 ;  /* 0x0001e80a01007387 */ /* 0x000fe60000100a00 */
[----:B0-----:R0:W-:Y:S01]  /*4ab30*/  STL.64 [R1+0x60e0], R18 ;  /* 0x0060e01201007387 */ /* 0x0011e20000100a00 */
[----:B------:R1:W-:Y:S02]  /*4ab40*/  STL.64 [R1+0x60d8], R16 ;  /* 0x0060d81001007387 */ /* 0x0003e40000100a00 */
[----:B0-----:R-:W-:Y:S01]  /*4ab50*/  IMAD.MOV.U32 R19, RZ, RZ, R20 ;  /* 0x000000ffff137224 */ /* 0x001fe200078e0014 */
[----:B------:R-:W-:Y:S01]  /*4ab60*/  MOV R18, R21 ;  /* 0x0000001500127202 */ /* 0x000fe20000000f00 */
[----:B------:R-:W2:Y:S01]  /*4ab70*/  LDL.LU R20, [R1+0x40] ;  /* 0x0000400001147983 */ /* 0x000ea20000300800 */
[----:B-1----:R-:W-:Y:S01]  /*4ab80*/  MOV R17, R22 ;  /* 0x0000001600117202 */ /* 0x002fe20000000f00 */
[----:B------:R-:W2:Y:S01]  /*4ab90*/  LDL.LU R21, [R1+0x44] ;  /* 0x0000440001157983 */ /* 0x000ea20000300800 */
[----:B------:R-:W-:Y:S01]  /*4aba0*/  MOV R16, R23 ;  /* 0x0000001700107202 */ /* 0x000fe20000000f00 */
[----:B------:R-:W3:Y:S01]  /*4abb0*/  LDL.LU R22, [R1+0x48] ;  /* 0x0000480001167983 */ /* 0x000ee20000300800 */
[----:B------:R-:W3:Y:S03]  /*4abc0*/  LDL.LU R23, [R1+0x4c] ;  /* 0x00004c0001177983 */ /* 0x000ee60000300800 */
        /* <DEDUP_REMOVED lines=16> */
[----:B------:R-:W4:Y:S01]  /*4acd0*/  LDL.LU R24, [R1+0x170] ;  /* 0x0001700001187983 */ /* 0x000f220000300800 */
[----:B------:R-:W4:Y:S02]  /*4ace0*/  LDL.LU R25, [R1+0x174] ;  /* 0x0001740001197983 */ /* 0x000f240000300800 */
[----:B------:R-:W4:Y:S02]  /*4acf0*/  LDL.LU R26, [R1+0x178] ;  /* 0x00017800011a7983 */ /* 0x000f240000300800 */
[----:B------:R-:W4:Y:S01]  /*4ad00*/  LDL.LU R27, [R1+0x17c] ;  /* 0x00017c00011b7983 */ /* 0x000f220000300800 */
        /* <DEDUP_REMOVED lines=11> */
[----:B------:R-:W2:Y:S01]  /*4adc0*/  LDL.LU R23, [R1+0x14c] ;  /* 0x00014c0001177983 */ /* 0x000ea20000300800 */
[----:B------:R-:W-:Y:S01]  /*4add0*/  STL.64 [R1+0x6128], R18 ;  /* 0x0061281201007387 */ /* 0x000fe20000100a00 */
[----:B------:R0:W-:Y:S03]  /*4ade0*/  STL.64 [R1+0x6120], R16 ;  /* 0x0061201001007387 */ /* 0x0001e60000100a00 */
[----:B0-----:R-:W3:Y:S01]  /*4adf0*/  LDL.LU R16, [R1+0xa0] ;  /* 0x0000a00001107983 */ /* 0x001ee20000300800 */
[----:B------:R-:W3:Y:S02]  /*4ae00*/  LDL.LU R17, [R1+0xa4] ;  /* 0x0000a40001117983 */ /* 0x000ee40000300800 */
[----:B------:R-:W2:Y:S02]  /*4ae10*/  LDL.LU R18, [R1+0xa8] ;  /* 0x0000a80001127983 */ /* 0x000ea40000300800 */
[----:B------:R-:W2:Y:S01]  /*4ae20*/  LDL.LU R19, [R1+0xac] ;  /* 0x0000ac0001137983 */ /* 0x000ea20000300800 */
[C---:B----4-:R-:W-:Y:S01]  /*4ae30*/  HMMA.16816.F32 R8, R4.reuse, R14, R8 ;  /* 0x0000000e0408723c */ /* 0x050fe20000001808 */
[----:B--2---:R-:W-:Y:S01]  /*4ae40*/  STL.64 [R1+0x6138], R18 ;  /* 0x0061381201007387 */ /* 0x004fe20000100a00 */
[----:B---3--:R0:W-:Y:S03]  /*4ae50*/  STL.64 [R1+0x6130], R16 ;  /* 0x0061301001007387 */ /* 0x0081e60000100a00 */
[----:B0-----:R-:W2:Y:S01]  /*4ae60*/  LDL.LU R16, [R1+0xb0] ;  /* 0x0000b00001107983 */ /* 0x001ea20000300800 */
[----:B------:R-:W2:Y:S02]  /*4ae70*/  LDL.LU R17, [R1+0xb4] ;  /* 0x0000b40001117983 */ /* 0x000ea40000300800 */
[----:B------:R-:W3:Y:S02]  /*4ae80*/  LDL.LU R18, [R1+0xb8] ;  /* 0x0000b80001127983 */ /* 0x000ee40000300800 */
[----:B------:R-:W3:Y:S02]  /*4ae90*/  LDL.LU R19, [R1+0xbc] ;  /* 0x0000bc0001137983 */ /* 0x000ee40000300800 */
[----:B---3--:R-:W-:Y:S01]  /*4aea0*/  STL.64 [R1+0x6148], R18 ;  /* 0x0061481201007387 */ /* 0x008fe20000100a00 */
[----:B--2---:R-:W-:Y:S10]  /*4aeb0*/  STL.64 [R1+0x6140], R16 ;  /* 0x0061401001007387 */ /* 0x004ff40000100a00 */
[----:B------:R-:W-:Y:S02]  /*4aec0*/  STL.64 [R1+0x250], R8 ;  /* 0x0002500801007387 */ /* 0x000fe40000100a00 */
[----:B------:R-:W-:Y:S02]  /*4aed0*/  STL.64 [R1+0x258], R10 ;  /* 0x0002580a01007387 */ /* 0x000fe40000100a00 */
[----:B------:R-:W0:Y:S04]  /*4aee0*/  LDSM.16.MT88.4 R8, [R28+0xd080] ;  /* 0x00d080001c08783b */ /* 0x000e280000004200 */
[----:B0-----:R-:W-:Y:S01]  /*4aef0*/  STL.64 [R1], R8 ;  /* 0x0000000801007387 */ /* 0x001fe20000100a00 */
[----:B------:R0:W-:Y:S03]  /*4af00*/  STL.64 [R1+0x8], R10 ;  /* 0x0000080a01007387 */ /* 0x0001e60000100a00 */
[----:B0-----:R-:W2:Y:S01]  /*4af10*/  LDL.LU.64 R10, [R1+0x61c8] ;  /* 0x0061c800010a7983 */ /* 0x001ea20000300a00 */
[----:B------:R-:W-:Y:S01]  /*4af20*/  STL [R1+0x60ac], R28 ;  /* 0x0060ac1c01007387 */ /* 0x000fe20000100800 */
[C---:B--2---:R-:W-:Y:S11]  /*4af30*/  HMMA.16816.F32 R24, R4.reuse, R10, R24 ;  /* 0x0000000a0418723c */ /* 0x044ff60000001818 */
[----:B------:R-:W-:Y:S11]  /*4af40*/  @!UPT UIADD3 URZ, URZ, URZ, URZ ;  /* 0x0000003f3f3ff290 */ /* 0x000ff6000fffe03f */
[----:B------:R-:W-:Y:S01]  /*4af50*/  @!UPT UIADD3 URZ, URZ, URZ, URZ ;  /* 0x0000003f3f3ff290 */ /* 0x000fe2000fffe03f */
[----:B------:R-:W-:Y:S01]  /*4af60*/  STL.64 [R1+0x2c0], R24 ;  /* 0x0002c01801007387 */ /* 0x000fe20000100a00 */
[----:B------:R0:W-:Y:S03]  /*4af70*/  STL.64 [R1+0x2c8], R26 ;  /* 0x0002c81a01007387 */ /* 0x0001e60000100a00 */
[----:B0-----:R-:W2:Y:S01]  /*4af80*/  LDL.LU.64 R26, [R1+0x61c0] ;  /* 0x0061c000011a7983 */ /* 0x001ea20000300a00 */
[----:B------:R-:W-:Y:S02]  /*4af90*/  MOV R18, R2 ;  /* 0x0000000200127202 */ /* 0x000fe40000000f00 */
[----:B------:R-:W-:Y:S01]  /*4afa0*/  MOV R19, R0 ;  /* 0x0000000000137202 */ /* 0x000fe20000000f00 */
[----:B--2---:R-:W-:Y:S01]  /*4afb0*/  HMMA.16816.F32 R4, R4, R26, R20 ;  /* 0x0000001a0404723c */ /* 0x004fe20000001814 */
[----:B------:R-:W2:Y:S01]  /*4afc0*/  LDL.LU.64 R22, [R1+0x61b8] ;  /* 0x0061b80001167983 */ /* 0x000ea20000300a00 */
[----:B------:R-:W2:Y:S02]  /*4afd0*/  LDL.LU.64 R20, [R1+0x61b0] ;  /* 0x0061b00001147983 */ /* 0x000ea40000300a00 */
[----:B------:R-:W2:Y:S02]  /*4afe0*/  LDL.LU.64 R26, [R1+0x61a8] ;  /* 0x0061a800011a7983 */ /* 0x000ea40000300a00 */
[----:B------:R-:W2:Y:S11]  /*4aff0*/  LDL.LU.64 R24, [R1+0x61a0] ;  /* 0x0061a00001187983 */ /* 0x000eb60000300a00 */
[----:B------:R-:W-:Y:S06]  /*4b000*/  @!UPT UIADD3 URZ, URZ, URZ, URZ ;  /* 0x0000003f3f3ff290 */ /* 0x000fec000fffe03f */
[----:B------:R-:W-:Y:S01]  /*4b010*/  STL.64 [R1+0x240], R4 ;  /* 0x0002400401007387 */ /* 0x000fe20000100a00 */
[----:B------:R0:W-:Y:S03]  /*4b020*/  STL.64 [R1+0x248], R6 ;  /* 0x0002480601007387 */ /* 0x0001e60000100a00 */
        /* <DEDUP_REMOVED lines=15> */
[----:B------:R-:W-:Y:S02]  /*4b120*/  STL.64 [R1+0x6158], R14 ;  /* 0x0061580e01007387 */ /* 0x000fe40000100a00 */
[----:B------:R0:W-:Y:S01]  /*4b130*/  STL [R1+0x6150], R13 ;  /* 0x0061500d01007387 */ /* 0x0001e20000100800 */
[----:B------:R-:W4:Y:S04]  /*4b140*/  LDL.LU R12, [R1+0xc0] ;  /* 0x0000c000010c7983 */ /* 0x000f280000300800 */
[----:B0-----:R-:W4:Y:S01]  /*4b150*/  LDL.LU R13, [R1+0xc4] ;  /* 0x0000c400010d7983 */ /* 0x001f220000300800 */
[----:B------:R-:W4:Y:S02]  /*4b160*/  LDL.LU R14, [R1+0xc8] ;  /* 0x0000c800010e7983 */ /* 0x000f240000300800 */
[----:B------:R-:W4:Y:S01]  /*4b170*/  LDL.LU R15, [R1+0xcc] ;  /* 0x0000cc00010f7983 */ /* 0x000f220000300800 */
[C---:B--2---:R-:W-:Y:S11]  /*4b180*/  HMMA.16816.F32 R20, R24.reuse, R10, R20 ;  /* 0x0000000a1814723c */ /* 0x044ff60000001814 */
[----:B------:R-:W-:Y:S11]  /*4b190*/  @!UPT UIADD3 URZ, URZ, URZ, URZ ;  /* 0x0000003f3f3ff290 */ /* 0x000ff6000fffe03f */
[----:B------:R-:W-:Y:S01]  /*4b1a0*/  @!UPT UIADD3 URZ, URZ, URZ, URZ ;  /* 0x0000003f3f3ff290 */ /* 0x000fe2000fffe03f */
[----:B------:R-:W-:Y:S01]  /*4b1b0*/  STL.64 [R1+0x1c0], R20 ;  /* 0x0001c01401007387 */ /* 0x000fe20000100a00 */
[----:B------:R0:W-:Y:S03]  /*4b1c0*/  STL.64 [R1+0x1c8], R22 ;  /* 0x0001c81601007387 */ /* 0x0001e60000100a00 */
[----:B0-----:R-:W3:Y:S01]  /*4b1d0*/  LDL.LU.64 R22, [R1+0x6178] ;  /* 0x0061780001167983 */ /* 0x001ee20000300a00 */
[----:B------:R-:W3:Y:S02]  /*4b1e0*/  LDL.LU.64 R20, [R1+0x6170] ;  /* 0x0061700001147983 */ /* 0x000ee40000300a00 */
[----:B---3--:R-:W-:Y:S01]  /*4b1f0*/  HMMA.16816.F32 R24, R24, R6, R20 ;  /* 0x000000061818723c */ /* 0x008fe20000001814 */
[----:B------:R-:W4:Y:S01]  /*4b200*/  LDL.LU.64 R22, [R1+0x6168] ;  /* 0x0061680001167983 */ /* 0x000f220000300a00 */
[----:B------:R-:W4:Y:S11]  /*4b210*/  LDL.LU.64 R20, [R1+0x6160] ;  /* 0x0061600001147983 */ /* 0x000f360000300a00 */
[----:B------:R-:W-:Y:S10]  /*4b220*/  @!UPT UIADD3 URZ, URZ, URZ, URZ ;  /* 0x0000003f3f3ff290 */ /* 0x000ff4000fffe03f */
[----:B------:R0:W-:Y:S01]  /*4b230*/  STL.64 [R1+0x1b0], R24 ;  /* 0x0001b01801007387 */ /* 0x0001e20000100a00 */
[----:B------:R1:W-:Y:S03]  /*4b240*/  STL.64 [R1+0x1b8], R26 ;  /* 0x0001b81a01007387 */ /* 0x0003e60000100a00 */
[----:B0-----:R-:W2:Y:S01]  /*4b250*/  LDL.LU R24, [R1+0x20] ;  /* 0x0000200001187983 */ /* 0x001ea20000300800 */
[----:B------:R-:W2:Y:S02]  /*4b260*/  LDL.LU R25, [R1+0x24] ;  /* 0x0000240001197983 */ /* 0x000ea40000300800 */
[----:B-1----:R-:W2:Y:S02]  /*4b270*/  LDL.LU R26, [R1+0x28] ;  /* 0x00002800011a7983 */ /* 0x002ea40000300800 */
[----:B------:R-:W2:Y:S01]  /*4b280*/  LDL.LU R27, [R1+0x2c] ;  /* 0x00002c00011b7983 */ /* 0x000ea20000300800 */
[C---:B----4-:R-:W-:Y:S01]  /*4b290*/  HMMA.16816.F32 R16, R20.reuse, R18, R12 ;  /* 0x000000121410723c */ /* 0x050fe2000000180c */
[----:B------:R-:W3:Y:S01]  /*4b2a0*/  LDL.LU.64 R14, [R1+0x6158] ;  /* 0x00615800010e7983 */ /* 0x000ee20000300a00 */
[----:B------:R-:W4:Y:S11]  /*4b2b0*/  LDL.LU R13, [R1+0x6150] ;  /* 0x00615000010d7983 */ /* 0x000f360000300800 */
        /* <DEDUP_REMOVED lines=11> */
[----:B------:R-:W3:Y:S01]  /*4b370*/  LDL.LU.64 R16, [R1+0x6130] ;  /* 0x0061300001107983 */ /* 0x000ee20000300a00 */
[----:B------:R-:W-:Y:S01]  /*4b380*/  MOV R2, R6 ;  /* 0x0000000600027202 */ /* 0x000fe20000000f00 */
[----:B------:R-:W-:Y:S01]  /*4b390*/  IMAD.MOV.U32 R0, RZ, RZ, R7 ;  /* 0x000000ffff007224 */ /* 0x000fe200078e0007 */
[C---:B---3--:R-:W-:Y:S08]  /*4b3a0*/  HMMA.16816.F32 R8, R20.reuse, R10, R16 ;  /* 0x0000000a1408723c */ /* 0x048ff00000001810 */
[----:B--2---:R-:W-:Y:S01]  /*4b3b0*/  HMMA.16816.F32 R20, R20, R6, R24 ;  /* 0x000000061414723c */ /* 0x004fe20000001818 */
[----:B------:R-:W0:Y:S04]  /*4b3c0*/  LDSM.16.MT88.4 R4, [R29+0xe000] ;  /* 0x00e000001d04783b */ /* 0x000e280000004200 */
[----:B------:R-:W2:Y:S01]  /*4b3d0*/  LDL.LU.64 R18, [R1+0x6128] ;  /* 0x0061280001127983 */ /* 0x000ea20000300a00 */
[----:B------:R-:W2:Y:S09]  /*4b3e0*/  LDL.LU.64 R16, [R1+0x6120] ;  /* 0x0061200001107983 */ /* 0x000eb20000300a00 */
[----:B------:R-:W-:Y:S01]  /*4b3f0*/  STL.64 [R1+0x180], R8 ;  /* 0x0001800801007387 */ /* 0x000fe20000100a00 */
[----:B------:R1:W-:Y:S03]  /*4b400*/  STL.64 [R1+0x188], R10 ;  /* 0x0001880a01007387 */ /* 0x0003e60000100a00 */
[----:B-1----:R-:W2:Y:S01]  /*4b410*/  LDL.LU.64 R10, [R1+0x6118] ;  /* 0x00611800010a7983 */ /* 0x002ea20000300a00 */
[----:B------:R-:W2:Y:S03]  /*4b420*/  LDL.LU.64 R8, [R1+0x6110] ;  /* 0x0061100001087983 */ /* 0x000ea60000300a00 */
[----:B------:R-:W-:Y:S02]  /*4b430*/  STL.64 [R1+0x160], R20 ;  /* 0x0001601401007387 */ /* 0x000fe40000100a00 */
[----:B------:R-:W-:Y:S01]  /*4b440*/  STL.64 [R1+0x168], R22 ;  /* 0x0001681601007387 */ /* 0x000fe20000100a00 */
[----:B0-----:R0:W-:Y:S01]  /*4b450*/  STL.64 [R1+0x6048], R6 ;  /* 0x0060480601007387 */ /* 0x0011e20000100a00 */
[----:B------:R-:W-:Y:S03]  /*4b460*/  STL.64 [R1+0x6040], R4 ;  /* 0x0060400401007387 */ /* 0x000fe60000100a00 */
[----:B0-----:R-:W2:Y:S02]  /*4b470*/  LDL.LU.64 R6, [R1+0x58] ;  /* 0x0000580001067983 */ /* 0x001ea40000300a00 */
[----:B--2---:R-:W-:Y:S02]  /*4b480*/  HMMA.16816.F32 R20, R16, R6, R8 ;  /* 0x000000061014723c */ /* 0x004fe40000001808 */
[----:B----4-:R-:W0:Y:S04]  /*4b490*/  LDSM.16.M88.4 R8, [R13+0x20180] ;  /* 0x020180000d08783b */ /* 0x010e280000000200 */
[----:B------:R-:W-:Y:S11]  /*4b4a0*/  STL.64 [R1+0x60e8], R6 ;  /* 0x0060e80601007387 */ /* 0x000ff60000100a00 */
[----:B------:R-:W-:Y:S06]  /*4b4b0*/  @!UPT UIADD3 URZ, URZ, URZ, URZ ;  /* 0x0000003f3f3ff290 */ /* 0x000fec000fffe03f */
[----:B------:R-:W-:Y:S01]  /*4b4c0*/  STL.64 [R1+0x110], R20 ;  /* 0x0001101401007387 */ /* 0x000fe20000100a00 */
[----:B------:R-:W-:Y:S02]  /*4b4d0*/  STL.64 [R1+0x118], R22 ;  /* 0x0001181601007387 */ /* 0x000fe40000100a00 */
[----:B------:R-:W1:Y:S01]  /*4b4e0*/  LDSM.16.M88.4 R20, [R13+0x28180] ;  /* 0x028180000d14783b */ /* 0x000e620000000200 */
[----:B0-----:R-:W-:Y:S03]  /*4b4f0*/  STL [R1+0x5e44], R10 ;  /* 0x005e440a01007387 */ /* 0x001fe60000100800 */
[----:B------:R-:W-:Y:S02]  /*4b500*/  STL [R1+0x5e40], R11 ;  /* 0x005e400b01007387 */ /* 0x000fe40000100800 */
[----:B------:R-:W-:Y:S02]  /*4b510*/  STL.64 [R1+0x6050], R8 ;  /* 0x0060500801007387 */ /* 0x000fe40000100a00 */
[----:B------:R-:W2:Y:S01]  /*4b520*/  LDL.LU R4, [R1+0x270] ;  /* 0x0002700001047983 */ /* 0x000ea20000300800 */
[----:B-1----:R-:W-:Y:S01]  /*4b530*/  STL.64 [R1+0x20], R20 ;  /* 0x0000201401007387 */ /* 0x002fe20000100a00 */
[----:B------:R-:W-:Y:S02]  /*4b540*/  STL.64 [R1+0x28], R22 ;  /* 0x0000281601007387 */ /* 0x000fe40000100a00 */
[----:B------:R-:W2:Y:S02]  /*4b550*/  LDL.LU R5, [R1+0x274] ;  /* 0x0002740001057983 */ /* 0x000ea40000300800 */
[----:B------:R-:W3:Y:S01]  /*4b560*/  LDL.LU R6, [R1+0x278] ;  /* 0x0002780001067983 */ /* 0x000ee20000300800 */
[----:B------:R-:W3:Y:S04]  /*4b570*/  LDL.LU R7, [R1+0x27c] ;  /* 0x00027c0001077983 */ /* 0x000ee80000300800 */
[----:B------:R-:W0:Y:S04]  /*4b580*/  LDSM.16.M88.4 R20, [R13+0x30180] ;  /* 0x030180000d14783b */ /* 0x000e280000000200 */
[----:B---3--:R-:W-:Y:S01]  /*4b590*/  STL.64 [R1+0x60f8], R6 ;  /* 0x0060f80601007387 */ /* 0x008fe20000100a00 */
[----:B--2---:R1:W-:Y:S03]  /*4b5a0*/  STL.64 [R1+0x60f0], R4 ;  /* 0x0060f00401007387 */ /* 0x0043e60000100a00 */
[----:B-1----:R-:W2:Y:S01]  /*4b5b0*/  LDL.LU R4, [R1+0x320] ;  /* 0x0003200001047983 */ /* 0x002ea20000300800 */
[----:B------:R-:W2:Y:S02]  /*4b5c0*/  LDL.LU R5, [R1+0x324] ;  /* 0x0003240001057983 */ /* 0x000ea40000300800 */
[----:B------:R-:W3:Y:S02]  /*4b5d0*/  LDL.LU R6, [R1+0x328] ;  /* 0x0003280001067983 */ /* 0x000ee40000300800 */
[----:B------:R-:W3:Y:S01]  /*4b5e0*/  LDL.LU R7, [R1+0x32c] ;  /* 0x00032c0001077983 */ /* 0x000ee20000300800 */
[----:B0-----:R-:W-:Y:S01]  /*4b5f0*/  MOV R26, R20 ;  /* 0x00000014001a7202 */ /* 0x001fe20000000f00 */
        /* <DEDUP_REMOVED lines=9> */
[----:B------:R0:W-:Y:S02]  /*4b690*/  STL [R1+0x60c4], R26 ;  /* 0x0060c41a01007387 */ /* 0x0001e40000100800 */
[----:B------:R-:W3:Y:S01]  /*4b6a0*/  LDL.LU R24, [R1+0x2a0] ;  /* 0x0002a00001187983 */ /* 0x000ee20000300800 */
[----:B------:R-:W3:Y:S04]  /*4b6b0*/  LDL.LU R25, [R1+0x2a4] ;  /* 0x0002a40001197983 */ /* 0x000ee80000300800 */
[----:B------:R-:W1:Y:S04]  /*4b6c0*/  LDSM.16.M88.4 R20, [R13+0x38180] ;  /* 0x038180000d14783b */ /* 0x000e680000000200 */
[----:B0-----:R-:W4:Y:S01]  /*4b6d0*/  LDL.LU R26, [R1+0x2a8] ;  /* 0x0002a800011a7983 */ /* 0x001f220000300800 */
[----:B------:R-:W4:Y:S01]  /*4b6e0*/  LDL.LU R27, [R1+0x2ac] ;  /* 0x0002ac00011b7983 */ /* 0x000f220000300800 */
[----:B------:R-:W-:-:S02]  /*4b6f0*/  MOV R10, R2 ;  /* 0x00000002000a7202 */ /* 0x000fc40000000f00 */
[----:B-1----:R-:W-:Y:S02]  /*4b700*/  MOV R2, R20 ;  /* 0x0000001400027202 */ /* 0x002fe40000000f00 */
[----:B------:R-:W-:Y:S01]  /*4b710*/  MOV R8, R21 ;  /* 0x0000001500087202 */ /* 0x000fe20000000f00 */
[----:B----4-:R-:W-:Y:S01]  /*4b720*/  STL.64 [R1+0x60d0], R26 ;  /* 0x0060d01a01007387 */ /* 0x010fe20000100a00 */
[----:B---3--:R0:W-:Y:S03]  /*4b730*/  STL.64 [R1+0x60c8], R24 ;  /* 0x0060c81801007387 */ /* 0x0081e60000100a00 */
[----:B0-----:R-:W3:Y:S01]  /*4b740*/  LDL.LU R24, [R1+0x2b0] ;  /* 0x0002b00001187983 */ /* 0x001ee20000300800 */
[----:B------:R-:W3:Y:S02]  /*4b750*/  LDL.LU R25, [R1+0x2b4] ;  /* 0x0002b40001197983 */ /* 0x000ee40000300800 */
[----:B------:R-:W3:Y:S02]  /*4b760*/  LDL.LU R26, [R1+0x2b8] ;  /* 0x0002b800011a7983 */ /* 0x000ee40000300800 */
[----:B------:R-:W3:Y:S01]  /*4b770*/  LDL.LU R27, [R1+0x2bc] ;  /* 0x0002bc00011b7983 */ /* 0x000ee20000300800 */
[----:B------:R-:W-:Y:S01]  /*4b780*/  STL.64 [R1+0x30], R20 ;  /* 0x0000301401007387 */ /* 0x000fe20000100a00 */
[----:B------:R-:W-:Y:S02]  /*4b790*/  STL.64 [R1+0x38], R22 ;  /* 0x0000381601007387 */ /* 0x000fe40000100a00 */
[----:B------:R-:W0:Y:S04]  /*4b7a0*/  LDSM.16.MT88.4 R20, [R29+0xe080] ;  /* 0x00e080001d14783b */ /* 0x000e280000004200 */
[----:B------:R-:W-:Y:S01]  /*4b7b0*/  STL [R1+0x60c0], R2 ;  /* 0x0060c00201007387 */ /* 0x000fe20000100800 */
[C---:B--2---:R-:W-:Y:S01]  /*4b7c0*/  HMMA.16816.F32 R12, R16.reuse, R14, R4 ;  /* 0x0000000e100c723c */ /* 0x044fe20000001804 */
[----:B0-----:R0:W-:Y:S01]  /*4b7d0*/  STL.64 [R1+0x6008], R22 ;  /* 0x0060081601007387 */ /* 0x0011e20000100a00 */
[----:B------:R-:W-:Y:S03]  /*4b7e0*/  STL.64 [R1+0x6000], R20 ;  /* 0x0060001401007387 */ /* 0x000fe60000100a00 */
[----:B0-----:R-:W2:Y:S01]  /*4b7f0*/  LDL.LU.64 R22, [R1+0x88] ;  /* 0x0000880001167983 */ /* 0x001ea20000300a00 */
[----:B------:R-:W-:Y:S02]  /*4b800*/  STL [R1+0x5ee0], R29 ;  /* 0x005ee01d01007387 */ /* 0x000fe40000100800 */
[----:B------:R-:W2:Y:S02]  /*4b810*/  LDL.LU.64 R6, [R1+0x6108] ;  /* 0x0061080001067983 */ /* 0x000ea40000300a00 */
[----:B------:R-:W2:Y:S11]  /*4b820*/  LDL.LU.64 R4, [R1+0x6100] ;  /* 0x0061000001047983 */ /* 0x000eb60000300a00 */
[----:B------:R-:W-:Y:S02]  /*4b830*/  @!UPT UIADD3 URZ, URZ, URZ, URZ ;  /* 0x0000003f3f3ff290 */ /* 0x000fe4000fffe03f */
        /* <DEDUP_REMOVED lines=9> */
[----:B--2---:R-:W-:Y:S11]  /*4b8d0*/  HMMA.16816.F32 R4, R16, R22, R4 ;  /* 0x000000161004723c */ /* 0x004ff60000001804 */
[----:B------:R-:W-:Y:S11]  /*4b8e0*/  @!UPT UIADD3 URZ, URZ, URZ, URZ ;  /* 0x0000003f3f3ff290 */ /* 0x000ff6000fffe03f */
[----:B------:R-:W-:Y:S01]  /*4b8f0*/  @!UPT UIADD3 URZ, URZ, URZ, URZ ;  /* 0x0000003f3f3ff290 */ /* 0x000fe2000fffe03f */
[----:B------:R-:W-:Y:S01]  /*4b900*/  STL.64 [R1+0xf0], R4 ;  /* 0x0000f00401007387 */ /* 0x000fe20000100a00 */
[----:B------:R0:W-:Y:S03]  /*4b910*/  STL.64 [R1+0xf8], R6 ;  /* 0x0000f80601007387 */ /* 0x0001e60000100a00 */
[----:B0-----:R-:W2:Y:S01]  /*4b920*/  LDL.LU.64 R6, [R1+0x60f8] ;  /* 0x0060f80001067983 */ /* 0x001ea20000300a00 */
[----:B------:R-:W2:Y:S01]  /*4b930*/  LDL.LU.64 R4, [R1+0x60f0] ;  /* 0x0060f00001047983 */ /* 0x000ea20000300a00 */
[----:B------:R-:W-:-:S07]  /*4b940*/  MOV R11, R0 ;  /* 0x00000000000b7202 */ /* 0x000fce0000000f00 */
[----:B--2---:R-:W-:Y:S01]  /*4b950*/  HMMA.16816.F32 R16, R16, R10, R4 ;  /* 0x0000000a1010723c */ /* 0x004fe20000001804 */
[----:B------:R-:W2:Y:S11]  /*4b960*/  LDL.LU.64 R6, [R1+0x60e8] ;  /* 0x0060e80001067983 */ /* 0x000eb60000300a00 */
[----:B------:R-:W-:Y:S11]  /*4b970*/  @!UPT UIADD3 URZ, URZ, URZ, URZ ;  /* 0x0000003f3f3ff290 */ /* 0x000ff6000fffe03f */
[----:B------:R-:W-:Y:S01]  /*4b980*/  STL.64 [R1+0x140], R16 ;  /* 0x0001401001007387 */ /* 0x000fe20000100a00 */
[----:B------:R0:W-:Y:S01]  /*4b990*/  STL [R1+0x14c], R19 ;  /* 0x00014c1301007387 */ /* 0x0001e20000100800 */
[----:B------:R-:W-:Y:S02]  /*4b9a0*/  MOV R29, R18 ;  /* 0x00000012001d7202 */ /* 0x000fe40000000f00 */
[----:B0-----:R-:W3:Y:S01]  /*4b9b0*/  LDL.LU.64 R18, [R1+0x60e0] ;  /* 0x0060e00001127983 */ /* 0x001ee20000300a00 */
[----:B------:R-:W3:Y:S02]  /*4b9c0*/  LDL.LU.64 R16, [R1+0x60d8] ;  /* 0x0060d80001107983 */ /* 0x000ee40000300a00 */
[----:B------:R-:W-:Y:S02]  /*4b9d0*/  STL [R1+0x5f18], R29 ;  /* 0x005f181d01007387 */ /* 0x000fe40000100800 */
[----:B--2---:R-:W-:Y:S01]  /*4b9e0*/  IMAD.MOV.U32 R28, RZ, RZ, R6 ;  /* 0x000000ffff1c7224 */ /* 0x004fe200078e0006 */
[----:B------:R-:W-:Y:S01]  /*4b9f0*/  MOV R0, R7 ;  /* 0x0000000700007202 */ /* 0x000fe20000000f00 */
[C---:B---3--:R-:W-:Y:S11]  /*4ba00*/  HMMA.16816.F32 R24, R16.reuse, R6, R24 ;  /* 0x000000061018723c */ /* 0x048ff60000001818 */
[----:B------:R-:W-:Y:S11]  /*4ba10*/  @!UPT UIADD3 URZ, URZ, URZ, URZ ;  /* 0x0000003f3f3ff290 */ /* 0x000ff6000fffe03f */
[----:B------:R-:W-:Y:S01]  /*4ba20*/  @!UPT UIADD3 URZ, URZ, URZ, URZ ;  /* 0x0000003f3f3ff290 */ /* 0x000fe2000fffe03f */
[----:B------:R-:W-:Y:S01]  /*4ba30*/  STL.64 [R1+0x2b0], R24 ;  /* 0x0002b01801007387 */ /* 0x000fe20000100a00 */
[----:B------:R0:W-:Y:S03]  /*4ba40*/  STL.64 [R1+0x2b8], R26 ;  /* 0x0002b81a01007387 */ /* 0x0001e60000100a00 */
[----:B0-----:R-:W2:Y:S01]  /*4ba50*/  LDL.LU.64 R26, [R1+0x60d0] ;  /* 0x0060d000011a7983 */ /* 0x001ea20000300a00 */
[----:B------:R-:W2:Y:S02]  /*4ba60*/  LDL.LU.64 R24, [R1+0x60c8] ;  /* 0x0060c80001187983 */ /* 0x000ea40000300a00 */
[----:B------:R-:W3:Y:S02]  /*4ba70*/  LDL.LU R4, [R1] ;  /* 0x0000000001047983 */ /* 0x000ee40000300800 */
[----:B------:R-:W3:Y:S01]  /*4ba80*/  LDL.LU R5, [R1+0x4] ;  /* 0x0000040001057983 */ /* 0x000ee20000300800 */
[----:B------:R-:W2:Y:S01]  /*4ba90*/  LDL.LU R6, [R1+0x8] ;  /* 0x0000080001067983 */ /* 0x000ea20000300800 */
[----:B------:R-:W2:Y:S03]  /*4baa0*/  LDL.LU R7, [R1+0xc] ;  /* 0x00000c0001077983 */ /* 0x000ea60000300800 */
[----:B--2---:R0:W-:Y:S01]  /*4bab0*/  STL.64 [R1+0x60b8], R6 ;  /* 0x0060b80601007387 */ /* 0x0041e20000100a00 */
[----:B---3--:R-:W-:Y:S03]  /*4bac0*/  STL.64 [R1+0x60b0], R4 ;  /* 0x0060b00401007387 */ /* 0x008fe60000100a00 */
[----:B0-----:R-:W2:Y:S02]  /*4bad0*/  LDL.LU.64 R6, [R1+0x68] ;  /* 0x0000680001067983 */ /* 0x001ea40000300a00 */
[C---:B--2---:R-:W-:Y:S11]  /*4bae0*/  HMMA.16816.F32 R24, R16.reuse, R6, R24 ;  /* 0x000000061018723c */ /* 0x044ff60000001818 */
[----:B------:R-:W-:Y:S11]  /*4baf0*/  @!UPT UIADD3 URZ, URZ, URZ, URZ ;  /* 0x0000003f3f3ff290 */ /* 0x000ff6000fffe03f */
[----:B------:R-:W-:Y:S01]  /*4bb00*/  @!UPT UIADD3 URZ, URZ, URZ, URZ ;  /* 0x0000003f3f3ff290 */ /* 0x000fe2000fffe03f */
[----:B------:R-:W-:Y:S01]  /*4bb10*/  STL.64 [R1+0x280], R24 ;  /* 0x0002801801007387 */ /* 0x000fe20000100a00 */
[----:B------:R0:W-:Y:S03]  /*4bb20*/  STL.64 [R1+0x288], R26 ;  /* 0x0002881a01007387 */ /* 0x0001e60000100a00 */
[----:B0-----:R-:W2:Y:S01]  /*4bb30*/  LDL.LU R26, [R1+0x60c4] ;  /* 0x0060c400011a7983 */ /* 0x001ea20000300800 */
[----:B------:R-:W-:Y:S02]  /*4bb40*/  MOV R2, R6 ;  /* 0x0000000600027202 */ /* 0x000fe40000000f00 */
[----:B------:R-:W-:Y:S02]  /*4bb50*/  MOV R29, R7 ;  /* 0x00000007001d7202 */ /* 0x000fe40000000f00 */
[----:B----4-:R-:W-:Y:S01]  /*4bb60*/  HMMA.16816.F32 R4, R16, R22, R12 ;  /* 0x000000161004723c */ /* 0x010fe2000000180c */
[----:B------:R-:W-:Y:S01]  /*4bb70*/  IMAD.MOV.U32 R25, RZ, RZ, R22 ;  /* 0x000000ffff197224 */ /* 0x000fe200078e0016 */
[----:B------:R-:W-:-:S02]  /*4bb80*/  MOV R24, R23 ;  /* 0x0000001700187202 */ /* 0x000fc40000000f00 */
[----:B------:R-:W-:Y:S11]  /*4bb90*/  MOV R21, R9 ;  /* 0x0000000900157202 */ /* 0x000ff60000000f00 */
[----:B------:R-:W-:Y:S08]  /*4bba0*/  @!UPT UIADD3 URZ, URZ, URZ, URZ ;  /* 0x0000003f3f3ff290 */ /* 0x000ff0000fffe03f */
[----:B------:R-:W-:Y:S01]  /*4bbb0*/  STL.64 [R1+0x270], R4 ;  /* 0x0002700401007387 */ /* 0x000fe20000100a00 */
[----:B------:R-:W-:Y:S02]  /*4bbc0*/  STL.64 [R1+0x278], R6 ;  /* 0x0002780601007387 */ /* 0x000fe40000100a00 */
[----:B------:R-:W-:Y:S01]  /*4bbd0*/  STL.64 [R1+0x60a0], R24 ;  /* 0x0060a01801007387 */ /* 0x000fe20000100a00 */
[----:B--2---:R-:W-:-:S05]  /*4bbe0*/  MOV R20, R26 ;  /* 0x0000001a00147202 */ /* 0x004fca0000000f00 */
[----:B------:R0:W-:Y:S01]  /*4bbf0*/  STL.64 [R1+0x6020], R20 ;  /* 0x0060201401007387 */ /* 0x0001e20000100a00 */
[----:B------:R-:W2:Y:S02]  /*4bc00*/  LDL.LU R12, [R1+0x260] ;  /* 0x00026000010c7983 */ /* 0x000ea40000300800 */
[----:B------:R-:W2:Y:S02]  /*4bc10*/  LDL.LU R13, [R1+0x264] ;  /* 0x00026400010d7983 */ /* 0x000ea40000300800 */
[----:B------:R-:W3:Y:S01]  /*4bc20*/  LDL.LU R14, [R1+0x268] ;  /* 0x00026800010e7983 */ /* 0x000ee20000300800 */
[----:B------:R-:W3:Y:S04]  /*4bc30*/  LDL.LU R15, [R1+0x26c] ;  /* 0x00026c00010f7983 */ /* 0x000ee80000300800 */
[----:B0-----:R-:W4:Y:S04]  /*4bc40*/  LDL.64 R20, [R1+0x20] ;  /* 0x0000200001147983 */ /* 0x001f280000100a00 */
[----:B----4-:R-:W-:Y:S01]  /*4bc50*/  STL.64 [R1+0x6038], R20 ;  /* 0x0060381401007387 */ /* 0x010fe20000100a00 */
[----:B---3--:R-:W-:Y:S02]  /*4bc60*/  STL.64 [R1+0x6018], R14 ;  /* 0x0060180e01007387 */ /* 0x008fe40000100a00 */
[----:B--2---:R0:W-:Y:S02]  /*4bc70*/  STL.64 [R1+0x6010], R12 ;  /* 0x0060100c01007387 */ /* 0x0041e40000100a00 */
        /* <DEDUP_REMOVED lines=16> */
[----:B------:R-:W3:Y:S04]  /*4bd80*/  LDL R9, [R1+0x1704] ;  /* 0x0017040001097983 */ /* 0x000ee80000100800 */
        /* <DEDUP_REMOVED lines=10> */
[----:B------:R-:W4:Y:S02]  /*4be30*/  LDL.LU R22, [R1+0x338] ;  /* 0x0003380001167983 */ /* 0x000f240000300800 */
[----:B------:R-:W4:Y:S02]  /*4be40*/  LDL.LU R23, [R1+0x33c] ;  /* 0x00033c0001177983 */ /* 0x000f240000300800 */
[----:B----4-:R0:W-:Y:S01]  /*4be50*/  STL.64 [R1+0x6080], R22 ;  /* 0x0060801601007387 */ /* 0x0101e20000100a00 */
[----:B--2---:R-:W-:Y:S02]  /*4be60*/  STL.64 [R1+0x6078], R20 ;  /* 0x0060781401007387 */ /* 0x004fe40000100a00 */
[----:B0-----:R-:W-:-:S02]  /*4be70*/  IMAD.MOV.U32 R22, RZ, RZ, R2 ;  /* 0x000000ffff167224 */ /* 0x001fc400078e0002 */
[----:B------:R-:W2:Y:S01]  /*4be80*/  LDL.LU R2, [R1+0x60c0] ;  /* 0x0060c00001027983 */ /* 0x000ea20000300800 */
[----:B---3--:R-:W-:Y:S02]  /*4be90*/  STL.64 [R1+0x6030], R14 ;  /* 0x0060300e01007387 */ /* 0x008fe40000100a00 */
[----:B------:R0:W-:Y:S02]  /*4bea0*/  STL.64 [R1+0x6028], R12 ;  /* 0x0060280c01007387 */ /* 0x0001e40000100a00 */
[----:B0-----:R-:W3:Y:S01]  /*4beb0*/  LDL.LU R12, [R1+0x2e0] ;  /* 0x0002e000010c7983 */ /* 0x001ee20000300800 */
[----:B------:R-:W3:Y:S02]  /*4bec0*/  LDL.LU R13, [R1+0x2e4] ;  /* 0x0002e400010d7983 */ /* 0x000ee40000300800 */
[----:B------:R-:W4:Y:S02]  /*4bed0*/  LDL.LU R14, [R1+0x2e8] ;  /* 0x0002e800010e7983 */ /* 0x000f240000300800 */
[----:B------:R-:W4:Y:S01]  /*4bee0*/  LDL.LU R15, [R1+0x2ec] ;  /* 0x0002ec00010f7983 */ /* 0x000f220000300800 */
[----:B------:R-:W-:Y:S01]  /*4bef0*/  HMMA.16816.F32 R16, R16, R10, R4 ;  /* 0x0000000a1010723c */ /* 0x000fe20000001804 */
[----:B------:R-:W-:Y:S01]  /*4bf00*/  MOV R23, R29 ;  /* 0x0000001d00177202 */ /* 0x000fe20000000f00 */
[----:B----4-:R-:W-:Y:S01]  /*4bf10*/  STL.64 [R1+0x6090], R14 ;  /* 0x0060900e01007387 */ /* 0x010fe20000100a00 */
[----:B---3--:R0:W-:Y:S03]  /*4bf20*/  STL.64 [R1+0x6088], R12 ;  /* 0x0060880c01007387 */ /* 0x0081e60000100a00 */
[----:B0-----:R-:W3:Y:S01]  /*4bf30*/  LDL.LU R12, [R1+0x310] ;  /* 0x00031000010c7983 */ /* 0x001ee20000300800 */
[----:B------:R-:W3:Y:S02]  /*4bf40*/  LDL.LU R13, [R1+0x314] ;  /* 0x00031400010d7983 */ /* 0x000ee40000300800 */
[----:B------:R-:W3:Y:S02]  /*4bf50*/  LDL.LU R14, [R1+0x318] ;  /* 0x00031800010e7983 */ /* 0x000ee40000300800 */
[----:B------:R-:W3:Y:S01]  /*4bf60*/  LDL.LU R15, [R1+0x31c] ;  /* 0x00031c00010f7983 */ /* 0x000ee20000300800 */
[----:B------:R-:W4:Y:S01]  /*4bf70*/  LDL.LU.64 R6, [R1+0x60b8] ;  /* 0x0060b80001067983 */ /* 0x000f220000300a00 */
[----:B------:R-:W4:Y:S10]  /*4bf80*/  LDL.LU.64 R4, [R1+0x60b0] ;  /* 0x0060b00001047983 */ /* 0x000f340000300a00 */
[----:B------:R-:W-:Y:S02]  /*4bf90*/  STL.64 [R1+0x150], R16 ;  /* 0x0001501001007387 */ /* 0x000fe40000100a00 */
[----:B------:R0:W-:Y:S01]  /*4bfa0*/  STL [R1+0x158], R18 ;  /* 0x0001581201007387 */ /* 0x0001e20000100800 */
[----:B------:R-:W-:Y:S01]  /*4bfb0*/  MOV R29, R19 ;  /* 0x00000013001d7202 */ /* 0x000fe20000000f00 */
[----:B------:R-:W-:Y:S01]  /*4bfc0*/  IMAD.MOV.U32 R19, RZ, RZ, R0 ;  /* 0x000000ffff137224 */ /* 0x000fe200078e0000 */
[----:B0-----:R-:W-:-:S02]  /*4bfd0*/  MOV R18, R28 ;  /* 0x0000001c00127202 */ /* 0x001fc40000000f00 */
[----:B------:R-:W2:Y:S01]  /*4bfe0*/  LDL.LU R28, [R1+0x60ac] ;  /* 0x0060ac00011c7983 */ /* 0x000ea20000300800 */
[----:B------:R-:W2:Y:S02]  /*4bff0*/  LDL.LU R0, [R1+0x60a8] ;  /* 0x0060a80001007983 */ /* 0x000ea40000300800 */
[----:B------:R-:W-:Y:S02]  /*4c000*/  STL [R1+0x5fb8], R29 ;  /* 0x005fb81d01007387 */ /* 0x000fe40000100800 */
[C---:B----4-:R-:W-:Y:S01]  /*4c010*/  HMMA.16816.F32 R16, R4.reuse, R18, R24 ;  /* 0x000000120410723c */ /* 0x050fe20000001818 */
[----:B------:R-:W4:Y:S11]  /*4c020*/  LDL.LU.64 R24, [R1+0x60a0] ;  /* 0x0060a00001187983 */ /* 0x000f360000300a00 */
[----:B------:R-:W-:Y:S11]  /*4c030*/  @!UPT UIADD3 URZ, URZ, URZ, URZ ;  /* 0x0000003f3f3ff290 */ /* 0x000ff6000fffe03f */
[----:B------:R-:W-:Y:S01]  /*4c040*/  STL.64 [R1+0xe0], R16 ;  /* 0x0000e01001007387 */ /* 0x000fe20000100a00 */
[----:B------:R-:W-:Y:S02]  /*4c050*/  STL.64 [R1+0xe8], R18 ;  /* 0x0000e81201007387 */ /* 0x000fe40000100a00 */
[----:B------:R-:W0:Y:S04]  /*4c060*/  LDSM.16.MT88.4 R16, [R3+0xe080] ;  /* 0x00e080000310783b */ /* 0x000e280000004200 */
[----:B------:R-:W-:Y:S01]  /*4c070*/  STL [R1+0x5fbc], R3 ;  /* 0x005fbc0301007387 */ /* 0x000fe20000100800 */
[----:B---3--:R-:W-:Y:S01]  /*4c080*/  HMMA.16816.F32 R20, R4, R22, R12 ;  /* 0x000000160414723c */ /* 0x008fe2000000180c */
[----:B0-----:R4:W-:Y:S01]  /*4c090*/  STL.64 [R1+0x5fa0], R18 ;  /* 0x005fa01201007387 */ /* 0x0019e20000100a00 */
[----:B------:R-:W-:Y:S01]  /*4c0a0*/  STL.64 [R1+0x5f98], R16 ;  /* 0x005f981001007387 */ /* 0x000fe20000100a00 */
[----:B----4-:R-:W-:-:S02]  /*4c0b0*/  MOV R18, R25 ;  /* 0x0000001900127202 */ /* 0x010fc40000000f00 */
[----:B------:R-:W-:Y:S02]  /*4c0c0*/  MOV R19, R24 ;  /* 0x0000001800137202 */ /* 0x000fe40000000f00 */
[----:B------:R-:W0:Y:S04]  /*4c0d0*/  LDSM.16.MT88.4 R24, [R9+0xe000] ;  /* 0x00e000000918783b */ /* 0x000e280000004200 */
[----:B0-----:R-:W-:Y:S01]  /*4c0e0*/  STL.64 [R1+0x5f68], R26 ;  /* 0x005f681a01007387 */ /* 0x001fe20000100a00 */
[----:B------:R2:W-:Y:S02]  /*4c0f0*/  STL.64 [R1+0x5f60], R24 ;  /* 0x005f601801007387 */ /* 0x0005e40000100a00 */
[----:B--2---:R-:W-:Y:S02]  /*4c100*/  MOV R24, R2 ;  /* 0x0000000200187202 */ /* 0x004fe40000000f00 */
[----:B------:R-:W2:Y:S01]  /*4c110*/  LDL.LU R2, [R1+0x6098] ;  /* 0x0060980001027983 */ /* 0x000ea20000300800 */
[----:B------:R-:W3:Y:S02]  /*4c120*/  LDL.LU.64 R14, [R1+0x6090] ;  /* 0x00609000010e7983 */ /* 0x000ee40000300a00 */
[----:B------:R-:W3:Y:S04]  /*4c130*/  LDL.LU.64 R12, [R1+0x6088] ;  /* 0x00608800010c7983 */ /* 0x000ee80000300a00 */
[----:B------:R-:W-:Y:S01]  /*4c140*/  STL.64 [R1+0xc0], R20 ;  /* 0x0000c01401007387 */ /* 0x000fe20000100a00 */
[----:B------:R-:W-:Y:S02]  /*4c150*/  STL.64 [R1+0xc8], R22 ;  /* 0x0000c81601007387 */ /* 0x000fe40000100a00 */
[----:B------:R-:W0:Y:S02]  /*4c160*/  LDSM.16.MT88.4 R20, [R9+0xe080] ;  /* 0x00e080000914783b */ /* 0x000e240000004200 */
[----:B0-----:R-:W-:-:S02]  /*4c170*/  MOV R27, R22 ;  /* 0x00000016001b7202 */ /* 0x001fc40000000f00 */
[----:B------:R-:W-:Y:S01]  /*4c180*/  IMAD.MOV.U32 R26, RZ, RZ, R23 ;  /* 0x000000ffff1a7224 */ /* 0x000fe200078e0017 */
[----:B------:R-:W-:Y:S02]  /*4c190*/  MOV R3, R20 ;  /* 0x0000001400037202 */ /* 0x000fe40000000f00 */
[----:B------:R-:W-:Y:S01]  /*4c1a0*/  MOV R29, R21 ;  /* 0x00000015001d7202 */ /* 0x000fe20000000f00 */
[----:B------:R-:W4:Y:S01]  /*4c1b0*/  LDL.LU.64 R22, [R1+0x6080] ;  /* 0x0060800001167983 */ /* 0x000f220000300a00 */
[----:B------:R-:W4:Y:S02]  /*4c1c0*/  LDL.LU.64 R20, [R1+0x6078] ;  /* 0x0060780001147983 */ /* 0x000f240000300a00 */
[C---:B----4-:R-:W-:Y:S01]  /*4c1d0*/  HMMA.16816.F32 R16, R4.reuse, R18, R20 ;  /* 0x000000120410723c */ /* 0x050fe20000001814 */
[----:B------:R-:W4:Y:S01]  /*4c1e0*/  LDL.LU.64 R22, [R1+0x6070] ;  /* 0x0060700001167983 */ /* 0x000f220000300a00 */
[----:B------:R-:W4:Y:S02]  /*4c1f0*/  LDL.LU.64 R20, [R1+0x6068] ;  /* 0x0060680001147983 */ /* 0x000f240000300a00 */
[----:B------:R-:W-:Y:S11]  /*4c200*/  IMAD.MOV.U32 R25, RZ, RZ, R8 ;  /* 0x000000ffff197224 */ /* 0x000ff600078e0008 */
[----:B------:R-:W-:Y:S08]  /*4c210*/  @!UPT UIADD3 URZ, URZ, URZ, URZ ;  /* 0x0000003f3f3ff290 */ /* 0x000ff0000fffe03f */
[----:B------:R0:W-:Y:S01]  /*4c220*/  STL.64 [R1+0xd0], R16 ;  /* 0x0000d01001007387 */ /* 0x0001e20000100a00 */
[----:B------:R-:W-:Y:S03]  /*4c230*/  STL.64 [R1+0xd8], R18 ;  /* 0x0000d81201007387 */ /* 0x000fe60000100a00 */
[----:B0-----:R-:W2:Y:S01]  /*4c240*/  LDL.LU R16, [R1+0x230] ;  /* 0x0002300001107983 */ /* 0x001ea20000300800 */
[----:B------:R-:W2:Y:S01]  /*4c250*/  LDL.LU R17, [R1+0x234] ;  /* 0x0002340001117983 */ /* 0x000ea20000300800 */
[----:B----4-:R-:W-:Y:S02]  /*4c260*/  HMMA.16816.F32 R4, R4, R10, R20 ;  /* 0x0000000a0404723c */ /* 0x010fe40000001814 */
[----:B------:R-:W4:Y:S01]  /*4c270*/  LDL.LU.64 R22, [R1+0x6060] ;  /* 0x0060600001167983 */ /* 0x000f220000300a00 */
[----:B------:R-:W4:Y:S02]  /*4c280*/  LDL.LU.64 R20, [R1+0x6058] ;  /* 0x0060580001147983 */ /* 0x000f240000300a00 */
[----:B------:R-:W4:Y:S11]  /*4c290*/  LDL.LU.64 R8, [R1+0x6050] ;  /* 0x0060500001087983 */ /* 0x000f360000300a00 */
[----:B------:R-:W-:Y:S07]  /*4c2a0*/  @!UPT UIADD3 URZ, URZ, URZ, URZ ;  /* 0x0000003f3f3ff290 */ /* 0x000fee000fffe03f */
[----:B------:R-:W-:Y:S01]  /*4c2b0*/  STL.64 [R1+0xb0], R4 ;  /* 0x0000b00401007387 */ /* 0x000fe20000100a00 */
[----:B------:R0:W-:Y:S03]  /*4c2c0*/  STL.64 [R1+0xb8], R6 ;  /* 0x0000b80601007387 */ /* 0x0001e60000100a00 */
[----:B0-----:R-:W4:Y:S01]  /*4c2d0*/  LDL.LU.64 R6, [R1+0x6048] ;  /* 0x0060480001067983 */ /* 0x001f220000300a00 */
[----:B------:R-:W4:Y:S02]  /*4c2e0*/  LDL.LU.64 R4, [R1+0x6040] ;  /* 0x0060400001047983 */ /* 0x000f240000300a00 */
[C---:B----4-:R-:W-:Y:S11]  /*4c2f0*/  HMMA.16816.F32 R20, R4.reuse, R8, R20 ;  /* 0x000000080414723c */ /* 0x050ff60000001814 */
[----:B------:R-:W-:Y:S11]  /*4c300*/  @!UPT UIADD3 URZ, URZ, URZ, URZ ;  /* 0x0000003f3f3ff290 */ /* 0x000ff6000fffe03f */
[----:B------:R-:W-:Y:S01]  /*4c310*/  @!UPT UIADD3 URZ, URZ, URZ, URZ ;  /* 0x0000003f3f3ff290 */ /* 0x000fe2000fffe03f */
[----:B------:R0:W-:Y:S01]  /*4c320*/  STL.64 [R1+0xa0], R20 ;  /* 0x0000a01401007387 */ /* 0x0001e20000100a00 */
[----:B------:R-:W-:Y:S03]  /*4c330*/  STL.64 [R1+0xa8], R22 ;  /* 0x0000a81601007387 */ /* 0x000fe60000100a00 */
[----:B0-----:R-:W3:Y:S02]  /*4c340*/  LDL.LU.64 R20, [R1+0x6038] ;  /* 0x0060380001147983 */ /* 0x001ee40000300a00 */
[C---:B---3--:R-:W-:Y:S01]  /*4c350*/  HMMA.16816.F32 R12, R4.reuse, R20, R12 ;  /* 0x00000014040c723c */ /* 0x048fe2000000180c */
[----:B------:R-:W-:Y:S01]  /*4c360*/  MOV R11, R20 ;  /* 0x00000014000b7202 */ /* 0x000fe20000000f00 */
[----:B------:R-:W-:Y:S11]  /*4c370*/  IMAD.MOV.U32 R10, RZ, RZ, R21 ;  /* 0x000000ffff0a7224 */ /* 0x000ff600078e0015 */
[----:B------:R-:W-:Y:S10]  /*4c380*/  @!UPT UIADD3 URZ, URZ, URZ, URZ ;  /* 0x0000003f3f3ff290 */ /* 0x000ff4000fffe03f */
[----:B------:R-:W-:Y:S01]  /*4c390*/  STL.64 [R1+0x90], R12 ;  /* 0x0000900c01007387 */ /* 0x000fe20000100a00 */
[----:B------:R0:W-:Y:S03]  /*4c3a0*/  STL.64 [R1+0x98], R14 ;  /* 0x0000980e01007387 */ /* 0x0001e60000100a00 */
[----:B0-----:R-:W3:Y:S01]  /*4c3b0*/  LDL.LU.64 R14, [R1+0x6030] ;  /* 0x00603000010e7983 */ /* 0x001ee20000300a00 */
[----:B------:R-:W3:Y:S02]  /*4c3c0*/  LDL.LU.64 R12, [R1+0x6028] ;  /* 0x00602800010c7983 */ /* 0x000ee40000300a00 */
[----:B------:R-:W3:Y:S02]  /*4c3d0*/  LDL.LU.64 R20, [R1+0x6020] ;  /* 0x0060200001147983 */ /* 0x000ee40000300a00 */
[C---:B---3--:R-:W-:Y:S01]  /*4c3e0*/  HMMA.16816.F32 R20, R4.reuse, R20, R12 ;  /* 0x000000140414723c */ /* 0x048fe2000000180c */
[----:B------:R-:W3:Y:S01]  /*4c3f0*/  LDL.LU.64 R14, [R1+0x6018] ;  /* 0x00601800010e7983 */ /* 0x000ee20000300a00 */
[----:B------:R-:W3:Y:S11]  /*4c400*/  LDL.LU.64 R12, [R1+0x6010] ;  /* 0x00601000010c7983 */ /* 0x000ef60000300a00 */
[----:B------:R-:W-:Y:S10]  /*4c410*/  @!UPT UIADD3 URZ, URZ, URZ, URZ ;  /* 0x0000003f3f3ff290 */ /* 0x000ff4000fffe03f */
[----:B------:R-:W-:Y:S01]  /*4c420*/  STL.64 [R1+0x80], R20 ;  /* 0x0000801401007387 */ /* 0x000fe20000100a00 */
[----:B------:R0:W-:Y:S03]  /*4c430*/  STL.64 [R1+0x88], R22 ;  /* 0x0000881601007387 */ /* 0x0001e60000100a00 */
[----:B0-----:R-:W4:Y:S01]  /*4c440*/  LDL.LU.64 R22, [R1+0x6008] ;  /* 0x0060080001167983 */ /* 0x001f220000300a00 */
[----:B------:R-:W4:Y:S01]  /*4c450*/  LDL.LU.64 R20, [R1+0x6000] ;  /* 0x0060000001147983 */ /* 0x000f220000300a00 */
[----:B---3--:R-:W-:Y:S11]  /*4c460*/  HMMA.16816.F32 R12, R4, R24, R12 ;  /* 0x00000018040c723c */ /* 0x008ff6000000180c */
[----:B------:R-:W-:Y:S11]  /*4c470*/  @!UPT UIADD3 URZ, URZ, URZ, URZ ;  /* 0x0000003f3f3ff290 */ /* 0x000ff6000fffe03f */
[----:B------:R-:W-:Y:S01]  /*4c480*/  @!UPT UIADD3 URZ, URZ, URZ, URZ ;  /* 0x0000003f3f3ff290 */ /* 0x000fe2000fffe03f */
[----:B------:R-:W-:Y:S01]  /*4c490*/  STL.64 [R1+0x70], R12 ;  /* 0x0000700c01007387 */ /* 0x000fe20000100a00 */
[----:B------:R-:W-:Y:S02]  /*4c4a0*/  STL.64 [R1+0x5fd8], R26 ;  /* 0x005fd81a01007387 */ /* 0x000fe40000100a00 */
[----:B------:R0:W-:Y:S02]  /*4c4b0*/  STL.64 [R1+0x5fd0], R24 ;  /* 0x005fd01801007387 */ /* 0x0001e40000100a00 */
[----:B0-----:R-:W3:Y:S01]  /*4c4c0*/  LDL.LU R24, [R1+0x130] ;  /* 0x0001300001187983 */ /* 0x001ee20000300800 */
[----:B------:R-:W3:Y:S02]  /*4c4d0*/  LDL.LU R25, [R1+0x134] ;  /* 0x0001340001197983 */ /* 0x000ee40000300800 */
[----:B------:R-:W3:Y:S02]  /*4c4e0*/  LDL.LU R26, [R1+0x138] ;  /* 0x00013800011a7983 */ /* 0x000ee40000300800 */
[----:B------:R-:W3:Y:S01]  /*4c4f0*/  LDL.LU R27, [R1+0x13c] ;  /* 0x00013c00011b7983 */ /* 0x000ee20000300800 */
[----:B--2---:R-:W-:-:S02]  /*4c500*/  MOV R18, R2 ;  /* 0x0000000200127202 */ /* 0x004fc40000000f00 */
[----:B------:R-:W-:Y:S01]  /*4c510*/  MOV R19, R0 ;  /* 0x0000000000137202 */ /* 0x000fe20000000f00 */
[----:B------:R-:W-:Y:S01]  /*4c520*/  MOV R2, R14 ;  /* 0x0000000e00027202 */ /* 0x000fe20000000f00 */
[----:B------:R-:W-:-:S05]  /*4c530*/  MOV R0, R15 ;  /* 0x0000000f00007202 */ /* 0x000fca0000000f00 */
[----:B----4-:R-:W-:Y:S01]  /*4c540*/  HMMA.16816.F32 R16, R20, R8, R16 ;  /* 0x000000081410723c */ /* 0x010fe20000001810 */
[----:B---3--:R-:W-:Y:S01]  /*4c550*/  STL.64 [R1+0x5ff8], R26 ;  /* 0x005ff81a01007387 */ /* 0x008fe20000100a00 */
[----:B------:R0:W-:Y:S03]  /*4c560*/  STL.64 [R1+0x5ff0], R24 ;  /* 0x005ff01801007387 */ /* 0x0001e60000100a00 */
[----:B0-----:R-:W2:Y:S01]  /*4c570*/  LDL.LU R24, [R1+0x220] ;  /* 0x0002200001187983 */ /* 0x001ea20000300800 */
[----:B------:R-:W2:Y:S02]  /*4c580*/  LDL.LU R25, [R1+0x224] ;  /* 0x0002240001197983 */ /* 0x000ea40000300800 */
[----:B------:R-:W2:Y:S02]  /*4c590*/  LDL.LU R26, [R1+0x228] ;  /* 0x00022800011a7983 */ /* 0x000ea40000300800 */
[----:B------:R-:W2:Y:S01]  /*4c5a0*/  LDL.LU R27, [R1+0x22c] ;  /* 0x00022c00011b7983 */ /* 0x000ea20000300800 */
[----:B------:R-:W3:Y:S01]  /*4c5b0*/  LDL.LU R12, [R1+0x120] ;  /* 0x00012000010c7983 */ /* 0x000ee20000300800 */
[----:B------:R-:W3:Y:S02]  /*4c5c0*/  LDL.LU R13, [R1+0x124] ;  /* 0x00012400010d7983 */ /* 0x000ee40000300800 */
[----:B------:R-:W4:Y:S02]  /*4c5d0*/  LDL.LU R14, [R1+0x128] ;  /* 0x00012800010e7983 */ /* 0x000f240000300800 */
[----:B------:R-:W4:Y:S02]  /*4c5e0*/  LDL.LU R15, [R1+0x12c] ;  /* 0x00012c00010f7983 */ /* 0x000f240000300800 */
[----:B------:R-:W-:Y:S01]  /*4c5f0*/  IMAD.MOV.U32 R5, RZ, RZ, R10 ;  /* 0x000000ffff057224 */ /* 0x000fe200078e000a */
[----:B------:R-:W-:-:S05]  /*4c600*/  MOV R4, R11 ;  /* 0x0000000b00047202 */ /* 0x000fca0000000f00 */
[----:B------:R-:W-:Y:S01]  /*4c610*/  MOV R10, R17 ;  /* 0x00000011000a7202 */ /* 0x000fe20000000f00 */
[----:B------:R-:W-:Y:S01]  /*4c620*/  MOV R11, R18 ;  /* 0x00000012000b7202 */ /* 0x000fe20000000f00 */
[----:B----4-:R-:W-:Y:S01]  /*4c630*/  STL.64 [R1+0x5fe8], R14 ;  /* 0x005fe80e01007387 */ /* 0x010fe20000100a00 */
[----:B---3--:R0:W-:Y:S03]  /*4c640*/  STL.64 [R1+0x5fe0], R12 ;  /* 0x005fe00c01007387 */ /* 0x0081e60000100a00 */
[----:B0-----:R-:W3:Y:S01]  /*4c650*/  LDL.64 R12, [R1+0x40] ;  /* 0x00004000010c7983 */ /* 0x001ee20000100a00 */
[----:B------:R-:W-:Y:S02]  /*4c660*/  STL [R1+0x5e4c], R0 ;  /* 0x005e4c0001007387 */ /* 0x000fe40000100800 */
[----:B------:R-:W-:Y:S02]  /*4c670*/  STL [R1+0x5e48], R2 ;  /* 0x005e480201007387 */ /* 0x000fe40000100800 */
[----:B------:R0:W-:Y:S01]  /*4c680*/  STL [R1+0x60], R16 ;  /* 0x0000601001007387 */ /* 0x0001e20000100800 */
[----:B------:R1:W-:Y:S04]  /*4c690*/  STL [R1+0x6c], R19 ;  /* 0x00006c1301007387 */ /* 0x0003e80000100800 */
[----:B0-----:R-:W4:Y:S01]  /*4c6a0*/  LDL.LU R16, [R1+0x2c0] ;  /* 0x0002c00001107983 */ /* 0x001f220000300800 */
[----:B------:R-:W4:Y:S02]  /*4c6b0*/  LDL.LU R17, [R1+0x2c4] ;  /* 0x0002c40001117983 */ /* 0x000f240000300800 */
[----:B------:R-:W3:Y:S02]  /*4c6c0*/  LDL.LU R18, [R1+0x2c8] ;  /* 0x0002c80001127983 */ /* 0x000ee40000300800 */
[----:B-1----:R-:W3:Y:S01]  /*4c6d0*/  LDL.LU R19, [R1+0x2cc] ;  /* 0x0002cc0001137983 */ /* 0x002ee20000300800 */
[----:B--2---:R-:W-:Y:S11]  /*4c6e0*/  HMMA.16816.F32 R24, R20, R4, R24 ;  /* 0x000000041418723c */ /* 0x004ff60000001818 */
[----:B------:R-:W-:Y:S11]  /*4c6f0*/  @!UPT UIADD3 URZ, URZ, URZ, URZ ;  /* 0x0000003f3f3ff290 */ /* 0x000ff6000fffe03f */
[----:B------:R-:W-:Y:S02]  /*4c700*/  @!UPT UIADD3 URZ, URZ, URZ, URZ ;  /* 0x0000003f3f3ff290 */ /* 0x000fe4000fffe03f */
[----:B------:R-:W-:Y:S01]  /*4c710*/  MOV R0, R26 ;  /* 0x0000001a00007202 */ /* 0x000fe20000000f00 */
[----:B------:R-:W-:Y:S01]  /*4c720*/  IMAD.MOV.U32 R2, RZ, RZ, R27 ;  /* 0x000000ffff027224 */ /* 0x000fe200078e001b */
[----:B---3--:R-:W-:Y:S01]  /*4c730*/  STL.64 [R1+0x5fb0], R18 ;  /* 0x005fb01201007387 */ /* 0x008fe20000100a00 */
[----:B----4-:R0:W-:Y:S03]  /*4c740*/  STL.64 [R1+0x5fa8], R16 ;  /* 0x005fa81001007387 */ /* 0x0101e60000100a00 */
[----:B0-----:R-:W2:Y:S01]  /*4c750*/  LDL.LU R16, [R1+0x250] ;  /* 0x0002500001107983 */ /* 0x001ea20000300800 */
[----:B------:R-:W2:Y:S02]  /*4c760*/  LDL.LU R17, [R1+0x254] ;  /* 0x0002540001117983 */ /* 0x000ea40000300800 */
[----:B------:R-:W2:Y:S02]  /*4c770*/  LDL.LU R18, [R1+0x258] ;  /* 0x0002580001127983 */ /* 0x000ea40000300800 */
[----:B------:R-:W2:Y:S01]  /*4c780*/  LDL.LU R19, [R1+0x25c] ;  /* 0x00025c0001137983 */ /* 0x000ea20000300800 */
[----:B------:R-:W-:Y:S01]  /*4c790*/  STL [R1+0x5e64], R11 ;  /* 0x005e640b01007387 */ /* 0x000fe20000100800 */
[----:B------:R-:W-:Y:S02]  /*4c7a0*/  STL [R1+0x5e60], R10 ;  /* 0x005e600a01007387 */ /* 0x000fe40000100800 */
[----:B------:R0:W-:Y:S02]  /*4c7b0*/  STL.64 [R1+0x50], R24 ;  /* 0x0000501801007387 */ /* 0x0001e40000100a00 */
[----:B------:R-:W3:Y:S01]  /*4c7c0*/  LDL.LU.64 R26, [R1+0x5ff8] ;  /* 0x005ff800011a7983 */ /* 0x000ee20000300a00 */
[----:B0-----:R-:W3:Y:S01]  /*4c7d0*/  LDL.LU.64 R24, [R1+0x5ff0] ;  /* 0x005ff00001187983 */ /* 0x001ee20000300a00 */
[----:B------:R0:W-:Y:S02]  /*4c7e0*/  STL [R1+0x5e6c], R2 ;  /* 0x005e6c0201007387 */ /* 0x0001e40000100800 */
[----:B------:R1:W-:Y:S02]  /*4c7f0*/  STL [R1+0x5e68], R0 ;  /* 0x005e680001007387 */ /* 0x0003e40000100800 */
[----:B------:R-:W4:Y:S01]  /*4c800*/  LDL.LU.64 R14, [R1+0x5fe8] ;  /* 0x005fe800010e7983 */ /* 0x000f220000300a00 */
[----:B0-----:R-:W-:-:S02]  /*4c810*/  MOV R2, R12 ;  /* 0x0000000c00027202 */ /* 0x001fc40000000f00 */
[----:B-1----:R-:W-:Y:S01]  /*4c820*/  MOV R0, R13 ;  /* 0x0000000d00007202 */ /* 0x002fe20000000f00 */
[C---:B---3--:R-:W-:Y:S01]  /*4c830*/  HMMA.16816.F32 R24, R20.reuse, R12, R24 ;  /* 0x0000000c1418723c */ /* 0x048fe20000001818 */
[----:B------:R-:W4:Y:S11]  /*4c840*/  LDL.LU.64 R12, [R1+0x5fe0] ;  /* 0x005fe000010c7983 */ /* 0x000f360000300a00 */
[----:B------:R-:W-:Y:S11]  /*4c850*/  @!UPT UIADD3 URZ, URZ, URZ, URZ ;  /* 0x0000003f3f3ff290 */ /* 0x000ff6000fffe03f */
[----:B------:R0:W-:Y:S01]  /*4c860*/  STL.64 [R1+0x130], R24 ;  /* 0x0001301801007387 */ /* 0x0001e20000100a00 */
[----:B------:R-:W-:Y:S01]  /*4c870*/  MOV R11, R26 ;  /* 0x0000001a000b7202 */ /* 0x000fe20000000f00 */
[----:B------:R-:W-:Y:S02]  /*4c880*/  IMAD.MOV.U32 R10, RZ, RZ, R27 ;  /* 0x000000ffff0a7224 */ /* 0x000fe400078e001b */
[----:B------:R-:W3:Y:S04]  /*4c890*/  LDL.LU.64 R26, [R1+0x5fd8] ;  /* 0x005fd800011a7983 */ /* 0x000ee80000300a00 */
[----:B0-----:R-:W4:Y:S01]  /*4c8a0*/  LDL.LU.64 R24, [R1+0x5fd0] ;  /* 0x005fd00001187983 */ /* 0x001f220000300a00 */
[----:B------:R-:W-:Y:S02]  /*4c8b0*/  STL [R1+0x5e74], R10 ;  /* 0x005e740a01007387 */ /* 0x000fe40000100800 */
[----:B------:R-:W-:Y:S01]  /*4c8c0*/  STL [R1+0x5e70], R11 ;  /* 0x005e700b01007387 */ /* 0x000fe20000100800 */
        /* <DEDUP_REMOVED lines=18> */
[----:B------:R0:W-:Y:S01]  /*4c9f0*/  STL.64 [R1+0x5ec0], R20 ;  /* 0x005ec01401007387 */ /* 0x0001e20000100a00 */
[----:B---3--:R-:W-:Y:S01]  /*4ca00*/  MOV R22, R27 ;  /* 0x0000001b00167202 */ /* 0x008fe20000000f00 */
[----:B------:R-:W-:Y:S01]  /*4ca10*/  IMAD.MOV.U32 R23, RZ, RZ, R26 ;  /* 0x000000ffff177224 */ /* 0x000fe200078e001a */
[----:B0-----:R-:W-:-:S02]  /*4ca20*/  MOV R20, R3 ;  /* 0x0000000300147202 */ /* 0x001fc40000000f00 */
[----:B------:R-:W-:Y:S01]  /*4ca30*/  MOV R21, R29 ;  /* 0x0000001d00157202 */ /* 0x000fe20000000f00 */
[----:B------:R-:W2:Y:S01]  /*4ca40*/  LDL.LU R3, [R1+0x5fbc] ;  /* 0x005fbc0001037983 */ /* 0x000ea20000300800 */
[----:B------:R-:W3:Y:S02]  /*4ca50*/  LDL.LU R29, [R1+0x5fb8] ;  /* 0x005fb800011d7983 */ /* 0x000ee40000300800 */
[----:B------:R-:W-:Y:S01]  /*4ca60*/  STL.64 [R1+0x5f10], R22 ;  /* 0x005f101601007387 */ /* 0x000fe20000100a00 */
[----:B------:R0:W-:Y:S04]  /*4ca70*/  STL.64 [R1+0x5f08], R20 ;  /* 0x005f081401007387 */ /* 0x0001e80000100a00 */
[----:B0-----:R-:W4:Y:S01]  /*4ca80*/  LDL.LU R20, [R1+0x240] ;  /* 0x0002400001147983 */ /* 0x001f220000300800 */
[----:B------:R-:W4:Y:S02]  /*4ca90*/  LDL.LU R21, [R1+0x244] ;  /* 0x0002440001157983 */ /* 0x000f240000300800 */
[----:B------:R-:W4:Y:S02]  /*4caa0*/  LDL.LU R22, [R1+0x248] ;  /* 0x0002480001167983 */ /* 0x000f240000300800 */
[----:B------:R-:W4:Y:S01]  /*4cab0*/  LDL.LU R23, [R1+0x24c] ;  /* 0x00024c0001177983 */ /* 0x000f220000300800 */
[----:B------:R-:W2:Y:S01]  /*4cac0*/  LDL.LU.64 R18, [R1+0x5fb0] ;  /* 0x005fb00001127983 */ /* 0x000ea20000300a00 */
[----:B------:R-:W2:Y:S02]  /*4cad0*/  LDL.LU.64 R16, [R1+0x5fa8] ;  /* 0x005fa80001107983 */ /* 0x000ea40000300a00 */
[----:B------:R-:W-:Y:S02]  /*4cae0*/  STL.64 [R1+0x1e0], R4 ;  /* 0x0001e00401007387 */ /* 0x000fe40000100a00 */
[----:B------:R-:W-:Y:S02]  /*4caf0*/  STL.64 [R1+0x1e8], R6 ;  /* 0x0001e80601007387 */ /* 0x000fe40000100a00 */
[----:B------:R-:W0:Y:S04]  /*4cb00*/  LDSM.16.MT88.4 R4, [R28+0xe080] ;  /* 0x00e080001c04783b */ /* 0x000e280000004200 */
[----:B0-----:R-:W-:Y:S01]  /*4cb10*/  STL.64 [R1+0x5e88], R6 ;  /* 0x005e880601007387 */ /* 0x001fe20000100a00 */
[----:B------:R0:W-:Y:S02]  /*4cb20*/  STL.64 [R1+0x5e80], R4 ;  /* 0x005e800401007387 */ /* 0x0001e40000100a00 */
[----:B0-----:R-:W-:-:S02]  /*4cb30*/  MOV R4, R2 ;  /* 0x0000000200047202 */ /* 0x001fc40000000f00 */
[----:B------:R-:W-:Y:S01]  /*4cb40*/  MOV R5, R0 ;  /* 0x0000000000057202 */ /* 0x000fe20000000f00 */
[----:B------:R-:W-:Y:S06]  /*4cb50*/  STL [R1+0x5e78], R28 ;  /* 0x005e781c01007387 */ /* 0x000fec0000100800 */
        /* <DEDUP_REMOVED lines=8> */
[----:B----4-:R-:W-:Y:S01]  /*4cbe0*/  HMMA.16816.F32 R4, R12, R24, R20 ;  /* 0x000000180c04723c */ /* 0x010fe20000001814 */
[----:B------:R-:W-:Y:S01]  /*4cbf0*/  STL.64 [R1+0x5f80], R24 ;  /* 0x005f801801007387 */ /* 0x000fe20000100a00 */
[----:B------:R-:W4:Y:S11]  /*4cc00*/  LDL.LU R20, [R1+0x160] ;  /* 0x0001600001147983 */ /* 0x000f360000300800 */
[----:B------:R-:W-:Y:S10]  /*4cc10*/  @!UPT UIADD3 URZ, URZ, URZ, URZ ;  /* 0x0000003f3f3ff290 */ /* 0x000ff4000fffe03f */
[----:B------:R-:W-:Y:S01]  /*4cc20*/  STL.64 [R1+0x220], R4 ;  /* 0x0002200401007387 */ /* 0x000fe20000100a00 */
[----:B------:R-:W-:Y:S02]  /*4cc30*/  STL.64 [R1+0x228], R6 ;  /* 0x0002280601007387 */ /* 0x000fe40000100a00 */
[----:B------:R-:W4:Y:S02]  /*4cc40*/  LDL.LU R21, [R1+0x164] ;  /* 0x0001640001157983 */ /* 0x000f240000300800 */
[----:B------:R-:W2:Y:S01]  /*4cc50*/  LDL.LU R22, [R1+0x168] ;  /* 0x0001680001167983 */ /* 0x000ea20000300800 */
[----:B------:R-:W2:Y:S04]  /*4cc60*/  LDL.LU R23, [R1+0x16c] ;  /* 0x00016c0001177983 */ /* 0x000ea80000300800 */
        /* <DEDUP_REMOVED lines=8> */
[----:B0-----:R-:W2:Y:S04]  /*4ccf0*/  LDL.LU.64 R20, [R1+0x20] ;  /* 0x0000200001147983 */ /* 0x001ea80000300a00 */
[----:B--2---:R0:W-:Y:S01]  /*4cd00*/  STL.64 [R1+0x5f90], R20 ;  /* 0x005f901401007387 */ /* 0x0041e20000100a00 */
[----:B------:R-:W2:Y:S02]  /*4cd10*/  LDL.LU R12, [R1+0xf0] ;  /* 0x0000f000010c7983 */ /* 0x000ea40000300800 */
[----:B------:R-:W2:Y:S02]  /*4cd20*/  LDL.LU R13, [R1+0xf4] ;  /* 0x0000f400010d7983 */ /* 0x000ea40000300800 */
[----:B------:R-:W4:Y:S01]  /*4cd30*/  LDL.LU R14, [R1+0xf8] ;  /* 0x0000f800010e7983 */ /* 0x000f220000300800 */
[----:B------:R-:W4:Y:S01]  /*4cd40*/  LDL.LU R15, [R1+0xfc] ;  /* 0x0000fc00010f7983 */ /* 0x000f220000300800 */
[----:B------:R-:W2:Y:S02]  /*4cd50*/  LDL.LU R24, [R1+0x1c0] ;  /* 0x0001c00001187983 */ /* 0x000ea40000300800 */
[----:B------:R-:W3:Y:S02]  /*4cd60*/  LDL.LU R25, [R1+0x1c4] ;  /* 0x0001c40001197983 */ /* 0x000ee40000300800 */
[----:B------:R-:W3:Y:S01]  /*4cd70*/  LDL.LU R26, [R1+0x1c8] ;  /* 0x0001c800011a7983 */ /* 0x000ee20000300800 */
[----:B------:R-:W3:Y:S01]  /*4cd80*/  LDL.LU R27, [R1+0x1cc] ;  /* 0x0001cc00011b7983 */ /* 0x000ee20000300800 */
[----:B------:R-:W3:Y:S02]  /*4cd90*/  LDL.LU R4, [R1+0x1d0] ;  /* 0x0001d00001047983 */ /* 0x000ee40000300800 */
[----:B------:R-:W3:Y:S02]  /*4cda0*/  LDL.LU R5, [R1+0x1d4] ;  /* 0x0001d40001057983 */ /* 0x000ee40000300800 */
[----:B------:R-:W3:Y:S01]  /*4cdb0*/  LDL.LU R6, [R1+0x1d8] ;  /* 0x0001d80001067983 */ /* 0x000ee20000300800 */
[----:B------:R-:W3:Y:S01]  /*4cdc0*/  LDL.LU R7, [R1+0x1dc] ;  /* 0x0001dc0001077983 */ /* 0x000ee20000300800 */
[----:B0-----:R-:W3:Y:S02]  /*4cdd0*/  LDL.LU R20, [R1+0x1f0] ;  /* 0x0001f00001147983 */ /* 0x001ee40000300800 */
[----:B------:R-:W3:Y:S02]  /*4cde0*/  LDL.LU R21, [R1+0x1f4] ;  /* 0x0001f40001157983 */ /* 0x000ee40000300800 */
[----:B------:R-:W3:Y:S01]  /*4cdf0*/  LDL.LU R22, [R1+0x1f8] ;  /* 0x0001f80001167983 */ /* 0x000ee20000300800 */
[----:B------:R-:W3:Y:S04]  /*4ce00*/  LDL.LU R23, [R1+0x1fc] ;  /* 0x0001fc0001177983 */ /* 0x000ee80000300800 */
[----:B----4-:R-:W-:Y:S01]  /*4ce10*/  STL.64 [R1+0x5ef0], R14 ;  /* 0x005ef00e01007387 */ /* 0x010fe20000100a00 */
[----:B--2---:R0:W-:Y:S03]  /*4ce20*/  STL.64 [R1+0x5ee8], R12 ;  /* 0x005ee80c01007387 */ /* 0x0041e60000100a00 */
        /* <DEDUP_REMOVED lines=15> */
[----:B------:R-:W4:Y:S01]  /*4cf20*/  LDL.LU R15, [R1+0x19c] ;  /* 0x00019c00010f7983 */ /* 0x000f220000300800 */
[C---:B---3--:R-:W-:Y:S01]  /*4cf30*/  HMMA.16816.F32 R20, R16.reuse, R8, R20 ;  /* 0x000000081014723c */ /* 0x048fe20000001814 */
        /* <DEDUP_REMOVED lines=12> */
[----:B------:R0:W-:Y:S01]  /*4d000*/  STL.64 [R1+0x210], R20 ;  /* 0x0002101401007387 */ /* 0x0001e20000100a00 */
[----:B------:R-:W-:Y:S03]  /*4d010*/  STL.64 [R1+0x218], R22 ;  /* 0x0002181601007387 */ /* 0x000fe60000100a00 */
[----:B0-----:R-:W3:Y:S02]  /*4d020*/  LDL.LU.64 R20, [R1+0x5f90] ;  /* 0x005f900001147983 */ /* 0x001ee40000300a00 */
[C---:B---3--:R-:W-:Y:S11]  /*4d030*/  HMMA.16816.F32 R4, R16.reuse, R20, R4 ;  /* 0x000000141004723c */ /* 0x048ff60000001804 */
        /* <DEDUP_REMOVED lines=29> */
[C---:B--2---:R-:W-:Y:S11]  /*4d210*/  HMMA.16816.F32 R12, R24.reuse, R20, R12 ;  /* 0x00000014180c723c */ /* 0x044ff6000000180c */
[----:B------:R-:W-:Y:S11]  /*4d220*/  @!UPT UIADD3 URZ, URZ, URZ, URZ ;  /* 0x0000003f3f3ff290 */ /* 0x000ff6000fffe03f */
[----:B------:R-:W-:Y:S01]  /*4d230*/  @!UPT UIADD3 URZ, URZ, URZ, URZ ;  /* 0x0000003f3f3ff290 */ /* 0x000fe2000fffe03f */
[----:B------:R-:W-:Y:S01]  /*4d240*/  STL.64 [R1+0x1c0], R12 ;  /* 0x0001c00c01007387 */ /* 0x000fe20000100a00 */
[----:B------:R0:W-:Y:S03]  /*4d250*/  STL.64 [R1+0x1c8], R14 ;  /* 0x0001c80e01007387 */ /* 0x0001e60000100a00 */
[----:B0-----:R-:W2:Y:S01]  /*4d260*/  LDL.LU.64 R14, [R1+0x5f48] ;  /* 0x005f4800010e7983 */ /* 0x001ea20000300a00 */
[----:B------:R-:W2:Y:S02]  /*4d270*/  LDL.LU.64 R12, [R1+0x5f40] ;  /* 0x005f4000010c7983 */ /* 0x000ea40000300a00 */
[----:B------:R-:W4:Y:S02]  /*4d280*/  LDL.LU.64 R22, [R1+0x5f38] ;  /* 0x005f380001167983 */ /* 0x000f240000300a00 */
[----:B------:R-:W4:Y:S02]  /*4d290*/  LDL.LU.64 R20, [R1+0x5f30] ;  /* 0x005f300001147983 */ /* 0x000f240000300a00 */
[C---:B----4-:R-:W-:Y:S01]  /*4d2a0*/  HMMA.16816.F32 R4, R24.reuse, R4, R20 ;  /* 0x000000041804723c */ /* 0x050fe20000001814 */
[----:B------:R-:W3:Y:S01]  /*4d2b0*/  LDL.LU.64 R22, [R1+0x5f28] ;  /* 0x005f280001167983 */ /* 0x000ee20000300a00 */
[----:B------:R-:W3:Y:S11]  /*4d2c0*/  LDL.LU.64 R20, [R1+0x5f20] ;  /* 0x005f200001147983 */ /* 0x000ef60000300a00 */
[----:B------:R-:W-:Y:S10]  /*4d2d0*/  @!UPT UIADD3 URZ, URZ, URZ, URZ ;  /* 0x0000003f3f3ff290 */ /* 0x000ff4000fffe03f */
[----:B------:R0:W-:Y:S01]  /*4d2e0*/  STL.64 [R1+0x1a0], R4 ;  /* 0x0001a00401007387 */ /* 0x0001e20000100a00 */
[----:B------:R1:W-:Y:S03]  /*4d2f0*/  STL.64 [R1+0x1a8], R6 ;  /* 0x0001a80601007387 */ /* 0x0003e60000100a00 */
[----:B0-----:R-:W4:Y:S01]  /*4d300*/  LDL.LU R4, [R1+0x150] ;  /* 0x0001500001047983 */ /* 0x001f220000300800 */
[----:B------:R-:W4:Y:S02]  /*4d310*/  LDL.LU R5, [R1+0x154] ;  /* 0x0001540001057983 */ /* 0x000f240000300800 */
[----:B-1----:R-:W2:Y:S01]  /*4d320*/  LDL.LU R6, [R1+0x158] ;  /* 0x0001580001067983 */ /* 0x002ea20000300800 */
[----:B------:R-:W-:Y:S02]  /*4d330*/  MOV R7, R29 ;  /* 0x0000001d00077202 */ /* 0x000fe40000000f00 */
[----:B------:R-:W4:Y:S01]  /*4d340*/  LDL.LU R29, [R1+0x5f18] ;  /* 0x005f1800011d7983 */ /* 0x000f220000300800 */
[----:B---3--:R-:W-:Y:S03]  /*4d350*/  HMMA.16816.F32 R24, R24, R16, R20 ;  /* 0x000000101818723c */ /* 0x008fe60000001814 */
[----:B--2---:R-:W-:Y:S01]  /*4d360*/  STL.64 [R1+0x5e98], R6 ;  /* 0x005e980601007387 */ /* 0x004fe20000100a00 */
[----:B----4-:R0:W-:Y:S03]  /*4d370*/  STL.64 [R1+0x5e90], R4 ;  /* 0x005e900401007387 */ /* 0x0101e60000100a00 */
[----:B0-----:R-:W2:Y:S01]  /*4d380*/  LDL.LU.64 R4, [R1+0x40] ;  /* 0x0000400001047983 */ /* 0x001ea20000300a00 */
[----:B------:R-:W3:Y:S02]  /*4d390*/  LDL.LU.64 R22, [R1+0x5f10] ;  /* 0x005f100001167983 */ /* 0x000ee40000300a00 */
[----:B------:R-:W3:Y:S11]  /*4d3a0*/  LDL.LU.64 R20, [R1+0x5f08] ;  /* 0x005f080001147983 */ /* 0x000ef60000300a00 */
[----:B------:R-:W-:Y:S02]  /*4d3b0*/  @!UPT UIADD3 URZ, URZ, URZ, URZ ;  /* 0x0000003f3f3ff290 */ /* 0x000fe4000fffe03f */
[----:B------:R-:W-:Y:S01]  /*4d3c0*/  STL.64 [R1+0x180], R24 ;  /* 0x0001801801007387 */ /* 0x000fe20000100a00 */
[----:B------:R-:W-:Y:S01]  /*4d3d0*/  STL.64 [R1+0x188], R26 ;  /* 0x0001881a01007387 */ /* 0x000fe20000100a00 */
[----:B---3--:R-:W-:Y:S11]  /*4d3e0*/  HMMA.16816.F32 R12, R20, R8, R12 ;  /* 0x00000008140c723c */ /* 0x008ff6000000180c */
[----:B------:R-:W-:Y:S11]  /*4d3f0*/  @!UPT UIADD3 URZ, URZ, URZ, URZ ;  /* 0x0000003f3f3ff290 */ /* 0x000ff6000fffe03f */
[----:B------:R-:W-:Y:S01]  /*4d400*/  @!UPT UIADD3 URZ, URZ, URZ, URZ ;  /* 0x0000003f3f3ff290 */ /* 0x000fe2000fffe03f */
[----:B------:R-:W-:Y:S01]  /*4d410*/  STL.64 [R1+0x110], R12 ;  /* 0x0001100c01007387 */ /* 0x000fe20000100a00 */
[----:B------:R0:W-:Y:S03]  /*4d420*/  STL.64 [R1+0x118], R14 ;  /* 0x0001180e01007387 */ /* 0x0001e60000100a00 */
[----:B0-----:R-:W3:Y:S01]  /*4d430*/  LDL.LU.64 R14, [R1+0x5f00] ;  /* 0x005f0000010e7983 */ /* 0x001ee20000300a00 */
[----:B------:R-:W3:Y:S01]  /*4d440*/  LDL.LU.64 R12, [R1+0x5ef8] ;  /* 0x005ef800010c7983 */ /* 0x000ee20000300a00 */
[----:B------:R-:W-:Y:S02]  /*4d450*/  MOV R24, R2 ;  /* 0x0000000200187202 */ /* 0x000fe40000000f00 */
[----:B------:R-:W-:-:S07]  /*4d460*/  MOV R25, R0 ;  /* 0x0000000000197202 */ /* 0x000fce0000000f00 */
[C---:B---3--:R-:W-:Y:S11]  /*4d470*/  HMMA.16816.F32 R12, R20.reuse, R24, R12 ;  /* 0x00000018140c723c */ /* 0x048ff6000000180c */
        /* <DEDUP_REMOVED lines=8> */
[----:B--2---:R-:W-:Y:S11]  /*4d500*/  HMMA.16816.F32 R12, R20, R4, R12 ;  /* 0x00000004140c723c */ /* 0x004ff6000000180c */
[----:B------:R-:W-:Y:S11]  /*4d510*/  @!UPT UIADD3 URZ, URZ, URZ, URZ ;  /* 0x0000003f3f3ff290 */ /* 0x000ff6000fffe03f */
[----:B------:R-:W-:Y:S01]  /*4d520*/  @!UPT UIADD3 URZ, URZ, URZ, URZ ;  /* 0x0000003f3f3ff290 */ /* 0x000fe2000fffe03f */
[----:B------:R-:W-:Y:S01]  /*4d530*/  STL.64 [R1+0x2c0], R12 ;  /* 0x0002c00c01007387 */ /* 0x000fe20000100a00 */
[----:B------:R-:W-:Y:S02]  /*4d540*/  STL.64 [R1+0x2c8], R14 ;  /* 0x0002c80e01007387 */ /* 0x000fe40000100a00 */
[----:B------:R-:W3:Y:S02]  /*4d550*/  LDL.LU R25, [R1+0x2b4] ;  /* 0x0002b40001197983 */ /* 0x000ee40000300800 */
[----:B------:R-:W2:Y:S01]  /*4d560*/  LDL.LU R26, [R1+0x2b8] ;  /* 0x0002b800011a7983 */ /* 0x000ea20000300800 */
[----:B------:R-:W2:Y:S04]  /*4d570*/  LDL.LU R27, [R1+0x2bc] ;  /* 0x0002bc00011b7983 */ /* 0x000ea80000300800 */
[----:B--2---:R0:W-:Y:S01]  /*4d580*/  STL.64 [R1+0x5ed8], R26 ;  /* 0x005ed81a01007387 */ /* 0x0041e20000100a00 */
[----:B---3--:R1:W-:Y:S02]  /*4d590*/  STL.64 [R1+0x5ed0], R24 ;  /* 0x005ed01801007387 */ /* 0x0083e40000100a00 */
[----:B0-----:R-:W-:Y:S01]  /*4d5a0*/  IMAD.MOV.U32 R26, RZ, RZ, R29 ;  /* 0x000000ffff1a7224 */ /* 0x001fe200078e001d */
[----:B-1----:R-:W2:Y:S01]  /*4d5b0*/  LDL.LU R24, [R1+0x140] ;  /* 0x0001400001187983 */ /* 0x002ea20000300800 */
[----:B------:R-:W2:Y:S02]  /*4d5c0*/  LDL.LU R25, [R1+0x144] ;  /* 0x0001440001197983 */ /* 0x000ea40000300800 */
[----:B------:R-:W3:Y:S02]  /*4d5d0*/  LDL.LU R29, [R1+0x5ee0] ;  /* 0x005ee000011d7983 */ /* 0x000ee40000300800 */
[----:B------:R-:W2:Y:S01]  /*4d5e0*/  LDL.LU R27, [R1+0x14c] ;  /* 0x00014c00011b7983 */ /* 0x000ea20000300800 */
[----:B------:R0:W-:Y:S04]  /*4d5f0*/  STL.64 [R1+0x5eb0], R4 ;  /* 0x005eb00401007387 */ /* 0x0001e80000100a00 */
[----:B0-----:R-:W4:Y:S01]  /*4d600*/  LDL.LU R4, [R1+0x280] ;  /* 0x0002800001047983 */ /* 0x001f220000300800 */
[----:B------:R-:W4:Y:S02]  /*4d610*/  LDL.LU R5, [R1+0x284] ;  /* 0x0002840001057983 */ /* 0x000f240000300800 */
[----:B------:R-:W4:Y:S02]  /*4d620*/  LDL.LU R6, [R1+0x288] ;  /* 0x0002880001067983 */ /* 0x000f240000300800 */
[----:B------:R-:W4:Y:S01]  /*4d630*/  LDL.LU R7, [R1+0x28c] ;  /* 0x00028c0001077983 */ /* 0x000f220000300800 */
[----:B---3--:R-:W0:Y:S02]  /*4d640*/  LDSM.16.MT88.4 R12, [R29+0xf000] ;  /* 0x00f000001d0c783b */ /* 0x008e240000004200 */
[----:B0-----:R-:W-:-:S02]  /*4d650*/  MOV R28, R13 ;  /* 0x0000000d001c7202 */ /* 0x001fc40000000f00 */
[----:B------:R-:W-:Y:S01]  /*4d660*/  MOV R10, R14 ;  /* 0x0000000e000a7202 */ /* 0x000fe20000000f00 */
[----:B------:R-:W-:Y:S01]  /*4d670*/  STL [R1], R12 ;  /* 0x0000000c01007387 */ /* 0x000fe20000100800 */
[----:B------:R-:W-:Y:S02]  /*4d680*/  MOV R11, R15 ;  /* 0x0000000f000b7202 */ /* 0x000fe40000000f00 */
[----:B------:R-:W0:Y:S02]  /*4d690*/  LDSM.16.MT88.4 R12, [R29+0xf080] ;  /* 0x00f080001d0c783b */ /* 0x000e240000004200 */
[----:B0-----:R-:W-:Y:S02]  /*4d6a0*/  STL.64 [R1+0x5e08], R14 ;  /* 0x005e080e01007387 */ /* 0x001fe40000100a00 */
[----:B------:R0:W-:Y:S02]  /*4d6b0*/  STL.64 [R1+0x5e00], R12 ;  /* 0x005e000c01007387 */ /* 0x0001e40000100a00 */
[----:B0-----:R-:W3:Y:S01]  /*4d6c0*/  LDL.LU R12, [R1+0xc0] ;  /* 0x0000c000010c7983 */ /* 0x001ee20000300800 */
[----:B------:R-:W3:Y:S02]  /*4d6d0*/  LDL.LU R13, [R1+0xc4] ;  /* 0x0000c400010d7983 */ /* 0x000ee40000300800 */
[----:B------:R-:W3:Y:S02]  /*4d6e0*/  LDL.LU R14, [R1+0xc8] ;  /* 0x0000c800010e7983 */ /* 0x000ee40000300800 */
[----:B------:R-:W3:Y:S01]  /*4d6f0*/  LDL.LU R15, [R1+0xcc] ;  /* 0x0000cc00010f7983 */ /* 0x000ee20000300800 */
[----:B--2---:R-:W-:Y:S01]  /*4d700*/  HMMA.16816.F32 R20, R20, R16, R24 ;  /* 0x000000101414723c */ /* 0x004fe20000001818 */
[----:B------:R-:W-:Y:S01]  /*4d710*/  IMAD.MOV.U32 R2, RZ, RZ, R16 ;  /* 0x000000ffff027224 */ /* 0x000fe200078e0010 */
[----:B------:R-:W-:-:S02]  /*4d720*/  MOV R0, R17 ;  /* 0x0000001100007202 */ /* 0x000fc40000000f00 */
[----:B------:R-:W0:Y:S04]  /*4d730*/  LDSM.16.MT88.4 R16, [R3+0xf000] ;  /* 0x00f000000310783b */ /* 0x000e280000004200 */
[----:B---3--:R-:W-:Y:S01]  /*4d740*/  STL.64 [R1+0x5ea8], R14 ;  /* 0x005ea80e01007387 */ /* 0x008fe20000100a00 */
[----:B------:R1:W-:Y:S03]  /*4d750*/  STL.64 [R1+0x5ea0], R12 ;  /* 0x005ea00c01007387 */ /* 0x0003e60000100a00 */
[----:B-1----:R-:W2:Y:S01]  /*4d760*/  LDL.LU R12, [R1+0x270] ;  /* 0x00027000010c7983 */ /* 0x002ea20000300800 */
[----:B------:R-:W2:Y:S02]  /*4d770*/  LDL.LU R13, [R1+0x274] ;  /* 0x00027400010d7983 */ /* 0x000ea40000300800 */
[----:B------:R-:W2:Y:S02]  /*4d780*/  LDL.LU R14, [R1+0x278] ;  /* 0x00027800010e7983 */ /* 0x000ea40000300800 */
[----:B------:R-:W2:Y:S01]  /*4d790*/  LDL.LU R15, [R1+0x27c] ;  /* 0x00027c00010f7983 */ /* 0x000ea20000300800 */
[----:B------:R-:W3:Y:S01]  /*4d7a0*/  LDL.LU.64 R26, [R1+0x5ed8] ;  /* 0x005ed800011a7983 */ /* 0x000ee20000300a00 */
[----:B------:R-:W3:Y:S04]  /*4d7b0*/  LDL.LU.64 R24, [R1+0x5ed0] ;  /* 0x005ed00001187983 */ /* 0x000ee80000300a00 */
[----:B------:R-:W-:Y:S02]  /*4d7c0*/  STL.64 [R1+0x250], R20 ;  /* 0x0002501401007387 */ /* 0x000fe40000100a00 */
[----:B------:R1:W-:Y:S02]  /*4d7d0*/  STL.64 [R1+0x258], R22 ;  /* 0x0002581601007387 */ /* 0x0003e40000100a00 */
[----:B-1----:R-:W3:Y:S01]  /*4d7e0*/  LDL.LU.64 R22, [R1+0x5ec8] ;  /* 0x005ec80001167983 */ /* 0x002ee20000300a00 */
[----:B------:R-:W3:Y:S02]  /*4d7f0*/  LDL.LU.64 R20, [R1+0x5ec0] ;  /* 0x005ec00001147983 */ /* 0x000ee40000300a00 */
[----:B0-----:R0:W-:Y:S02]  /*4d800*/  STL.64 [R1+0x5db0], R18 ;  /* 0x005db01201007387 */ /* 0x0011e40000100a00 */
[----:B------:R-:W-:Y:S01]  /*4d810*/  STL.64 [R1+0x5da8], R16 ;  /* 0x005da81001007387 */ /* 0x000fe20000100a00 */
[----:B0-----:R-:W2:Y:S04]  /*4d820*/  LDL R18, [R1+0x38] ;  /* 0x0000380001127983 */ /* 0x001ea80000100800 */
[----:B------:R-:W2:Y:S01]  /*4d830*/  LDL R19, [R1+0x3c] ;  /* 0x00003c0001137983 */ /* 0x000ea20000100800 */
[C---:B---3--:R-:W-:Y:S11]  /*4d840*/  HMMA.16816.F32 R24, R20.reuse, R8, R24 ;  /* 0x000000081418723c */ /* 0x048ff60000001818 */
        /* <DEDUP_REMOVED lines=10> */
[----:B0-----:R-:W2:Y:S01]  /*4d8f0*/  LDL.LU.64 R4, [R1+0x5eb0] ;  /* 0x005eb00001047983 */ /* 0x001ea20000300a00 */
[----:B------:R-:W-:Y:S02]  /*4d900*/  MOV R16, R2 ;  /* 0x0000000200107202 */ /* 0x000fe40000000f00 */
[----:B------:R-:W-:Y:S01]  /*4d910*/  MOV R17, R0 ;  /* 0x0000000000117202 */ /* 0x000fe20000000f00 */
        /* <DEDUP_REMOVED lines=11> */
[----:B------:R-:W3:Y:S01]  /*4d9d0*/  LDL.LU.64 R6, [R1+0x5e88] ;  /* 0x005e880001067983 */ /* 0x000ee20000300a00 */
[----:B------:R-:W3:Y:S11]  /*4d9e0*/  LDL.LU.64 R4, [R1+0x5e80] ;  /* 0x005e800001047983 */ /* 0x000ef60000300a00 */
[----:B------:R-:W-:Y:S10]  /*4d9f0*/  @!UPT UIADD3 URZ, URZ, URZ, URZ ;  /* 0x0000003f3f3ff290 */ /* 0x000ff4000fffe03f */
[----:B------:R0:W-:Y:S01]  /*4da00*/  STL.64 [R1+0x240], R20 ;  /* 0x0002401401007387 */ /* 0x0001e20000100a00 */
[----:B------:R1:W-:Y:S03]  /*4da10*/  STL.64 [R1+0x248], R22 ;  /* 0x0002481601007387 */ /* 0x0003e60000100a00 */
[----:B0-----:R-:W3:Y:S01]  /*4da20*/  LDL.LU R20, [R1+0xe0] ;  /* 0x0000e00001147983 */ /* 0x001ee20000300800 */
[----:B------:R-:W3:Y:S02]  /*4da30*/  LDL.LU R21, [R1+0xe4] ;  /* 0x0000e40001157983 */ /* 0x000ee40000300800 */
[----:B-1----:R-:W3:Y:S02]  /*4da40*/  LDL.LU R22, [R1+0xe8] ;  /* 0x0000e80001167983 */ /* 0x002ee40000300800 */
[----:B------:R-:W3:Y:S02]  /*4da50*/  LDL.LU R23, [R1+0xec] ;  /* 0x0000ec0001177983 */ /* 0x000ee40000300800 */
[C---:B---3--:R-:W-:Y:S01]  /*4da60*/  HMMA.16816.F32 R20, R4.reuse, R8, R20 ;  /* 0x000000080414723c */ /* 0x048fe20000001814 */
[----:B------:R-:W3:Y:S07]  /*4da70*/  LDL R9, [R1+0x1704] ;  /* 0x0017040001097983 */ /* 0x000eee0000100800 */
[----:B--2---:R-:W-:Y:S11]  /*4da80*/  HMMA.16816.F32 R12, R4, R24, R12 ;  /* 0x00000018040c723c */ /* 0x004ff6000000180c */
[----:B------:R-:W-:Y:S04]  /*4da90*/  @!UPT UIADD3 URZ, URZ, URZ, URZ ;  /* 0x0000003f3f3ff290 */ /* 0x000fe8000fffe03f */
[----:B------:R-:W-:Y:S01]  /*4daa0*/  STL.64 [R1+0x100], R20 ;  /* 0x0001001401007387 */ /* 0x000fe20000100a00 */
[----:B------:R-:W-:Y:S02]  /*4dab0*/  STL.64 [R1+0x108], R22 ;  /* 0x0001081601007387 */ /* 0x000fe40000100a00 */
[----:B------:R-:W0:Y:S02]  /*4dac0*/  LDSM.16.MT88.4 R20, [R3+0xf080] ;  /* 0x00f080000314783b */ /* 0x000e240000004200 */
[----:B0-----:R-:W-:Y:S03]  /*4dad0*/  STL.64 [R1+0x5d78], R22 ;  /* 0x005d781601007387 */ /* 0x001fe60000100a00 */
[----:B------:R-:W-:Y:S02]  /*4dae0*/  STL.64 [R1+0x2a0], R12 ;  /* 0x0002a00c01007387 */ /* 0x000fe40000100a00 */
[----:B------:R-:W-:Y:S02]  /*4daf0*/  STL.64 [R1+0x2a8], R14 ;  /* 0x0002a80e01007387 */ /* 0x000fe40000100a00 */
[----:B------:R0:W-:Y:S02]  /*4db00*/  STL.64 [R1+0x5d70], R20 ;  /* 0x005d701401007387 */ /* 0x0001e40000100a00 */
[----:B0-----:R-:W2:Y:S01]  /*4db10*/  LDL.LU R20, [R1+0xd0] ;  /* 0x0000d00001147983 */ /* 0x001ea20000300800 */
[----:B------:R-:W2:Y:S02]  /*4db20*/  LDL.LU R21, [R1+0xd4] ;  /* 0x0000d40001157983 */ /* 0x000ea40000300800 */
[----:B------:R-:W2:Y:S02]  /*4db30*/  LDL.LU R22, [R1+0xd8] ;  /* 0x0000d80001167983 */ /* 0x000ea40000300800 */
[----:B------:R-:W2:Y:S01]  /*4db40*/  LDL.LU R23, [R1+0xdc] ;  /* 0x0000dc0001177983 */ /* 0x000ea20000300800 */
[----:B------:R-:W-:Y:S04]  /*4db50*/  STL [R1+0x5cf0], R3 ;  /* 0x005cf00301007387 */ /* 0x000fe80000100800 */
[----:B---3--:R-:W0:Y:S04]  /*4db60*/  LDSM.16.MT88.4 R24, [R9+0xf000] ;  /* 0x00f000000918783b */ /* 0x008e280000004200 */
[----:B0-----:R-:W-:Y:S01]  /*4db70*/  STL.64 [R1+0x5d38], R26 ;  /* 0x005d381a01007387 */ /* 0x001fe20000100a00 */
        /* <DEDUP_REMOVED lines=11> */
[----:B------:R-:W2:Y:S01]  /*4dc30*/  LDL.LU R12, [R1] ;  /* 0x00000000010c7983 */ /* 0x000ea20000300800 */
[----:B------:R-:W-:Y:S01]  /*4dc40*/  MOV R14, R10 ;  /* 0x0000000a000e7202 */ /* 0x000fe20000000f00 */
[----:B------:R-:W-:Y:S01]  /*4dc50*/  IMAD.MOV.U32 R15, RZ, RZ, R11 ;  /* 0x000000ffff0f7224 */ /* 0x000fe200078e000b */
[----:B------:R-:W-:-:S02]  /*4dc60*/  MOV R13, R28 ;  /* 0x0000001c000d7202 */ /* 0x000fc40000000f00 */
[----:B------:R-:W3:Y:S01]  /*4dc70*/  LDL.LU R28, [R1+0x5e78] ;  /* 0x005e7800011c7983 */ /* 0x000ee20000300800 */
[----:B------:R-:W3:Y:S02]  /*4dc80*/  LDL.LU R10, [R1+0x5e74] ;  /* 0x005e7400010a7983 */ /* 0x000ee40000300800 */
[----:B------:R-:W3:Y:S02]  /*4dc90*/  LDL.LU R11, [R1+0x5e70] ;  /* 0x005e7000010b7983 */ /* 0x000ee40000300800 */
[----:B------:R-:W-:Y:S01]  /*4dca0*/  STL.64 [R1+0x5e58], R14 ;  /* 0x005e580e01007387 */ /* 0x000fe20000100a00 */
[----:B--2---:R0:W-:Y:S04]  /*4dcb0*/  STL.64 [R1+0x5e50], R12 ;  /* 0x005e500c01007387 */ /* 0x0041e80000100a00 */
[----:B0-----:R-:W2:Y:S01]  /*4dcc0*/  LDL.LU R12, [R1+0xb0] ;  /* 0x0000b000010c7983 */ /* 0x001ea20000300800 */
[----:B------:R-:W2:Y:S02]  /*4dcd0*/  LDL.LU R13, [R1+0xb4] ;  /* 0x0000b400010d7983 */ /* 0x000ea40000300800 */
[----:B------:R-:W2:Y:S02]  /*4dce0*/  LDL.LU R14, [R1+0xb8] ;  /* 0x0000b800010e7983 */ /* 0x000ea40000300800 */
[----:B------:R-:W2:Y:S01]  /*4dcf0*/  LDL.LU R15, [R1+0xbc] ;  /* 0x0000bc00010f7983 */ /* 0x000ea20000300800 */
[----:B----4-:R-:W-:Y:S01]  /*4dd00*/  STL.64 [R1+0x5dd0], R26 ;  /* 0x005dd01a01007387 */ /* 0x010fe20000100a00 */
[----:B---3--:R0:W-:Y:S02]  /*4dd10*/  STL.64 [R1+0x5dc8], R24 ;  /* 0x005dc81801007387 */ /* 0x0081e40000100a00 */
[----:B0-----:R-:W-:-:S02]  /*4dd20*/  MOV R24, R2 ;  /* 0x0000000200187202 */ /* 0x001fc40000000f00 */
[----:B------:R-:W-:Y:S01]  /*4dd30*/  MOV R25, R0 ;  /* 0x0000000000197202 */ /* 0x000fe20000000f00 */
[----:B------:R-:W3:Y:S01]  /*4dd40*/  LDL.LU R2, [R1+0x5e6c] ;  /* 0x005e6c0001027983 */ /* 0x000ee20000300800 */
[----:B------:R-:W4:Y:S02]  /*4dd50*/  LDL.LU R0, [R1+0x5e68] ;  /* 0x005e680001007983 */ /* 0x000f240000300800 */
[----:B------:R-:W2:Y:S02]  /*4dd60*/  LDL R26, [R1+0x48] ;  /* 0x00004800011a7983 */ /* 0x000ea40000100800 */
[----:B------:R-:W2:Y:S01]  /*4dd70*/  LDL R27, [R1+0x4c] ;  /* 0x00004c00011b7983 */ /* 0x000ea20000100800 */
[C---:B------:R-:W-:Y:S01]  /*4dd80*/  HMMA.16816.F32 R20, R4.reuse, R24, R20 ;  /* 0x000000180414723c */ /* 0x040fe20000001814 */
[----:B--2---:R-:W-:Y:S02]  /*4dd90*/  STL.64 [R1+0x5e28], R26 ;  /* 0x005e281a01007387 */ /* 0x004fe40000100a00 */
[----:B------:R-:W0:Y:S11]  /*4dda0*/  LDSM.16.MT88.4 R24, [R9+0xf080] ;  /* 0x00f080000918783b */ /* 0x000e360000004200 */
[----:B------:R-:W-:Y:S09]  /*4ddb0*/  @!UPT UIADD3 URZ, URZ, URZ, URZ ;  /* 0x0000003f3f3ff290 */ /* 0x000ff2000fffe03f */
[----:B------:R0:W-:Y:S02]  /*4ddc0*/  STL.64 [R1+0x340], R20 ;  /* 0x0003401401007387 */ /* 0x0001e40000100a00 */
[----:B------:R-:W-:Y:S01]  /*4ddd0*/  STL.64 [R1+0x348], R22 ;  /* 0x0003481601007387 */ /* 0x000fe20000100a00 */
[----:B0-----:R-:W-:Y:S01]  /*4dde0*/  MOV R20, R24 ;  /* 0x0000001800147202 */ /* 0x001fe20000000f00 */
[----:B------:R-:W-:Y:S01]  /*4ddf0*/  IMAD.MOV.U32 R9, RZ, RZ, R25 ;  /* 0x000000ffff097224 */ /* 0x000fe200078e0019 */
[----:B------:R-:W2:Y:S01]  /*4de00*/  LDL.LU R24, [R1+0x90] ;  /* 0x0000900001187983 */ /* 0x000ea20000300800 */
[----:B------:R-:W-:Y:S01]  /*4de10*/  MOV R8, R26 ;  /* 0x0000001a00087202 */ /* 0x000fe20000000f00 */
[----:B------:R-:W2:Y:S01]  /*4de20*/  LDL.LU R25, [R1+0x94] ;  /* 0x0000940001197983 */ /* 0x000ea20000300800 */
[----:B------:R-:W-:Y:S01]  /*4de30*/  MOV R3, R27 ;  /* 0x0000001b00037202 */ /* 0x000fe20000000f00 */
[----:B------:R-:W2:Y:S01]  /*4de40*/  LDL.LU R26, [R1+0x98] ;  /* 0x00009800011a7983 */ /* 0x000ea20000300800 */
[----:B------:R-:W2:Y:S01]  /*4de50*/  LDL.LU R27, [R1+0x9c] ;  /* 0x00009c00011b7983 */ /* 0x000ea20000300800 */
[----:B------:R-:W-:Y:S02]  /*4de60*/  HMMA.16816.F32 R4, R4, R16, R12 ;  /* 0x000000100404723c */ /* 0x000fe4000000180c */
[----:B--2---:R-:W-:Y:S01]  /*4de70*/  STL.64 [R1+0x5e38], R26 ;  /* 0x005e381a01007387 */ /* 0x004fe20000100a00 */
[----:B------:R0:W-:Y:S03]  /*4de80*/  STL.64 [R1+0x5e30], R24 ;  /* 0x005e301801007387 */ /* 0x0001e60000100a00 */
[----:B0-----:R-:W2:Y:S01]  /*4de90*/  LDL.LU R24, [R1+0xa0] ;  /* 0x0000a00001187983 */ /* 0x001ea20000300800 */
[----:B------:R-:W2:Y:S02]  /*4dea0*/  LDL.LU R25, [R1+0xa4] ;  /* 0x0000a40001197983 */ /* 0x000ea40000300800 */
[----:B------:R-:W2:Y:S02]  /*4deb0*/  LDL.LU R26, [R1+0xa8] ;  /* 0x0000a800011a7983 */ /* 0x000ea40000300800 */
[----:B------:R-:W2:Y:S01]  /*4dec0*/  LDL.LU R27, [R1+0xac] ;  /* 0x0000ac00011b7983 */ /* 0x000ea20000300800 */
[----:B------:R0:W-:Y:S04]  /*4ded0*/  STL [R1+0x5dd8], R20 ;  /* 0x005dd81401007387 */ /* 0x0001e80000100800 */
[----:B0-----:R-:W2:Y:S01]  /*4dee0*/  LDL.LU R20, [R1+0x130] ;  /* 0x0001300001147983 */ /* 0x001ea20000300800 */
[----:B------:R-:W2:Y:S01]  /*4def0*/  LDL.LU R21, [R1+0x134] ;  /* 0x0001340001157983 */ /* 0x000ea20000300800 */
[----:B------:R-:W-:Y:S01]  /*4df00*/  MOV R22, R11 ;  /* 0x0000000b00167202 */ /* 0x000fe20000000f00 */
[----:B------:R-:W-:Y:S01]  /*4df10*/  IMAD.MOV.U32 R23, RZ, RZ, R10 ;  /* 0x000000ffff177224 */ /* 0x000fe200078e000a */
[----:B------:R-:W3:Y:S01]  /*4df20*/  LDL.LU R11, [R1+0x5e64] ;  /* 0x005e6400010b7983 */ /* 0x000ee20000300800 */
[----:B------:R-:W3:Y:S03]  /*4df30*/  LDL.LU R10, [R1+0x5e60] ;  /* 0x005e6000010a7983 */ /* 0x000ee60000300800 */
[----:B------:R0:W-:Y:S04]  /*4df40*/  STL.64 [R1+0x5de8], R22 ;  /* 0x005de81601007387 */ /* 0x0001e80000100a00 */
[----:B--2---:R-:W-:Y:S01]  /*4df50*/  STL.64 [R1+0x5de0], R20 ;  /* 0x005de01401007387 */ /* 0x004fe20000100a00 */
[----:B0-----:R-:W2:Y:S02]  /*4df60*/  LDL.64 R22, [R1+0x28] ;  /* 0x0000280001167983 */ /* 0x001ea40000100a00 */
[----:B------:R-:W2:Y:S02]  /*4df70*/  LDL.LU.64 R14, [R1+0x5e58] ;  /* 0x005e5800010e7983 */ /* 0x000ea40000300a00 */
[----:B------:R-:W2:Y:S01]  /*4df80*/  LDL.LU.64 R12, [R1+0x5e50] ;  /* 0x005e5000010c7983 */ /* 0x000ea20000300a00 */
[----:B------:R0:W-:Y:S01]  /*4df90*/  STL.64 [R1+0x5e20], R18 ;  /* 0x005e201201007387 */ /* 0x0001e20000100a00 */
[----:B------:R-:W2:Y:S02]  /*4dfa0*/  LDL.LU R16, [R1+0x80] ;  /* 0x0000800001107983 */ /* 0x000ea40000300800 */
[----:B------:R1:W-:Y:S02]  /*4dfb0*/  STL.64 [R1+0x330], R4 ;  /* 0x0003300401007387 */ /* 0x0003e40000100a00 */
[----:B------:R4:W-:Y:S01]  /*4dfc0*/  STL.64 [R1+0x338], R6 ;  /* 0x0003380601007387 */ /* 0x0009e20000100a00 */
[----:B------:R-:W2:Y:S04]  /*4dfd0*/  LDL.LU R17, [R1+0x84] ;  /* 0x0000840001117983 */ /* 0x000ea80000300800 */
[----:B0-----:R-:W2:Y:S01]  /*4dfe0*/  LDL.LU R18, [R1+0x88] ;  /* 0x0000880001127983 */ /* 0x001ea20000300800 */
[----:B------:R-:W2:Y:S02]  /*4dff0*/  LDL.LU R19, [R1+0x8c] ;  /* 0x00008c0001137983 */ /* 0x000ea40000300800 */
[----:B-1----:R-:W2:Y:S02]  /*4e000*/  LDL.LU R4, [R1+0x50] ;  /* 0x0000500001047983 */ /* 0x002ea40000300800 */
[----:B------:R-:W2:Y:S01]  /*4e010*/  LDL.LU R5, [R1+0x54] ;  /* 0x0000540001057983 */ /* 0x000ea20000300800 */
[----:B----4-:R-:W-:-:S02]  /*4e020*/  MOV R6, R0 ;  /* 0x0000000000067202 */ /* 0x010fc40000000f00 */
[----:B---3--:R-:W-:Y:S01]  /*4e030*/  MOV R7, R2 ;  /* 0x0000000200077202 */ /* 0x008fe20000000f00 */
[----:B------:R-:W3:Y:S01]  /*4e040*/  LDL.LU R0, [R1+0x5e4c] ;  /* 0x005e4c0001007983 */ /* 0x000ee20000300800 */
[----:B------:R-:W4:Y:S03]  /*4e050*/  LDL.LU R2, [R1+0x5e48] ;  /* 0x005e480001027983 */ /* 0x000f260000300800 */
[----:B------:R0:W-:Y:S02]  /*4e060*/  STL.64 [R1+0x5df8], R6 ;  /* 0x005df80601007387 */ /* 0x0001e40000100a00 */
[----:B0-----:R-:W-:Y:S02]  /*4e070*/  IMAD.MOV.U32 R6, RZ, RZ, R11 ;  /* 0x000000ffff067224 */ /* 0x001fe400078e000b */
[----:B--2---:R0:W-:Y:S04]  /*4e080*/  STL.64 [R1+0x5df0], R4 ;  /* 0x005df00401007387 */ /* 0x0041e80000100a00 */
[----:B0-----:R-:W2:Y:S01]  /*4e090*/  LDL.LU R4, [R1+0x60] ;  /* 0x0000600001047983 */ /* 0x001ea20000300800 */
[----:B------:R-:W-:-:S02]  /*4e0a0*/  MOV R5, R10 ;  /* 0x0000000a00057202 */ /* 0x000fc40000000f00 */
[----:B------:R-:W2:Y:S02]  /*4e0b0*/  LDL.LU R10, [R1+0x5e44] ;  /* 0x005e4400010a7983 */ /* 0x000ea40000300800 */
[----:B------:R-:W2:Y:S01]  /*4e0c0*/  LDL.LU R11, [R1+0x5e40] ;  /* 0x005e4000010b7983 */ /* 0x000ea20000300800 */
[----:B------:R-:W3:Y:S01]  /*4e0d0*/  LDL.LU R7, [R1+0x6c] ;  /* 0x00006c0001077983 */ /* 0x000ee20000300800 */
[C---:B--2---:R-:W-:Y:S03]  /*4e0e0*/  HMMA.16816.F32 R24, R12.reuse, R10, R24 ;  /* 0x0000000a0c18723c */ /* 0x044fe60000001818 */
[----:B---3--:R-:W-:Y:S01]  /*4e0f0*/  STL.64 [R1+0x5e18], R6 ;  /* 0x005e180601007387 */ /* 0x008fe20000100a00 */
[----:B------:R0:W-:Y:S03]  /*4e100*/  STL.64 [R1+0x5e10], R4 ;  /* 0x005e100401007387 */ /* 0x0001e60000100a00 */
[----:B0-----:R-:W2:Y:S01]  /*4e110*/  LDL.LU R4, [R1+0x70] ;  /* 0x0000700001047983 */ /* 0x001ea20000300800 */
[----:B------:R-:W2:Y:S11]  /*4e120*/  LDL.LU R5, [R1+0x74] ;  /* 0x0000740001057983 */ /* 0x000eb60000300800 */
[----:B------:R-:W-:Y:S04]  /*4e130*/  @!UPT UIADD3 URZ, URZ, URZ, URZ ;  /* 0x0000003f3f3ff290 */ /* 0x000fe8000fffe03f */
        /* <DEDUP_REMOVED lines=10> */
[----:B---3--:R-:W-:Y:S11]  /*4e1e0*/  HMMA.16816.F32 R16, R12, R26, R16 ;  /* 0x0000001a0c10723c */ /* 0x008ff60000001810 */
[----:B------:R-:W-:Y:S11]  /*4e1f0*/  @!UPT UIADD3 URZ, URZ, URZ, URZ ;  /* 0x0000003f3f3ff290 */ /* 0x000ff6000fffe03f */
[----:B------:R-:W-:Y:S01]  /*4e200*/  @!UPT UIADD3 URZ, URZ, URZ, URZ ;  /* 0x0000003f3f3ff290 */ /* 0x000fe2000fffe03f */
[----:B------:R-:W-:Y:S01]  /*4e210*/  STL.64 [R1+0x300], R16 ;  /* 0x0003001001007387 */ /* 0x000fe20000100a00 */
[----:B------:R0:W-:Y:S03]  /*4e220*/  STL.64 [R1+0x308], R18 ;  /* 0x0003081201007387 */ /* 0x0001e60000100a00 */
[----:B0-----:R-:W2:Y:S01]  /*4e230*/  LDL.LU.64 R18, [R1+0x5e20] ;  /* 0x005e200001127983 */ /* 0x001ea20000300a00 */
[----:B----4-:R-:W-:Y:S02]  /*4e240*/  MOV R6, R2 ;  /* 0x0000000200067202 */ /* 0x010fe40000000f00 */
[----:B------:R-:W-:-:S07]  /*4e250*/  MOV R7, R0 ;  /* 0x0000000000077202 */ /* 0x000fce0000000f00 */
[----:B--2---:R-:W-:Y:S01]  /*4e260*/  HMMA.16816.F32 R12, R12, R18, R4 ;  /* 0x000000120c0c723c */ /* 0x004fe20000001804 */
[----:B------:R-:W2:Y:S01]  /*4e270*/  LDL.LU.64 R6, [R1+0x5e18] ;  /* 0x005e180001067983 */ /* 0x000ea20000300a00 */
[----:B------:R-:W2:Y:S11]  /*4e280*/  LDL.LU.64 R4, [R1+0x5e10] ;  /* 0x005e100001047983 */ /* 0x000eb60000300a00 */
[----:B------:R-:W-:Y:S10]  /*4e290*/  @!UPT UIADD3 URZ, URZ, URZ, URZ ;  /* 0x0000003f3f3ff290 */ /* 0x000ff4000fffe03f */
        /* <DEDUP_REMOVED lines=15> */
[----:B------:R-:W-:Y:S01]  /*4e390*/  STL.64 [R1+0xc8], R6 ;  /* 0x0000c80601007387 */ /* 0x000fe20000100a00 */
[----:B0-----:R-:W-:Y:S01]  /*4e3a0*/  MOV R5, R22 ;  /* 0x0000001600057202 */ /* 0x001fe20000000f00 */
[----:B------:R-:W-:Y:S02]  /*4e3b0*/  IMAD.MOV.U32 R4, RZ, RZ, R23 ;  /* 0x000000ffff047224 */ /* 0x000fe400078e0017 */
[----:B------:R-:W2:Y:S01]  /*4e3c0*/  LDL.LU.64 R22, [R1+0x5de8] ;  /* 0x005de80001167983 */ /* 0x000ea20000300a00 */
[----:B------:R-:W2:Y:S02]  /*4e3d0*/  LDL.LU.64 R20, [R1+0x5de0] ;  /* 0x005de00001147983 */ /* 0x000ea40000300a00 */
[C---:B--2---:R-:W-:Y:S01]  /*4e3e0*/  HMMA.16816.F32 R24, R12.reuse, R26, R20 ;  /* 0x0000001a0c18723c */ /* 0x044fe20000001814 */
[----:B------:R-:W2:Y:S11]  /*4e3f0*/  LDL.LU R20, [R1+0x5dd8] ;  /* 0x005dd80001147983 */ /* 0x000eb60000300800 */
[----:B------:R-:W-:Y:S11]  /*4e400*/  @!UPT UIADD3 URZ, URZ, URZ, URZ ;  /* 0x0000003f3f3ff290 */ /* 0x000ff6000fffe03f */
        /* <DEDUP_REMOVED lines=9> */
[----:B------:R-:W-:Y:S07]  /*4e4a0*/  @!UPT UIADD3 URZ, URZ, URZ, URZ ;  /* 0x0000003f3f3ff290 */ /* 0x000fee000fffe03f */
[----:B------:R-:W-:Y:S02]  /*4e4b0*/  MOV R2, R14 ;  /* 0x0000000e00027202 */ /* 0x000fe40000000f00 */
[----:B------:R-:W-:Y:S01]  /*4e4c0*/  MOV R0, R15 ;  /* 0x0000000f00007202 */ /* 0x000fe20000000f00 */
[----:B------:R-:W-:Y:S02]  /*4e4d0*/  MOV R14, R5 ;  /* 0x00000005000e7202 */ /* 0x000fe40000000f00 */
[----:B------:R-:W-:Y:S02]  /*4e4e0*/  IMAD.MOV.U32 R15, RZ, RZ, R4 ;  /* 0x000000ffff0f7224 */ /* 0x000fe400078e0004 */
[----:B------:R-:W0:Y:S04]  /*4e4f0*/  LDSM.16.MT88.4 R4, [R28+0xf000] ;  /* 0x00f000001c04783b */ /* 0x000e280000004200 */
[----:B------:R-:W-:Y:S01]  /*4e500*/  STL.64 [R1+0x90], R12 ;  /* 0x0000900c01007387 */ /* 0x000fe20000100a00 */
[----:B------:R-:W-:Y:S02]  /*4e510*/  STL [R1+0x5c04], R0 ;  /* 0x005c040001007387 */ /* 0x000fe40000100800 */
[----:B------:R-:W-:Y:S02]  /*4e520*/  STL [R1+0x5c00], R2 ;  /* 0x005c000201007387 */ /* 0x000fe40000100800 */
[----:B------:R-:W-:Y:S01]  /*4e530*/  STL.64 [R1+0x5d80], R10 ;  /* 0x005d800a01007387 */ /* 0x000fe20000100a00 */
[C---:B---3--:R-:W-:Y:S11]  /*4e540*/  HMMA.16816.F32 R24, R16.reuse, R10, R24 ;  /* 0x0000000a1018723c */ /* 0x048ff60000001818 */
[----:B------:R-:W-:Y:S11]  /*4e550*/  @!UPT UIADD3 URZ, URZ, URZ, URZ ;  /* 0x0000003f3f3ff290 */ /* 0x000ff6000fffe03f */
[----:B------:R-:W-:Y:S01]  /*4e560*/  @!UPT UIADD3 URZ, URZ, URZ, URZ ;  /* 0x0000003f3f3ff290 */ /* 0x000fe2000fffe03f */
[----:B------:R1:W-:Y:S01]  /*4e570*/  STL.64 [R1+0xa0], R24 ;  /* 0x0000a01801007387 */ /* 0x0003e20000100a00 */
[----:B------:R3:W-:Y:S02]  /*4e580*/  STL.64 [R1+0xa8], R26 ;  /* 0x0000a81a01007387 */ /* 0x0007e40000100a00 */
[----:B0-----:R-:W-:Y:S02]  /*4e590*/  STL.64 [R1+0x5cd0], R6 ;  /* 0x005cd00601007387 */ /* 0x001fe40000100a00 */
[----:B------:R2:W-:Y:S01]  /*4e5a0*/  STL.64 [R1+0x5cc8], R4 ;  /* 0x005cc80401007387 */ /* 0x0005e20000100a00 */
[----:B-1----:R-:W4:Y:S01]  /*4e5b0*/  LDL.LU R24, [R1+0x1b0] ;  /* 0x0001b00001187983 */ /* 0x002f220000300800 */
[----:B------:R-:W4:Y:S02]  /*4e5c0*/  LDL.LU R25, [R1+0x1b4] ;  /* 0x0001b40001197983 */ /* 0x000f240000300800 */
[----:B---3--:R-:W3:Y:S01]  /*4e5d0*/  LDL.LU R26, [R1+0x1b8] ;  /* 0x0001b800011a7983 */ /* 0x008ee20000300800 */
[----:B--2---:R-:W-:Y:S01]  /*4e5e0*/  MOV R4, R20 ;  /* 0x0000001400047202 */ /* 0x004fe20000000f00 */
[----:B------:R-:W3:Y:S01]  /*4e5f0*/  LDL.LU R27, [R1+0x1bc] ;  /* 0x0001bc00011b7983 */ /* 0x000ee20000300800 */
[----:B------:R-:W2:Y:S02]  /*4e600*/  LDL.LU R20, [R1+0x220] ;  /* 0x0002200001147983 */ /* 0x000ea40000300800 */
[----:B------:R-:W2:Y:S02]  /*4e610*/  LDL.LU R21, [R1+0x224] ;  /* 0x0002240001157983 */ /* 0x000ea40000300800 */
[----:B------:R-:W2:Y:S01]  /*4e620*/  LDL.LU R22, [R1+0x228] ;  /* 0x0002280001167983 */ /* 0x000ea20000300800 */
[----:B------:R-:W2:Y:S04]  /*4e630*/  LDL.LU R23, [R1+0x22c] ;  /* 0x00022c0001177983 */ /* 0x000ea80000300800 */
        /* <DEDUP_REMOVED lines=12> */
[----:B------:R-:W2:Y:S01]  /*4e700*/  LDL.64 R10, [R1+0x48] ;  /* 0x00004800010a7983 */ /* 0x000ea20000100a00 */
[----:B---3--:R-:W-:Y:S02]  /*4e710*/  STL.64 [R1+0x5d48], R26 ;  /* 0x005d481a01007387 */ /* 0x008fe40000100a00 */
[----:B----4-:R0:W-:Y:S02]  /*4e720*/  STL.64 [R1+0x5d40], R24 ;  /* 0x005d401801007387 */ /* 0x0101e40000100a00 */
        /* <DEDUP_REMOVED lines=10> */
[----:B--2---:R-:W-:Y:S01]  /*4e7d0*/  HMMA.16816.F32 R20, R16, R14, R20 ;  /* 0x0000000e1014723c */ /* 0x004fe20000001814 */
[----:B------:R-:W-:Y:S01]  /*4e7e0*/  MOV R6, R8 ;  /* 0x0000000800067202 */ /* 0x000fe20000000f00 */
[----:B------:R-:W-:Y:S01]  /*4e7f0*/  IMAD.MOV.U32 R7, RZ, RZ, R3 ;  /* 0x000000ffff077224 */ /* 0x000fe200078e0003 */
[----:B------:R-:W-:Y:S11]  /*4e800*/  MOV R5, R9 ;  /* 0x0000000900057202 */ /* 0x000ff60000000f00 */
[----:B------:R-:W-:Y:S10]  /*4e810*/  @!UPT UIADD3 URZ, URZ, URZ, URZ ;  /* 0x0000003f3f3ff290 */ /* 0x000ff4000fffe03f */
[----:B------:R-:W-:Y:S02]  /*4e820*/  MOV R0, R20 ;  /* 0x0000001400007202 */ /* 0x000fe40000000f00 */
[----:B------:R-:W-:Y:S01]  /*4e830*/  MOV R2, R21 ;  /* 0x0000001500027202 */ /* 0x000fe20000000f00 */
[----:B----4-:R-:W-:Y:S01]  /*4e840*/  STL.64 [R1+0x5d68], R26 ;  /* 0x005d681a01007387 */ /* 0x010fe20000100a00 */
[----:B---3--:R0:W-:Y:S03]  /*4e850*/  STL.64 [R1+0x5d60], R24 ;  /* 0x005d601801007387 */ /* 0x0081e60000100a00 */
[----:B0-----:R-:W2:Y:S01]  /*4e860*/  LDL.LU R24, [R1+0x210] ;  /* 0x0002100001187983 */ /* 0x001ea20000300800 */
[----:B------:R-:W2:Y:S02]  /*4e870*/  LDL.LU R25, [R1+0x214] ;  /* 0x0002140001197983 */ /* 0x000ea40000300800 */
[----:B------:R-:W2:Y:S02]  /*4e880*/  LDL.LU R26, [R1+0x218] ;  /* 0x00021800011a7983 */ /* 0x000ea40000300800 */
[----:B------:R-:W2:Y:S01]  /*4e890*/  LDL.LU R27, [R1+0x21c] ;  /* 0x00021c00011b7983 */ /* 0x000ea20000300800 */
[----:B------:R0:W-:Y:S01]  /*4e8a0*/  STL.64 [R1+0x5d00], R6 ;  /* 0x005d000601007387 */ /* 0x0001e20000100a00 */
[----:B------:R-:W-:Y:S03]  /*4e8b0*/  STL.64 [R1+0x5cf8], R4 ;  /* 0x005cf80401007387 */ /* 0x000fe60000100a00 */
[----:B0-----:R-:W3:Y:S01]  /*4e8c0*/  LDL.LU.64 R6, [R1+0x38] ;  /* 0x0000380001067983 */ /* 0x001ee20000300a00 */
[----:B------:R-:W-:Y:S02]  /*4e8d0*/  STL.64 [R1+0xd8], R22 ;  /* 0x0000d81601007387 */ /* 0x000fe40000100a00 */
[----:B------:R-:W0:Y:S04]  /*4e8e0*/  LDSM.16.MT88.4 R20, [R28+0xf080] ;  /* 0x00f080001c14783b */ /* 0x000e280000004200 */
[----:B------:R-:W-:Y:S01]  /*4e8f0*/  STL [R1+0x5cec], R2 ;  /* 0x005cec0201007387 */ /* 0x000fe20000100800 */
[----:B------:R-:W-:Y:S01]  /*4e900*/  STL [R1+0x5ce8], R0 ;  /* 0x005ce80001007387 */ /* 0x000fe20000100800 */
[----:B0-----:R-:W-:-:S03]  /*4e910*/  IMAD.MOV.U32 R13, RZ, RZ, R22 ;  /* 0x000000ffff0d7224 */ /* 0x001fc600078e0016 */
[----:B------:R0:W-:Y:S01]  /*4e920*/  STL [R1], R20 ;  /* 0x0000001401007387 */ /* 0x0001e20000100800 */
[----:B------:R-:W-:Y:S02]  /*4e930*/  MOV R12, R23 ;  /* 0x00000017000c7202 */ /* 0x000fe40000000f00 */
[----:B------:R-:W-:Y:S01]  /*4e940*/  MOV R3, R21 ;  /* 0x0000001500037202 */ /* 0x000fe20000000f00 */
[----:B------:R-:W4:Y:S01]  /*4e950*/  LDL.LU.64 R22, [R1+0x5da0] ;  /* 0x005da00001167983 */ /* 0x000f220000300a00 */
[----:B0-----:R-:W4:Y:S02]  /*4e960*/  LDL.LU.64 R20, [R1+0x5d98] ;  /* 0x005d980001147983 */ /* 0x001f240000300a00 */
        /* <DEDUP_REMOVED lines=8> */
[----:B------:R-:W-:Y:S02]  /*4e9f0*/  MOV R0, R11 ;  /* 0x0000000b00007202 */ /* 0x000fe40000000f00 */
[----:B------:R-:W2:Y:S01]  /*4ea00*/  LDL.LU.64 R10, [R1+0x5d80] ;  /* 0x005d8000010a7983 */ /* 0x000ea20000300a00 */
[----:B---3--:R-:W-:Y:S03]  /*4ea10*/  HMMA.16816.F32 R16, R16, R6, R20 ;  /* 0x000000061010723c */ /* 0x008fe60000001814 */
[----:B------:R-:W2:Y:S01]  /*4ea20*/  LDL.LU.64 R22, [R1+0x5d78] ;  /* 0x005d780001167983 */ /* 0x000ea20000300a00 */
[----:B------:R-:W2:Y:S11]  /*4ea30*/  LDL.LU.64 R20, [R1+0x5d70] ;  /* 0x005d700001147983 */ /* 0x000eb60000300a00 */
[----:B------:R-:W-:Y:S08]  /*4ea40*/  @!UPT UIADD3 URZ, URZ, URZ, URZ ;  /* 0x0000003f3f3ff290 */ /* 0x000ff0000fffe03f */
[----:B------:R-:W-:Y:S01]  /*4ea50*/  STL.64 [R1+0x140], R16 ;  /* 0x0001401001007387 */ /* 0x000fe20000100a00 */
[----:B------:R0:W-:Y:S03]  /*4ea60*/  STL.64 [R1+0x148], R18 ;  /* 0x0001481201007387 */ /* 0x0001e60000100a00 */
[----:B0-----:R-:W3:Y:S01]  /*4ea70*/  LDL R19, [R1+0xe10] ;  /* 0x000e100001137983 */ /* 0x001ee20000100800 */
[C---:B--2---:R-:W-:Y:S03]  /*4ea80*/  HMMA.16816.F32 R24, R20.reuse, R10, R24 ;  /* 0x0000000a1418723c */ /* 0x044fe60000001818 */
[----:B---3--:R-:W-:Y:S11]  /*4ea90*/  STL [R1+0x5d08], R19 ;  /* 0x005d081301007387 */ /* 0x008ff60000100800 */
[----:B------:R-:W-:Y:S09]  /*4eaa0*/  @!UPT UIADD3 URZ, URZ, URZ, URZ ;  /* 0x0000003f3f3ff290 */ /* 0x000ff2000fffe03f */
        /* <DEDUP_REMOVED lines=13> */
[----:B------:R-:W-:Y:S01]  /*4eb80*/  STL.64 [R1+0x5d28], R14 ;  /* 0x005d280e01007387 */ /* 0x000fe20000100a00 */
[----:B------:R0:W-:Y:S03]  /*4eb90*/  STL.64 [R1+0x5d20], R12 ;  /* 0x005d200c01007387 */ /* 0x0001e60000100a00 */
[----:B0-----:R-:W3:Y:S01]  /*4eba0*/  LDL.LU R12, [R1+0x1d0] ;  /* 0x0001d000010c7983 */ /* 0x001ee20000300800 */
[----:B------:R-:W3:Y:S02]  /*4ebb0*/  LDL.LU R13, [R1+0x1d4] ;  /* 0x0001d400010d7983 */ /* 0x000ee40000300800 */
[----:B------:R-:W3:Y:S02]  /*4ebc0*/  LDL.LU R14, [R1+0x1d8] ;  /* 0x0001d800010e7983 */ /* 0x000ee40000300800 */
        /* <DEDUP_REMOVED lines=33> */
[----:B0-----:R-:W3:Y:S01]  /*4ede0*/  LDL.LU.64 R14, [R1+0x5d28] ;  /* 0x005d2800010e7983 */ /* 0x001ee20000300a00 */
[----:B------:R-:W2:Y:S01]  /*4edf0*/  LDL.LU.64 R12, [R1+0x5d20] ;  /* 0x005d2000010c7983 */ /* 0x000ea20000300a00 */
[C---:B---3--:R-:W-:Y:S11]  /*4ee00*/  HMMA.16816.F32 R16, R24.reuse, R14, R16 ;  /* 0x0000000e1810723c */ /* 0x048ff60000001810 */
[----:B------:R-:W-:Y:S11]  /*4ee10*/  @!UPT UIADD3 URZ, URZ, URZ, URZ ;  /* 0x0000003f3f3ff290 */ /* 0x000ff6000fffe03f */
[----:B------:R-:W-:Y:S01]  /*4ee20*/  @!UPT UIADD3 URZ, URZ, URZ, URZ ;  /* 0x0000003f3f3ff290 */ /* 0x000fe2000fffe03f */
[----:B------:R-:W-:Y:S01]  /*4ee30*/  STL.64 [R1+0x200], R16 ;  /* 0x0002001001007387 */ /* 0x000fe20000100a00 */
[----:B------:R0:W-:Y:S03]  /*4ee40*/  STL.64 [R1+0x208], R18 ;  /* 0x0002081201007387 */ /* 0x0001e60000100a00 */
[----:B0-----:R-:W2:Y:S02]  /*4ee50*/  LDL.LU.64 R18, [R1+0x5d18] ;  /* 0x005d180001127983 */ /* 0x001ea40000300a00 */
[C---:B--2---:R-:W-:Y:S02]  /*4ee60*/  HMMA.16816.F32 R16, R24.reuse, R18, R4 ;  /* 0x000000121810723c */ /* 0x044fe40000001804 */
[----:B------:R-:W4:Y:S11]  /*4ee70*/  LDL.LU.64 R6, [R1+0x5d10] ;  /* 0x005d100001067983 */ /* 0x000f360000300a00 */
[----:B------:R-:W-:Y:S10]  /*4ee80*/  @!UPT UIADD3 URZ, URZ, URZ, URZ ;  /* 0x0000003f3f3ff290 */ /* 0x000ff4000fffe03f */
[----:B------:R-:W-:Y:S01]  /*4ee90*/  STL.64 [R1+0x1f0], R16 ;  /* 0x0001f01001007387 */ /* 0x000fe20000100a00 */
[----:B------:R0:W-:Y:S03]  /*4eea0*/  STL.64 [R1+0x1f8], R18 ;  /* 0x0001f81201007387 */ /* 0x0001e60000100a00 */
[----:B0-----:R-:W2:Y:S01]  /*4eeb0*/  LDL.LU R19, [R1+0x5d08] ;  /* 0x005d080001137983 */ /* 0x001ea20000300800 */
[----:B----4-:R-:W-:Y:S01]  /*4eec0*/  HMMA.16816.F32 R20, R24, R6, R20 ;  /* 0x000000061814723c */ /* 0x010fe20000001814 */
[----:B------:R-:W-:Y:S02]  /*4eed0*/  MOV R2, R6 ;  /* 0x0000000600027202 */ /* 0x000fe40000000f00 */
[----:B------:R-:W-:Y:S11]  /*4eee0*/  MOV R0, R7 ;  /* 0x0000000700007202 */ /* 0x000ff60000000f00 */
[----:B------:R-:W-:Y:S09]  /*4eef0*/  @!UPT UIADD3 URZ, URZ, URZ, URZ ;  /* 0x0000003f3f3ff290 */ /* 0x000ff2000fffe03f */
[----:B------:R-:W-:Y:S01]  /*4ef00*/  STL.64 [R1+0x1d0], R20 ;  /* 0x0001d01401007387 */ /* 0x000fe20000100a00 */
[----:B------:R-:W-:Y:S02]  /*4ef10*/  STL.64 [R1+0x1d8], R22 ;  /* 0x0001d81601007387 */ /* 0x000fe40000100a00 */
[----:B------:R-:W3:Y:S02]  /*4ef20*/  LDL.LU.64 R6, [R1+0x5d00] ;  /* 0x005d000001067983 */ /* 0x000ee40000300a00 */
[----:B------:R-:W3:Y:S01]  /*4ef30*/  LDL.LU.64 R4, [R1+0x5cf8] ;  /* 0x005cf80001047983 */ /* 0x000ee20000300a00 */
[----:B------:R-:W3:Y:S01]  /*4ef40*/  LDL.LU R24, [R1+0x110] ;  /* 0x0001100001187983 */ /* 0x000ee20000300800 */
[----:B------:R-:W3:Y:S02]  /*4ef50*/  LDL.LU R25, [R1+0x114] ;  /* 0x0001140001197983 */ /* 0x000ee40000300800 */
[----:B------:R-:W3:Y:S02]  /*4ef60*/  LDL.LU R26, [R1+0x118] ;  /* 0x00011800011a7983 */ /* 0x000ee40000300800 */
[----:B------:R-:W3:Y:S01]  /*4ef70*/  LDL.LU R27, [R1+0x11c] ;  /* 0x00011c00011b7983 */ /* 0x000ee20000300800 */
[----:B------:R-:W0:Y:S04]  /*4ef80*/  LDSM.16.MT88.4 R20, [R29+0x10000] ;  /* 0x010000001d14783b */ /* 0x000e280000004200 */
[----:B0-----:R-:W-:Y:S01]  /*4ef90*/  STL.64 [R1+0x5c38], R22 ;  /* 0x005c381601007387 */ /* 0x001fe20000100a00 */
[----:B------:R-:W-:Y:S02]  /*4efa0*/  STL.64 [R1+0x5c30], R20 ;  /* 0x005c301401007387 */ /* 0x000fe40000100a00 */
[----:B--2---:R-:W0:Y:S01]  /*4efb0*/  LDSM.16.M88.4 R20, [R19+0x20200] ;  /* 0x020200001314783b */ /* 0x004e220000000200 */
[----:B---3--:R-:W-:Y:S11]  /*4efc0*/  HMMA.16816.F32 R24, R4, R10, R24 ;  /* 0x0000000a0418723c */ /* 0x008ff60000001818 */
[----:B------:R-:W-:Y:S11]  /*4efd0*/  @!UPT UIADD3 URZ, URZ, URZ, URZ ;  /* 0x0000003f3f3ff290 */ /* 0x000ff6000fffe03f */
[----:B------:R-:W-:Y:S01]  /*4efe0*/  @!UPT UIADD3 URZ, URZ, URZ, URZ ;  /* 0x0000003f3f3ff290 */ /* 0x000fe2000fffe03f */
[----:B------:R1:W-:Y:S01]  /*4eff0*/  STL.64 [R1+0x1c0], R24 ;  /* 0x0001c01801007387 */ /* 0x0003e20000100a00 */
[----:B------:R-:W-:Y:S02]  /*4f000*/  STL.64 [R1+0x1c8], R26 ;  /* 0x0001c81a01007387 */ /* 0x000fe40000100a00 */
[----:B0-----:R-:W-:Y:S02]  /*4f010*/  STL.64 [R1+0x50], R20 ;  /* 0x0000501401007387 */ /* 0x001fe40000100a00 */
[----:B------:R-:W-:Y:S02]  /*4f020*/  STL.64 [R1+0x58], R22 ;  /* 0x0000581601007387 */ /* 0x000fe40000100a00 */
[----:B-1----:R-:W-:Y:S01]  /*4f030*/  IMAD.MOV.U32 R25, RZ, RZ, R20 ;  /* 0x000000ffff197224 */ /* 0x002fe200078e0014 */
[----:B------:R-:W-:Y:S02]  /*4f040*/  MOV R24, R21 ;  /* 0x0000001500187202 */ /* 0x000fe40000000f00 */
[----:B------:R-:W0:Y:S04]  /*4f050*/  LDSM.16.M88.4 R20, [R19+0x28200] ;  /* 0x028200001314783b */ /* 0x000e280000000200 */
[----:B0-----:R-:W-:Y:S01]  /*4f060*/  STL.64 [R1+0x60], R20 ;  /* 0x0000601401007387 */ /* 0x001fe20000100a00 */
[----:B------:R-:W-:Y:S01]  /*4f070*/  MOV R9, R20 ;  /* 0x0000001400097202 */ /* 0x000fe20000000f00 */
[----:B------:R-:W-:Y:S01]  /*4f080*/  STL.64 [R1+0x68], R22 ;  /* 0x0000681601007387 */ /* 0x000fe20000100a00 */
[----:B------:R-:W-:-:S02]  /*4f090*/  MOV R8, R21 ;  /* 0x0000001500087202 */ /* 0x000fc40000000f00 */
[----:B------:R-:W0:Y:S02]  /*4f0a0*/  LDSM.16.M88.4 R20, [R19+0x30200] ;  /* 0x030200001314783b */ /* 0x000e240000000200 */
[----:B------:R-:W1:Y:S02]  /*4f0b0*/  LDSM.16.M88.4 R16, [R19+0x38200] ;  /* 0x038200001310783b */ /* 0x000e640000000200 */
[----:B------:R-:W-:Y:S02]  /*4f0c0*/  STL.64 [R1+0x5ce0], R10 ;  /* 0x005ce00a01007387 */ /* 0x000fe40000100a00 */
[----:B------:R2:W-:Y:S02]  /*4f0d0*/  STL.64 [R1+0x5cd8], R8 ;  /* 0x005cd80801007387 */ /* 0x0005e40000100a00 */
[----:B--2---:R-:W2:Y:S01]  /*4f0e0*/  LDL.LU R8, [R1+0x2c0] ;  /* 0x0002c00001087983 */ /* 0x004ea20000300800 */
[----:B------:R-:W2:Y:S02]  /*4f0f0*/  LDL.LU R9, [R1+0x2c4] ;  /* 0x0002c40001097983 */ /* 0x000ea40000300800 */
[----:B------:R-:W2:Y:S02]  /*4f100*/  LDL.LU R10, [R1+0x2c8] ;  /* 0x0002c800010a7983 */ /* 0x000ea40000300800 */
[----:B------:R-:W2:Y:S01]  /*4f110*/  LDL.LU R11, [R1+0x2cc] ;  /* 0x0002cc00010b7983 */ /* 0x000ea20000300800 */
[----:B0-----:R0:W-:Y:S01]  /*4f120*/  STL.64 [R1+0x80], R20 ;  /* 0x0000801401007387 */ /* 0x0011e20000100a00 */
[----:B------:R3:W-:Y:S02]  /*4f130*/  STL.64 [R1+0x88], R22 ;  /* 0x0000881601007387 */ /* 0x0007e40000100a00 */
[----:B-1----:R-:W-:Y:S02]  /*4f140*/  STL.64 [R1+0x70], R16 ;  /* 0x0000701001007387 */ /* 0x002fe40000100a00 */
[----:B------:R-:W-:Y:S01]  /*4f150*/  STL.64 [R1+0x78], R18 ;  /* 0x0000781201007387 */ /* 0x000fe20000100a00 */
[----:B0-----:R-:W4:Y:S01]  /*4f160*/  LDL.LU R20, [R1] ;  /* 0x0000000001147983 */ /* 0x001f220000300800 */
[----:B------:R-:W-:Y:S01]  /*4f170*/  IMAD.MOV.U32 R27, RZ, RZ, R16 ;  /* 0x000000ffff1b7224 */ /* 0x000fe200078e0010 */
[----:B------:R-:W-:-:S02]  /*4f180*/  MOV R26, R17 ;  /* 0x00000011001a7202 */ /* 0x000fc40000000f00 */
[----:B------:R-:W0:Y:S01]  /*4f190*/  LDSM.16.MT88.4 R16, [R29+0x10080] ;  /* 0x010080001d10783b */ /* 0x000e220000004200 */
[----:B---3--:R-:W-:Y:S01]  /*4f1a0*/  MOV R22, R13 ;  /* 0x0000000d00167202 */ /* 0x008fe20000000f00 */
[----:B------:R-:W-:Y:S01]  /*4f1b0*/  IMAD.MOV.U32 R23, RZ, RZ, R12 ;  /* 0x000000ffff177224 */ /* 0x000fe200078e000c */
[----:B------:R-:W-:Y:S02]  /*4f1c0*/  MOV R21, R3 ;  /* 0x0000000300157202 */ /* 0x000fe40000000f00 */
[----:B------:R-:W3:Y:S02]  /*4f1d0*/  LDL.LU R3, [R1+0x5cf0] ;  /* 0x005cf00001037983 */ /* 0x000ee40000300800 */
[----:B------:R1:W-:Y:S02]  /*4f1e0*/  STL.64 [R1+0x5c88], R22 ;  /* 0x005c881601007387 */ /* 0x0003e40000100a00 */
[----:B----4-:R-:W-:Y:S01]  /*4f1f0*/  STL.64 [R1+0x5c80], R20 ;  /* 0x005c801401007387 */ /* 0x010fe20000100a00 */
[----:B-1----:R-:W2:Y:S02]  /*4f200*/  LDL.LU.64 R22, [R1+0x48] ;  /* 0x0000480001167983 */ /* 0x002ea40000300a00 */
[----:B0-----:R-:W-:Y:S02]  /*4f210*/  STL.64 [R1+0x5c10], R18 ;  /* 0x005c101201007387 */ /* 0x001fe40000100a00 */
[----:B------:R0:W-:Y:S02]  /*4f220*/  STL.64 [R1+0x5c08], R16 ;  /* 0x005c081001007387 */ /* 0x0001e40000100a00 */
[----:B0-----:R-:W4:Y:S01]  /*4f230*/  LDL.LU R16, [R1+0x260] ;  /* 0x0002600001107983 */ /* 0x001f220000300800 */
[----:B------:R-:W4:Y:S02]  /*4f240*/  LDL.LU R17, [R1+0x264] ;  /* 0x0002640001117983 */ /* 0x000f240000300800 */
[----:B------:R-:W4:Y:S02]  /*4f250*/  LDL.LU R18, [R1+0x268] ;  /* 0x0002680001127983 */ /* 0x000f240000300800 */
[----:B------:R-:W4:Y:S01]  /*4f260*/  LDL.LU R19, [R1+0x26c] ;  /* 0x00026c0001137983 */ /* 0x000f220000300800 */
[----:B------:R-:W-:Y:S01]  /*4f270*/  STL [R1+0x5ae8], R29 ;  /* 0x005ae81d01007387 */ /* 0x000fe20000100800 */
[----:B----4-:R-:W-:Y:S03]  /*4f280*/  HMMA.16816.F32 R16, R4, R14, R16 ;  /* 0x0000000e0410723c */ /* 0x010fe60000001810 */
[----:B---3--:R-:W0:Y:S04]  /*4f290*/  LDSM.16.MT88.4 R12, [R3+0x10000] ;  /* 0x01000000030c783b */ /* 0x008e280000004200 */
[----:B0-----:R-:W-:Y:S11]  /*4f2a0*/  STL.64 [R1+0x5bd0], R14 ;  /* 0x005bd00e01007387 */ /* 0x001ff60000100a00 */
[----:B------:R-:W-:Y:S05]  /*4f2b0*/  @!UPT UIADD3 URZ, URZ, URZ, URZ ;  /* 0x0000003f3f3ff290 */ /* 0x000fea000fffe03f */
[----:B------:R-:W-:Y:S02]  /*4f2c0*/  STL.64 [R1+0x1e0], R16 ;  /* 0x0001e01001007387 */ /* 0x000fe40000100a00 */
[----:B------:R-:W-:Y:S02]  /*4f2d0*/  STL.64 [R1+0x1e8], R18 ;  /* 0x0001e81201007387 */ /* 0x000fe40000100a00 */
[----:B------:R0:W-:Y:S02]  /*4f2e0*/  STL.64 [R1+0x5bc8], R12 ;  /* 0x005bc80c01007387 */ /* 0x0001e40000100a00 */
[----:B0-----:R-:W-:Y:S02]  /*4f2f0*/  MOV R12, R27 ;  /* 0x0000001b000c7202 */ /* 0x001fe40000000f00 */
[----:B------:R-:W-:-:S05]  /*4f300*/  MOV R13, R26 ;  /* 0x0000001a000d7202 */ /* 0x000fca0000000f00 */
[----:B------:R2:W-:Y:S02]  /*4f310*/  STL.64 [R1+0x5c18], R12 ;  /* 0x005c180c01007387 */ /* 0x0005e40000100a00 */
[----:B--2---:R-:W-:Y:S01]  /*4f320*/  HMMA.16816.F32 R12, R4, R22, R8 ;  /* 0x00000016040c723c */ /* 0x004fe20000001808 */
[----:B------:R-:W-:-:S06]  /*4f330*/  IMAD.MOV.U32 R29, RZ, RZ, R23 ;  /* 0x000000ffff1d7224 */ /* 0x000fcc00078e0017 */
[----:B------:R-:W-:Y:S11]  /*4f340*/  MOV R8, R22 ;  /* 0x0000001600087202 */ /* 0x000ff60000000f00 */
[----:B------:R-:W-:Y:S05]  /*4f350*/  @!UPT UIADD3 URZ, URZ, URZ, URZ ;  /* 0x0000003f3f3ff290 */ /* 0x000fea000fffe03f */
[----:B------:R0:W-:Y:S01]  /*4f360*/  STL.64 [R1+0x220], R12 ;  /* 0x0002200c01007387 */ /* 0x0001e20000100a00 */
[----:B------:R1:W-:Y:S01]  /*4f370*/  STL.64 [R1+0x228], R14 ;  /* 0x0002280e01007387 */ /* 0x0003e20000100a00 */
[----:B0-----:R-:W-:Y:S02]  /*4f380*/  MOV R12, R25 ;  /* 0x00000019000c7202 */ /* 0x001fe40000000f00 */
[----:B------:R-:W-:Y:S02]  /*4f390*/  MOV R13, R24 ;  /* 0x00000018000d7202 */ /* 0x000fe40000000f00 */
[----:B-1----:R-:W-:Y:S01]  /*4f3a0*/  MOV R14, R2 ;  /* 0x00000002000e7202 */ /* 0x002fe20000000f00 */
[----:B------:R-:W-:Y:S02]  /*4f3b0*/  IMAD.MOV.U32 R15, RZ, RZ, R0 ;  /* 0x000000ffff0f7224 */ /* 0x000fe400078e0000 */
[----:B------:R-:W-:Y:S01]  /*4f3c0*/  STL.64 [R1+0x5c40], R12 ;  /* 0x005c400c01007387 */ /* 0x000fe20000100a00 */
[----:B------:R-:W2:Y:S02]  /*4f3d0*/  LDL.LU R2, [R1+0x5cec] ;  /* 0x005cec0001027983 */ /* 0x000ea40000300800 */
[----:B------:R-:W3:Y:S02]  /*4f3e0*/  LDL.LU R0, [R1+0x5ce8] ;  /* 0x005ce80001007983 */ /* 0x000ee40000300800 */
[----:B------:R-:W4:Y:S01]  /*4f3f0*/  LDL.LU R20, [R1+0x240] ;  /* 0x0002400001147983 */ /* 0x000f220000300800 */
[----:B------:R-:W4:Y:S01]  /*4f400*/  LDL.LU R21, [R1+0x244] ;  /* 0x0002440001157983 */ /* 0x000f220000300800 */
        /* <DEDUP_REMOVED lines=8> */
[----:B----4-:R0:W-:Y:S01]  /*4f490*/  STL.64 [R1+0x5ca8], R22 ;  /* 0x005ca81601007387 */ /* 0x0101e20000100a00 */
[----:B--2---:R1:W-:Y:S03]  /*4f4a0*/  STL.64 [R1+0x5ca0], R20 ;  /* 0x005ca01401007387 */ /* 0x0043e60000100a00 */
[----:B0-----:R-:W2:Y:S01]  /*4f4b0*/  LDL.LU.64 R22, [R1+0x28] ;  /* 0x0000280001167983 */ /* 0x001ea20000300a00 */
[----:B------:R-:W-:-:S03]  /*4f4c0*/  MOV R13, R8 ;  /* 0x00000008000d7202 */ /* 0x000fc60000000f00 */
[----:B--2---:R0:W-:Y:S01]  /*4f4d0*/  STL.64 [R1+0x5cc0], R22 ;  /* 0x005cc01601007387 */ /* 0x0041e20000100a00 */
[----:B-1----:R-:W2:Y:S02]  /*4f4e0*/  LDL.LU R20, [R1+0x290] ;  /* 0x0002900001147983 */ /* 0x002ea40000300800 */
[----:B------:R-:W2:Y:S01]  /*4f4f0*/  LDL.LU R21, [R1+0x294] ;  /* 0x0002940001157983 */ /* 0x000ea20000300800 */
[----:B0-----:R-:W2:Y:S01]  /*4f500*/  LDL.LU R22, [R1+0x298] ;  /* 0x0002980001167983 */ /* 0x001ea20000300800 */
[----:B------:R-:W2:Y:S02]  /*4f510*/  LDL.LU R23, [R1+0x29c] ;  /* 0x00029c0001177983 */ /* 0x000ea40000300800 */
[----:B------:R-:W4:Y:S02]  /*4f520*/  LDL.LU R8, [R1+0x250] ;  /* 0x0002500001087983 */ /* 0x000f240000300800 */
[----:B------:R-:W4:Y:S01]  /*4f530*/  LDL.LU R9, [R1+0x254] ;  /* 0x0002540001097983 */ /* 0x000f220000300800 */
[----:B------:R-:W4:Y:S01]  /*4f540*/  LDL.LU R10, [R1+0x258] ;  /* 0x00025800010a7983 */ /* 0x000f220000300800 */
[----:B------:R-:W4:Y:S02]  /*4f550*/  LDL.LU R11, [R1+0x25c] ;  /* 0x00025c00010b7983 */ /* 0x000f240000300800 */
        /* <DEDUP_REMOVED lines=19> */
[----:B------:R-:W2:Y:S02]  /*4f690*/  LDL.LU R26, [R1+0x288] ;  /* 0x00028800011a7983 */ /* 0x000ea40000300800 */
[----:B------:R-:W2:Y:S01]  /*4f6a0*/  LDL.LU R27, [R1+0x28c] ;  /* 0x00028c00011b7983 */ /* 0x000ea20000300800 */
[----:B------:R-:W-:Y:S01]  /*4f6b0*/  STL.64 [R1+0x5c50], R18 ;  /* 0x005c501201007387 */ /* 0x000fe20000100a00 */
[----:B------:R0:W-:Y:S03]  /*4f6c0*/  STL.64 [R1+0x5c48], R16 ;  /* 0x005c481001007387 */ /* 0x0001e60000100a00 */
[----:B0-----:R-:W4:Y:S01]  /*4f6d0*/  LDL.LU R16, [R1+0x330] ;  /* 0x0003300001107983 */ /* 0x001f220000300800 */
[----:B------:R-:W4:Y:S02]  /*4f6e0*/  LDL.LU R17, [R1+0x334] ;  /* 0x0003340001117983 */ /* 0x000f240000300800 */
[----:B------:R-:W2:Y:S02]  /*4f6f0*/  LDL.LU R18, [R1+0x338] ;  /* 0x0003380001127983 */ /* 0x000ea40000300800 */
[----:B------:R-:W2:Y:S02]  /*4f700*/  LDL.LU R19, [R1+0x33c] ;  /* 0x00033c0001137983 */ /* 0x000ea40000300800 */
[----:B--2---:R-:W-:Y:S01]  /*4f710*/  STL.64 [R1+0x5c60], R18 ;  /* 0x005c601201007387 */ /* 0x004fe20000100a00 */
[----:B----4-:R0:W-:Y:S03]  /*4f720*/  STL.64 [R1+0x5c58], R16 ;  /* 0x005c581001007387 */ /* 0x0101e60000100a00 */
[----:B0-----:R-:W2:Y:S01]  /*4f730*/  LDL R17, [R1+0x1704] ;  /* 0x0017040001117983 */ /* 0x001ea20000100800 */
[----:B------:R-:W4:Y:S02]  /*4f740*/  LDL.LU.64 R10, [R1+0x5ce0] ;  /* 0x005ce000010a7983 */ /* 0x000f240000300a00 */
[----:B------:R-:W2:Y:S02]  /*4f750*/  LDL.LU.64 R8, [R1+0x5cd8] ;  /* 0x005cd80001087983 */ /* 0x000ea40000300a00 */
[----:B------:R-:W-:Y:S01]  /*4f760*/  STL.64 [R1+0x2b0], R4 ;  /* 0x0002b00401007387 */ /* 0x000fe20000100a00 */
[----:B------:R0:W-:Y:S04]  /*4f770*/  STL.64 [R1+0x2b8], R6 ;  /* 0x0002b80601007387 */ /* 0x0001e80000100a00 */
[----:B0-----:R-:W4:Y:S01]  /*4f780*/  LDL.LU.64 R6, [R1+0x5cd0] ;  /* 0x005cd00001067983 */ /* 0x001f220000300a00 */
[----:B------:R-:W4:Y:S01]  /*4f790*/  LDL.LU.64 R4, [R1+0x5cc8] ;  /* 0x005cc80001047983 */ /* 0x000f220000300a00 */
[----:B------:R-:W-:Y:S01]  /*4f7a0*/  MOV R19, R29 ;  /* 0x0000001d00137202 */ /* 0x000fe20000000f00 */
[C---:B----4-:R-:W-:Y:S11]  /*4f7b0*/  HMMA.16816.F32 R20, R4.reuse, R10, R20 ;  /* 0x0000000a0414723c */ /* 0x050ff60000001814 */
[----:B------:R-:W-:Y:S11]  /*4f7c0*/  @!UPT UIADD3 URZ, URZ, URZ, URZ ;  /* 0x0000003f3f3ff290 */ /* 0x000ff6000fffe03f */
[----:B------:R-:W-:Y:S01]  /*4f7d0*/  @!UPT UIADD3 URZ, URZ, URZ, URZ ;  /* 0x0000003f3f3ff290 */ /* 0x000fe2000fffe03f */
[----:B------:R-:W-:Y:S01]  /*4f7e0*/  STL.64 [R1+0x2f0], R20 ;  /* 0x0002f01401007387 */ /* 0x000fe20000100a00 */
[----:B------:R0:W-:Y:S02]  /*4f7f0*/  STL [R1+0x2f8], R22 ;  /* 0x0002f81601007387 */ /* 0x0001e40000100800 */
[----:B------:R-:W-:Y:S02]  /*4f800*/  IMAD.MOV.U32 R29, RZ, RZ, R23 ;  /* 0x000000ffff1d7224 */ /* 0x000fe400078e0017 */
[----:B0-----:R-:W4:Y:S03]  /*4f810*/  LDL.LU.64 R22, [R1+0x5cc0] ;  /* 0x005cc00001167983 */ /* 0x001f260000300a00 */
[----:B------:R-:W-:Y:S01]  /*4f820*/  STL [R1+0x5b08], R29 ;  /* 0x005b081d01007387 */ /* 0x000fe20000100800 */
[----:B------:R-:W-:Y:S01]  /*4f830*/  MOV R18, R13 ;  /* 0x0000000d00127202 */ /* 0x000fe20000000f00 */
[----:B----4-:R-:W-:Y:S01]  /*4f840*/  HMMA.16816.F32 R24, R4, R22, R24 ;  /* 0x000000160418723c */ /* 0x010fe20000001818 */
[----:B------:R-:W-:-:S02]  /*4f850*/  MOV R13, R22 ;  /* 0x00000016000d7202 */ /* 0x000fc40000000f00 */
[----:B------:R-:W-:Y:S11]  /*4f860*/  MOV R12, R23 ;  /* 0x00000017000c7202 */ /* 0x000ff60000000f00 */
[----:B------:R-:W-:Y:S09]  /*4f870*/  @!UPT UIADD3 URZ, URZ, URZ, URZ ;  /* 0x0000003f3f3ff290 */ /* 0x000ff2000fffe03f */
[----:B------:R-:W-:Y:S01]  /*4f880*/  STL.64 [R1+0x2e0], R24 ;  /* 0x0002e01801007387 */ /* 0x000fe20000100a00 */
[----:B------:R0:W-:Y:S03]  /*4f890*/  STL.64 [R1+0x2e8], R26 ;  /* 0x0002e81a01007387 */ /* 0x0001e60000100a00 */
[----:B0-----:R-:W4:Y:S01]  /*4f8a0*/  LDL.LU.64 R26, [R1+0x5cb8] ;  /* 0x005cb800011a7983 */ /* 0x001f220000300a00 */
[----:B------:R-:W4:Y:S02]  /*4f8b0*/  LDL.LU.64 R24, [R1+0x5cb0] ;  /* 0x005cb00001187983 */ /* 0x000f240000300a00 */
[----:B------:R-:W2:Y:S02]  /*4f8c0*/  LDL.LU.64 R22, [R1+0x5ca8] ;  /* 0x005ca80001167983 */ /* 0x000ea40000300a00 */
        /* <DEDUP_REMOVED lines=9> */
[----:B------:R-:W4:Y:S01]  /*4f960*/  LDL.LU.64 R22, [R1+0x5c88] ;  /* 0x005c880001167983 */ /* 0x000f220000300a00 */
[----:B------:R-:W4:Y:S11]  /*4f970*/  LDL.LU.64 R20, [R1+0x5c80] ;  /* 0x005c800001147983 */ /* 0x000f360000300a00 */
[----:B------:R-:W-:Y:S10]  /*4f980*/  @!UPT UIADD3 URZ, URZ, URZ, URZ ;  /* 0x0000003f3f3ff290 */ /* 0x000ff4000fffe03f */
[----:B------:R-:W-:Y:S01]  /*4f990*/  STL.64 [R1+0x2c0], R4 ;  /* 0x0002c00401007387 */ /* 0x000fe20000100a00 */
[----:B------:R0:W-:Y:S01]  /*4f9a0*/  STL [R1+0x2c8], R6 ;  /* 0x0002c80601007387 */ /* 0x0001e20000100800 */
[----:B------:R-:W-:Y:S01]  /*4f9b0*/  MOV R29, R7 ;  /* 0x00000007001d7202 */ /* 0x000fe20000000f00 */
[----:B------:R-:W-:Y:S01]  /*4f9c0*/  MOV R7, R12 ;  /* 0x0000000c00077202 */ /* 0x000fe20000000f00 */
[----:B------:R1:W-:Y:S01]  /*4f9d0*/  STL.64 [R1+0x5c68], R14 ;  /* 0x005c680e01007387 */ /* 0x0003e20000100a00 */
[----:B------:R-:W2:Y:S02]  /*4f9e0*/  LDL.LU R12, [R1+0x340] ;  /* 0x00034000010c7983 */ /* 0x000ea40000300800 */
[----:B0-----:R-:W-:Y:S02]  /*4f9f0*/  IMAD.MOV.U32 R6, RZ, RZ, R13 ;  /* 0x000000ffff067224 */ /* 0x001fe400078e000d */
[----:B------:R-:W2:Y:S01]  /*4fa00*/  LDL.LU R13, [R1+0x344] ;  /* 0x00034400010d7983 */ /* 0x000ea20000300800 */
[----:B-1----:R-:W2:Y:S03]  /*4fa10*/  LDL.LU R14, [R1+0x348] ;  /* 0x00034800010e7983 */ /* 0x002ea60000300800 */
[----:B------:R-:W2:Y:S04]  /*4fa20*/  LDL.LU R15, [R1+0x34c] ;  /* 0x00034c00010f7983 */ /* 0x000ea80000300800 */
[----:B--2---:R-:W-:Y:S01]  /*4fa30*/  STL.64 [R1+0x5c78], R14 ;  /* 0x005c780e01007387 */ /* 0x004fe20000100a00 */
[----:B------:R0:W-:Y:S03]  /*4fa40*/  STL.64 [R1+0x5c70], R12 ;  /* 0x005c700c01007387 */ /* 0x0001e60000100a00 */
[----:B0-----:R-:W2:Y:S01]  /*4fa50*/  LDL.LU R12, [R1+0x2a0] ;  /* 0x0002a000010c7983 */ /* 0x001ea20000300800 */
[----:B------:R-:W2:Y:S02]  /*4fa60*/  LDL.LU R13, [R1+0x2a4] ;  /* 0x0002a400010d7983 */ /* 0x000ea40000300800 */
[----:B------:R-:W2:Y:S02]  /*4fa70*/  LDL.LU R14, [R1+0x2a8] ;  /* 0x0002a800010e7983 */ /* 0x000ea40000300800 */
[----:B------:R-:W2:Y:S01]  /*4fa80*/  LDL.LU R15, [R1+0x2ac] ;  /* 0x0002ac00010f7983 */ /* 0x000ea20000300800 */
[----:B----4-:R-:W-:Y:S11]  /*4fa90*/  HMMA.16816.F32 R24, R20, R10, R24 ;  /* 0x0000000a1418723c */ /* 0x010ff60000001818 */
[----:B------:R-:W-:Y:S11]  /*4faa0*/  @!UPT UIADD3 URZ, URZ, URZ, URZ ;  /* 0x0000003f3f3ff290 */ /* 0x000ff6000fffe03f */
[----:B------:R-:W-:Y:S01]  /*4fab0*/  @!UPT UIADD3 URZ, URZ, URZ, URZ ;  /* 0x0000003f3f3ff290 */ /* 0x000fe2000fffe03f */
[----:B------:R-:W-:Y:S01]  /*4fac0*/  STL.64 [R1+0x290], R24 ;  /* 0x0002901801007387 */ /* 0x000fe20000100a00 */
[----:B------:R-:W-:Y:S02]  /*4fad0*/  STL.64 [R1+0x298], R26 ;  /* 0x0002981a01007387 */ /* 0x000fe40000100a00 */
[----:B------:R-:W0:Y:S02]  /*4fae0*/  LDSM.16.MT88.4 R24, [R3+0x10080] ;  /* 0x010080000318783b */ /* 0x000e240000004200 */
[----:B0-----:R-:W-:Y:S02]  /*4faf0*/  STL.64 [R1+0x5ba0], R26 ;  /* 0x005ba01a01007387 */ /* 0x001fe40000100a00 */
[----:B------:R0:W-:Y:S02]  /*4fb00*/  STL.64 [R1+0x5b98], R24 ;  /* 0x005b981801007387 */ /* 0x0001e40000100a00 */
[----:B0-----:R-:W-:Y:S02]  /*4fb10*/  MOV R24, R9 ;  /* 0x0000000900187202 */ /* 0x001fe40000000f00 */
[----:B------:R-:W-:-:S02]  /*4fb20*/  MOV R25, R8 ;  /* 0x0000000800197202 */ /* 0x000fc40000000f00 */
[----:B------:R-:W0:Y:S04]  /*4fb30*/  LDSM.16.MT88.4 R8, [R17+0x10000] ;  /* 0x010000001108783b */ /* 0x000e280000004200 */
[----:B------:R-:W-:Y:S04]  /*4fb40*/  STL [R1+0x5ae0], R3 ;  /* 0x005ae00301007387 */ /* 0x000fe80000100800 */
[----:B0-----:R-:W-:Y:S01]  /*4fb50*/  STL.64 [R1+0x5b58], R10 ;  /* 0x005b580a01007387 */ /* 0x001fe20000100a00 */
[----:B------:R0:W-:Y:S03]  /*4fb60*/  STL.64 [R1+0x5b50], R8 ;  /* 0x005b500801007387 */ /* 0x0001e60000100a00 */
[----:B0-----:R-:W4:Y:S01]  /*4fb70*/  LDL.LU R8, [R1+0xf0] ;  /* 0x0000f00001087983 */ /* 0x001f220000300800 */
[----:B------:R-:W4:Y:S02]  /*4fb80*/  LDL.LU R9, [R1+0xf4] ;  /* 0x0000f40001097983 */ /* 0x000f240000300800 */
[----:B------:R-:W4:Y:S02]  /*4fb90*/  LDL.LU R10, [R1+0xf8] ;  /* 0x0000f800010a7983 */ /* 0x000f240000300800 */
[----:B------:R-:W4:Y:S01]  /*4fba0*/  LDL.LU R11, [R1+0xfc] ;  /* 0x0000fc00010b7983 */ /* 0x000f220000300800 */
        /* <DEDUP_REMOVED lines=9> */
[----:B0-----:R-:W3:Y:S01]  /*4fc40*/  LDL.64 R4, [R1+0x80] ;  /* 0x0000800001047983 */ /* 0x001ee20000100a00 */
[C---:B--2---:R-:W-:Y:S03]  /*4fc50*/  HMMA.16816.F32 R16, R20.reuse, R18, R12 ;  /* 0x000000121410723c */ /* 0x044fe6000000180c */
[----:B------:R-:W2:Y:S11]  /*4fc60*/  LDL.LU.64 R14, [R1+0x5c68] ;  /* 0x005c6800010e7983 */ /* 0x000eb60000300a00 */
[----:B------:R-:W-:Y:S09]  /*4fc70*/  @!UPT UIADD3 URZ, URZ, URZ, URZ ;  /* 0x0000003f3f3ff290 */ /* 0x000ff2000fffe03f */
        /* <DEDUP_REMOVED lines=32> */
[C---:B----4-:R-:W-:Y:S08]  /*4fe80*/  HMMA.16816.F32 R8, R20.reuse, R12, R8 ;  /* 0x0000000c1408723c */ /* 0x050ff00000001808 */
[----:B---3--:R-:W-:Y:S11]  /*4fe90*/  HMMA.16816.F32 R24, R20, R4, R24 ;  /* 0x000000041418723c */ /* 0x008ff60000001818 */
[----:B------:R-:W-:Y:S05]  /*4fea0*/  @!UPT UIADD3 URZ, URZ, URZ, URZ ;  /* 0x0000003f3f3ff290 */ /* 0x000fea000fffe03f */
[----:B------:R-:W-:Y:S01]  /*4feb0*/  IMAD.MOV.U32 R23, RZ, RZ, R8 ;  /* 0x000000ffff177224 */ /* 0x000fe200078e0008 */
[----:B------:R-:W-:-:S06]  /*4fec0*/  MOV R22, R9 ;  /* 0x0000000900167202 */ /* 0x000fcc0000000f00 */
[----:B------:R0:W-:Y:S01]  /*4fed0*/  STL.64 [R1+0x240], R24 ;  /* 0x0002401801007387 */ /* 0x0001e20000100a00 */
[----:B------:R1:W-:Y:S03]  /*4fee0*/  STL.64 [R1+0x248], R26 ;  /* 0x0002481a01007387 */ /* 0x0003e60000100a00 */
[----:B0-----:R-:W2:Y:S01]  /*4fef0*/  LDL.LU R24, [R1+0xe0] ;  /* 0x0000e00001187983 */ /* 0x001ea20000300800 */
[----:B------:R-:W2:Y:S02]  /*4ff00*/  LDL.LU R25, [R1+0xe4] ;  /* 0x0000e40001197983 */ /* 0x000ea40000300800 */
[----:B-1----:R-:W2:Y:S02]  /*4ff10*/  LDL.LU R26, [R1+0xe8] ;  /* 0x0000e800011a7983 */ /* 0x002ea40000300800 */
[----:B------:R-:W2:Y:S01]  /*4ff20*/  LDL.LU R27, [R1+0xec] ;  /* 0x0000ec00011b7983 */ /* 0x000ea20000300800 */
[----:B------:R0:W-:Y:S01]  /*4ff30*/  STL.64 [R1+0x5bf0], R4 ;  /* 0x005bf00401007387 */ /* 0x0001e20000100a00 */
[----:B------:R-:W-:Y:S01]  /*4ff40*/  IMAD.MOV.U32 R8, RZ, RZ, R0 ;  /* 0x000000ffff087224 */ /* 0x000fe200078e0000 */
[----:B------:R-:W-:-:S02]  /*4ff50*/  MOV R9, R2 ;  /* 0x0000000200097202 */ /* 0x000fc40000000f00 */
[----:B0-----:R-:W3:Y:S01]  /*4ff60*/  LDL.LU R4, [R1+0xc0] ;  /* 0x0000c00001047983 */ /* 0x001ee20000300800 */
[----:B------:R-:W3:Y:S02]  /*4ff70*/  LDL.LU R5, [R1+0xc4] ;  /* 0x0000c40001057983 */ /* 0x000ee40000300800 */
[----:B------:R-:W3:Y:S02]  /*4ff80*/  LDL.LU R6, [R1+0xc8] ;  /* 0x0000c80001067983 */ /* 0x000ee40000300800 */
[----:B------:R-:W3:Y:S01]  /*4ff90*/  LDL.LU R7, [R1+0xcc] ;  /* 0x0000cc0001077983 */ /* 0x000ee20000300800 */
[----:B------:R0:W-:Y:S01]  /*4ffa0*/  STL.64 [R1+0x5be8], R12 ;  /* 0x005be80c01007387 */ /* 0x0001e20000100a00 */
[----:B------:R-:W-:Y:S02]  /*4ffb0*/  MOV R21, R10 ;  /* 0x0000000a00157202 */ /* 0x000fe40000000f00 */
[----:B------:R-:W-:Y:S01]  /*4ffc0*/  MOV R20, R11 ;  /* 0x0000000b00147202 */ /* 0x000fe20000000f00 */
[----:B0-----:R-:W4:Y:S01]  /*4ffd0*/  LDL.LU R12, [R1+0xb0] ;  /* 0x0000b000010c7983 */ /* 0x001f220000300800 */
[----:B------:R-:W4:Y:S02]  /*4ffe0*/  LDL.LU R13, [R1+0xb4] ;  /* 0x0000b400010d7983 */ /* 0x000f240000300800 */
[----:B------:R-:W4:Y:S02]  /*4fff0*/  LDL.LU R14, [R1+0xb8] ;  /* 0x0000b800010e7983 */ /* 0x000f240000300800 */
[----:B------:R-:W4:Y:S01]  /*50000*/  LDL.LU R15, [R1+0xbc] ;  /* 0x0000bc00010f7983 */ /* 0x000f220000300800 */
        /* <DEDUP_REMOVED lines=8> */
[----:B------:R-:W-:Y:S02]  /*50090*/  STL [R1+0x5a6c], R20 ;  /* 0x005a6c1401007387 */ /* 0x000fe40000100800 */
[----:B------:R0:W-:Y:S01]  /*500a0*/  STL [R1+0x5a68], R21 ;  /* 0x005a681501007387 */ /* 0x0001e20000100800 */
[----:B------:R-:W-:Y:S01]  /*500b0*/  STL [R1+0x5a64], R22 ;  /* 0x005a641601007387 */ /* 0x000fe20000100800 */
[----:B------:R-:W-:Y:S03]  /*500c0*/  STL [R1+0x5a60], R23 ;  /* 0x005a601701007387 */ /* 0x000fe60000100800 */
[----:B0-----:R-:W2:Y:S02]  /*500d0*/  LDL.64 R20, [R1+0x50] ;  /* 0x0000500001147983 */ /* 0x001ea40000100a00 */
[----:B--2---:R-:W-:Y:S11]  /*500e0*/  HMMA.16816.F32 R24, R16, R20, R24 ;  /* 0x000000141018723c */ /* 0x004ff60000001818 */
[----:B------:R-:W-:Y:S11]  /*500f0*/  @!UPT UIADD3 URZ, URZ, URZ, URZ ;  /* 0x0000003f3f3ff290 */ /* 0x000ff6000fffe03f */
[----:B------:R-:W-:Y:S01]  /*50100*/  @!UPT UIADD3 URZ, URZ, URZ, URZ ;  /* 0x0000003f3f3ff290 */ /* 0x000fe2000fffe03f */
[----:B------:R0:W-:Y:S04]  /*50110*/  STL.64 [R1+0x1b0], R24 ;  /* 0x0001b01801007387 */ /* 0x0001e80000100a00 */
[----:B0-----:R-:W3:Y:S01]  /*50120*/  LDL.LU.64 R24, [R1+0x5bf8] ;  /* 0x005bf80001187983 */ /* 0x001ee20000300a00 */
[----:B------:R-:W-:Y:S02]  /*50130*/  MOV R11, R0 ;  /* 0x00000000000b7202 */ /* 0x000fe40000000f00 */
[----:B------:R-:W-:Y:S01]  /*50140*/  MOV R10, R2 ;  /* 0x00000002000a7202 */ /* 0x000fe20000000f00 */
[----:B------:R-:W-:Y:S02]  /*50150*/  MOV R0, R27 ;  /* 0x0000001b00007202 */ /* 0x000fe40000000f00 */
[----:B------:R-:W-:-:S03]  /*50160*/  IMAD.MOV.U32 R2, RZ, RZ, R26 ;  /* 0x000000ffff027224 */ /* 0x000fc600078e001a */
[----:B------:R-:W-:Y:S02]  /*50170*/  STL [R1+0x5a4c], R0 ;  /* 0x005a4c0001007387 */ /* 0x000fe40000100800 */
[----:B------:R-:W-:Y:S01]  /*50180*/  STL [R1+0x5a48], R2 ;  /* 0x005a480201007387 */ /* 0x000fe20000100800 */
[C---:B---3--:R-:W-:Y:S11]  /*50190*/  HMMA.16816.F32 R4, R16.reuse, R24, R4 ;  /* 0x000000181004723c */ /* 0x048ff60000001804 */
[----:B------:R-:W-:Y:S11]  /*501a0*/  @!UPT UIADD3 URZ, URZ, URZ, URZ ;  /* 0x0000003f3f3ff290 */ /* 0x000ff6000fffe03f */
[----:B------:R-:W-:Y:S01]  /*501b0*/  @!UPT UIADD3 URZ, URZ, URZ, URZ ;  /* 0x0000003f3f3ff290 */ /* 0x000fe2000fffe03f */
[----:B------:R0:W-:Y:S01]  /*501c0*/  STL.64 [R1+0x1a0], R4 ;  /* 0x0001a00401007387 */ /* 0x0001e20000100a00 */
[----:B------:R-:W-:Y:S03]  /*501d0*/  STL.64 [R1+0x1a8], R6 ;  /* 0x0001a80601007387 */ /* 0x000fe60000100a00 */
[----:B0-----:R-:W4:Y:S02]  /*501e0*/  LDL.LU.64 R4, [R1+0x5bf0] ;  /* 0x005bf00001047983 */ /* 0x001f240000300a00 */
[----:B----4-:R-:W-:Y:S11]  /*501f0*/  HMMA.16816.F32 R12, R16, R4, R12 ;  /* 0x00000004100c723c */ /* 0x010ff6000000180c */
[----:B------:R-:W-:Y:S11]  /*50200*/  @!UPT UIADD3 URZ, URZ, URZ, URZ ;  /* 0x0000003f3f3ff290 */ /* 0x000ff6000fffe03f */
[----:B------:R-:W-:Y:S01]  /*50210*/  @!UPT UIADD3 URZ, URZ, URZ, URZ ;  /* 0x0000003f3f3ff290 */ /* 0x000fe2000fffe03f */
[----:B------:R0:W-:Y:S04]  /*50220*/  STL.64 [R1+0x180], R12 ;  /* 0x0001800c01007387 */ /* 0x0001e80000100a00 */
[----:B0-----:R-:W2:Y:S01]  /*50230*/  LDL.LU.64 R12, [R1+0x5be8] ;  /* 0x005be800010c7983 */ /* 0x001ea20000300a00 */
[----:B------:R-:W-:Y:S02]  /*50240*/  MOV R0, R14 ;  /* 0x0000000e00007202 */ /* 0x000fe40000000f00 */
[----:B------:R-:W-:-:S03]  /*50250*/  MOV R2, R15 ;  /* 0x0000000f00027202 */ /* 0x000fc60000000f00 */
[----:B------:R-:W-:Y:S01]  /*50260*/  STL [R1+0x5ae4], R0 ;  /* 0x005ae40001007387 */ /* 0x000fe20000100800 */
[----:B--2---:R-:W-:Y:S03]  /*50270*/  HMMA.16816.F32 R16, R16, R12, R8 ;  /* 0x0000000c1010723c */ /* 0x004fe60000001808 */
[----:B------:R-:W2:Y:S01]  /*50280*/  LDL.LU.64 R10, [R1+0x5be0] ;  /* 0x005be000010a7983 */ /* 0x000ea20000300a00 */
[----:B------:R-:W2:Y:S02]  /*50290*/  LDL.LU.64 R8, [R1+0x5bd8] ;  /* 0x005bd80001087983 */ /* 0x000ea40000300a00 */
[----:B------:R-:W3:Y:S02]  /*502a0*/  LDL.LU.64 R14, [R1+0x5bd0] ;  /* 0x005bd000010e7983 */ /* 0x000ee40000300a00 */
[----:B------:R-:W3:Y:S11]  /*502b0*/  LDL.LU.64 R12, [R1+0x5bc8] ;  /* 0x005bc800010c7983 */ /* 0x000ef60000300a00 */
[----:B------:R-:W-:Y:S04]  /*502c0*/  @!UPT UIADD3 URZ, URZ, URZ, URZ ;  /* 0x0000003f3f3ff290 */ /* 0x000fe8000fffe03f */
[----:B------:R0:W-:Y:S01]  /*502d0*/  STL.64 [R1+0x120], R16 ;  /* 0x0001201001007387 */ /* 0x0001e20000100a00 */
[----:B------:R1:W-:Y:S03]  /*502e0*/  STL.64 [R1+0x128], R18 ;  /* 0x0001281201007387 */ /* 0x0003e60000100a00 */
[----:B0-----:R-:W3:Y:S01]  /*502f0*/  LDL.LU R16, [R1+0xa0] ;  /* 0x0000a00001107983 */ /* 0x001ee20000300800 */
[----:B------:R-:W3:Y:S02]  /*50300*/  LDL.LU R17, [R1+0xa4] ;  /* 0x0000a40001117983 */ /* 0x000ee40000300800 */
[----:B-1----:R-:W3:Y:S02]  /*50310*/  LDL.LU R18, [R1+0xa8] ;  /* 0x0000a80001127983 */ /* 0x002ee40000300800 */
[----:B------:R-:W3:Y:S02]  /*50320*/  LDL.LU R19, [R1+0xac] ;  /* 0x0000ac0001137983 */ /* 0x000ee40000300800 */
[----:B------:R-:W-:Y:S01]  /*50330*/  IMAD.MOV.U32 R7, RZ, RZ, R20 ;  /* 0x000000ffff077224 */ /* 0x000fe200078e0014 */
[----:B------:R-:W-:-:S05]  /*50340*/  MOV R6, R21 ;  /* 0x0000001500067202 */ /* 0x000fca0000000f00 */
[----:B------:R-:W-:Y:S01]  /*50350*/  STL.64 [R1+0x5bc0], R6 ;  /* 0x005bc00601007387 */ /* 0x000fe20000100a00 */
[----:B------:R2:W-:Y:S01]  /*50360*/  STL.64 [R1+0x5bb8], R4 ;  /* 0x005bb80401007387 */ /* 0x0005e20000100a00 */
[C---:B---3--:R-:W-:Y:S08]  /*50370*/  HMMA.16816.F32 R16, R12.reuse, R20, R16 ;  /* 0x000000140c10723c */ /* 0x048ff00000001810 */
[----:B--2---:R-:W-:Y:S11]  /*50380*/  HMMA.16816.F32 R4, R12, R24, R8 ;  /* 0x000000180c04723c */ /* 0x004ff60000001808 */
[----:B------:R-:W-:Y:S05]  /*50390*/  @!UPT UIADD3 URZ, URZ, URZ, URZ ;  /* 0x0000003f3f3ff290 */ /* 0x000fea000fffe03f */
[----:B------:R-:W-:Y:S02]  /*503a0*/  MOV R20, R16 ;  /* 0x0000001000147202 */ /* 0x000fe40000000f00 */
[----:B------:R-:W-:Y:S01]  /*503b0*/  MOV R21, R17 ;  /* 0x0000001100157202 */ /* 0x000fe20000000f00 */
[----:B------:R-:W-:Y:S01]  /*503c0*/  IMAD.MOV.U32 R22, RZ, RZ, R18 ;  /* 0x000000ffff167224 */ /* 0x000fe200078e0012 */
[----:B------:R-:W-:Y:S02]  /*503d0*/  MOV R23, R19 ;  /* 0x0000001300177202 */ /* 0x000fe40000000f00 */
[----:B------:R-:W0:Y:S04]  /*503e0*/  LDSM.16.MT88.4 R16, [R28+0x10000] ;  /* 0x010000001c10783b */ /* 0x000e280000004200 */
[----:B------:R-:W-:Y:S01]  /*503f0*/  STL.64 [R1+0x5a78], R22 ;  /* 0x005a781601007387 */ /* 0x000fe20000100a00 */
[----:B------:R-:W-:Y:S03]  /*50400*/  STL.64 [R1+0x5a70], R20 ;  /* 0x005a701401007387 */ /* 0x000fe60000100a00 */
[----:B0-----:R-:W-:Y:S01]  /*50410*/  STL.64 [R1+0x5ac8], R18 ;  /* 0x005ac81201007387 */ /* 0x001fe20000100a00 */
[----:B------:R0:W-:Y:S03]  /*50420*/  STL.64 [R1+0x5ac0], R16 ;  /* 0x005ac01001007387 */ /* 0x0001e60000100a00 */
[----:B0-----:R-:W2:Y:S01]  /*50430*/  LDL.LU.64 R16, [R1+0x70] ;  /* 0x0000700001107983 */ /* 0x001ea20000300a00 */
[----:B------:R-:W3:Y:S02]  /*50440*/  LDL.LU R20, [R1+0x1d0] ;  /* 0x0001d00001147983 */ /* 0x000ee40000300800 */
[----:B------:R-:W-:Y:S02]  /*50450*/  STL.64 [R1+0x100], R4 ;  /* 0x0001000401007387 */ /* 0x000fe40000100a00 */
[----:B------:R-:W-:Y:S01]  /*50460*/  STL.64 [R1+0x108], R6 ;  /* 0x0001080601007387 */ /* 0x000fe20000100a00 */
[----:B------:R-:W3:Y:S01]  /*50470*/  LDL.LU R21, [R1+0x1d4] ;  /* 0x0001d40001157983 */ /* 0x000ee20000300800 */
[----:B------:R-:W4:Y:S02]  /*50480*/  LDL.LU R22, [R1+0x1d8] ;  /* 0x0001d80001167983 */ /* 0x000f240000300800 */
[----:B------:R-:W4:Y:S01]  /*50490*/  LDL.LU R23, [R1+0x1dc] ;  /* 0x0001dc0001177983 */ /* 0x000f220000300800 */
[----:B------:R-:W0:Y:S04]  /*504a0*/  LDSM.16.MT88.4 R4, [R28+0x10080] ;  /* 0x010080001c04783b */ /* 0x000e280000004200 */
[----:B----4-:R-:W-:Y:S01]  /*504b0*/  STL.64 [R1+0x5b28], R22 ;  /* 0x005b281601007387 */ /* 0x010fe20000100a00 */
[----:B---3--:R1:W-:Y:S03]  /*504c0*/  STL.64 [R1+0x5b20], R20 ;  /* 0x005b201401007387 */ /* 0x0083e60000100a00 */
[----:B-1----:R-:W3:Y:S01]  /*504d0*/  LDL.LU R20, [R1+0x1f0] ;  /* 0x0001f00001147983 */ /* 0x002ee20000300800 */
[----:B------:R-:W3:Y:S02]  /*504e0*/  LDL.LU R21, [R1+0x1f4] ;  /* 0x0001f40001157983 */ /* 0x000ee40000300800 */
        /* <DEDUP_REMOVED lines=22> */
[----:B------:R-:W-:Y:S01]  /*50650*/  STL.64 [R1+0x5b78], R10 ;  /* 0x005b780a01007387 */ /* 0x000fe20000100a00 */
[----:B------:R1:W-:Y:S03]  /*50660*/  STL.64 [R1+0x5b70], R8 ;  /* 0x005b700801007387 */ /* 0x0003e60000100a00 */
[----:B-1----:R-:W2:Y:S04]  /*50670*/  LDL.LU.64 R8, [R1+0x60] ;  /* 0x0000600001087983 */ /* 0x002ea80000300a00 */
[----:B--2---:R1:W-:Y:S04]  /*50680*/  STL.64 [R1+0x5b90], R8 ;  /* 0x005b900801007387 */ /* 0x0043e80000100a00 */
[----:B-1----:R-:W2:Y:S01]  /*50690*/  LDL.LU R8, [R1+0x150] ;  /* 0x0001500001087983 */ /* 0x002ea20000300800 */
[----:B------:R-:W2:Y:S02]  /*506a0*/  LDL.LU R9, [R1+0x154] ;  /* 0x0001540001097983 */ /* 0x000ea40000300800 */
[----:B------:R-:W2:Y:S02]  /*506b0*/  LDL.LU R10, [R1+0x158] ;  /* 0x00015800010a7983 */ /* 0x000ea40000300800 */
[----:B------:R-:W2:Y:S01]  /*506c0*/  LDL.LU R11, [R1+0x15c] ;  /* 0x00015c00010b7983 */ /* 0x000ea20000300800 */
[----:B----4-:R-:W-:Y:S01]  /*506d0*/  STL.64 [R1+0x5b38], R22 ;  /* 0x005b381601007387 */ /* 0x010fe20000100a00 */
[----:B---3--:R1:W-:Y:S03]  /*506e0*/  STL.64 [R1+0x5b30], R20 ;  /* 0x005b301401007387 */ /* 0x0083e60000100a00 */
[----:B-1----:R-:W3:Y:S01]  /*506f0*/  LDL.LU R20, [R1+0x200] ;  /* 0x0002000001147983 */ /* 0x002ee20000300800 */
[----:B------:R-:W3:Y:S02]  /*50700*/  LDL.LU R21, [R1+0x204] ;  /* 0x0002040001157983 */ /* 0x000ee40000300800 */
[----:B------:R-:W4:Y:S02]  /*50710*/  LDL.LU R22, [R1+0x208] ;  /* 0x0002080001167983 */ /* 0x000f240000300800 */
[----:B------:R-:W4:Y:S02]  /*50720*/  LDL.LU R23, [R1+0x20c] ;  /* 0x00020c0001177983 */ /* 0x000f240000300800 */
        /* <DEDUP_REMOVED lines=34> */
[----:B------:R-:W2:Y:S02]  /*50950*/  LDL.LU R15, [R1+0x22c] ;  /* 0x00022c00010f7983 */ /* 0x000ea40000300800 */
[----:B--2---:R-:W-:Y:S01]  /*50960*/  STL.64 [R1+0x5af8], R14 ;  /* 0x005af80e01007387 */ /* 0x004fe20000100a00 */
[----:B------:R4:W-:Y:S02]  /*50970*/  STL.64 [R1+0x5af0], R12 ;  /* 0x005af00c01007387 */ /* 0x0009e40000100a00 */
[----:B----4-:R-:W-:-:S02]  /*50980*/  MOV R12, R7 ;  /* 0x00000007000c7202 */ /* 0x010fc40000000f00 */
[----:B------:R-:W-:-:S07]  /*50990*/  MOV R13, R6 ;  /* 0x00000006000d7202 */ /* 0x000fce0000000f00 */
[C---:B------:R-:W-:Y:S11]  /*509a0*/  HMMA.16816.F32 R8, R24.reuse, R12, R8 ;  /* 0x0000000c1808723c */ /* 0x040ff60000001808 */
[----:B------:R-:W-:Y:S11]  /*509b0*/  @!UPT UIADD3 URZ, URZ, URZ, URZ ;  /* 0x0000003f3f3ff290 */ /* 0x000ff6000fffe03f */
[----:B------:R-:W-:Y:S01]  /*509c0*/  @!UPT UIADD3 URZ, URZ, URZ, URZ ;  /* 0x0000003f3f3ff290 */ /* 0x000fe2000fffe03f */
[----:B------:R0:W-:Y:S01]  /*509d0*/  STL.64 [R1+0xe0], R8 ;  /* 0x0000e00801007387 */ /* 0x0001e20000100a00 */
[----:B------:R-:W-:Y:S03]  /*509e0*/  STL.64 [R1+0xe8], R10 ;  /* 0x0000e80a01007387 */ /* 0x000fe60000100a00 */
        /* <DEDUP_REMOVED lines=54> */
[----:B------:R-:W3:Y:S01]  /*50d50*/  LDL.LU.64 R6, [R1+0x5b18] ;  /* 0x005b180001067983 */ /* 0x000ee20000300a00 */
[----:B------:R-:W3:Y:S01]  /*50d60*/  LDL.LU.64 R4, [R1+0x5b10] ;  /* 0x005b100001047983 */ /* 0x000ee20000300a00 */
[----:B--2---:R-:W-:Y:S02]  /*50d70*/  HMMA.16816.F32 R20, R8, R16, R20 ;  /* 0x000000100814723c */ /* 0x004fe40000001814 */
[----:B------:R-:W2:Y:S11]  /*50d80*/  LDL.LU R8, [R1+0x1e0] ;  /* 0x0001e00001087983 */ /* 0x000eb60000300800 */
[----:B------:R-:W-:Y:S10]  /*50d90*/  @!UPT UIADD3 URZ, URZ, URZ, URZ ;  /* 0x0000003f3f3ff290 */ /* 0x000ff4000fffe03f */
[----:B------:R0:W-:Y:S01]  /*50da0*/  STL.64 [R1+0x10], R20 ;  /* 0x0000101401007387 */ /* 0x0001e20000100a00 */
[----:B------:R1:W-:Y:S02]  /*50db0*/  STL.64 [R1+0x18], R22 ;  /* 0x0000181601007387 */ /* 0x0003e40000100a00 */
[----:B------:R-:W2:Y:S02]  /*50dc0*/  LDL.LU R9, [R1+0x1e4] ;  /* 0x0001e40001097983 */ /* 0x000ea40000300800 */
[----:B------:R-:W2:Y:S01]  /*50dd0*/  LDL.LU R10, [R1+0x1e8] ;  /* 0x0001e800010a7983 */ /* 0x000ea20000300800 */
[----:B------:R-:W2:Y:S04]  /*50de0*/  LDL.LU R11, [R1+0x1ec] ;  /* 0x0001ec00010b7983 */ /* 0x000ea80000300800 */
[----:B0-----:R-:W4:Y:S01]  /*50df0*/  LDL.LU R20, [R1+0x2c0] ;  /* 0x0002c00001147983 */ /* 0x001f220000300800 */
[----:B------:R-:W4:Y:S02]  /*50e00*/  LDL.LU R21, [R1+0x2c4] ;  /* 0x0002c40001157983 */ /* 0x000f240000300800 */
[----:B-1----:R-:W2:Y:S01]  /*50e10*/  LDL.LU R22, [R1+0x2c8] ;  /* 0x0002c80001167983 */ /* 0x002ea20000300800 */
[----:B------:R-:W-:-:S02]  /*50e20*/  MOV R23, R29 ;  /* 0x0000001d00177202 */ /* 0x000fc40000000f00 */
[----:B------:R-:W3:Y:S04]  /*50e30*/  LDL.LU R29, [R1+0x5b08] ;  /* 0x005b0800011d7983 */ /* 0x000ee80000300800 */
[----:B--2---:R-:W-:Y:S01]  /*50e40*/  STL.64 [R1+0x5a88], R22 ;  /* 0x005a881601007387 */ /* 0x004fe20000100a00 */
[----:B----4-:R0:W-:Y:S02]  /*50e50*/  STL.64 [R1+0x5a80], R20 ;  /* 0x005a801401007387 */ /* 0x0101e40000100a00 */
[----:B0-----:R-:W-:Y:S01]  /*50e60*/  MOV R20, R15 ;  /* 0x0000000f00147202 */ /* 0x001fe20000000f00 */
[----:B------:R-:W-:Y:S02]  /*50e70*/  IMAD.MOV.U32 R21, RZ, RZ, R14 ;  /* 0x000000ffff157224 */ /* 0x000fe400078e000e */
[C---:B---3--:R-:W-:Y:S01]  /*50e80*/  HMMA.16816.F32 R12, R4.reuse, R12, R24 ;  /* 0x0000000c040c723c */ /* 0x048fe20000001818 */
[----:B------:R-:W2:Y:S11]  /*50e90*/  LDL.LU.64 R24, [R1+0x5b00] ;  /* 0x005b000001187983 */ /* 0x000eb60000300a00 */
[----:B------:R-:W-:Y:S11]  /*50ea0*/  @!UPT UIADD3 URZ, URZ, URZ, URZ ;  /* 0x0000003f3f3ff290 */ /* 0x000ff6000fffe03f */
[----:B------:R-:W-:Y:S01]  /*50eb0*/  STL.64 [R1+0x20], R12 ;  /* 0x0000200c01007387 */ /* 0x000fe20000100a00 */
[----:B------:R0:W-:Y:S03]  /*50ec0*/  STL.64 [R1+0x28], R14 ;  /* 0x0000280e01007387 */ /* 0x0001e60000100a00 */
[----:B0-----:R-:W3:Y:S01]  /*50ed0*/  LDL.LU.64 R14, [R1+0x5af8] ;  /* 0x005af800010e7983 */ /* 0x001ee20000300a00 */
[----:B------:R-:W3:Y:S01]  /*50ee0*/  LDL.LU.64 R12, [R1+0x5af0] ;  /* 0x005af000010c7983 */ /* 0x000ee20000300a00 */
[C---:B--2---:R-:W-:Y:S02]  /*50ef0*/  HMMA.16816.F32 R8, R4.reuse, R24, R8 ;  /* 0x000000180408723c */ /* 0x044fe40000001808 */
[----:B------:R-:W-:Y:S11]  /*50f00*/  STL.64 [R1+0x5ab8], R24 ;  /* 0x005ab81801007387 */ /* 0x000ff60000100a00 */
[----:B------:R-:W-:Y:S10]  /*50f10*/  @!UPT UIADD3 URZ, URZ, URZ, URZ ;  /* 0x0000003f3f3ff290 */ /* 0x000ff4000fffe03f */
[----:B------:R-:W-:Y:S01]  /*50f20*/  STL.64 [R1+0x150], R8 ;  /* 0x0001500801007387 */ /* 0x000fe20000100a00 */
[----:B------:R3:W-:Y:S02]  /*50f30*/  STL.64 [R1+0x158], R10 ;  /* 0x0001580a01007387 */ /* 0x0007e40000100a00 */
[----:B---3--:R-:W-:Y:S01]  /*50f40*/  HMMA.16816.F32 R8, R4, R20, R12 ;  /* 0x000000140408723c */ /* 0x008fe2000000180c */
[----:B------:R0:W-:Y:S04]  /*50f50*/  STL.64 [R1+0x5aa0], R20 ;  /* 0x005aa01401007387 */ /* 0x0001e80000100a00 */
[----:B0-----:R-:W2:Y:S11]  /*50f60*/  LDL.LU R20, [R1+0x2e0] ;  /* 0x0002e00001147983 */ /* 0x001eb60000300800 */
[----:B------:R-:W-:Y:S07]  /*50f70*/  @!UPT UIADD3 URZ, URZ, URZ, URZ ;  /* 0x0000003f3f3ff290 */ /* 0x000fee000fffe03f */
[----:B------:R-:W-:Y:S01]  /*50f80*/  STL.64 [R1+0x340], R8 ;  /* 0x0003400801007387 */ /* 0x000fe20000100a00 */
[----:B------:R-:W-:Y:S02]  /*50f90*/  STL.64 [R1+0x348], R10 ;  /* 0x0003480a01007387 */ /* 0x000fe40000100a00 */
[----:B------:R-:W2:Y:S02]  /*50fa0*/  LDL.LU R21, [R1+0x2e4] ;  /* 0x0002e40001157983 */ /* 0x000ea40000300800 */
[----:B------:R-:W3:Y:S01]  /*50fb0*/  LDL.LU R22, [R1+0x2e8] ;  /* 0x0002e80001167983 */ /* 0x000ee20000300800 */
[----:B------:R-:W3:Y:S01]  /*50fc0*/  LDL.LU R23, [R1+0x2ec] ;  /* 0x0002ec0001177983 */ /* 0x000ee20000300800 */
[----:B------:R-:W4:Y:S02]  /*50fd0*/  LDL.LU R24, [R1+0x2f0] ;  /* 0x0002f00001187983 */ /* 0x000f240000300800 */
[----:B------:R-:W4:Y:S02]  /*50fe0*/  LDL.LU R25, [R1+0x2f4] ;  /* 0x0002f40001197983 */ /* 0x000f240000300800 */
[----:B------:R-:W2:Y:S01]  /*50ff0*/  LDL.LU R26, [R1+0x2f8] ;  /* 0x0002f800011a7983 */ /* 0x000ea20000300800 */
[----:B------:R-:W-:-:S02]  /*51000*/  MOV R27, R29 ;  /* 0x0000001d001b7202 */ /* 0x000fc40000000f00 */
[----:B------:R-:W3:Y:S04]  /*51010*/  LDL.LU R29, [R1+0x5ae8] ;  /* 0x005ae800011d7983 */ /* 0x000ee80000300800 */
[----:B--2---:R-:W-:Y:S01]  /*51020*/  STL.64 [R1+0x5ad8], R26 ;  /* 0x005ad81a01007387 */ /* 0x004fe20000100a00 */
[----:B----4-:R0:W-:Y:S03]  /*51030*/  STL.64 [R1+0x5ad0], R24 ;  /* 0x005ad01801007387 */ /* 0x0101e60000100a00 */
[----:B---3--:R-:W1:Y:S04]  /*51040*/  LDSM.16.MT88.4 R12, [R29+0x11000] ;  /* 0x011000001d0c783b */ /* 0x008e680000004200 */
[----:B------:R-:W2:Y:S04]  /*51050*/  LDSM.16.MT88.4 R8, [R29+0x11080] ;  /* 0x011080001d08783b */ /* 0x000ea80000004200 */
[----:B0-----:R-:W3:Y:S01]  /*51060*/  LDL.LU R24, [R1+0x2b0] ;  /* 0x0002b00001187983 */ /* 0x001ee20000300800 */
[----:B------:R-:W3:Y:S02]  /*51070*/  LDL.LU R25, [R1+0x2b4] ;  /* 0x0002b40001197983 */ /* 0x000ee40000300800 */
[----:B------:R-:W3:Y:S02]  /*51080*/  LDL.LU R26, [R1+0x2b8] ;  /* 0x0002b800011a7983 */ /* 0x000ee40000300800 */
[----:B------:R-:W3:Y:S01]  /*51090*/  LDL.LU R27, [R1+0x2bc] ;  /* 0x0002bc00011b7983 */ /* 0x000ee20000300800 */
[----:B------:R-:W-:Y:S01]  /*510a0*/  STL.64 [R1+0x5ab0], R22 ;  /* 0x005ab01601007387 */ /* 0x000fe20000100a00 */
[----:B------:R0:W-:Y:S03]  /*510b0*/  STL.64 [R1+0x5aa8], R20 ;  /* 0x005aa81401007387 */ /* 0x0001e60000100a00 */
[----:B0-----:R-:W4:Y:S04]  /*510c0*/  LDL.LU.64 R20, [R1+0x50] ;  /* 0x0000500001147983 */ /* 0x001f280000300a00 */
[----:B-1----:R0:W-:Y:S01]  /*510d0*/  STL.64 [R1+0x5a30], R14 ;  /* 0x005a300e01007387 */ /* 0x0021e20000100a00 */
[----:B------:R1:W-:Y:S02]  /*510e0*/  STL.64 [R1+0x5a28], R12 ;  /* 0x005a280c01007387 */ /* 0x0003e40000100a00 */
[----:B0-----:R-:W-:Y:S01]  /*510f0*/  IMAD.MOV.U32 R14, RZ, RZ, R19 ;  /* 0x000000ffff0e7224 */ /* 0x001fe200078e0013 */
[----:B-1----:R-:W-:-:S02]  /*51100*/  MOV R12, R0 ;  /* 0x00000000000c7202 */ /* 0x002fc40000000f00 */
[----:B------:R-:W-:Y:S01]  /*51110*/  MOV R15, R18 ;  /* 0x00000012000f7202 */ /* 0x000fe20000000f00 */
[----:B------:R-:W4:Y:S01]  /*51120*/  LDL.LU R0, [R1+0x5ae4] ;  /* 0x005ae40001007983 */ /* 0x000f220000300800 */
[----:B------:R-:W-:Y:S02]  /*51130*/  MOV R13, R3 ;  /* 0x00000003000d7202 */ /* 0x000fe40000000f00 */
[----:B------:R-:W4:Y:S01]  /*51140*/  LDL.LU R3, [R1+0x5ae0] ;  /* 0x005ae00001037983 */ /* 0x000f220000300800 */
[----:B------:R-:W-:Y:S02]  /*51150*/  STL.64 [R1+0x5a98], R14 ;  /* 0x005a980e01007387 */ /* 0x000fe40000100a00 */
[----:B------:R0:W-:Y:S02]  /*51160*/  STL.64 [R1+0x5a90], R12 ;  /* 0x005a900c01007387 */ /* 0x0001e40000100a00 */
[----:B0-----:R-:W4:Y:S01]  /*51170*/  LDL.LU R12, [R1+0x2d0] ;  /* 0x0002d000010c7983 */ /* 0x001f220000300800 */
[----:B------:R-:W4:Y:S02]  /*51180*/  LDL.LU R13, [R1+0x2d4] ;  /* 0x0002d400010d7983 */ /* 0x000f240000300800 */
[----:B------:R-:W4:Y:S02]  /*51190*/  LDL.LU R14, [R1+0x2d8] ;  /* 0x0002d800010e7983 */ /* 0x000f240000300800 */
[----:B------:R-:W4:Y:S01]  /*511a0*/  LDL.LU R15, [R1+0x2dc] ;  /* 0x0002dc00010f7983 */ /* 0x000f220000300800 */
[----:B--2---:R-:W-:Y:S01]  /*511b0*/  STL.64 [R1+0x59f0], R10 ;  /* 0x0059f00a01007387 */ /* 0x004fe20000100a00 */
[----:B------:R0:W-:Y:S01]  /*511c0*/  STL.64 [R1+0x59e8], R8 ;  /* 0x0059e80801007387 */ /* 0x0001e20000100a00 */
[----:B------:R-:W-:-:S02]  /*511d0*/  MOV R23, R16 ;  /* 0x0000001000177202 */ /* 0x000fc40000000f00 */
[----:B------:R-:W-:Y:S01]  /*511e0*/  MOV R22, R17 ;  /* 0x0000001100167202 */ /* 0x000fe20000000f00 */
[----:B0-----:R-:W2:Y:S01]  /*511f0*/  LDL.LU R8, [R1+0x280] ;  /* 0x0002800001087983 */ /* 0x001ea20000300800 */
[----:B------:R-:W2:Y:S02]  /*51200*/  LDL.LU R9, [R1+0x284] ;  /* 0x0002840001097983 */ /* 0x000ea40000300800 */
[----:B------:R-:W2:Y:S02]  /*51210*/  LDL.LU R10, [R1+0x288] ;  /* 0x00028800010a7983 */ /* 0x000ea40000300800 */
[----:B------:R-:W2:Y:S01]  /*51220*/  LDL.LU R11, [R1+0x28c] ;  /* 0x00028c00010b7983 */ /* 0x000ea20000300800 */
[----:B---3--:R-:W-:Y:S01]  /*51230*/  HMMA.16816.F32 R4, R4, R16, R24 ;  /* 0x000000100404723c */ /* 0x008fe20000001818 */
[----:B------:R-:W3:Y:S01]  /*51240*/  LDL.LU.64 R26, [R1+0x5ad8] ;  /* 0x005ad800011a7983 */ /* 0x000ee20000300a00 */
[----:B------:R-:W3:Y:S11]  /*51250*/  LDL.LU.64 R24, [R1+0x5ad0] ;  /* 0x005ad00001187983 */ /* 0x000ef60000300a00 */
[----:B------:R-:W-:Y:S10]  /*51260*/  @!UPT UIADD3 URZ, URZ, URZ, URZ ;  /* 0x0000003f3f3ff290 */ /* 0x000ff4000fffe03f */
[----:B------:R-:W-:Y:S01]  /*51270*/  STL.64 [R1+0x160], R4 ;  /* 0x0001600401007387 */ /* 0x000fe20000100a00 */
[----:B------:R-:W-:Y:S02]  /*51280*/  STL.64 [R1+0x168], R6 ;  /* 0x0001680601007387 */ /* 0x000fe40000100a00 */
[----:B------:R-:W3:Y:S02]  /*51290*/  LDL.LU.64 R18, [R1+0x5ac8] ;  /* 0x005ac80001127983 */ /* 0x000ee40000300a00 */
[----:B------:R-:W3:Y:S01]  /*512a0*/  LDL.LU.64 R16, [R1+0x5ac0] ;  /* 0x005ac00001107983 */ /* 0x000ee20000300a00 */
[----:B----4-:R-:W0:Y:S04]  /*512b0*/  LDSM.16.MT88.4 R4, [R3+0x11000] ;  /* 0x011000000304783b */ /* 0x010e280000004200 */
[----:B0-----:R0:W-:Y:S01]  /*512c0*/  STL.64 [R1+0x5998], R6 ;  /* 0x0059980601007387 */ /* 0x0011e20000100a00 */
[----:B------:R1:W-:Y:S03]  /*512d0*/  STL.64 [R1+0x5990], R4 ;  /* 0x0059900401007387 */ /* 0x0003e60000100a00 */
[----:B0-----:R-:W4:Y:S04]  /*512e0*/  LDL R6, [R1+0x78] ;  /* 0x0000780001067983 */ /* 0x001f280000100800 */
[----:B------:R-:W4:Y:S01]  /*512f0*/  LDL R7, [R1+0x7c] ;  /* 0x00007c0001077983 */ /* 0x000f220000100800 */
[----:B-1----:R-:W-:Y:S01]  /*51300*/  IMAD.MOV.U32 R4, RZ, RZ, R23 ;  /* 0x000000ffff047224 */ /* 0x002fe200078e0017 */
[----:B------:R-:W-:Y:S01]  /*51310*/  MOV R5, R22 ;  /* 0x0000001600057202 */ /* 0x000fe20000000f00 */
[C---:B---3--:R-:W-:Y:S11]  /*51320*/  HMMA.16816.F32 R24, R16.reuse, R20, R24 ;  /* 0x000000141018723c */ /* 0x048ff60000001818 */
[----:B------:R-:W-:Y:S11]  /*51330*/  @!UPT UIADD3 URZ, URZ, URZ, URZ ;  /* 0x0000003f3f3ff290 */ /* 0x000ff6000fffe03f */
[----:B------:R-:W-:Y:S01]  /*51340*/  @!UPT UIADD3 URZ, URZ, URZ, URZ ;  /* 0x0000003f3f3ff290 */ /* 0x000fe2000fffe03f */
[----:B------:R0:W-:Y:S01]  /*51350*/  STL.64 [R1+0x2f0], R24 ;  /* 0x0002f01801007387 */ /* 0x0001e20000100a00 */
[----:B------:R1:W-:Y:S03]  /*51360*/  STL.64 [R1+0x2f8], R26 ;  /* 0x0002f81a01007387 */ /* 0x0003e60000100a00 */
[----:B0-----:R-:W3:Y:S01]  /*51370*/  LDL.LU.64 R24, [R1+0x5ab8] ;  /* 0x005ab80001187983 */ /* 0x001ee20000300a00 */
[----:B-1----:R-:W-:Y:S02]  /*51380*/  MOV R27, R20 ;  /* 0x00000014001b7202 */ /* 0x002fe40000000f00 */
[----:B------:R-:W-:Y:S01]  /*51390*/  MOV R26, R21 ;  /* 0x00000015001a7202 */ /* 0x000fe20000000f00 */
[----:B------:R-:W3:Y:S01]  /*513a0*/  LDL.LU.64 R22, [R1+0x5ab0] ;  /* 0x005ab00001167983 */ /* 0x000ee20000300a00 */
[----:B------:R-:W3:Y:S02]  /*513b0*/  LDL.LU.64 R20, [R1+0x5aa8] ;  /* 0x005aa80001147983 */ /* 0x000ee40000300a00 */
[C---:B---3--:R-:W-:Y:S11]  /*513c0*/  HMMA.16816.F32 R20, R16.reuse, R24, R20 ;  /* 0x000000181014723c */ /* 0x048ff60000001814 */
[----:B------:R-:W-:Y:S11]  /*513d0*/  @!UPT UIADD3 URZ, URZ, URZ, URZ ;  /* 0x0000003f3f3ff290 */ /* 0x000ff6000fffe03f */
[----:B------:R-:W-:Y:S01]  /*513e0*/  @!UPT UIADD3 URZ, URZ, URZ, URZ ;  /* 0x0000003f3f3ff290 */ /* 0x000fe2000fffe03f */
[----:B------:R0:W-:Y:S01]  /*513f0*/  STL.64 [R1+0x2b0], R20 ;  /* 0x0002b01401007387 */ /* 0x0001e20000100a00 */
[----:B------:R1:W-:Y:S03]  /*51400*/  STL.64 [R1+0x2b8], R22 ;  /* 0x0002b81601007387 */ /* 0x0003e60000100a00 */
[----:B0-----:R-:W1:Y:S02]  /*51410*/  LDL.LU.64 R20, [R1+0x5aa0] ;  /* 0x005aa00001147983 */ /* 0x001e640000300a00 */
[C---:B-1----:R-:W-:Y:S02]  /*51420*/  HMMA.16816.F32 R20, R16.reuse, R20, R12 ;  /* 0x000000141014723c */ /* 0x042fe4000000180c */
[----:B------:R-:W3:Y:S01]  /*51430*/  LDL.LU.64 R14, [R1+0x5a98] ;  /* 0x005a9800010e7983 */ /* 0x000ee20000300a00 */
[----:B------:R-:W3:Y:S11]  /*51440*/  LDL.LU.64 R12, [R1+0x5a90] ;  /* 0x005a9000010c7983 */ /* 0x000ef60000300a00 */
        /* <DEDUP_REMOVED lines=8> */
[----:B----4-:R-:W-:Y:S02]  /*514d0*/  STL.64 [R1+0x5a58], R6 ;  /* 0x005a580601007387 */ /* 0x010fe40000100a00 */
[----:B------:R0:W-:Y:S11]  /*514e0*/  STL.64 [R1+0x5a50], R4 ;  /* 0x005a500401007387 */ /* 0x0001f60000100a00 */
[----:B------:R-:W-:Y:S06]  /*514f0*/  @!UPT UIADD3 URZ, URZ, URZ, URZ ;  /* 0x0000003f3f3ff290 */ /* 0x000fec000fffe03f */
[----:B------:R1:W-:Y:S01]  /*51500*/  STL.64 [R1+0x1c0], R16 ;  /* 0x0001c01001007387 */ /* 0x0003e20000100a00 */
[----:B------:R4:W-:Y:S02]  /*51510*/  STL.64 [R1+0x1c8], R18 ;  /* 0x0001c81201007387 */ /* 0x0009e40000100a00 */
[----:B0-----:R-:W3:Y:S02]  /*51520*/  LDL.LU R4, [R1+0x290] ;  /* 0x0002900001047983 */ /* 0x001ee40000300800 */
[----:B------:R-:W3:Y:S01]  /*51530*/  LDL.LU R5, [R1+0x294] ;  /* 0x0002940001057983 */ /* 0x000ee20000300800 */
[----:B------:R-:W3:Y:S01]  /*51540*/  LDL.LU R6, [R1+0x298] ;  /* 0x0002980001067983 */ /* 0x000ee20000300800 */
[----:B------:R-:W3:Y:S02]  /*51550*/  LDL.LU R7, [R1+0x29c] ;  /* 0x00029c0001077983 */ /* 0x000ee40000300800 */
[----:B-1----:R-:W-:Y:S01]  /*51560*/  IMAD.MOV.U32 R16, RZ, RZ, R27 ;  /* 0x000000ffff107224 */ /* 0x002fe200078e001b */
[----:B------:R-:W-:Y:S01]  /*51570*/  MOV R17, R26 ;  /* 0x0000001a00117202 */ /* 0x000fe20000000f00 */
[----:B----4-:R-:W4:Y:S04]  /*51580*/  LDL R18, [R1+0x58] ;  /* 0x0000580001127983 */ /* 0x010f280000100800 */
[----:B------:R-:W4:Y:S02]  /*51590*/  LDL R19, [R1+0x5c] ;  /* 0x00005c0001137983 */ /* 0x000f240000100800 */
[C---:B---3--:R-:W-:Y:S11]  /*515a0*/  HMMA.16816.F32 R4, R12.reuse, R16, R4 ;  /* 0x000000100c04723c */ /* 0x048ff60000001804 */
[----:B------:R-:W-:Y:S11]  /*515b0*/  @!UPT UIADD3 URZ, URZ, URZ, URZ ;  /* 0x0000003f3f3ff290 */ /* 0x000ff6000fffe03f */
[----:B------:R-:W-:Y:S01]  /*515c0*/  @!UPT UIADD3 URZ, URZ, URZ, URZ ;  /* 0x0000003f3f3ff290 */ /* 0x000fe2000fffe03f */
[----:B------:R-:W-:Y:S01]  /*515d0*/  STL.64 [R1+0x1e0], R4 ;  /* 0x0001e00401007387 */ /* 0x000fe20000100a00 */
[----:B------:R0:W-:Y:S02]  /*515e0*/  STL.64 [R1+0x1e8], R6 ;  /* 0x0001e80601007387 */ /* 0x0001e40000100a00 */
[----:B0-----:R-:W-:Y:S01]  /*515f0*/  HMMA.16816.F32 R4, R12, R24, R8 ;  /* 0x000000180c04723c */ /* 0x001fe20000001808 */
[----:B------:R-:W0:Y:S04]  /*51600*/  LDSM.16.MT88.4 R24, [R3+0x11080] ;  /* 0x011080000318783b */ /* 0x000e280000004200 */
[----:B0-----:R2:W-:Y:S11]  /*51610*/  STL.64 [R1+0x5968], R26 ;  /* 0x0059681a01007387 */ /* 0x0015f60000100a00 */
[----:B------:R-:W-:Y:S07]  /*51620*/  @!UPT UIADD3 URZ, URZ, URZ, URZ ;  /* 0x0000003f3f3ff290 */ /* 0x000fee000fffe03f */
[----:B------:R-:W-:Y:S02]  /*51630*/  STL.64 [R1+0x330], R4 ;  /* 0x0003300401007387 */ /* 0x000fe40000100a00 */
[----:B------:R-:W-:Y:S02]  /*51640*/  STL.64 [R1+0x338], R6 ;  /* 0x0003380601007387 */ /* 0x000fe40000100a00 */
[----:B------:R0:W-:Y:S02]  /*51650*/  STL.64 [R1+0x5960], R24 ;  /* 0x0059601801007387 */ /* 0x0001e40000100a00 */
[----:B--2---:R-:W-:Y:S01]  /*51660*/  IMAD.MOV.U32 R26, RZ, RZ, R22 ;  /* 0x000000ffff1a7224 */ /* 0x004fe200078e0016 */
[----:B0-----:R-:W-:Y:S02]  /*51670*/  MOV R24, R20 ;  /* 0x0000001400187202 */ /* 0x001fe40000000f00 */
[----:B------:R-:W-:Y:S01]  /*51680*/  MOV R25, R21 ;  /* 0x0000001500197202 */ /* 0x000fe20000000f00 */
[----:B------:R-:W2:Y:S01]  /*51690*/  LDL.LU R20, [R1+0x5a6c] ;  /* 0x005a6c0001147983 */ /* 0x000ea20000300800 */
[----:B------:R-:W3:Y:S02]  /*516a0*/  LDL.LU R21, [R1+0x5a68] ;  /* 0x005a680001157983 */ /* 0x000ee40000300800 */
[----:B------:R-:W4:Y:S01]  /*516b0*/  LDL.LU R22, [R1+0x5a64] ;  /* 0x005a640001167983 */ /* 0x000f220000300800 */
[----:B------:R-:W-:-:S02]  /*516c0*/  MOV R27, R23 ;  /* 0x00000017001b7202 */ /* 0x000fc40000000f00 */
[----:B------:R-:W4:Y:S01]  /*516d0*/  LDL.LU R23, [R1+0x5a60] ;  /* 0x005a600001177983 */ /* 0x000f220000300800 */
[----:B------:R-:W4:Y:S02]  /*516e0*/  LDL R7, [R1+0x1704] ;  /* 0x0017040001077983 */ /* 0x000f240000100800 */
[----:B------:R-:W-:Y:S02]  /*516f0*/  STL.64 [R1+0x59a8], R26 ;  /* 0x0059a81a01007387 */ /* 0x000fe40000100a00 */
[----:B------:R0:W-:Y:S02]  /*51700*/  STL.64 [R1+0x59a0], R24 ;  /* 0x0059a01801007387 */ /* 0x0001e40000100a00 */
[----:B0-----:R-:W4:Y:S01]  /*51710*/  LDL.LU R24, [R1+0x120] ;  /* 0x0001200001187983 */ /* 0x001f220000300800 */
[----:B------:R-:W4:Y:S02]  /*51720*/  LDL.LU R25, [R1+0x124] ;  /* 0x0001240001197983 */ /* 0x000f240000300800 */
[----:B------:R-:W4:Y:S02]  /*51730*/  LDL.LU R26, [R1+0x128] ;  /* 0x00012800011a7983 */ /* 0x000f240000300800 */
[----:B------:R-:W4:Y:S01]  /*51740*/  LDL.LU R27, [R1+0x12c] ;  /* 0x00012c00011b7983 */ /* 0x000f220000300800 */
[----:B--2---:R-:W-:Y:S01]  /*51750*/  MOV R11, R20 ;  /* 0x00000014000b7202 */ /* 0x004fe20000000f00 */
[----:B---3--:R-:W-:Y:S01]  /*51760*/  IMAD.MOV.U32 R10, RZ, RZ, R21 ;  /* 0x000000ffff0a7224 */ /* 0x008fe200078e0015 */
[----:B----4-:R-:W-:-:S02]  /*51770*/  MOV R9, R22 ;  /* 0x0000001600097202 */ /* 0x010fc40000000f00 */
[----:B------:R-:W-:Y:S02]  /*51780*/  MOV R8, R23 ;  /* 0x0000001700087202 */ /* 0x000fe40000000f00 */
[----:B------:R-:W-:Y:S04]  /*51790*/  STL.64 [R1+0x5a00], R10 ;  /* 0x005a000a01007387 */ /* 0x000fe80000100a00 */
[----:B------:R-:W0:Y:S04]  /*517a0*/  LDSM.16.MT88.4 R20, [R7+0x11000] ;  /* 0x011000000714783b */ /* 0x000e280000004200 */
[----:B------:R1:W-:Y:S01]  /*517b0*/  STL.64 [R1+0x59f8], R8 ;  /* 0x0059f80801007387 */ /* 0x0003e20000100a00 */
[----:B------:R-:W2:Y:S03]  /*517c0*/  LDSM.16.MT88.4 R4, [R7+0x11080] ;  /* 0x011080000704783b */ /* 0x000ea60000004200 */
[----:B-1----:R-:W3:Y:S01]  /*517d0*/  LDL.LU R8, [R1+0x240] ;  /* 0x0002400001087983 */ /* 0x002ee20000300800 */
[----:B------:R-:W3:Y:S02]  /*517e0*/  LDL.LU R9, [R1+0x244] ;  /* 0x0002440001097983 */ /* 0x000ee40000300800 */
[----:B------:R-:W4:Y:S02]  /*517f0*/  LDL.LU R10, [R1+0x248] ;  /* 0x00024800010a7983 */ /* 0x000f240000300800 */
[----:B------:R-:W4:Y:S02]  /*51800*/  LDL.LU R11, [R1+0x24c] ;  /* 0x00024c00010b7983 */ /* 0x000f240000300800 */
[----:B----4-:R1:W-:Y:S01]  /*51810*/  STL.64 [R1+0x5a10], R10 ;  /* 0x005a100a01007387 */ /* 0x0103e20000100a00 */
[----:B---3--:R3:W-:Y:S03]  /*51820*/  STL.64 [R1+0x5a08], R8 ;  /* 0x005a080801007387 */ /* 0x0087e60000100a00 */
[----:B-1----:R-:W4:Y:S04]  /*51830*/  LDL R10, [R1+0x68] ;  /* 0x00006800010a7983 */ /* 0x002f280000100800 */
[----:B------:R-:W4:Y:S04]  /*51840*/  LDL R11, [R1+0x6c] ;  /* 0x00006c00010b7983 */ /* 0x000f280000100800 */
[----:B----4-:R1:W-:Y:S01]  /*51850*/  STL.64 [R1+0x5a20], R10 ;  /* 0x005a200a01007387 */ /* 0x0103e20000100a00 */
[----:B---3--:R-:W3:Y:S02]  /*51860*/  LDL.LU R8, [R1+0x260] ;  /* 0x0002600001087983 */ /* 0x008ee40000300800 */
[----:B------:R-:W3:Y:S01]  /*51870*/  LDL.LU R9, [R1+0x264] ;  /* 0x0002640001097983 */ /* 0x000ee20000300800 */
[----:B-1----:R-:W4:Y:S01]  /*51880*/  LDL.LU R10, [R1+0x268] ;  /* 0x00026800010a7983 */ /* 0x002f220000300800 */
[----:B------:R-:W4:Y:S03]  /*51890*/  LDL.LU R11, [R1+0x26c] ;  /* 0x00026c00010b7983 */ /* 0x000f260000300800 */
[----:B----4-:R-:W-:Y:S01]  /*518a0*/  STL.64 [R1+0x5a40], R10 ;  /* 0x005a400a01007387 */ /* 0x010fe20000100a00 */
[----:B---3--:R1:W-:Y:S03]  /*518b0*/  STL.64 [R1+0x5a38], R8 ;  /* 0x005a380801007387 */ /* 0x0083e60000100a00 */
[----:B-1----:R-:W3:Y:S01]  /*518c0*/  LDL.LU R8, [R1+0x270] ;  /* 0x0002700001087983 */ /* 0x002ee20000300800 */
[----:B------:R-:W3:Y:S02]  /*518d0*/  LDL.LU R9, [R1+0x274] ;  /* 0x0002740001097983 */ /* 0x000ee40000300800 */
[----:B------:R-:W3:Y:S02]  /*518e0*/  LDL.LU R10, [R1+0x278] ;  /* 0x00027800010a7983 */ /* 0x000ee40000300800 */
[----:B------:R-:W3:Y:S01]  /*518f0*/  LDL.LU R11, [R1+0x27c] ;  /* 0x00027c00010b7983 */ /* 0x000ee20000300800 */
[----:B------:R-:W-:Y:S01]  /*51900*/  STL.64 [R1+0x59b8], R26 ;  /* 0x0059b81a01007387 */ /* 0x000fe20000100a00 */
[----:B------:R1:W-:Y:S03]  /*51910*/  STL.64 [R1+0x59b0], R24 ;  /* 0x0059b01801007387 */ /* 0x0003e60000100a00 */
[----:B-1----:R-:W4:Y:S01]  /*51920*/  LDL.LU.64 R24, [R1+0x80] ;  /* 0x0000800001187983 */ /* 0x002f220000300a00 */
[----:B------:R-:W3:Y:S02]  /*51930*/  LDL.64 R26, [R1+0x88] ;  /* 0x00008800011a7983 */ /* 0x000ee40000100a00 */
[----:B0-----:R-:W-:Y:S02]  /*51940*/  STL.64 [R1+0x5918], R22 ;  /* 0x0059181601007387 */ /* 0x001fe40000100a00 */
[----:B------:R0:W-:Y:S02]  /*51950*/  STL.64 [R1+0x5910], R20 ;  /* 0x0059101401007387 */ /* 0x0001e40000100a00 */
[----:B0-----:R-:W4:Y:S01]  /*51960*/  LDL.LU R20, [R1+0x2a0] ;  /* 0x0002a00001147983 */ /* 0x001f220000300800 */
[----:B------:R-:W4:Y:S02]  /*51970*/  LDL.LU R21, [R1+0x2a4] ;  /* 0x0002a40001157983 */ /* 0x000f240000300800 */
[----:B------:R-:W4:Y:S02]  /*51980*/  LDL.LU R22, [R1+0x2a8] ;  /* 0x0002a80001167983 */ /* 0x000f240000300800 */
[----:B------:R-:W4:Y:S02]  /*51990*/  LDL.LU R23, [R1+0x2ac] ;  /* 0x0002ac0001177983 */ /* 0x000f240000300800 */
[----:B--2---:R-:W-:Y:S01]  /*519a0*/  IMAD.MOV.U32 R17, RZ, RZ, R6 ;  /* 0x000000ffff117224 */ /* 0x004fe200078e0006 */
[----:B------:R-:W-:Y:S01]  /*519b0*/  MOV R16, R7 ;  /* 0x0000000700107202 */ /* 0x000fe20000000f00 */
[----:B----4-:R-:W-:Y:S01]  /*519c0*/  HMMA.16816.F32 R20, R12, R24, R20 ;  /* 0x000000180c14723c */ /* 0x010fe20000001814 */
[----:B---3--:R0:W-:Y:S01]  /*519d0*/  STL.64 [R1+0x5a18], R26 ;  /* 0x005a181a01007387 */ /* 0x0081e20000100a00 */
[----:B------:R-:W2:Y:S11]  /*519e0*/  LDL.LU R24, [R1+0x250] ;  /* 0x0002500001187983 */ /* 0x000eb60000300800 */
[----:B------:R-:W-:Y:S10]  /*519f0*/  @!UPT UIADD3 URZ, URZ, URZ, URZ ;  /* 0x0000003f3f3ff290 */ /* 0x000ff4000fffe03f */
[----:B------:R1:W-:Y:S01]  /*51a00*/  STL.64 [R1+0x350], R20 ;  /* 0x0003501401007387 */ /* 0x0003e20000100a00 */
[----:B------:R-:W-:Y:S02]  /*51a10*/  STL.64 [R1+0x358], R22 ;  /* 0x0003581601007387 */ /* 0x000fe40000100a00 */
[----:B------:R-:W2:Y:S02]  /*51a20*/  LDL.LU R25, [R1+0x254] ;  /* 0x0002540001197983 */ /* 0x000ea40000300800 */
[----:B0-----:R-:W2:Y:S01]  /*51a30*/  LDL.LU R26, [R1+0x258] ;  /* 0x00025800011a7983 */ /* 0x001ea20000300800 */
[----:B------:R-:W2:Y:S01]  /*51a40*/  LDL.LU R27, [R1+0x25c] ;  /* 0x00025c00011b7983 */ /* 0x000ea20000300800 */
[----:B------:R-:W-:Y:S02]  /*51a50*/  STL.64 [R1+0x30], R4 ;  /* 0x0000300401007387 */ /* 0x000fe40000100a00 */
[----:B------:R0:W-:Y:S01]  /*51a60*/  STL.64 [R1+0x38], R6 ;  /* 0x0000380601007387 */ /* 0x0001e20000100a00 */
[----:B-1----:R-:W-:-:S02]  /*51a70*/  MOV R21, R4 ;  /* 0x0000000400157202 */ /* 0x002fc40000000f00 */
[----:B------:R-:W-:Y:S01]  /*51a80*/  MOV R20, R5 ;  /* 0x0000000500147202 */ /* 0x000fe20000000f00 */
[----:B0-----:R-:W3:Y:S01]  /*51a90*/  LDL.LU.64 R6, [R1+0x5a58] ;  /* 0x005a580001067983 */ /* 0x001ee20000300a00 */
[----:B------:R-:W4:Y:S03]  /*51aa0*/  LDL.LU.64 R4, [R1+0x5a50] ;  /* 0x005a500001047983 */ /* 0x000f260000300a00 */
[----:B------:R0:W-:Y:S02]  /*51ab0*/  STL.64 [R1+0x59c0], R20 ;  /* 0x0059c01401007387 */ /* 0x0001e40000100a00 */
[----:B0-----:R-:W2:Y:S01]  /*51ac0*/  LDL.LU R20, [R1+0x180] ;  /* 0x0001800001147983 */ /* 0x001ea20000300800 */
[----:B------:R-:W2:Y:S01]  /*51ad0*/  LDL.LU R21, [R1+0x184] ;  /* 0x0001840001157983 */ /* 0x000ea20000300800 */
[----:B------:R-:W-:Y:S02]  /*51ae0*/  MOV R22, R0 ;  /* 0x0000000000167202 */ /* 0x000fe40000000f00 */
        /* <DEDUP_REMOVED lines=14> */
[----:B------:R-:W4:Y:S02]  /*51bd0*/  LDL.LU.64 R10, [R1+0x5a40] ;  /* 0x005a4000010a7983 */ /* 0x000f240000300a00 */
[----:B------:R-:W4:Y:S11]  /*51be0*/  LDL.LU.64 R8, [R1+0x5a38] ;  /* 0x005a380001087983 */ /* 0x000f360000300a00 */
[----:B------:R-:W-:Y:S02]  /*51bf0*/  @!UPT UIADD3 URZ, URZ, URZ, URZ ;  /* 0x0000003f3f3ff290 */ /* 0x000fe4000fffe03f */
        /* <DEDUP_REMOVED lines=9> */
[----:B0-----:R-:W4:Y:S02]  /*51c90*/  LDL.LU.64 R10, [R1+0x5a20] ;  /* 0x005a2000010a7983 */ /* 0x001f240000300a00 */
[C---:B----4-:R-:W-:Y:S02]  /*51ca0*/  HMMA.16816.F32 R8, R12.reuse, R10, R24 ;  /* 0x0000000a0c08723c */ /* 0x050fe40000001818 */
[----:B------:R-:W4:Y:S11]  /*51cb0*/  LDL.LU.64 R26, [R1+0x5a18] ;  /* 0x005a1800011a7983 */ /* 0x000f360000300a00 */
        /* <DEDUP_REMOVED lines=12> */
[----:B---3--:R-:W-:Y:S01]  /*51d80*/  IMAD.MOV.U32 R22, RZ, RZ, R2 ;  /* 0x000000ffff167224 */ /* 0x008fe200078e0002 */
[----:B------:R-:W-:Y:S01]  /*51d90*/  MOV R23, R0 ;  /* 0x0000000000177202 */ /* 0x000fe20000000f00 */
[----:B----4-:R-:W-:Y:S01]  /*51da0*/  HMMA.16816.F32 R12, R12, R6, R8 ;  /* 0x000000060c0c723c */ /* 0x010fe20000001808 */
[----:B------:R-:W2:Y:S01]  /*51db0*/  LDL.LU.64 R10, [R1+0x59f0] ;  /* 0x0059f000010a7983 */ /* 0x000ea20000300a00 */
[----:B------:R-:W2:Y:S11]  /*51dc0*/  LDL.LU.64 R8, [R1+0x59e8] ;  /* 0x0059e80001087983 */ /* 0x000eb60000300a00 */
[----:B------:R-:W-:Y:S11]  /*51dd0*/  @!UPT UIADD3 URZ, URZ, URZ, URZ ;  /* 0x0000003f3f3ff290 */ /* 0x000ff6000fffe03f */
[----:B------:R-:W-:Y:S02]  /*51de0*/  MOV R0, R15 ;  /* 0x0000000f00007202 */ /* 0x000fe40000000f00 */
[----:B------:R-:W-:Y:S01]  /*51df0*/  MOV R2, R14 ;  /* 0x0000000e00027202 */ /* 0x000fe20000000f00 */
[----:B------:R-:W-:Y:S01]  /*51e00*/  STL.64 [R1+0x2a0], R12 ;  /* 0x0002a00c01007387 */ /* 0x000fe20000100a00 */
[----:B------:R-:W3:Y:S02]  /*51e10*/  LDL.LU.64 R14, [R1+0x68] ;  /* 0x00006800010e7983 */ /* 0x000ee40000300a00 */
[----:B------:R-:W-:Y:S01]  /*51e20*/  STL [R1+0x58a4], R0 ;  /* 0x0058a40001007387 */ /* 0x000fe20000100800 */
[----:B------:R-:W-:Y:S01]  /*51e30*/  STL [R1+0x58a0], R2 ;  /* 0x0058a00201007387 */ /* 0x000fe20000100800 */
[C---:B--2---:R-:W-:Y:S11]  /*51e40*/  HMMA.16816.F32 R20, R8.reuse, R18, R20 ;  /* 0x000000120814723c */ /* 0x044ff60000001814 */
[----:B------:R-:W-:Y:S11]  /*51e50*/  @!UPT UIADD3 URZ, URZ, URZ, URZ ;  /* 0x0000003f3f3ff290 */ /* 0x000ff6000fffe03f */
[----:B------:R-:W-:Y:S01]  /*51e60*/  @!UPT UIADD3 URZ, URZ, URZ, URZ ;  /* 0x0000003f3f3ff290 */ /* 0x000fe2000fffe03f */
[----:B------:R-:W-:Y:S01]  /*51e70*/  STL.64 [R1+0x270], R20 ;  /* 0x0002701401007387 */ /* 0x000fe20000100a00 */
[----:B------:R0:W-:Y:S03]  /*51e80*/  STL.64 [R1+0x278], R22 ;  /* 0x0002781601007387 */ /* 0x0001e60000100a00 */
[----:B0-----:R-:W3:Y:S01]  /*51e90*/  LDL.LU.64 R22, [R1+0x59e0] ;  /* 0x0059e00001167983 */ /* 0x001ee20000300a00 */
[----:B------:R-:W3:Y:S02]  /*51ea0*/  LDL.LU.64 R20, [R1+0x59d8] ;  /* 0x0059d80001147983 */ /* 0x000ee40000300a00 */
[----:B------:R-:W2:Y:S01]  /*51eb0*/  LDL R13, [R1+0x27bc] ;  /* 0x0027bc00010d7983 */ /* 0x000ea20000100800 */
[C---:B---3--:R-:W-:Y:S11]  /*51ec0*/  HMMA.16816.F32 R20, R8.reuse, R14, R20 ;  /* 0x0000000e0814723c */ /* 0x048ff60000001814 */
[----:B------:R-:W-:Y:S11]  /*51ed0*/  @!UPT UIADD3 URZ, URZ, URZ, URZ ;  /* 0x0000003f3f3ff290 */ /* 0x000ff6000fffe03f */
[----:B------:R-:W-:Y:S01]  /*51ee0*/  @!UPT UIADD3 URZ, URZ, URZ, URZ ;  /* 0x0000003f3f3ff290 */ /* 0x000fe2000fffe03f */
[----:B------:R-:W-:Y:S01]  /*51ef0*/  STL.64 [R1+0x260], R20 ;  /* 0x0002601401007387 */ /* 0x000fe20000100a00 */
[----:B------:R0:W-:Y:S03]  /*51f00*/  STL.64 [R1+0x268], R22 ;  /* 0x0002681601007387 */ /* 0x0001e60000100a00 */
[----:B0-----:R-:W3:Y:S01]  /*51f10*/  LDL.LU.64 R22, [R1+0x59d0] ;  /* 0x0059d00001167983 */ /* 0x001ee20000300a00 */
[----:B------:R-:W3:Y:S02]  /*51f20*/  LDL.LU.64 R20, [R1+0x59c8] ;  /* 0x0059c80001147983 */ /* 0x000ee40000300a00 */
[----:B------:R-:W-:Y:S01]  /*51f30*/  IMAD.MOV.U32 R2, RZ, RZ, R26 ;  /* 0x000000ffff027224 */ /* 0x000fe200078e001a */
[----:B------:R-:W-:Y:S01]  /*51f40*/  MOV R0, R27 ;  /* 0x0000001b00007202 */ /* 0x000fe20000000f00 */
[C---:B---3--:R-:W-:Y:S11]  /*51f50*/  HMMA.16816.F32 R20, R8.reuse, R26, R20 ;  /* 0x0000001a0814723c */ /* 0x048ff60000001814 */
[----:B------:R-:W-:Y:S11]  /*51f60*/  @!UPT UIADD3 URZ, URZ, URZ, URZ ;  /* 0x0000003f3f3ff290 */ /* 0x000ff6000fffe03f */
[----:B------:R-:W-:Y:S01]  /*51f70*/  @!UPT UIADD3 URZ, URZ, URZ, URZ ;  /* 0x0000003f3f3ff290 */ /* 0x000fe2000fffe03f */
[----:B------:R0:W-:Y:S01]  /*51f80*/  STL.64 [R1+0x250], R20 ;  /* 0x0002501401007387 */ /* 0x0001e20000100a00 */
[----:B------:R-:W-:Y:S03]  /*51f90*/  STL.64 [R1+0x258], R22 ;  /* 0x0002581601007387 */ /* 0x000fe60000100a00 */
[----:B0-----:R-:W3:Y:S01]  /*51fa0*/  LDL.LU.64 R20, [R1+0x59c0] ;  /* 0x0059c00001147983 */ /* 0x001ee20000300a00 */
[----:B------:R-:W4:Y:S02]  /*51fb0*/  LDL.LU.64 R26, [R1+0x59b8] ;  /* 0x0059b800011a7983 */ /* 0x000f240000300a00 */
[----:B------:R-:W4:Y:S02]  /*51fc0*/  LDL.LU.64 R24, [R1+0x59b0] ;  /* 0x0059b00001187983 */ /* 0x000f240000300a00 */
[----:B----4-:R-:W-:Y:S01]  /*51fd0*/  HMMA.16816.F32 R8, R8, R6, R24 ;  /* 0x000000060808723c */ /* 0x010fe20000001818 */
[----:B------:R-:W4:Y:S01]  /*51fe0*/  LDL.LU.64 R26, [R1+0x59a8] ;  /* 0x0059a800011a7983 */ /* 0x000f220000300a00 */
[----:B------:R-:W4:Y:S02]  /*51ff0*/  LDL.LU.64 R24, [R1+0x59a0] ;  /* 0x0059a00001187983 */ /* 0x000f240000300a00 */
[----:B------:R-:W4:Y:S02]  /*52000*/  LDL.LU.64 R6, [R1+0x5998] ;  /* 0x0059980001067983 */ /* 0x000f240000300a00 */
[----:B------:R-:W4:Y:S11]  /*52010*/  LDL.LU.64 R4, [R1+0x5990] ;  /* 0x0059900001047983 */ /* 0x000f360000300a00 */
[----:B------:R-:W-:Y:S06]  /*52020*/  @!UPT UIADD3 URZ, URZ, URZ, URZ ;  /* 0x0000003f3f3ff290 */ /* 0x000fec000fffe03f */
[----:B------:R3:W-:Y:S01]  /*52030*/  STL.64 [R1+0x1b0], R8 ;  /* 0x0001b00801007387 */ /* 0x0007e20000100a00 */
[----:B------:R0:W-:Y:S01]  /*52040*/  STL.64 [R1+0x1b8], R10 ;  /* 0x0001b80a01007387 */ /* 0x0001e20000100a00 */
[----:B---3--:R-:W-:Y:S01]  /*52050*/  MOV R8, R21 ;  /* 0x0000001500087202 */ /* 0x008fe20000000f00 */
[----:B0-----:R-:W-:Y:S01]  /*52060*/  IMAD.MOV.U32 R10, RZ, RZ, R17 ;  /* 0x000000ffff0a7224 */ /* 0x001fe200078e0011 */
[----:B------:R-:W-:Y:S02]  /*52070*/  MOV R11, R16 ;  /* 0x00000010000b7202 */ /* 0x000fe40000000f00 */
[----:B------:R-:W-:-:S03]  /*52080*/  MOV R9, R20 ;  /* 0x0000001400097202 */ /* 0x000fc60000000f00 */
[----:B------:R0:W-:Y:S02]  /*52090*/  STL.64 [R1+0x58d8], R10 ;  /* 0x0058d80a01007387 */ /* 0x0001e40000100a00 */
[----:B------:R-:W-:Y:S02]  /*520a0*/  STL.64 [R1+0x58d0], R8 ;  /* 0x0058d00801007387 */ /* 0x000fe40000100a00 */
[----:B0-----:R-:W3:Y:S04]  /*520b0*/  LDL.LU.64 R10, [R1+0x78] ;  /* 0x00007800010a7983 */ /* 0x001ee80000300a00 */
[----:B---3--:R4:W-:Y:S02]  /*520c0*/  STL.64 [R1+0x5970], R10 ;  /* 0x0059700a01007387 */ /* 0x0089e40000100a00 */
[----:B----4-:R-:W-:Y:S02]  /*520d0*/  HMMA.16816.F32 R8, R4, R18, R24 ;  /* 0x000000120408723c */ /* 0x010fe40000001818 */
[----:B------:R-:W0:Y:S04]  /*520e0*/  LDSM.16.MT88.4 R16, [R28+0x11000] ;  /* 0x011000001c10783b */ /* 0x000e280000004200 */
[----:B0-----:R-:W-:Y:S11]  /*520f0*/  STL.64 [R1+0x5898], R18 ;  /* 0x0058981201007387 */ /* 0x001ff60000100a00 */
[----:B------:R-:W-:Y:S06]  /*52100*/  @!UPT UIADD3 URZ, URZ, URZ, URZ ;  /* 0x0000003f3f3ff290 */ /* 0x000fec000fffe03f */
        /* <DEDUP_REMOVED lines=21> */
[----:B------:R-:W-:-:S02]  /*52260*/  MOV R10, R2 ;  /* 0x00000002000a7202 */ /* 0x000fc40000000f00 */
[----:B------:R-:W-:Y:S01]  /*52270*/  MOV R11, R0 ;  /* 0x00000000000b7202 */ /* 0x000fe20000000f00 */
[----:B--2---:R-:W-:Y:S01]  /*52280*/  STL.64 [R1+0x5980], R26 ;  /* 0x0059801a01007387 */ /* 0x004fe20000100a00 */
[----:B------:R-:W-:Y:S03]  /*52290*/  STL.64 [R1+0x5978], R24 ;  /* 0x0059781801007387 */ /* 0x000fe60000100a00 */
[----:B------:R0:W-:Y:S02]  /*522a0*/  STL.64 [R1+0x5988], R10 ;  /* 0x0059880a01007387 */ /* 0x0001e40000100a00 */
[----:B------:R-:W2:Y:S01]  /*522b0*/  LDL.LU R8, [R1+0x100] ;  /* 0x0001000001087983 */ /* 0x000ea20000300800 */
[----:B------:R-:W2:Y:S04]  /*522c0*/  LDL.LU R9, [R1+0x104] ;  /* 0x0001040001097983 */ /* 0x000ea80000300800 */
[----:B0-----:R-:W2:Y:S01]  /*522d0*/  LDL.LU R10, [R1+0x108] ;  /* 0x00010800010a7983 */ /* 0x001ea20000300800 */
[----:B------:R-:W2:Y:S02]  /*522e0*/  LDL.LU R11, [R1+0x10c] ;  /* 0x00010c00010b7983 */ /* 0x000ea40000300800 */
[----:B------:R-:W2:Y:S02]  /*522f0*/  LDL.LU R24, [R1+0x130] ;  /* 0x0001300001187983 */ /* 0x000ea40000300800 */
[----:B------:R-:W2:Y:S01]  /*52300*/  LDL.LU R25, [R1+0x134] ;  /* 0x0001340001197983 */ /* 0x000ea20000300800 */
[----:B------:R-:W2:Y:S01]  /*52310*/  LDL.LU R26, [R1+0x138] ;  /* 0x00013800011a7983 */ /* 0x000ea20000300800 */
[----:B------:R-:W2:Y:S02]  /*52320*/  LDL.LU R27, [R1+0x13c] ;  /* 0x00013c00011b7983 */ /* 0x000ea40000300800 */
[----:B------:R-:W-:Y:S02]  /*52330*/  STL.64 [R1+0x5938], R22 ;  /* 0x0059381601007387 */ /* 0x000fe40000100a00 */
[----:B------:R0:W-:Y:S02]  /*52340*/  STL.64 [R1+0x5930], R20 ;  /* 0x0059301401007387 */ /* 0x0001e40000100a00 */
[----:B0-----:R-:W2:Y:S01]  /*52350*/  LDL.LU R20, [R1+0xd0] ;  /* 0x0000d00001147983 */ /* 0x001ea20000300800 */
[----:B------:R-:W2:Y:S02]  /*52360*/  LDL.LU R21, [R1+0xd4] ;  /* 0x0000d40001157983 */ /* 0x000ea40000300800 */
[----:B------:R-:W2:Y:S02]  /*52370*/  LDL.LU R22, [R1+0xd8] ;  /* 0x0000d80001167983 */ /* 0x000ea40000300800 */
[----:B------:R-:W2:Y:S02]  /*52380*/  LDL.LU R23, [R1+0xdc] ;  /* 0x0000dc0001177983 */ /* 0x000ea40000300800 */
[----:B--2---:R0:W-:Y:S01]  /*52390*/  STL.64 [R1+0x5948], R22 ;  /* 0x0059481601007387 */ /* 0x0041e20000100a00 */
[----:B------:R-:W-:Y:S03]  /*523a0*/  STL.64 [R1+0x5940], R20 ;  /* 0x0059401401007387 */ /* 0x000fe60000100a00 */
[----:B0-----:R-:W2:Y:S01]  /*523b0*/  LDL.64 R22, [R1+0x58] ;  /* 0x0000580001167983 */ /* 0x001ea20000100a00 */
[----:B----4-:R-:W-:Y:S02]  /*523c0*/  STL.64 [R1+0x58f8], R18 ;  /* 0x0058f81201007387 */ /* 0x010fe40000100a00 */
[----:B---3--:R0:W-:Y:S02]  /*523d0*/  STL.64 [R1+0x58f0], R16 ;  /* 0x0058f01001007387 */ /* 0x0081e40000100a00 */
[----:B0-----:R-:W3:Y:S01]  /*523e0*/  LDL.LU R16, [R1+0xa0] ;  /* 0x0000a00001107983 */ /* 0x001ee20000300800 */
[----:B------:R-:W3:Y:S02]  /*523f0*/  LDL.LU R17, [R1+0xa4] ;  /* 0x0000a40001117983 */ /* 0x000ee40000300800 */
[----:B------:R-:W4:Y:S02]  /*52400*/  LDL.LU R18, [R1+0xa8] ;  /* 0x0000a80001127983 */ /* 0x000f240000300800 */
[----:B------:R-:W4:Y:S01]  /*52410*/  LDL.LU R19, [R1+0xac] ;  /* 0x0000ac0001137983 */ /* 0x000f220000300800 */
[----:B------:R-:W-:Y:S01]  /*52420*/  HMMA.16816.F32 R8, R4, R14, R8 ;  /* 0x0000000e0408723c */ /* 0x000fe20000001808 */
        /* <DEDUP_REMOVED lines=8> */
[----:B0-----:R-:W2:Y:S01]  /*524b0*/  LDL.LU R16, [R1+0xe0] ;  /* 0x0000e00001107983 */ /* 0x001ea20000300800 */
[----:B------:R-:W2:Y:S02]  /*524c0*/  LDL.LU R17, [R1+0xe4] ;  /* 0x0000e40001117983 */ /* 0x000ea40000300800 */
[----:B------:R-:W2:Y:S02]  /*524d0*/  LDL.LU R18, [R1+0xe8] ;  /* 0x0000e80001127983 */ /* 0x000ea40000300800 */
[----:B------:R-:W2:Y:S02]  /*524e0*/  LDL.LU R19, [R1+0xec] ;  /* 0x0000ec0001137983 */ /* 0x000ea40000300800 */
[----:B------:R-:W-:Y:S01]  /*524f0*/  STL.64 [R1+0x290], R8 ;  /* 0x0002900801007387 */ /* 0x000fe20000100a00 */
[----:B------:R-:W-:Y:S02]  /*52500*/  STL.64 [R1+0x298], R10 ;  /* 0x0002980a01007387 */ /* 0x000fe40000100a00 */
[----:B------:R-:W0:Y:S04]  /*52510*/  LDSM.16.MT88.4 R8, [R28+0x11080] ;  /* 0x011080001c08783b */ /* 0x000e280000004200 */
[----:B0-----:R-:W-:Y:S01]  /*52520*/  IMAD.MOV.U32 R0, RZ, RZ, R10 ;  /* 0x000000ffff007224 */ /* 0x001fe200078e000a */
[----:B------:R0:W-:Y:S01]  /*52530*/  STL.64 [R1], R8 ;  /* 0x0000000801007387 */ /* 0x0001e20000100a00 */
[----:B------:R-:W-:-:S02]  /*52540*/  MOV R2, R11 ;  /* 0x0000000b00027202 */ /* 0x000fc40000000f00 */
[----:B------:R-:W0:Y:S02]  /*52550*/  LDL.LU.64 R10, [R1+0x5988] ;  /* 0x00598800010a7983 */ /* 0x000e240000300a00 */
[----:B------:R-:W-:Y:S01]  /*52560*/  STL [R1+0x57a8], R28 ;  /* 0x0057a81c01007387 */ /* 0x000fe20000100800 */
[C---:B0-----:R-:W-:Y:S01]  /*52570*/  HMMA.16816.F32 R8, R4.reuse, R10, R24 ;  /* 0x0000000a0408723c */ /* 0x041fe20000001818 */
[----:B------:R-:W3:Y:S01]  /*52580*/  LDL.LU.64 R26, [R1+0x5980] ;  /* 0x00598000011a7983 */ /* 0x000ee20000300a00 */
[----:B------:R-:W3:Y:S11]  /*52590*/  LDL.LU.64 R24, [R1+0x5978] ;  /* 0x0059780001187983 */ /* 0x000ef60000300a00 */
[----:B------:R-:W-:Y:S10]  /*525a0*/  @!UPT UIADD3 URZ, URZ, URZ, URZ ;  /* 0x0000003f3f3ff290 */ /* 0x000ff4000fffe03f */
        /* <DEDUP_REMOVED lines=8> */
[----:B------:R1:W-:Y:S01]  /*52630*/  STL [R1+0x288], R6 ;  /* 0x0002880601007387 */ /* 0x0003e20000100800 */
[----:B------:R-:W-:Y:S02]  /*52640*/  MOV R28, R7 ;  /* 0x00000007001c7202 */ /* 0x000fe40000000f00 */
[----:B0-----:R-:W3:Y:S01]  /*52650*/  LDL.LU R4, [R1+0x10] ;  /* 0x0000100001047983 */ /* 0x001ee20000300800 */
[----:B------:R-:W3:Y:S02]  /*52660*/  LDL.LU R5, [R1+0x14] ;  /* 0x0000140001057983 */ /* 0x000ee40000300800 */
[----:B-1----:R-:W4:Y:S02]  /*52670*/  LDL.LU R6, [R1+0x18] ;  /* 0x0000180001067983 */ /* 0x002f240000300800 */
[----:B------:R-:W4:Y:S01]  /*52680*/  LDL.LU R7, [R1+0x1c] ;  /* 0x00001c0001077983 */ /* 0x000f220000300800 */
[C---:B--2---:R-:W-:Y:S01]  /*52690*/  HMMA.16816.F32 R16, R24.reuse, R22, R16 ;  /* 0x000000161810723c */ /* 0x044fe20000001810 */
[----:B----4-:R0:W-:Y:S01]  /*526a0*/  STL.64 [R1+0x58e8], R6 ;  /* 0x0058e80601007387 */ /* 0x0101e20000100a00 */
[----:B---3--:R1:W-:Y:S03]  /*526b0*/  STL.64 [R1+0x58e0], R4 ;  /* 0x0058e00401007387 */ /* 0x0083e60000100a00 */
[----:B0-----:R-:W2:Y:S01]  /*526c0*/  LDL.64 R6, [R1+0x88] ;  /* 0x0000880001067983 */ /* 0x001ea20000100a00 */
[----:B------:R-:W-:Y:S11]  /*526d0*/  STL [R1+0x57ac], R28 ;  /* 0x0057ac1c01007387 */ /* 0x000ff60000100800 */
[----:B------:R-:W-:Y:S06]  /*526e0*/  @!UPT UIADD3 URZ, URZ, URZ, URZ ;  /* 0x0000003f3f3ff290 */ /* 0x000fec000fffe03f */
[----:B------:R-:W-:Y:S02]  /*526f0*/  STL.64 [R1+0x230], R16 ;  /* 0x0002301001007387 */ /* 0x000fe40000100a00 */
[----:B------:R0:W-:Y:S01]  /*52700*/  STL.64 [R1+0x238], R18 ;  /* 0x0002381201007387 */ /* 0x0001e20000100a00 */
[----:B-1----:R-:W-:Y:S01]  /*52710*/  MOV R5, R22 ;  /* 0x0000001600057202 */ /* 0x002fe20000000f00 */
[----:B------:R-:W-:Y:S01]  /*52720*/  IMAD.MOV.U32 R4, RZ, RZ, R23 ;  /* 0x000000ffff047224 */ /* 0x000fe200078e0017 */
[----:B0-----:R-:W3:Y:S01]  /*52730*/  LDL.LU.64 R18, [R1+0x5958] ;  /* 0x0059580001127983 */ /* 0x001ee20000300a00 */
[----:B------:R-:W3:Y:S02]  /*52740*/  LDL.LU.64 R16, [R1+0x5950] ;  /* 0x0059500001107983 */ /* 0x000ee40000300a00 */
        /* <DEDUP_REMOVED lines=19> */
[----:B------:R-:W3:Y:S01]  /*52880*/  LDL.LU.64 R22, [R1+0x5918] ;  /* 0x0059180001167983 */ /* 0x000ee20000300a00 */
[----:B------:R-:W3:Y:S11]  /*52890*/  LDL.LU.64 R20, [R1+0x5910] ;  /* 0x0059100001147983 */ /* 0x000ef60000300a00 */
[----:B------:R-:W-:Y:S10]  /*528a0*/  @!UPT UIADD3 URZ, URZ, URZ, URZ ;  /* 0x0000003f3f3ff290 */ /* 0x000ff4000fffe03f */
[----:B------:R-:W-:Y:S01]  /*528b0*/  STL.64 [R1+0x200], R24 ;  /* 0x0002001801007387 */ /* 0x000fe20000100a00 */
[----:B------:R0:W-:Y:S02]  /*528c0*/  STL.64 [R1+0x208], R26 ;  /* 0x0002081a01007387 */ /* 0x0001e40000100a00 */
[----:B0-----:R-:W-:Y:S02]  /*528d0*/  MOV R26, R5 ;  /* 0x00000005001a7202 */ /* 0x001fe40000000f00 */
        /* <DEDUP_REMOVED lines=16> */
[C---:B--2---:R-:W-:Y:S11]  /*529e0*/  HMMA.16816.F32 R16, R20.reuse, R6, R16 ;  /* 0x000000061410723c */ /* 0x044ff60000001810 */
[----:B------:R-:W-:Y:S11]  /*529f0*/  @!UPT UIADD3 URZ, URZ, URZ, URZ ;  /* 0x0000003f3f3ff290 */ /* 0x000ff6000fffe03f */
[----:B------:R-:W-:Y:S01]  /*52a00*/  @!UPT UIADD3 URZ, URZ, URZ, URZ ;  /* 0x0000003f3f3ff290 */ /* 0x000fe2000fffe03f */
[----:B------:R0:W-:Y:S01]  /*52a10*/  STL.64 [R1+0x1a0], R16 ;  /* 0x0001a01001007387 */ /* 0x0001e20000100a00 */
[----:B------:R1:W-:Y:S02]  /*52a20*/  STL.64 [R1+0x1a8], R18 ;  /* 0x0001a81201007387 */ /* 0x0003e40000100a00 */
[----:B0-----:R-:W-:Y:S02]  /*52a30*/  IMAD.MOV.U32 R16, RZ, RZ, R6 ;  /* 0x000000ffff107224 */ /* 0x001fe400078e0006 */
[----:B------:R-:W2:Y:S01]  /*52a40*/  LDL.LU.64 R6, [R1+0x58e8] ;  /* 0x0058e80001067983 */ /* 0x000ea20000300a00 */
[----:B------:R-:W2:Y:S01]  /*52a50*/  LDL.LU.64 R4, [R1+0x58e0] ;  /* 0x0058e00001047983 */ /* 0x000ea20000300a00 */
[----:B-1----:R-:W-:Y:S02]  /*52a60*/  MOV R18, R10 ;  /* 0x0000000a00127202 */ /* 0x002fe40000000f00 */
[----:B------:R-:W-:Y:S01]  /*52a70*/  MOV R17, R11 ;  /* 0x0000000b00117202 */ /* 0x000fe20000000f00 */
[----:B--2---:R-:W-:Y:S11]  /*52a80*/  HMMA.16816.F32 R4, R20, R10, R4 ;  /* 0x0000000a1404723c */ /* 0x004ff60000001804 */
[----:B------:R-:W-:Y:S11]  /*52a90*/  @!UPT UIADD3 URZ, URZ, URZ, URZ ;  /* 0x0000003f3f3ff290 */ /* 0x000ff6000fffe03f */
[----:B------:R-:W-:Y:S01]  /*52aa0*/  @!UPT UIADD3 URZ, URZ, URZ, URZ ;  /* 0x0000003f3f3ff290 */ /* 0x000fe2000fffe03f */
[----:B------:R-:W-:Y:S01]  /*52ab0*/  STL.64 [R1+0x190], R4 ;  /* 0x0001900401007387 */ /* 0x000fe20000100a00 */
[----:B------:R-:W-:Y:S02]  /*52ac0*/  STL.64 [R1+0x198], R6 ;  /* 0x0001980601007387 */ /* 0x000fe40000100a00 */
[----:B------:R-:W2:Y:S02]  /*52ad0*/  LDL.LU.64 R10, [R1+0x58d8] ;  /* 0x0058d800010a7983 */ /* 0x000ea40000300a00 */
[----:B------:R-:W2:Y:S01]  /*52ae0*/  LDL.LU.64 R8, [R1+0x58d0] ;  /* 0x0058d00001087983 */ /* 0x000ea20000300a00 */
[----:B------:R-:W2:Y:S01]  /*52af0*/  LDL.LU R20, [R1+0x20] ;  /* 0x0000200001147983 */ /* 0x000ea20000300800 */
[----:B------:R-:W2:Y:S02]  /*52b00*/  LDL.LU R21, [R1+0x24] ;  /* 0x0000240001157983 */ /* 0x000ea40000300800 */
[----:B------:R-:W2:Y:S02]  /*52b10*/  LDL.LU R22, [R1+0x28] ;  /* 0x0000280001167983 */ /* 0x000ea40000300800 */
[----:B------:R-:W2:Y:S01]  /*52b20*/  LDL.LU R23, [R1+0x2c] ;  /* 0x00002c0001177983 */ /* 0x000ea20000300800 */
[----:B------:R-:W0:Y:S04]  /*52b30*/  LDSM.16.MT88.4 R4, [R29+0x12000] ;  /* 0x012000001d04783b */ /* 0x000e280000004200 */
[----:B0-----:R-:W-:Y:S01]  /*52b40*/  STL.64 [R1+0x57f0], R6 ;  /* 0x0057f00601007387 */ /* 0x001fe20000100a00 */
[----:B------:R2:W-:Y:S02]  /*52b50*/  STL.64 [R1+0x57e8], R4 ;  /* 0x0057e80401007387 */ /* 0x0005e40000100a00 */
[----:B--2---:R-:W-:Y:S01]  /*52b60*/  HMMA.16816.F32 R4, R8, R26, R20 ;  /* 0x0000001a0804723c */ /* 0x004fe20000001814 */
[----:B------:R-:W0:Y:S04]  /*52b70*/  LDSM.16.M88.4 R8, [R13+0x20200] ;  /* 0x020200000d08783b */ /* 0x000e280000000200 */
[----:B------:R-:W-:Y:S04]  /*52b80*/  LDSM.16.M88.4 R20, [R13+0x38200] ;  /* 0x038200000d14783b */ /* 0x000fe80000000200 */
[----:B0-----:R0:W-:Y:S11]  /*52b90*/  STL [R1+0x5614], R10 ;  /* 0x0056140a01007387 */ /* 0x0011f60000100800 */
[----:B------:R-:W-:Y:S03]  /*52ba0*/  @!UPT UIADD3 URZ, URZ, URZ, URZ ;  /* 0x0000003f3f3ff290 */ /* 0x000fe6000fffe03f */
[----:B------:R-:W-:Y:S02]  /*52bb0*/  STL.64 [R1+0x140], R4 ;  /* 0x0001400401007387 */ /* 0x000fe40000100a00 */
[----:B------:R-:W-:Y:S02]  /*52bc0*/  STL.64 [R1+0x148], R6 ;  /* 0x0001480601007387 */ /* 0x000fe40000100a00 */
[----:B------:R1:W-:Y:S02]  /*52bd0*/  STL [R1+0x5610], R11 ;  /* 0x0056100b01007387 */ /* 0x0003e40000100800 */
[----:B0-----:R-:W-:Y:S01]  /*52be0*/  IMAD.MOV.U32 R10, RZ, RZ, R18 ;  /* 0x000000ffff0a7224 */ /* 0x001fe200078e0012 */
[----:B-1----:R-:W-:Y:S02]  /*52bf0*/  MOV R11, R17 ;  /* 0x00000011000b7202 */ /* 0x002fe40000000f00 */
[----:B------:R-:W-:Y:S02]  /*52c00*/  MOV R6, R16 ;  /* 0x0000001000067202 */ /* 0x000fe40000000f00 */
[----:B------:R-:W0:Y:S01]  /*52c10*/  LDSM.16.M88.4 R16, [R13+0x28200] ;  /* 0x028200000d10783b */ /* 0x000e220000000200 */
[----:B------:R-:W-:-:S03]  /*52c20*/  MOV R7, R12 ;  /* 0x0000000c00077202 */ /* 0x000fc60000000f00 */
[----:B------:R-:W-:Y:S04]  /*52c30*/  STL.64 [R1+0x57f8], R8 ;  /* 0x0057f80801007387 */ /* 0x000fe80000100a00 */
[----:B------:R1:W-:Y:S01]  /*52c40*/  STL.64 [R1+0x58c8], R6 ;  /* 0x0058c80601007387 */ /* 0x0003e20000100a00 */
[----:B------:R-:W2:Y:S02]  /*52c50*/  LDL.LU R4, [R1+0x150] ;  /* 0x0001500001047983 */ /* 0x000ea40000300800 */
[----:B------:R-:W2:Y:S01]  /*52c60*/  LDL.LU R5, [R1+0x154] ;  /* 0x0001540001057983 */ /* 0x000ea20000300800 */
[----:B-1----:R-:W2:Y:S01]  /*52c70*/  LDL.LU R6, [R1+0x158] ;  /* 0x0001580001067983 */ /* 0x002ea20000300800 */
[----:B------:R-:W2:Y:S03]  /*52c80*/  LDL.LU R7, [R1+0x15c] ;  /* 0x00015c0001077983 */ /* 0x000ea60000300800 */
[----:B0-----:R-:W-:Y:S01]  /*52c90*/  STL.64 [R1+0x10], R16 ;  /* 0x0000101001007387 */ /* 0x001fe20000100a00 */
[----:B------:R-:W-:-:S02]  /*52ca0*/  IMAD.MOV.U32 R26, RZ, RZ, R16 ;  /* 0x000000ffff1a7224 */ /* 0x000fc400078e0010 */
[----:B------:R-:W-:Y:S01]  /*52cb0*/  STL.64 [R1+0x18], R18 ;  /* 0x0000181201007387 */ /* 0x000fe20000100a00 */
[----:B------:R-:W-:Y:S02]  /*52cc0*/  MOV R9, R17 ;  /* 0x0000001100097202 */ /* 0x000fe40000000f00 */
[----:B------:R-:W0:Y:S04]  /*52cd0*/  LDSM.16.M88.4 R16, [R13+0x30200] ;  /* 0x030200000d10783b */ /* 0x000e280000000200 */
[----:B0-----:R0:W-:Y:S01]  /*52ce0*/  STL.64 [R1+0x40], R16 ;  /* 0x0000401001007387 */ /* 0x0011e20000100a00 */
[----:B------:R-:W-:Y:S01]  /*52cf0*/  MOV R28, R16 ;  /* 0x00000010001c7202 */ /* 0x000fe20000000f00 */
[----:B------:R1:W-:Y:S01]  /*52d00*/  STL.64 [R1+0x48], R18 ;  /* 0x0000481201007387 */ /* 0x0003e20000100a00 */
[----:B------:R-:W-:Y:S01]  /*52d10*/  MOV R8, R17 ;  /* 0x0000001100087202 */ /* 0x000fe20000000f00 */
        /* <DEDUP_REMOVED lines=10> */
[----:B------:R-:W-:Y:S01]  /*52dc0*/  IMAD.MOV.U32 R25, RZ, RZ, R20 ;  /* 0x000000ffff197224 */ /* 0x000fe200078e0014 */
[----:B------:R-:W-:Y:S01]  /*52dd0*/  MOV R24, R21 ;  /* 0x0000001500187202 */ /* 0x000fe20000000f00 */
[----:B----4-:R-:W-:Y:S01]  /*52de0*/  STL.64 [R1+0x58c0], R18 ;  /* 0x0058c01201007387 */ /* 0x010fe20000100a00 */
[----:B---3--:R0:W-:Y:S03]  /*52df0*/  STL.64 [R1+0x58b8], R16 ;  /* 0x0058b81001007387 */ /* 0x0081e60000100a00 */
[----:B0-----:R-:W2:Y:S01]  /*52e00*/  LDL.LU.64 R16, [R1+0x30] ;  /* 0x0000300001107983 */ /* 0x001ea20000300a00 */
[----:B------:R-:W2:Y:S02]  /*52e10*/  LDL.LU.64 R18, [R1+0x38] ;  /* 0x0000380001127983 */ /* 0x000ea40000300a00 */
[----:B------:R-:W-:Y:S02]  /*52e20*/  STL [R1+0x588c], R8 ;  /* 0x00588c0801007387 */ /* 0x000fe40000100800 */
[----:B------:R-:W-:Y:S01]  /*52e30*/  STL [R1+0x5888], R28 ;  /* 0x0058881c01007387 */ /* 0x000fe20000100800 */
[----:B------:R-:W-:Y:S01]  /*52e40*/  STL.64 [R1+0x20], R20 ;  /* 0x0000201401007387 */ /* 0x000fe20000100a00 */
[----:B------:R-:W-:Y:S02]  /*52e50*/  STL.64 [R1+0x28], R22 ;  /* 0x0000281601007387 */ /* 0x000fe40000100a00 */
[----:B------:R-:W0:Y:S04]  /*52e60*/  LDSM.16.MT88.4 R20, [R29+0x12080] ;  /* 0x012080001d14783b */ /* 0x000e280000004200 */
[----:B------:R-:W-:Y:S01]  /*52e70*/  STL.64 [R1+0x5850], R24 ;  /* 0x0058501801007387 */ /* 0x000fe20000100a00 */
[----:B0-----:R0:W-:Y:S01]  /*52e80*/  STL.64 [R1+0x57b8], R22 ;  /* 0x0057b81601007387 */ /* 0x0011e20000100a00 */
[----:B------:R1:W-:Y:S03]  /*52e90*/  STL.64 [R1+0x57b0], R20 ;  /* 0x0057b01401007387 */ /* 0x0003e60000100a00 */
[----:B0-----:R-:W3:Y:S01]  /*52ea0*/  LDL.LU.64 R22, [R1+0x58] ;  /* 0x0000580001167983 */ /* 0x001ee20000300a00 */
[----:B------:R-:W-:Y:S01]  /*52eb0*/  STL [R1+0x5688], R29 ;  /* 0x0056881d01007387 */ /* 0x000fe20000100800 */
[----:B--2---:R-:W-:Y:S01]  /*52ec0*/  HMMA.16816.F32 R4, R16, R14, R4 ;  /* 0x0000000e1004723c */ /* 0x004fe20000001804 */
[----:B-1----:R-:W-:-:S02]  /*52ed0*/  MOV R21, R16 ;  /* 0x0000001000157202 */ /* 0x002fc40000000f00 */
[----:B------:R-:W-:Y:S11]  /*52ee0*/  MOV R20, R17 ;  /* 0x0000001100147202 */ /* 0x000ff60000000f00 */
[----:B------:R-:W-:Y:S09]  /*52ef0*/  @!UPT UIADD3 URZ, URZ, URZ, URZ ;  /* 0x0000003f3f3ff290 */ /* 0x000ff2000fffe03f */
[----:B------:R0:W-:Y:S01]  /*52f00*/  STL.64 [R1+0x130], R4 ;  /* 0x0001300401007387 */ /* 0x0001e20000100a00 */
[----:B------:R1:W-:Y:S02]  /*52f10*/  STL.64 [R1+0x138], R6 ;  /* 0x0001380601007387 */ /* 0x0003e40000100a00 */
[----:B0-----:R-:W-:Y:S01]  /*52f20*/  IMAD.MOV.U32 R5, RZ, RZ, R18 ;  /* 0x000000ffff057224 */ /* 0x001fe200078e0012 */
[----:B-1----:R-:W2:Y:S01]  /*52f30*/  LDL.LU.64 R6, [R1+0x58c8] ;  /* 0x0058c80001067983 */ /* 0x002ea20000300a00 */
[----:B------:R-:W-:Y:S02]  /*52f40*/  MOV R4, R19 ;  /* 0x0000001300047202 */ /* 0x000fe40000000f00 */
[----:B------:R-:W2:Y:S02]  /*52f50*/  LDL.LU.64 R18, [R1+0x58c0] ;  /* 0x0058c00001127983 */ /* 0x000ea40000300a00 */
[----:B------:R-:W2:Y:S01]  /*52f60*/  LDL.LU.64 R16, [R1+0x58b8] ;  /* 0x0058b80001107983 */ /* 0x000ea20000300a00 */
[----:B------:R-:W-:-:S02]  /*52f70*/  MOV R8, R14 ;  /* 0x0000000e00087202 */ /* 0x000fc40000000f00 */
[----:B------:R-:W-:Y:S02]  /*52f80*/  MOV R28, R15 ;  /* 0x0000000f001c7202 */ /* 0x000fe40000000f00 */
[----:B------:R-:W0:Y:S04]  /*52f90*/  LDSM.16.MT88.4 R12, [R3+0x12000] ;  /* 0x01200000030c783b */ /* 0x000e280000004200 */
[----:B0-----:R0:W-:Y:S01]  /*52fa0*/  STL.64 [R1+0x5770], R14 ;  /* 0x0057700e01007387 */ /* 0x0011e20000100a00 */
[----:B------:R1:W-:Y:S01]  /*52fb0*/  STL.64 [R1+0x5768], R12 ;  /* 0x0057680c01007387 */ /* 0x0003e20000100a00 */
[----:B0-----:R-:W-:Y:S01]  /*52fc0*/  MOV R14, R5 ;  /* 0x00000005000e7202 */ /* 0x001fe20000000f00 */
[----:B-1----:R-:W-:Y:S01]  /*52fd0*/  IMAD.MOV.U32 R12, RZ, RZ, R21 ;  /* 0x000000ffff0c7224 */ /* 0x002fe200078e0015 */
[----:B------:R-:W-:-:S02]  /*52fe0*/  MOV R13, R20 ;  /* 0x00000014000d7202 */ /* 0x000fc40000000f00 */
[----:B------:R-:W-:-:S07]  /*52ff0*/  MOV R15, R4 ;  /* 0x00000004000f7202 */ /* 0x000fce0000000f00 */
[C---:B--2---:R-:W-:Y:S01]  /*53000*/  HMMA.16816.F32 R4, R12.reuse, R6, R16 ;  /* 0x000000060c04723c */ /* 0x044fe20000001810 */
[----:B------:R-:W2:Y:S01]  /*53010*/  LDL.LU.64 R18, [R1+0x58b0] ;  /* 0x0058b00001127983 */ /* 0x000ea20000300a00 */
[----:B------:R-:W2:Y:S11]  /*53020*/  LDL.LU.64 R16, [R1+0x58a8] ;  /* 0x0058a80001107983 */ /* 0x000eb60000300a00 */
[----:B------:R-:W-:Y:S10]  /*53030*/  @!UPT UIADD3 URZ, URZ, URZ, URZ ;  /* 0x0000003f3f3ff290 */ /* 0x000ff4000fffe03f */
[----:B------:R0:W-:Y:S01]  /*53040*/  STL.64 [R1+0x120], R4 ;  /* 0x0001200401007387 */ /* 0x0001e20000100a00 */
[----:B------:R1:W-:Y:S03]  /*53050*/  STL.64 [R1+0x128], R6 ;  /* 0x0001280601007387 */ /* 0x0003e60000100a00 */
[----:B0-----:R-:W4:Y:S01]  /*53060*/  LDL.LU R4, [R1] ;  /* 0x0000000001047983 */ /* 0x001f220000300800 */
[----:B------:R-:W4:Y:S02]  /*53070*/  LDL.LU R5, [R1+0x4] ;  /* 0x0000040001057983 */ /* 0x000f240000300800 */
[----:B-1----:R-:W-:Y:S01]  /*53080*/  IMAD.MOV.U32 R6, RZ, RZ, R0 ;  /* 0x000000ffff067224 */ /* 0x002fe200078e0000 */
[----:B------:R-:W-:Y:S01]  /*53090*/  MOV R7, R2 ;  /* 0x0000000200077202 */ /* 0x000fe20000000f00 */
[----:B------:R-:W3:Y:S01]  /*530a0*/  LDL.LU R0, [R1+0x58a4] ;  /* 0x0058a40001007983 */ /* 0x000ee20000300800 */
[----:B------:R-:W3:Y:S03]  /*530b0*/  LDL.LU R2, [R1+0x58a0] ;  /* 0x0058a00001027983 */ /* 0x000ee60000300800 */
[----:B------:R-:W-:Y:S01]  /*530c0*/  STL.64 [R1+0x5860], R6 ;  /* 0x0058600601007387 */ /* 0x000fe20000100a00 */
[----:B--2---:R-:W-:Y:S03]  /*530d0*/  HMMA.16816.F32 R12, R12, R10, R16 ;  /* 0x0000000a0c0c723c */ /* 0x004fe60000001810 */
[----:B----4-:R0:W-:Y:S04]  /*530e0*/  STL.64 [R1+0x5858], R4 ;  /* 0x0058580401007387 */ /* 0x0101e80000100a00 */
[----:B0-----:R-:W2:Y:S01]  /*530f0*/  LDL.LU R4, [R1+0x2f0] ;  /* 0x0002f00001047983 */ /* 0x001ea20000300800 */
[----:B------:R-:W2:Y:S02]  /*53100*/  LDL.LU R5, [R1+0x2f4] ;  /* 0x0002f40001057983 */ /* 0x000ea40000300800 */
[----:B------:R-:W2:Y:S02]  /*53110*/  LDL.LU R6, [R1+0x2f8] ;  /* 0x0002f80001067983 */ /* 0x000ea40000300800 */
[----:B------:R-:W2:Y:S01]  /*53120*/  LDL.LU R7, [R1+0x2fc] ;  /* 0x0002fc0001077983 */ /* 0x000ea20000300800 */
[----:B------:R-:W2:Y:S01]  /*53130*/  LDL.LU.64 R18, [R1+0x5898] ;  /* 0x0058980001127983 */ /* 0x000ea20000300a00 */
[----:B------:R-:W2:Y:S09]  /*53140*/  LDL.LU.64 R16, [R1+0x5890] ;  /* 0x0058900001107983 */ /* 0x000eb20000300a00 */
[----:B------:R0:W-:Y:S02]  /*53150*/  STL.64 [R1+0x150], R12 ;  /* 0x0001500c01007387 */ /* 0x0001e40000100a00 */
[----:B------:R3:W-:Y:S01]  /*53160*/  STL.64 [R1+0x158], R14 ;  /* 0x0001580e01007387 */ /* 0x0007e20000100a00 */
[----:B0-----:R-:W4:Y:S01]  /*53170*/  LDL.LU R12, [R1+0x2a0] ;  /* 0x0002a000010c7983 */ /* 0x001f220000300800 */
[----:B------:R-:W4:Y:S01]  /*53180*/  LDL.LU R13, [R1+0x2a4] ;  /* 0x0002a400010d7983 */ /* 0x000f220000300800 */
[----:B---3--:R-:W-:-:S02]  /*53190*/  MOV R14, R2 ;  /* 0x00000002000e7202 */ /* 0x008fc40000000f00 */
[----:B------:R-:W-:-:S05]  /*531a0*/  MOV R15, R0 ;  /* 0x00000000000f7202 */ /* 0x000fca0000000f00 */
[----:B------:R-:W-:Y:S01]  /*531b0*/  STL.64 [R1+0x57c8], R14 ;  /* 0x0057c80e01007387 */ /* 0x000fe20000100a00 */
[----:B------:R-:W-:Y:S01]  /*531c0*/  IMAD.MOV.U32 R2, RZ, RZ, R22 ;  /* 0x000000ffff027224 */ /* 0x000fe200078e0016 */
[----:B------:R-:W-:Y:S01]  /*531d0*/  MOV R0, R23 ;  /* 0x0000001700007202 */ /* 0x000fe20000000f00 */
[----:B--2---:R-:W-:Y:S01]  /*531e0*/  HMMA.16816.F32 R4, R16, R22, R4 ;  /* 0x000000161004723c */ /* 0x004fe20000001804 */
[----:B----4-:R0:W-:Y:S11]  /*531f0*/  STL.64 [R1+0x57c0], R12 ;  /* 0x0057c00c01007387 */ /* 0x0101f60000100a00 */
[----:B------:R-:W-:Y:S11]  /*53200*/  @!UPT UIADD3 URZ, URZ, URZ, URZ ;  /* 0x0000003f3f3ff290 */ /* 0x000ff6000fffe03f */
[----:B------:R-:W-:Y:S01]  /*53210*/  STL.64 [R1+0x2c0], R4 ;  /* 0x0002c00401007387 */ /* 0x000fe20000100a00 */
[----:B0-----:R-:W-:Y:S01]  /*53220*/  MOV R12, R26 ;  /* 0x0000001a000c7202 */ /* 0x001fe20000000f00 */
[----:B------:R-:W-:Y:S02]  /*53230*/  IMAD.MOV.U32 R13, RZ, RZ, R9 ;  /* 0x000000ffff0d7224 */ /* 0x000fe400078e0009 */
[----:B------:R-:W-:Y:S04]  /*53240*/  STL [R1+0x2c8], R6 ;  /* 0x0002c80601007387 */ /* 0x000fe80000100800 */
[----:B------:R0:W-:Y:S01]  /*53250*/  STL.64 [R1+0x57e0], R12 ;  /* 0x0057e00c01007387 */ /* 0x0001e20000100a00 */
[----:B------:R-:W2:Y:S02]  /*53260*/  LDL.LU R20, [R1+0x2e0] ;  /* 0x0002e00001147983 */ /* 0x000ea40000300800 */
[----:B------:R-:W2:Y:S02]  /*53270*/  LDL.LU R21, [R1+0x2e4] ;  /* 0x0002e40001157983 */ /* 0x000ea40000300800 */
[----:B------:R-:W3:Y:S01]  /*53280*/  LDL.LU R22, [R1+0x2e8] ;  /* 0x0002e80001167983 */ /* 0x000ee20000300800 */
[----:B------:R-:W3:Y:S04]  /*53290*/  LDL.LU R23, [R1+0x2ec] ;  /* 0x0002ec0001177983 */ /* 0x000ee80000300800 */
[----:B0-----:R-:W4:Y:S01]  /*532a0*/  LDL.LU R12, [R1+0x310] ;  /* 0x00031000010c7983 */ /* 0x001f220000300800 */
[----:B------:R-:W4:Y:S02]  /*532b0*/  LDL.LU R13, [R1+0x314] ;  /* 0x00031400010d7983 */ /* 0x000f240000300800 */
[----:B------:R-:W2:Y:S02]  /*532c0*/  LDL.LU R14, [R1+0x318] ;  /* 0x00031800010e7983 */ /* 0x000ea40000300800 */
[----:B------:R-:W2:Y:S01]  /*532d0*/  LDL.LU R15, [R1+0x31c] ;  /* 0x00031c00010f7983 */ /* 0x000ea20000300800 */
[----:B------:R-:W-:Y:S01]  /*532e0*/  MOV R29, R7 ;  /* 0x00000007001d7202 */ /* 0x000fe20000000f00 */
[----:B--2---:R-:W-:Y:S01]  /*532f0*/  STL.64 [R1+0x5808], R14 ;  /* 0x0058080e01007387 */ /* 0x004fe20000100a00 */
[----:B----4-:R0:W-:Y:S03]  /*53300*/  STL.64 [R1+0x5800], R12 ;  /* 0x0058000c01007387 */ /* 0x0101e60000100a00 */
[----:B0-----:R-:W2:Y:S01]  /*53310*/  LDL.LU R12, [R1+0x320] ;  /* 0x00032000010c7983 */ /* 0x001ea20000300800 */
[----:B------:R-:W2:Y:S02]  /*53320*/  LDL.LU R13, [R1+0x324] ;  /* 0x00032400010d7983 */ /* 0x000ea40000300800 */
        /* <DEDUP_REMOVED lines=22> */
[----:B------:R-:W2:Y:S01]  /*53490*/  LDL R9, [R1+0x1704] ;  /* 0x0017040001097983 */ /* 0x000ea20000100800 */
[----:B----4-:R0:W-:Y:S02]  /*534a0*/  STL.64 [R1+0x5818], R14 ;  /* 0x0058180e01007387 */ /* 0x0101e40000100a00 */
[----:B------:R-:W-:Y:S01]  /*534b0*/  STL.64 [R1+0x5810], R12 ;  /* 0x0058100c01007387 */ /* 0x000fe20000100a00 */
[----:B0-----:R-:W4:Y:S01]  /*534c0*/  LDL.LU R14, [R1+0x88] ;  /* 0x00008800010e7983 */ /* 0x001f220000300800 */
[----:B------:R-:W4:Y:S02]  /*534d0*/  LDL.LU R15, [R1+0x8c] ;  /* 0x00008c00010f7983 */ /* 0x000f240000300800 */
        /* <DEDUP_REMOVED lines=12> */
[----:B---3--:R0:W-:Y:S02]  /*535a0*/  STL.64 [R1+0x5838], R22 ;  /* 0x0058381601007387 */ /* 0x0081e40000100a00 */
[----:B0-----:R-:W-:-:S02]  /*535b0*/  MOV R22, R8 ;  /* 0x0000000800167202 */ /* 0x001fc40000000f00 */
[----:B------:R-:W-:-:S07]  /*535c0*/  MOV R23, R28 ;  /* 0x0000001c00177202 */ /* 0x000fce0000000f00 */
[C---:B------:R-:W-:Y:S01]  /*535d0*/  HMMA.16816.F32 R4, R16.reuse, R22, R4 ;  /* 0x000000161004723c */ /* 0x040fe20000001804 */
[----:B--2---:R-:W-:Y:S01]  /*535e0*/  STL.64 [R1+0x5830], R20 ;  /* 0x0058301401007387 */ /* 0x004fe20000100a00 */
[----:B------:R-:W2:Y:S02]  /*535f0*/  LDL.LU R8, [R1+0x588c] ;  /* 0x00588c0001087983 */ /* 0x000ea40000300800 */
[----:B------:R-:W3:Y:S02]  /*53600*/  LDL.LU R28, [R1+0x5888] ;  /* 0x00588800011c7983 */ /* 0x000ee40000300800 */
[----:B------:R-:W-:Y:S11]  /*53610*/  STL [R1+0x5700], R29 ;  /* 0x0057001d01007387 */ /* 0x000ff60000100800 */
[----:B------:R-:W-:Y:S06]  /*53620*/  @!UPT UIADD3 URZ, URZ, URZ, URZ ;  /* 0x0000003f3f3ff290 */ /* 0x000fec000fffe03f */
        /* <DEDUP_REMOVED lines=11> */
[----:B------:R0:W-:Y:S02]  /*536e0*/  STL.64 [R1+0x5840], R14 ;  /* 0x0058400e01007387 */ /* 0x0001e40000100a00 */
[----:B------:R-:W2:Y:S01]  /*536f0*/  LDL.LU R12, [R1+0x330] ;  /* 0x00033000010c7983 */ /* 0x000ea20000300800 */
[----:B------:R-:W2:Y:S04]  /*53700*/  LDL.LU R13, [R1+0x334] ;  /* 0x00033400010d7983 */ /* 0x000ea80000300800 */
[----:B0-----:R-:W2:Y:S01]  /*53710*/  LDL.LU R14, [R1+0x338] ;  /* 0x00033800010e7983 */ /* 0x001ea20000300800 */
[----:B------:R-:W2:Y:S01]  /*53720*/  LDL.LU R15, [R1+0x33c] ;  /* 0x00033c00010f7983 */ /* 0x000ea20000300800 */
[----:B----4-:R-:W-:Y:S02]  /*53730*/  HMMA.16816.F32 R16, R16, R10, R4 ;  /* 0x0000000a1010723c */ /* 0x010fe40000001804 */
[----:B------:R-:W4:Y:S01]  /*53740*/  LDL.LU.64 R6, [R1+0x5860] ;  /* 0x0058600001067983 */ /* 0x000f220000300a00 */
[----:B------:R-:W4:Y:S11]  /*53750*/  LDL.LU.64 R4, [R1+0x5858] ;  /* 0x0058580001047983 */ /* 0x000f360000300a00 */
[----:B------:R-:W-:Y:S09]  /*53760*/  @!UPT UIADD3 URZ, URZ, URZ, URZ ;  /* 0x0000003f3f3ff290 */ /* 0x000ff2000fffe03f */
[----:B------:R-:W-:Y:S01]  /*53770*/  STL.64 [R1+0x160], R16 ;  /* 0x0001601001007387 */ /* 0x000fe20000100a00 */
[----:B------:R0:W-:Y:S02]  /*53780*/  STL.64 [R1+0x168], R18 ;  /* 0x0001681201007387 */ /* 0x0001e40000100a00 */
[----:B0-----:R-:W-:Y:S01]  /*53790*/  MOV R18, R2 ;  /* 0x0000000200127202 */ /* 0x001fe20000000f00 */
[----:B------:R-:W-:-:S07]  /*537a0*/  IMAD.MOV.U32 R19, RZ, RZ, R0 ;  /* 0x000000ffff137224 */ /* 0x000fce00078e0000 */
[C---:B----4-:R-:W-:Y:S01]  /*537b0*/  HMMA.16816.F32 R16, R4.reuse, R18, R24 ;  /* 0x000000120410723c */ /* 0x050fe20000001818 */
[----:B------:R-:W4:Y:S11]  /*537c0*/  LDL.LU.64 R24, [R1+0x5850] ;  /* 0x0058500001187983 */ /* 0x000f360000300a00 */
[----:B------:R-:W-:Y:S11]  /*537d0*/  @!UPT UIADD3 URZ, URZ, URZ, URZ ;  /* 0x0000003f3f3ff290 */ /* 0x000ff6000fffe03f */
[----:B------:R-:W-:Y:S01]  /*537e0*/  STL.64 [R1+0x110], R16 ;  /* 0x0001101001007387 */ /* 0x000fe20000100a00 */
[----:B------:R-:W-:Y:S02]  /*537f0*/  MOV R2, R18 ;  /* 0x0000001200027202 */ /* 0x000fe40000000f00 */
[----:B------:R-:W-:Y:S02]  /*53800*/  MOV R0, R19 ;  /* 0x0000001300007202 */ /* 0x000fe40000000f00 */
[----:B------:R-:W0:Y:S04]  /*53810*/  LDSM.16.MT88.4 R16, [R3+0x12080] ;  /* 0x012080000310783b */ /* 0x000e280000004200 */
[----:B------:R-:W-:Y:S01]  /*53820*/  STL [R1+0x5684], R0 ;  /* 0x0056840001007387 */ /* 0x000fe20000100800 */
[----:B------:R-:W-:Y:S01]  /*53830*/  STL [R1+0x5680], R2 ;  /* 0x0056800201007387 */ /* 0x000fe20000100800 */
[----:B--2---:R-:W-:Y:S02]  /*53840*/  HMMA.16816.F32 R20, R4, R22, R12 ;  /* 0x000000160414723c */ /* 0x004fe4000000180c */
[----:B0-----:R-:W-:Y:S01]  /*53850*/  STL.64 [R1+0x5730], R18 ;  /* 0x0057301201007387 */ /* 0x001fe20000100a00 */
[----:B------:R4:W-:Y:S02]  /*53860*/  STL.64 [R1+0x5728], R16 ;  /* 0x0057281001007387 */ /* 0x0009e40000100a00 */
[----:B------:R-:W-:Y:S01]  /*53870*/  STL [R1+0x5704], R3 ;  /* 0x0057040301007387 */ /* 0x000fe20000100800 */
[----:B----4-:R-:W-:Y:S01]  /*53880*/  MOV R16, R25 ;  /* 0x0000001900107202 */ /* 0x010fe20000000f00 */
[----:B------:R-:W-:-:S02]  /*53890*/  IMAD.MOV.U32 R17, RZ, RZ, R24 ;  /* 0x000000ffff117224 */ /* 0x000fc400078e0018 */
[----:B------:R-:W0:Y:S04]  /*538a0*/  LDSM.16.MT88.4 R24, [R9+0x12000] ;  /* 0x012000000918783b */ /* 0x000e280000004200 */
[----:B0-----:R-:W-:Y:S01]  /*538b0*/  STL.64 [R1+0x5710], R26 ;  /* 0x0057101a01007387 */ /* 0x001fe20000100a00 */
[----:B------:R3:W-:Y:S02]  /*538c0*/  STL.64 [R1+0x5708], R24 ;  /* 0x0057081801007387 */ /* 0x0007e40000100a00 */
[----:B---3--:R-:W-:Y:S02]  /*538d0*/  MOV R24, R28 ;  /* 0x0000001c00187202 */ /* 0x008fe40000000f00 */
[----:B------:R-:W2:Y:S01]  /*538e0*/  LDL.LU R28, [R1+0x5848] ;  /* 0x00584800011c7983 */ /* 0x000ea20000300800 */
[----:B------:R-:W3:Y:S04]  /*538f0*/  LDL.LU.64 R14, [R1+0x5840] ;  /* 0x00584000010e7983 */ /* 0x000ee80000300a00 */
[----:B------:R-:W-:Y:S02]  /*53900*/  STL.64 [R1+0x100], R20 ;  /* 0x0001001401007387 */ /* 0x000fe40000100a00 */
[----:B------:R-:W-:Y:S02]  /*53910*/  STL.64 [R1+0x108], R22 ;  /* 0x0001081601007387 */ /* 0x000fe40000100a00 */
[----:B------:R-:W0:Y:S02]  /*53920*/  LDSM.16.MT88.4 R20, [R9+0x12080] ;  /* 0x012080000914783b */ /* 0x000e240000004200 */
[----:B0-----:R-:W-:-:S02]  /*53930*/  MOV R2, R22 ;  /* 0x0000001600027202 */ /* 0x001fc40000000f00 */
[----:B------:R-:W-:Y:S02]  /*53940*/  MOV R0, R23 ;  /* 0x0000001700007202 */ /* 0x000fe40000000f00 */
[----:B------:R-:W-:Y:S01]  /*53950*/  MOV R3, R20 ;  /* 0x0000001400037202 */ /* 0x000fe20000000f00 */
[----:B------:R-:W-:Y:S01]  /*53960*/  IMAD.MOV.U32 R29, RZ, RZ, R21 ;  /* 0x000000ffff1d7224 */ /* 0x000fe200078e0015 */
[----:B------:R-:W3:Y:S01]  /*53970*/  LDL.LU.64 R22, [R1+0x5838] ;  /* 0x0058380001167983 */ /* 0x000ee20000300a00 */
        /* <DEDUP_REMOVED lines=9> */
[----:B------:R-:W-:Y:S01]  /*53a10*/  MOV R25, R8 ;  /* 0x0000000800197202 */ /* 0x000fe20000000f00 */
[----:B----4-:R-:W-:Y:S01]  /*53a20*/  HMMA.16816.F32 R4, R4, R10, R12 ;  /* 0x0000000a0404723c */ /* 0x010fe2000000180c */
[----:B------:R-:W4:Y:S01]  /*53a30*/  LDL.LU.64 R14, [R1+0x5808] ;  /* 0x00580800010e7983 */ /* 0x000f220000300a00 */
[----:B------:R-:W4:Y:S02]  /*53a40*/  LDL.LU.64 R12, [R1+0x5800] ;  /* 0x00580000010c7983 */ /* 0x000f240000300a00 */
[----:B------:R-:W4:Y:S11]  /*53a50*/  LDL.LU.64 R8, [R1+0x57f8] ;  /* 0x0057f80001087983 */ /* 0x000f360000300a00 */
[----:B------:R-:W-:Y:S08]  /*53a60*/  @!UPT UIADD3 URZ, URZ, URZ, URZ ;  /* 0x0000003f3f3ff290 */ /* 0x000ff0000fffe03f */
        /* <DEDUP_REMOVED lines=8> */
[----:B------:R3:W-:Y:S03]  /*53af0*/  STL.64 [R1+0xe8], R14 ;  /* 0x0000e80e01007387 */ /* 0x0007e60000100a00 */
[----:B0-----:R-:W3:Y:S02]  /*53b00*/  LDL.LU.64 R12, [R1+0x57e0] ;  /* 0x0057e000010c7983 */ /* 0x001ee40000300a00 */
[C---:B---3--:R-:W-:Y:S02]  /*53b10*/  HMMA.16816.F32 R12, R4.reuse, R12, R20 ;  /* 0x0000000c040c723c */ /* 0x048fe40000001814 */
[----:B------:R-:W3:Y:S01]  /*53b20*/  LDL.LU.64 R22, [R1+0x57d8] ;  /* 0x0057d80001167983 */ /* 0x000ee20000300a00 */
[----:B------:R-:W3:Y:S11]  /*53b30*/  LDL.LU.64 R20, [R1+0x57d0] ;  /* 0x0057d00001147983 */ /* 0x000ef60000300a00 */
[----:B------:R-:W-:Y:S09]  /*53b40*/  @!UPT UIADD3 URZ, URZ, URZ, URZ ;  /* 0x0000003f3f3ff290 */ /* 0x000ff2000fffe03f */
[----:B------:R-:W-:Y:S01]  /*53b50*/  STL.64 [R1+0xd0], R12 ;  /* 0x0000d00c01007387 */ /* 0x000fe20000100a00 */
[----:B------:R0:W-:Y:S03]  /*53b60*/  STL.64 [R1+0xd8], R14 ;  /* 0x0000d80e01007387 */ /* 0x0001e60000100a00 */
[----:B0-----:R-:W4:Y:S01]  /*53b70*/  LDL.LU.64 R14, [R1+0x57c8] ;  /* 0x0057c800010e7983 */ /* 0x001f220000300a00 */
[----:B------:R-:W4:Y:S01]  /*53b80*/  LDL.LU.64 R12, [R1+0x57c0] ;  /* 0x0057c000010c7983 */ /* 0x000f220000300a00 */
[C---:B---3--:R-:W-:Y:S02]  /*53b90*/  HMMA.16816.F32 R24, R4.reuse, R24, R20 ;  /* 0x000000180418723c */ /* 0x048fe40000001814 */
[----:B------:R-:W3:Y:S01]  /*53ba0*/  LDL.LU.64 R22, [R1+0x57b8] ;  /* 0x0057b80001167983 */ /* 0x000ee20000300a00 */
[----:B------:R-:W3:Y:S02]  /*53bb0*/  LDL.LU.64 R20, [R1+0x57b0] ;  /* 0x0057b00001147983 */ /* 0x000ee40000300a00 */
[----:B------:R-:W-:Y:S11]  /*53bc0*/  STL.64 [R1+0x5778], R16 ;  /* 0x0057781001007387 */ /* 0x000ff60000100a00 */
[----:B------:R-:W-:Y:S07]  /*53bd0*/  @!UPT UIADD3 URZ, URZ, URZ, URZ ;  /* 0x0000003f3f3ff290 */ /* 0x000fee000fffe03f */
[----:B------:R-:W-:Y:S01]  /*53be0*/  STL.64 [R1+0xc0], R24 ;  /* 0x0000c01801007387 */ /* 0x000fe20000100a00 */
[----:B------:R2:W-:Y:S01]  /*53bf0*/  STL.64 [R1+0xc8], R26 ;  /* 0x0000c81a01007387 */ /* 0x0005e20000100a00 */
[----:B----4-:R-:W-:Y:S02]  /*53c00*/  HMMA.16816.F32 R12, R4, R16, R12 ;  /* 0x00000010040c723c */ /* 0x010fe4000000180c */
[----:B------:R-:W4:Y:S01]  /*53c10*/  LDL.64 R4, [R1+0x10] ;  /* 0x0000100001047983 */ /* 0x000f220000100a00 */
[----:B--2---:R-:W-:Y:S11]  /*53c20*/  MOV R27, R28 ;  /* 0x0000001c001b7202 */ /* 0x004ff60000000f00 */
[----:B------:R-:W-:Y:S09]  /*53c30*/  @!UPT UIADD3 URZ, URZ, URZ, URZ ;  /* 0x0000003f3f3ff290 */ /* 0x000ff2000fffe03f */
[----:B------:R0:W-:Y:S01]  /*53c40*/  STL.64 [R1+0xb0], R12 ;  /* 0x0000b00c01007387 */ /* 0x0001e20000100a00 */
[----:B------:R1:W-:Y:S03]  /*53c50*/  STL.64 [R1+0xb8], R14 ;  /* 0x0000b80e01007387 */ /* 0x0003e60000100a00 */
[----:B----4-:R-:W-:Y:S01]  /*53c60*/  STL.64 [R1+0x57a0], R4 ;  /* 0x0057a00401007387 */ /* 0x010fe20000100a00 */
[----:B------:R-:W2:Y:S02]  /*53c70*/  LDL.LU R24, [R1+0x220] ;  /* 0x0002200001187983 */ /* 0x000ea40000300800 */
[----:B------:R-:W2:Y:S02]  /*53c80*/  LDL.LU R25, [R1+0x224] ;  /* 0x0002240001197983 */ /* 0x000ea40000300800 */
[----:B------:R-:W4:Y:S01]  /*53c90*/  LDL.LU R26, [R1+0x228] ;  /* 0x00022800011a7983 */ /* 0x000f220000300800 */
[----:B------:R-:W2:Y:S01]  /*53ca0*/  LDL.LU R28, [R1+0x57ac] ;  /* 0x0057ac00011c7983 */ /* 0x000ea20000300800 */
[----:B0-----:R-:W2:Y:S02]  /*53cb0*/  LDL.LU R12, [R1+0x1b0] ;  /* 0x0001b000010c7983 */ /* 0x001ea40000300800 */
[----:B------:R-:W2:Y:S02]  /*53cc0*/  LDL.LU R13, [R1+0x1b4] ;  /* 0x0001b400010d7983 */ /* 0x000ea40000300800 */
[----:B-1----:R-:W2:Y:S01]  /*53cd0*/  LDL.LU R14, [R1+0x1b8] ;  /* 0x0001b800010e7983 */ /* 0x002ea20000300800 */
[----:B------:R-:W2:Y:S04]  /*53ce0*/  LDL.LU R15, [R1+0x1bc] ;  /* 0x0001bc00010f7983 */ /* 0x000ea80000300800 */
[----:B--2---:R-:W-:Y:S01]  /*53cf0*/  STL.64 [R1+0x5788], R14 ;  /* 0x0057880e01007387 */ /* 0x004fe20000100a00 */
[----:B------:R0:W-:Y:S03]  /*53d00*/  STL.64 [R1+0x5780], R12 ;  /* 0x0057800c01007387 */ /* 0x0001e60000100a00 */
        /* <DEDUP_REMOVED lines=13> */
[----:B------:R-:W2:Y:S01]  /*53de0*/  LDL.LU R15, [R1+0x26c] ;  /* 0x00026c00010f7983 */ /* 0x000ea20000300800 */
[----:B------:R-:W2:Y:S01]  /*53df0*/  LDL.64 R16, [R1+0x40] ;  /* 0x0000400001107983 */ /* 0x000ea20000100a00 */
[----:B----4-:R-:W-:Y:S02]  /*53e00*/  STL.64 [R1+0x5720], R26 ;  /* 0x0057201a01007387 */ /* 0x010fe40000100a00 */
[----:B------:R0:W-:Y:S02]  /*53e10*/  STL.64 [R1+0x5718], R24 ;  /* 0x0057181801007387 */ /* 0x0001e40000100a00 */
        /* <DEDUP_REMOVED lines=9> */
[----:B------:R-:W-:-:S02]  /*53eb0*/  IMAD.MOV.U32 R27, RZ, RZ, R28 ;  /* 0x000000ffff1b7224 */ /* 0x000fc400078e001c */
        /* <DEDUP_REMOVED lines=14> */
[----:B------:R0:W-:Y:S04]  /*53fa0*/  STL.64 [R1+0xa0], R4 ;  /* 0x0000a00401007387 */ /* 0x0001e80000100a00 */
[----:B0-----:R-:W3:Y:S01]  /*53fb0*/  LDL.LU.64 R4, [R1+0x57a0] ;  /* 0x0057a00001047983 */ /* 0x001ee20000300a00 */
[----:B------:R-:W-:-:S02]  /*53fc0*/  MOV R11, R7 ;  /* 0x00000007000b7202 */ /* 0x000fc40000000f00 */
[----:B------:R-:W-:-:S03]  /*53fd0*/  MOV R10, R6 ;  /* 0x00000006000a7202 */ /* 0x000fc60000000f00 */
        /* <DEDUP_REMOVED lines=11> */
[C---:B---3--:R-:W-:Y:S11]  /*54090*/  HMMA.16816.F32 R12, R20.reuse, R16, R12 ;  /* 0x00000010140c723c */ /* 0x048ff6000000180c */
[----:B------:R-:W-:Y:S11]  /*540a0*/  @!UPT UIADD3 URZ, URZ, URZ, URZ ;  /* 0x0000003f3f3ff290 */ /* 0x000ff6000fffe03f */
[----:B------:R-:W-:Y:S01]  /*540b0*/  @!UPT UIADD3 URZ, URZ, URZ, URZ ;  /* 0x0000003f3f3ff290 */ /* 0x000fe2000fffe03f */
[----:B------:R-:W-:Y:S01]  /*540c0*/  STL.64 [R1+0x70], R12 ;  /* 0x0000700c01007387 */ /* 0x000fe20000100a00 */
[----:B------:R0:W-:Y:S03]  /*540d0*/  STL.64 [R1+0x78], R14 ;  /* 0x0000780e01007387 */ /* 0x0001e60000100a00 */
[----:B0-----:R-:W3:Y:S01]  /*540e0*/  LDL.LU.64 R14, [R1+0x5788] ;  /* 0x00578800010e7983 */ /* 0x001ee20000300a00 */
        /* <DEDUP_REMOVED lines=12> */
[C---:B---3--:R-:W-:Y:S08]  /*541b0*/  HMMA.16816.F32 R20, R12.reuse, R8, R20 ;  /* 0x000000080c14723c */ /* 0x048ff00000001814 */
[----:B--2---:R-:W-:Y:S11]  /*541c0*/  HMMA.16816.F32 R24, R12, R4, R24 ;  /* 0x000000040c18723c */ /* 0x004ff60000001818 */
[----:B------:R-:W-:Y:S04]  /*541d0*/  @!UPT UIADD3 URZ, URZ, URZ, URZ ;  /* 0x0000003f3f3ff290 */ /* 0x000fe8000fffe03f */
[----:B------:R-:W-:Y:S01]  /*541e0*/  STL.64 [R1+0x60], R20 ;  /* 0x0000601401007387 */ /* 0x000fe20000100a00 */
[----:B------:R-:W-:Y:S02]  /*541f0*/  MOV R11, R22 ;  /* 0x00000016000b7202 */ /* 0x000fe40000000f00 */
[----:B------:R-:W-:Y:S02]  /*54200*/  MOV R10, R23 ;  /* 0x00000017000a7202 */ /* 0x000fe40000000f00 */
[----:B------:R-:W0:Y:S04]  /*54210*/  LDSM.16.MT88.4 R20, [R28+0x12000] ;  /* 0x012000001c14783b */ /* 0x000e280000004200 */
[----:B0-----:R-:W-:Y:S01]  /*54220*/  STL.64 [R1+0x5678], R22 ;  /* 0x0056781601007387 */ /* 0x001fe20000100a00 */
[----:B------:R-:W-:Y:S02]  /*54230*/  STL.64 [R1+0x5670], R20 ;  /* 0x0056701401007387 */ /* 0x000fe40000100a00 */
[----:B------:R-:W-:Y:S02]  /*54240*/  STL.64 [R1+0x1b0], R24 ;  /* 0x0001b01801007387 */ /* 0x000fe40000100a00 */
[----:B------:R0:W-:Y:S02]  /*54250*/  STL.64 [R1+0x1b8], R26 ;  /* 0x0001b81a01007387 */ /* 0x0001e40000100a00 */
[----:B0-----:R-:W2:Y:S01]  /*54260*/  LDL.LU.64 R26, [R1+0x5760] ;  /* 0x00576000011a7983 */ /* 0x001ea20000300a00 */
[----:B------:R-:W2:Y:S01]  /*54270*/  LDL.LU.64 R24, [R1+0x5758] ;  /* 0x0057580001187983 */ /* 0x000ea20000300a00 */
[----:B------:R-:W-:Y:S01]  /*54280*/  MOV R20, R7 ;  /* 0x0000000700147202 */ /* 0x000fe20000000f00 */
[----:B------:R-:W-:Y:S01]  /*54290*/  IMAD.MOV.U32 R21, RZ, RZ, R6 ;  /* 0x000000ffff157224 */ /* 0x000fe200078e0006 */
[----:B------:R-:W-:-:S02]  /*542a0*/  MOV R23, R4 ;  /* 0x0000000400177202 */ /* 0x000fc40000000f00 */
        /* <DEDUP_REMOVED lines=33> */
[C---:B---3--:R-:W-:Y:S08]  /*544c0*/  HMMA.16816.F32 R4, R16.reuse, R20, R4 ;  /* 0x000000141004723c */ /* 0x048ff00000001804 */
[C---:B--2---:R-:W-:Y:S01]  /*544d0*/  HMMA.16816.F32 R12, R16.reuse, R12, R24 ;  /* 0x0000000c100c723c */ /* 0x044fe20000001818 */
[----:B------:R-:W2:Y:S01]  /*544e0*/  LDL.LU.64 R26, [R1+0x5710] ;  /* 0x00571000011a7983 */ /* 0x000ea20000300a00 */
[----:B------:R-:W2:Y:S11]  /*544f0*/  LDL.LU.64 R24, [R1+0x5708] ;  /* 0x0057080001187983 */ /* 0x000eb60000300a00 */
[----:B------:R-:W-:Y:S10]  /*54500*/  @!UPT UIADD3 URZ, URZ, URZ, URZ ;  /* 0x0000003f3f3ff290 */ /* 0x000ff4000fffe03f */
[----:B------:R0:W-:Y:S01]  /*54510*/  STL.64 [R1+0x240], R12 ;  /* 0x0002400c01007387 */ /* 0x0001e20000100a00 */
[----:B------:R1:W-:Y:S03]  /*54520*/  STL.64 [R1+0x248], R14 ;  /* 0x0002480e01007387 */ /* 0x0003e60000100a00 */
[----:B0-----:R-:W3:Y:S01]  /*54530*/  LDL.LU R12, [R1+0x120] ;  /* 0x00012000010c7983 */ /* 0x001ee20000300800 */
[----:B------:R-:W-:Y:S02]  /*54540*/  STL.64 [R1+0x230], R4 ;  /* 0x0002300401007387 */ /* 0x000fe40000100a00 */
[----:B------:R-:W-:Y:S02]  /*54550*/  STL.64 [R1+0x238], R6 ;  /* 0x0002380601007387 */ /* 0x000fe40000100a00 */
[----:B------:R-:W3:Y:S01]  /*54560*/  LDL.LU R13, [R1+0x124] ;  /* 0x00012400010d7983 */ /* 0x000ee20000300800 */
[----:B-1----:R-:W4:Y:S01]  /*54570*/  LDL.LU R14, [R1+0x128] ;  /* 0x00012800010e7983 */ /* 0x002f220000300800 */
[----:B------:R-:W4:Y:S02]  /*54580*/  LDL.LU R15, [R1+0x12c] ;  /* 0x00012c00010f7983 */ /* 0x000f240000300800 */
[----:B------:R-:W2:Y:S02]  /*54590*/  LDL.LU R20, [R1+0x200] ;  /* 0x0002000001147983 */ /* 0x000ea40000300800 */
[----:B------:R-:W2:Y:S01]  /*545a0*/  LDL.LU R21, [R1+0x204] ;  /* 0x0002040001157983 */ /* 0x000ea20000300800 */
[----:B------:R-:W2:Y:S01]  /*545b0*/  LDL.LU R22, [R1+0x208] ;  /* 0x0002080001167983 */ /* 0x000ea20000300800 */
[----:B------:R-:W2:Y:S03]  /*545c0*/  LDL.LU R23, [R1+0x20c] ;  /* 0x00020c0001177983 */ /* 0x000ea60000300800 */
        /* <DEDUP_REMOVED lines=14> */
[----:B0-----:R-:W2:Y:S01]  /*546b0*/  LDL.64 R12, [R1+0x20] ;  /* 0x00002000010c7983 */ /* 0x001ea20000100a00 */
[----:B------:R-:W3:Y:S02]  /*546c0*/  LDL.LU R4, [R1+0x160] ;  /* 0x0001600001047983 */ /* 0x000ee40000300800 */
[----:B------:R-:W3:Y:S02]  /*546d0*/  LDL.LU R5, [R1+0x164] ;  /* 0x0001640001057983 */ /* 0x000ee40000300800 */
[----:B------:R-:W4:Y:S01]  /*546e0*/  LDL.LU R6, [R1+0x168] ;  /* 0x0001680001067983 */ /* 0x000f220000300800 */
[----:B------:R-:W4:Y:S04]  /*546f0*/  LDL.LU R7, [R1+0x16c] ;  /* 0x00016c0001077983 */ /* 0x000f280000300800 */
[----:B----4-:R-:W-:Y:S01]  /*54700*/  STL.64 [R1+0x5650], R6 ;  /* 0x0056500601007387 */ /* 0x010fe20000100a00 */
[----:B---3--:R0:W-:Y:S03]  /*54710*/  STL.64 [R1+0x5648], R4 ;  /* 0x0056480401007387 */ /* 0x0081e60000100a00 */
[----:B0-----:R-:W3:Y:S01]  /*54720*/  LDL.LU.64 R4, [R1+0x40] ;  /* 0x0000400001047983 */ /* 0x001ee20000300a00 */
[----:B--2---:R-:W-:Y:S03]  /*54730*/  HMMA.16816.F32 R16, R16, R12, R20 ;  /* 0x0000000c1010723c */ /* 0x004fe60000001814 */
[----:B---3--:R0:W-:Y:S04]  /*54740*/  STL.64 [R1+0x56e8], R4 ;  /* 0x0056e80401007387 */ /* 0x0081e80000100a00 */
        /* <DEDUP_REMOVED lines=11> */
[----:B0-----:R-:W3:Y:S01]  /*54800*/  LDL.LU R12, [R1+0x1a0] ;  /* 0x0001a000010c7983 */ /* 0x001ee20000300800 */
[----:B------:R-:W-:Y:S02]  /*54810*/  STL.64 [R1+0x200], R16 ;  /* 0x0002001001007387 */ /* 0x000fe40000100a00 */
[----:B------:R-:W-:Y:S02]  /*54820*/  STL.64 [R1+0x208], R18 ;  /* 0x0002081201007387 */ /* 0x000fe40000100a00 */
[----:B------:R-:W3:Y:S01]  /*54830*/  LDL.LU R13, [R1+0x1a4] ;  /* 0x0001a400010d7983 */ /* 0x000ee20000300800 */
[----:B------:R-:W4:Y:S01]  /*54840*/  LDL.LU R14, [R1+0x1a8] ;  /* 0x0001a800010e7983 */ /* 0x000f220000300800 */
[----:B------:R-:W4:Y:S03]  /*54850*/  LDL.LU R15, [R1+0x1ac] ;  /* 0x0001ac00010f7983 */ /* 0x000f260000300800 */
[----:B----4-:R-:W-:Y:S01]  /*54860*/  STL.64 [R1+0x56e0], R14 ;  /* 0x0056e00e01007387 */ /* 0x010fe20000100a00 */
[----:B---3--:R0:W-:Y:S03]  /*54870*/  STL.64 [R1+0x56d8], R12 ;  /* 0x0056d80c01007387 */ /* 0x0081e60000100a00 */
[----:B0-----:R-:W3:Y:S01]  /*54880*/  LDL.LU.64 R12, [R1+0x10] ;  /* 0x00001000010c7983 */ /* 0x001ee20000300a00 */
[----:B------:R-:W4:Y:S02]  /*54890*/  LDL.LU R20, [R1+0x150] ;  /* 0x0001500001147983 */ /* 0x000f240000300800 */
[----:B------:R-:W4:Y:S02]  /*548a0*/  LDL.LU R21, [R1+0x154] ;  /* 0x0001540001157983 */ /* 0x000f240000300800 */
[----:B------:R-:W3:Y:S01]  /*548b0*/  LDL.LU R22, [R1+0x158] ;  /* 0x0001580001167983 */ /* 0x000ee20000300800 */
[----:B------:R-:W3:Y:S01]  /*548c0*/  LDL.LU R23, [R1+0x15c] ;  /* 0x00015c0001177983 */ /* 0x000ee20000300800 */
[----:B--2---:R-:W-:Y:S01]  /*548d0*/  HMMA.16816.F32 R4, R24, R8, R4 ;  /* 0x000000081804723c */ /* 0x004fe20000001804 */
[----:B------:R-:W-:-:S02]  /*548e0*/  MOV R16, R3 ;  /* 0x0000000300107202 */ /* 0x000fc40000000f00 */
[----:B------:R-:W-:Y:S01]  /*548f0*/  MOV R17, R29 ;  /* 0x0000001d00117202 */ /* 0x000fe20000000f00 */
[----:B---3--:R-:W-:Y:S01]  /*54900*/  STL.64 [R1+0x56c8], R22 ;  /* 0x0056c81601007387 */ /* 0x008fe20000100a00 */
[----:B----4-:R0:W-:Y:S03]  /*54910*/  STL.64 [R1+0x56c0], R20 ;  /* 0x0056c01401007387 */ /* 0x0101e60000100a00 */
[----:B0-----:R-:W2:Y:S01]  /*54920*/  LDL.LU R20, [R1+0x190] ;  /* 0x0001900001147983 */ /* 0x001ea20000300800 */
[----:B------:R-:W2:Y:S02]  /*54930*/  LDL.LU R21, [R1+0x194] ;  /* 0x0001940001157983 */ /* 0x000ea40000300800 */
[----:B------:R-:W2:Y:S02]  /*54940*/  LDL.LU R22, [R1+0x198] ;  /* 0x0001980001167983 */ /* 0x000ea40000300800 */
[----:B------:R-:W2:Y:S01]  /*54950*/  LDL.LU R23, [R1+0x19c] ;  /* 0x00019c0001177983 */ /* 0x000ea20000300800 */
[----:B------:R-:W3:Y:S01]  /*54960*/  LDL.LU R3, [R1+0x5704] ;  /* 0x0057040001037983 */ /* 0x000ee20000300800 */
[----:B------:R-:W4:Y:S08]  /*54970*/  LDL.LU R29, [R1+0x5700] ;  /* 0x00570000011d7983 */ /* 0x000f300000300800 */
[----:B------:R-:W-:Y:S02]  /*54980*/  STL.64 [R1+0x220], R4 ;  /* 0x0002200401007387 */ /* 0x000fe40000100a00 */
[----:B------:R0:W-:Y:S02]  /*54990*/  STL.64 [R1+0x228], R6 ;  /* 0x0002280601007387 */ /* 0x0001e40000100a00 */
[----:B0-----:R-:W2:Y:S01]  /*549a0*/  LDL.LU.64 R6, [R1+0x56f8] ;  /* 0x0056f80001067983 */ /* 0x001ea20000300a00 */
[----:B------:R-:W2:Y:S02]  /*549b0*/  LDL.LU.64 R4, [R1+0x56f0] ;  /* 0x0056f00001047983 */ /* 0x000ea40000300a00 */
[C---:B--2---:R-:W-:Y:S11]  /*549c0*/  HMMA.16816.F32 R4, R24.reuse, R12, R4 ;  /* 0x0000000c1804723c */ /* 0x044ff60000001804 */
[----:B------:R-:W-:Y:S11]  /*549d0*/  @!UPT UIADD3 URZ, URZ, URZ, URZ ;  /* 0x0000003f3f3ff290 */ /* 0x000ff6000fffe03f */
[----:B------:R-:W-:Y:S01]  /*549e0*/  @!UPT UIADD3 URZ, URZ, URZ, URZ ;  /* 0x0000003f3f3ff290 */ /* 0x000fe2000fffe03f */
[----:B------:R0:W-:Y:S01]  /*549f0*/  STL.64 [R1+0x210], R4 ;  /* 0x0002100401007387 */ /* 0x0001e20000100a00 */
[----:B------:R1:W-:Y:S03]  /*54a00*/  STL.64 [R1+0x218], R6 ;  /* 0x0002180601007387 */ /* 0x0003e60000100a00 */
[----:B0-----:R-:W2:Y:S01]  /*54a10*/  LDL.LU.64 R4, [R1+0x56e8] ;  /* 0x0056e80001047983 */ /* 0x001ea20000300a00 */
[----:B-1----:R-:W-:Y:S02]  /*54a20*/  MOV R7, R12 ;  /* 0x0000000c00077202 */ /* 0x002fe40000000f00 */
[----:B------:R-:W-:Y:S01]  /*54a30*/  MOV R6, R13 ;  /* 0x0000000d00067202 */ /* 0x000fe20000000f00 */
[----:B------:R-:W2:Y:S01]  /*54a40*/  LDL.LU.64 R14, [R1+0x56e0] ;  /* 0x0056e000010e7983 */ /* 0x000ea20000300a00 */
[----:B------:R-:W2:Y:S02]  /*54a50*/  LDL.LU.64 R12, [R1+0x56d8] ;  /* 0x0056d800010c7983 */ /* 0x000ea40000300a00 */
[C---:B--2---:R-:W-:Y:S11]  /*54a60*/  HMMA.16816.F32 R12, R24.reuse, R4, R12 ;  /* 0x00000004180c723c */ /* 0x044ff6000000180c */
[----:B------:R-:W-:Y:S11]  /*54a70*/  @!UPT UIADD3 URZ, URZ, URZ, URZ ;  /* 0x0000003f3f3ff290 */ /* 0x000ff6000fffe03f */
[----:B------:R-:W-:Y:S01]  /*54a80*/  @!UPT UIADD3 URZ, URZ, URZ, URZ ;  /* 0x0000003f3f3ff290 */ /* 0x000fe2000fffe03f */
[----:B------:R0:W-:Y:S01]  /*54a90*/  STL.64 [R1+0x1f0], R12 ;  /* 0x0001f00c01007387 */ /* 0x0001e20000100a00 */
[----:B------:R1:W-:Y:S03]  /*54aa0*/  STL.64 [R1+0x1f8], R14 ;  /* 0x0001f80e01007387 */ /* 0x0003e60000100a00 */
[----:B0-----:R-:W2:Y:S01]  /*54ab0*/  LDL.LU.64 R12, [R1+0x56d0] ;  /* 0x0056d000010c7983 */ /* 0x001ea20000300a00 */
[----:B------:R-:W-:Y:S01]  /*54ac0*/  MOV R18, R2 ;  /* 0x0000000200127202 */ /* 0x000fe20000000f00 */
[----:B------:R-:W-:Y:S01]  /*54ad0*/  IMAD.MOV.U32 R19, RZ, RZ, R0 ;  /* 0x000000ffff137224 */ /* 0x000fe200078e0000 */
[----:B--2---:R-:W-:Y:S01]  /*54ae0*/  HMMA.16816.F32 R24, R24, R12, R20 ;  /* 0x0000000c1818723c */ /* 0x004fe20000001814 */
[----:B------:R-:W2:Y:S01]  /*54af0*/  LDL.LU.64 R22, [R1+0x56c8] ;  /* 0x0056c80001167983 */ /* 0x000ea20000300a00 */
[----:B------:R-:W2:Y:S01]  /*54b00*/  LDL.LU.64 R20, [R1+0x56c0] ;  /* 0x0056c00001147983 */ /* 0x000ea20000300a00 */
[----:B------:R-:W-:Y:S01]  /*54b10*/  MOV R0, R12 ;  /* 0x0000000c00007202 */ /* 0x000fe20000000f00 */
[----:B------:R-:W-:Y:S11]  /*54b20*/  IMAD.MOV.U32 R2, RZ, RZ, R13 ;  /* 0x000000ffff027224 */ /* 0x000ff600078e000d */
[----:B------:R-:W-:Y:S08]  /*54b30*/  @!UPT UIADD3 URZ, URZ, URZ, URZ ;  /* 0x0000003f3f3ff290 */ /* 0x000ff0000fffe03f */
[----:B------:R-:W-:Y:S01]  /*54b40*/  STL.64 [R1+0x190], R24 ;  /* 0x0001901801007387 */ /* 0x000fe20000100a00 */
[----:B------:R-:W-:Y:S02]  /*54b50*/  STL.64 [R1+0x198], R26 ;  /* 0x0001981a01007387 */ /* 0x000fe40000100a00 */
[----:B-1----:R-:W2:Y:S02]  /*54b60*/  LDL.LU.64 R14, [R1+0x56b8] ;  /* 0x0056b800010e7983 */ /* 0x002ea40000300a00 */
[----:B------:R-:W2:Y:S02]  /*54b70*/  LDL.LU.64 R12, [R1+0x56b0] ;  /* 0x0056b000010c7983 */ /* 0x000ea40000300a00 */
        /* <DEDUP_REMOVED lines=8> */
[----:B------:R-:W-:Y:S02]  /*54c00*/  MOV R25, R6 ;  /* 0x0000000600197202 */ /* 0x000fe40000000f00 */
[----:B----4-:R-:W-:-:S05]  /*54c10*/  MOV R27, R29 ;  /* 0x0000001d001b7202 */ /* 0x010fca0000000f00 */
        /* <DEDUP_REMOVED lines=11> */
[----:B------:R-:W3:Y:S01]  /*54cd0*/  LDL.LU R29, [R1+0x5688] ;  /* 0x00568800011d7983 */ /* 0x000ee20000300800 */
[----:B------:R0:W-:Y:S01]  /*54ce0*/  STL.64 [R1+0x5660], R4 ;  /* 0x0056600401007387 */ /* 0x0001e20000100a00 */
[----:B--2---:R-:W-:Y:S03]  /*54cf0*/  HMMA.16816.F32 R12, R16, R4, R12 ;  /* 0x00000004100c723c */ /* 0x004fe6000000180c */
[----:B0-----:R-:W2:Y:S11]  /*54d00*/  LDL.LU R4, [R1+0x180] ;  /* 0x0001800001047983 */ /* 0x001eb60000300800 */
[----:B------:R-:W-:Y:S09]  /*54d10*/  @!UPT UIADD3 URZ, URZ, URZ, URZ ;  /* 0x0000003f3f3ff290 */ /* 0x000ff2000fffe03f */
[----:B------:R-:W-:Y:S01]  /*54d20*/  STL.64 [R1+0x320], R12 ;  /* 0x0003200c01007387 */ /* 0x000fe20000100a00 */
[----:B------:R-:W-:Y:S02]  /*54d30*/  STL.64 [R1+0x328], R14 ;  /* 0x0003280e01007387 */ /* 0x000fe40000100a00 */
[----:B---3--:R-:W0:Y:S04]  /*54d40*/  LDSM.16.MT88.4 R12, [R29+0x13000] ;  /* 0x013000001d0c783b */ /* 0x008e280000004200 */
[----:B------:R-:W2:Y:S01]  /*54d50*/  LDL.LU R5, [R1+0x184] ;  /* 0x0001840001057983 */ /* 0x000ea20000300800 */
[----:B------:R-:W2:Y:S01]  /*54d60*/  LDL.LU R6, [R1+0x188] ;  /* 0x0001880001067983 */ /* 0x000ea20000300800 */
[----:B------:R-:W2:Y:S03]  /*54d70*/  LDL.LU R7, [R1+0x18c] ;  /* 0x00018c0001077983 */ /* 0x000ea60000300800 */
[----:B0-----:R-:W-:Y:S01]  /*54d80*/  STL.64 [R1], R12 ;  /* 0x0000000c01007387 */ /* 0x001fe20000100a00 */
[----:B------:R-:W-:Y:S02]  /*54d90*/  STL [R1+0x8], R14 ;  /* 0x0000080e01007387 */ /* 0x000fe40000100800 */
[----:B------:R-:W-:-:S02]  /*54da0*/  IMAD.MOV.U32 R28, RZ, RZ, R15 ;  /* 0x000000ffff1c7224 */ /* 0x000fc400078e000f */
[----:B------:R-:W0:Y:S04]  /*54db0*/  LDSM.16.MT88.4 R12, [R29+0x13080] ;  /* 0x013080001d0c783b */ /* 0x000e280000004200 */
[----:B0-----:R-:W-:Y:S01]  /*54dc0*/  STL.64 [R1+0x55d8], R14 ;  /* 0x0055d80e01007387 */ /* 0x001fe20000100a00 */
[----:B------:R0:W-:Y:S02]  /*54dd0*/  STL.64 [R1+0x55d0], R12 ;  /* 0x0055d00c01007387 */ /* 0x0001e40000100a00 */
[----:B0-----:R-:W-:Y:S02]  /*54de0*/  MOV R12, R0 ;  /* 0x00000000000c7202 */ /* 0x001fe40000000f00 */
[----:B------:R-:W-:Y:S01]  /*54df0*/  MOV R13, R2 ;  /* 0x00000002000d7202 */ /* 0x000fe20000000f00 */
[----:B------:R-:W3:Y:S01]  /*54e00*/  LDL.LU R0, [R1+0x5684] ;  /* 0x0056840001007983 */ /* 0x000ee20000300800 */
[----:B------:R-:W2:Y:S05]  /*54e10*/  LDL.LU R2, [R1+0x5680] ;  /* 0x0056800001027983 */ /* 0x000eaa0000300800 */
[----:B------:R-:W-:Y:S01]  /*54e20*/  HMMA.16816.F32 R16, R16, R12, R20 ;  /* 0x0000000c1010723c */ /* 0x000fe20000001814 */
[----:B------:R-:W4:Y:S01]  /*54e30*/  LDL.LU.64 R22, [R1+0x5678] ;  /* 0x0056780001167983 */ /* 0x000f220000300a00 */
[----:B------:R-:W4:Y:S02]  /*54e40*/  LDL.LU.64 R20, [R1+0x5670] ;  /* 0x0056700001147983 */ /* 0x000f240000300a00 */
[----:B------:R0:W-:Y:S02]  /*54e50*/  STL.64 [R1+0x5658], R12 ;  /* 0x0056580c01007387 */ /* 0x0001e40000100a00 */
[----:B0-----:R-:W2:Y:S11]  /*54e60*/  LDL.LU R12, [R1+0x170] ;  /* 0x00017000010c7983 */ /* 0x001eb60000300800 */
[----:B------:R-:W-:Y:S06]  /*54e70*/  @!UPT UIADD3 URZ, URZ, URZ, URZ ;  /* 0x0000003f3f3ff290 */ /* 0x000fec000fffe03f */
        /* <DEDUP_REMOVED lines=8> */
[----:B0-----:R-:W2:Y:S01]  /*54f00*/  LDL.LU R16, [R1+0x110] ;  /* 0x0001100001107983 */ /* 0x001ea20000300800 */
[----:B------:R-:W2:Y:S01]  /*54f10*/  LDL.LU R17, [R1+0x114] ;  /* 0x0001140001117983 */ /* 0x000ea20000300800 */
[C---:B----4-:R-:W-:Y:S11]  /*54f20*/  HMMA.16816.F32 R24, R20.reuse, R8, R24 ;  /* 0x000000081418723c */ /* 0x050ff60000001818 */
        /* <DEDUP_REMOVED lines=15> */
[----:B------:R0:W-:Y:S01]  /*55020*/  STL.64 [R1+0x2c0], R12 ;  /* 0x0002c00c01007387 */ /* 0x0001e20000100a00 */
[----:B------:R1:W-:Y:S03]  /*55030*/  STL.64 [R1+0x2c8], R14 ;  /* 0x0002c80e01007387 */ /* 0x0003e60000100a00 */
[----:B0-----:R-:W1:Y:S01]  /*55040*/  LDL.LU.64 R12, [R1+0x5658] ;  /* 0x00565800010c7983 */ /* 0x001e620000300a00 */
[----:B------:R-:W1:Y:S02]  /*55050*/  LDL.LU.64 R6, [R1+0x5650] ;  /* 0x0056500001067983 */ /* 0x000e640000300a00 */
[----:B------:R-:W1:Y:S01]  /*55060*/  LDL.LU.64 R4, [R1+0x5648] ;  /* 0x0056480001047983 */ /* 0x000e620000300a00 */
[----:B------:R-:W-:Y:S01]  /*55070*/  MOV R18, R2 ;  /* 0x0000000200127202 */ /* 0x000fe20000000f00 */
[----:B---3--:R-:W-:Y:S01]  /*55080*/  IMAD.MOV.U32 R19, RZ, RZ, R0 ;  /* 0x000000ffff137224 */ /* 0x008fe200078e0000 */
[----:B-1----:R-:W-:Y:S01]  /*55090*/  HMMA.16816.F32 R12, R20, R12, R4 ;  /* 0x0000000c140c723c */ /* 0x002fe20000001804 */
[----:B------:R-:W2:Y:S01]  /*550a0*/  LDL.LU.64 R6, [R1+0x5640] ;  /* 0x0056400001067983 */ /* 0x000ea20000300a00 */
[----:B------:R-:W2:Y:S11]  /*550b0*/  LDL.LU.64 R4, [R1+0x5638] ;  /* 0x0056380001047983 */ /* 0x000eb60000300a00 */
[----:B------:R-:W-:Y:S10]  /*550c0*/  @!UPT UIADD3 URZ, URZ, URZ, URZ ;  /* 0x0000003f3f3ff290 */ /* 0x000ff4000fffe03f */
[----:B------:R0:W-:Y:S01]  /*550d0*/  STL.64 [R1+0x290], R12 ;  /* 0x0002900c01007387 */ /* 0x0001e20000100a00 */
[----:B------:R-:W3:Y:S02]  /*550e0*/  LDL.LU R20, [R1+0x100] ;  /* 0x0001000001147983 */ /* 0x000ee40000300800 */
[----:B------:R-:W3:Y:S02]  /*550f0*/  LDL.LU R21, [R1+0x104] ;  /* 0x0001040001157983 */ /* 0x000ee40000300800 */
[----:B------:R-:W3:Y:S02]  /*55100*/  LDL.LU R22, [R1+0x108] ;  /* 0x0001080001167983 */ /* 0x000ee40000300800 */
[----:B------:R-:W-:Y:S01]  /*55110*/  IMAD.MOV.U32 R0, RZ, RZ, R15 ;  /* 0x000000ffff007224 */ /* 0x000fe200078e000f */
[----:B------:R-:W3:Y:S01]  /*55120*/  LDL.LU R23, [R1+0x10c] ;  /* 0x00010c0001177983 */ /* 0x000ee20000300800 */
[----:B------:R-:W-:-:S03]  /*55130*/  MOV R2, R14 ;  /* 0x0000000e00027202 */ /* 0x000fc60000000f00 */
[----:B0-----:R-:W4:Y:S01]  /*55140*/  LDL.LU R12, [R1+0x80] ;  /* 0x00008000010c7983 */ /* 0x001f220000300800 */
[----:B------:R-:W4:Y:S02]  /*55150*/  LDL.LU R13, [R1+0x84] ;  /* 0x00008400010d7983 */ /* 0x000f240000300800 */
[----:B------:R-:W4:Y:S02]  /*55160*/  LDL.LU R14, [R1+0x88] ;  /* 0x00008800010e7983 */ /* 0x000f240000300800 */
[----:B------:R-:W4:Y:S01]  /*55170*/  LDL.LU R15, [R1+0x8c] ;  /* 0x00008c00010f7983 */ /* 0x000f220000300800 */
[----:B------:R0:W-:Y:S04]  /*55180*/  STL [R1+0x54b4], R0 ;  /* 0x0054b40001007387 */ /* 0x0001e80000100800 */
[----:B0-----:R-:W4:Y:S01]  /*55190*/  LDL R0, [R1+0x1704] ;  /* 0x0017040001007983 */ /* 0x001f220000100800 */
[----:B------:R-:W-:Y:S01]  /*551a0*/  STL [R1+0x54b0], R2 ;  /* 0x0054b00201007387 */ /* 0x000fe20000100800 */
[C---:B--2---:R-:W-:Y:S11]  /*551b0*/  HMMA.16816.F32 R16, R4.reuse, R8, R16 ;  /* 0x000000080410723c */ /* 0x044ff60000001810 */
        /* <DEDUP_REMOVED lines=8> */
[----:B---3--:R-:W-:Y:S11]  /*55240*/  HMMA.16816.F32 R20, R4, R24, R20 ;  /* 0x000000180414723c */ /* 0x008ff60000001814 */
[----:B------:R-:W-:Y:S11]  /*55250*/  @!UPT UIADD3 URZ, URZ, URZ, URZ ;  /* 0x0000003f3f3ff290 */ /* 0x000ff6000fffe03f */
[----:B------:R-:W-:Y:S02]  /*55260*/  @!UPT UIADD3 URZ, URZ, URZ, URZ ;  /* 0x0000003f3f3ff290 */ /* 0x000fe4000fffe03f */
[----:B------:R-:W-:Y:S01]  /*55270*/  MOV R9, R22 ;  /* 0x0000001600097202 */ /* 0x000fe20000000f00 */
[----:B------:R-:W-:Y:S01]  /*55280*/  IMAD.MOV.U32 R8, RZ, RZ, R23 ;  /* 0x000000ffff087224 */ /* 0x000fe200078e0017 */
[----:B--2---:R0:W-:Y:S01]  /*55290*/  STL.64 [R1+0x5590], R18 ;  /* 0x0055901201007387 */ /* 0x0041e20000100a00 */
[----:B------:R1:W-:Y:S03]  /*552a0*/  STL.64 [R1+0x5588], R16 ;  /* 0x0055881001007387 */ /* 0x0003e60000100a00 */
[----:B0-----:R-:W2:Y:S04]  /*552b0*/  LDL R18, [R1+0x48] ;  /* 0x0000480001127983 */ /* 0x001ea80000100800 */
[----:B------:R-:W2:Y:S01]  /*552c0*/  LDL R19, [R1+0x4c] ;  /* 0x00004c0001137983 */ /* 0x000ea20000100800 */
[----:B------:R-:W-:Y:S02]  /*552d0*/  STL.64 [R1+0x310], R20 ;  /* 0x0003101401007387 */ /* 0x000fe40000100a00 */
[----:B------:R-:W0:Y:S01]  /*552e0*/  LDSM.16.MT88.4 R20, [R3+0x13080] ;  /* 0x013080000314783b */ /* 0x000e220000004200 */
[----:B-1----:R-:W-:-:S02]  /*552f0*/  MOV R16, R27 ;  /* 0x0000001b00107202 */ /* 0x002fc40000000f00 */
[----:B------:R-:W-:Y:S02]  /*55300*/  MOV R17, R26 ;  /* 0x0000001a00117202 */ /* 0x000fe40000000f00 */
[----:B----4-:R-:W1:Y:S04]  /*55310*/  LDSM.16.MT88.4 R24, [R0+0x13000] ;  /* 0x013000000018783b */ /* 0x010e680000004200 */
[----:B------:R-:W-:Y:S01]  /*55320*/  STL [R1+0x5434], R9 ;  /* 0x0054340901007387 */ /* 0x000fe20000100800 */
[----:B------:R-:W-:Y:S02]  /*55330*/  STL.64 [R1+0x5628], R10 ;  /* 0x0056280a01007387 */ /* 0x000fe40000100a00 */
[----:B------:R3:W-:Y:S02]  /*55340*/  STL [R1+0x5620], R8 ;  /* 0x0056200801007387 */ /* 0x0007e40000100800 */
[----:B---3--:R-:W3:Y:S01]  /*55350*/  LDL.LU R8, [R1+0xf0] ;  /* 0x0000f00001087983 */ /* 0x008ee20000300800 */
[----:B------:R-:W3:Y:S02]  /*55360*/  LDL.LU R9, [R1+0xf4] ;  /* 0x0000f40001097983 */ /* 0x000ee40000300800 */
[----:B------:R-:W3:Y:S02]  /*55370*/  LDL.LU R10, [R1+0xf8] ;  /* 0x0000f800010a7983 */ /* 0x000ee40000300800 */
[----:B------:R-:W3:Y:S01]  /*55380*/  LDL.LU R11, [R1+0xfc] ;  /* 0x0000fc00010b7983 */ /* 0x000ee20000300800 */
[----:B0-----:R-:W-:Y:S01]  /*55390*/  STL.64 [R1+0x5558], R22 ;  /* 0x0055581601007387 */ /* 0x001fe20000100a00 */
[----:B------:R0:W-:Y:S03]  /*553a0*/  STL.64 [R1+0x5550], R20 ;  /* 0x0055501401007387 */ /* 0x0001e60000100a00 */
[----:B-1----:R-:W-:Y:S01]  /*553b0*/  STL.64 [R1+0x5520], R26 ;  /* 0x0055201a01007387 */ /* 0x002fe20000100a00 */
[----:B------:R1:W-:Y:S01]  /*553c0*/  STL.64 [R1+0x5518], R24 ;  /* 0x0055181801007387 */ /* 0x0003e20000100a00 */
[----:B0-----:R-:W-:Y:S02]  /*553d0*/  HMMA.16816.F32 R20, R4, R16, R12 ;  /* 0x000000100414723c */ /* 0x001fe4000000180c */
[----:B-1----:R-:W3:Y:S01]  /*553e0*/  LDL.LU.64 R24, [R1+0x20] ;  /* 0x0000200001187983 */ /* 0x002ee20000300a00 */
[----:B------:R-:W4:Y:S04]  /*553f0*/  LDL.64 R26, [R1+0x28] ;  /* 0x00002800011a7983 */ /* 0x000f280000100a00 */
[----:B------:R-:W-:Y:S01]  /*55400*/  MOV R15, R28 ;  /* 0x0000001c000f7202 */ /* 0x000fe20000000f00 */
[----:B--2---:R-:W-:Y:S02]  /*55410*/  STL.64 [R1+0x55f8], R18 ;  /* 0x0055f81201007387 */ /* 0x004fe40000100a00 */
[----:B------:R-:W0:Y:S04]  /*55420*/  LDSM.16.MT88.4 R16, [R0+0x13080] ;  /* 0x013080000010783b */ /* 0x000e280000004200 */
[----:B------:R-:W2:Y:S09]  /*55430*/  LDL.LU R12, [R1] ;  /* 0x00000000010c7983 */ /* 0x000eb20000300800 */
[----:B------:R0:W-:Y:S01]  /*55440*/  STL.64 [R1+0x330], R20 ;  /* 0x0003301401007387 */ /* 0x0001e20000100a00 */
[----:B------:R-:W-:Y:S01]  /*55450*/  STL.64 [R1+0x338], R22 ;  /* 0x0003381601007387 */ /* 0x000fe20000100a00 */
[----:B------:R-:W2:Y:S02]  /*55460*/  LDL.LU R13, [R1+0x4] ;  /* 0x00000400010d7983 */ /* 0x000ea40000300800 */
[----:B------:R-:W2:Y:S02]  /*55470*/  LDL.LU R14, [R1+0x8] ;  /* 0x00000800010e7983 */ /* 0x000ea40000300800 */
[----:B------:R-:W2:Y:S01]  /*55480*/  LDL.LU R28, [R1+0x5630] ;  /* 0x00563000011c7983 */ /* 0x000ea20000300800 */
[----:B0-----:R-:W-:-:S02]  /*55490*/  MOV R21, R16 ;  /* 0x0000001000157202 */ /* 0x001fc40000000f00 */
[----:B------:R-:W-:-:S05]  /*554a0*/  MOV R20, R17 ;  /* 0x0000001100147202 */ /* 0x000fca0000000f00 */
[----:B------:R0:W-:Y:S01]  /*554b0*/  STL.64 [R1+0x5598], R20 ;  /* 0x0055981401007387 */ /* 0x0001e20000100a00 */
[----:B------:R-:W-:Y:S01]  /*554c0*/  IMAD.MOV.U32 R2, RZ, RZ, R18 ;  /* 0x000000ffff027224 */ /* 0x000fe200078e0012 */
[----:B------:R-:W-:Y:S02]  /*554d0*/  MOV R0, R19 ;  /* 0x0000001300007202 */ /* 0x000fe40000000f00 */
        /* <DEDUP_REMOVED lines=8> */
[----:B---3--:R-:W-:Y:S01]  /*55560*/  HMMA.16816.F32 R4, R4, R24, R8 ;  /* 0x000000180404723c */ /* 0x008fe20000001808 */
[----:B--2---:R-:W-:Y:S01]  /*55570*/  STL.64 [R1+0x5608], R18 ;  /* 0x0056081201007387 */ /* 0x004fe20000100a00 */
[----:B------:R0:W-:Y:S03]  /*55580*/  STL.64 [R1+0x5600], R16 ;  /* 0x0056001001007387 */ /* 0x0001e60000100a00 */
[----:B0-----:R-:W2:Y:S01]  /*55590*/  LDL.LU R16, [R1+0xe0] ;  /* 0x0000e00001107983 */ /* 0x001ea20000300800 */
[----:B------:R-:W2:Y:S02]  /*555a0*/  LDL.LU R17, [R1+0xe4] ;  /* 0x0000e40001117983 */ /* 0x000ea40000300800 */
[----:B------:R-:W2:Y:S02]  /*555b0*/  LDL.LU R18, [R1+0xe8] ;  /* 0x0000e80001127983 */ /* 0x000ea40000300800 */
[----:B------:R-:W2:Y:S01]  /*555c0*/  LDL.LU R19, [R1+0xec] ;  /* 0x0000ec0001137983 */ /* 0x000ea20000300800 */
[----:B------:R0:W-:Y:S01]  /*555d0*/  STL.64 [R1+0x55a8], R22 ;  /* 0x0055a81601007387 */ /* 0x0001e20000100a00 */
[----:B------:R-:W-:Y:S03]  /*555e0*/  STL.64 [R1+0x55a0], R20 ;  /* 0x0055a01401007387 */ /* 0x000fe60000100a00 */
[----:B0-----:R-:W3:Y:S04]  /*555f0*/  LDL R22, [R1+0x18] ;  /* 0x0000180001167983 */ /* 0x001ee80000100800 */
[----:B------:R-:W3:Y:S01]  /*55600*/  LDL R23, [R1+0x1c] ;  /* 0x00001c0001177983 */ /* 0x000ee20000100800 */
[----:B------:R-:W2:Y:S02]  /*55610*/  LDL.LU.64 R10, [R1+0x5628] ;  /* 0x00562800010a7983 */ /* 0x000ea40000300a00 */
[----:B------:R-:W3:Y:S02]  /*55620*/  LDL.LU R8, [R1+0x5620] ;  /* 0x0056200001087983 */ /* 0x000ee40000300800 */
[----:B----4-:R0:W-:Y:S01]  /*55630*/  STL.64 [R1+0x55f0], R26 ;  /* 0x0055f01a01007387 */ /* 0x0101e20000100a00 */
[----:B------:R-:W4:Y:S01]  /*55640*/  LDL.LU R24, [R1+0xc0] ;  /* 0x0000c00001187983 */ /* 0x000f220000300800 */
[----:B------:R1:W-:Y:S02]  /*55650*/  STL.64 [R1+0x300], R4 ;  /* 0x0003000401007387 */ /* 0x0003e40000100a00 */
[----:B------:R2:W-:Y:S02]  /*55660*/  STL.64 [R1+0x308], R6 ;  /* 0x0003080601007387 */ /* 0x0005e40000100a00 */
[----:B------:R-:W4:Y:S01]  /*55670*/  LDL.LU R25, [R1+0xc4] ;  /* 0x0000c40001197983 */ /* 0x000f220000300800 */
[----:B0-----:R-:W4:Y:S01]  /*55680*/  LDL.LU R26, [R1+0xc8] ;  /* 0x0000c800011a7983 */ /* 0x001f220000300800 */
[----:B------:R-:W4:Y:S02]  /*55690*/  LDL.LU R27, [R1+0xcc] ;  /* 0x0000cc00011b7983 */ /* 0x000f240000300800 */
[----:B-1----:R-:W3:Y:S02]  /*556a0*/  LDL.LU R4, [R1+0x60] ;  /* 0x0000600001047983 */ /* 0x002ee40000300800 */
[----:B------:R-:W3:Y:S01]  /*556b0*/  LDL.LU R5, [R1+0x64] ;  /* 0x0000640001057983 */ /* 0x000ee20000300800 */
[----:B--2---:R-:W-:-:S02]  /*556c0*/  MOV R6, R11 ;  /* 0x0000000b00067202 */ /* 0x004fc40000000f00 */
        /* <DEDUP_REMOVED lines=10> */
[----:B---3--:R1:W-:Y:S02]  /*55770*/  STL.64 [R1+0x55c0], R4 ;  /* 0x0055c00401007387 */ /* 0x0083e40000100a00 */
[----:B0-----:R-:W-:Y:S01]  /*55780*/  IMAD.MOV.U32 R6, RZ, RZ, R10 ;  /* 0x000000ffff067224 */ /* 0x001fe200078e000a */
[----:B-1----:R-:W2:Y:S01]  /*55790*/  LDL.LU R4, [R1+0xa0] ;  /* 0x0000a00001047983 */ /* 0x002ea20000300800 */
[----:B------:R-:W2:Y:S02]  /*557a0*/  LDL.LU R5, [R1+0xa4] ;  /* 0x0000a40001057983 */ /* 0x000ea40000300800 */
[----:B------:R-:W3:Y:S01]  /*557b0*/  LDL.LU R10, [R1+0x5614] ;  /* 0x00561400010a7983 */ /* 0x000ee20000300800 */
[----:B------:R-:W-:-:S02]  /*557c0*/  MOV R7, R11 ;  /* 0x0000000b00077202 */ /* 0x000fc40000000f00 */
[----:B------:R-:W3:Y:S03]  /*557d0*/  LDL.LU R11, [R1+0x5610] ;  /* 0x00561000010b7983 */ /* 0x000ee60000300800 */
[----:B------:R-:W-:Y:S01]  /*557e0*/  STL.64 [R1+0x55e8], R6 ;  /* 0x0055e80601007387 */ /* 0x000fe20000100a00 */
[C---:B---3--:R-:W-:Y:S01]  /*557f0*/  HMMA.16816.F32 R16, R12.reuse, R10, R16 ;  /* 0x0000000a0c10723c */ /* 0x048fe20000001810 */
        /* <DEDUP_REMOVED lines=45> */
[C---:B---3--:R-:W-:Y:S01]  /*55ad0*/  HMMA.16816.F32 R16, R12.reuse, R18, R20 ;  /* 0x000000120c10723c */ /* 0x048fe20000001814 */
[----:B------:R-:W3:Y:S11]  /*55ae0*/  LDL.LU.64 R20, [R1+0x5598] ;  /* 0x0055980001147983 */ /* 0x000ef60000300a00 */
[----:B------:R-:W-:Y:S11]  /*55af0*/  @!UPT UIADD3 URZ, URZ, URZ, URZ ;  /* 0x0000003f3f3ff290 */ /* 0x000ff6000fffe03f */
[----:B------:R-:W-:Y:S01]  /*55b00*/  STL.64 [R1+0x140], R16 ;  /* 0x0001401001007387 */ /* 0x000fe20000100a00 */
[----:B------:R0:W-:Y:S03]  /*55b10*/  STL.64 [R1+0x148], R18 ;  /* 0x0001481201007387 */ /* 0x0001e60000100a00 */
[----:B0-----:R-:W4:Y:S01]  /*55b20*/  LDL.LU.64 R18, [R1+0x5590] ;  /* 0x0055900001127983 */ /* 0x001f220000300a00 */
[----:B------:R-:W4:Y:S02]  /*55b30*/  LDL.LU.64 R16, [R1+0x5588] ;  /* 0x0055880001107983 */ /* 0x000f240000300a00 */
[----:B----4-:R-:W-:Y:S01]  /*55b40*/  HMMA.16816.F32 R12, R12, R26, R16 ;  /* 0x0000001a0c0c723c */ /* 0x010fe20000001810 */
[----:B------:R-:W2:Y:S01]  /*55b50*/  LDL.LU.64 R18, [R1+0x5580] ;  /* 0x0055800001127983 */ /* 0x000ea20000300a00 */
[----:B------:R-:W2:Y:S02]  /*55b60*/  LDL.LU.64 R16, [R1+0x5578] ;  /* 0x0055780001107983 */ /* 0x000ea40000300a00 */
[----:B------:R0:W-:Y:S02]  /*55b70*/  STL.64 [R1+0x5560], R26 ;  /* 0x0055601a01007387 */ /* 0x0001e40000100a00 */
[----:B0-----:R-:W4:Y:S11]  /*55b80*/  LDL.64 R26, [R1+0x18] ;  /* 0x00001800011a7983 */ /* 0x001f360000100a00 */
[----:B------:R-:W-:Y:S06]  /*55b90*/  @!UPT UIADD3 URZ, URZ, URZ, URZ ;  /* 0x0000003f3f3ff290 */ /* 0x000fec000fffe03f */
[----:B------:R-:W-:Y:S01]  /*55ba0*/  STL.64 [R1+0xe0], R12 ;  /* 0x0000e00c01007387 */ /* 0x000fe20000100a00 */
[----:B------:R-:W-:Y:S02]  /*55bb0*/  STL.64 [R1+0xe8], R14 ;  /* 0x0000e80e01007387 */ /* 0x000fe40000100a00 */
[----:B------:R-:W-:Y:S02]  /*55bc0*/  STL.64 [R1+0x5570], R10 ;  /* 0x0055700a01007387 */ /* 0x000fe40000100a00 */
[----:B------:R0:W-:Y:S01]  /*55bd0*/  STL [R1+0x5568], R8 ;  /* 0x0055680801007387 */ /* 0x0001e20000100800 */
[----:B--2---:R-:W-:Y:S11]  /*55be0*/  HMMA.16816.F32 R4, R16, R10, R4 ;  /* 0x0000000a1004723c */ /* 0x004ff60000001804 */
[----:B------:R-:W-:Y:S11]  /*55bf0*/  @!UPT UIADD3 URZ, URZ, URZ, URZ ;  /* 0x0000003f3f3ff290 */ /* 0x000ff6000fffe03f */
[----:B------:R-:W-:Y:S01]  /*55c00*/  @!UPT UIADD3 URZ, URZ, URZ, URZ ;  /* 0x0000003f3f3ff290 */ /* 0x000fe2000fffe03f */
[----:B------:R-:W-:Y:S01]  /*55c10*/  STL.64 [R1+0xa0], R4 ;  /* 0x0000a00401007387 */ /* 0x000fe20000100a00 */
[----:B------:R-:W-:Y:S02]  /*55c20*/  STL.64 [R1+0xa8], R6 ;  /* 0x0000a80601007387 */ /* 0x000fe40000100a00 */
[----:B------:R-:W1:Y:S04]  /*55c30*/  LDSM.16.MT88.4 R4, [R28+0x13000] ;  /* 0x013000001c04783b */ /* 0x000e680000004200 */
[----:B0-----:R-:W2:Y:S01]  /*55c40*/  LDL.LU R8, [R1+0x1b0] ;  /* 0x0001b00001087983 */ /* 0x001ea20000300800 */
[----:B------:R-:W2:Y:S01]  /*55c50*/  LDL.LU R9, [R1+0x1b4] ;  /* 0x0001b40001097983 */ /* 0x000ea20000300800 */
[----:B------:R-:W2:Y:S02]  /*55c60*/  LDL.LU R10, [R1+0x1b8] ;  /* 0x0001b800010a7983 */ /* 0x000ea40000300800 */
[----:B------:R-:W2:Y:S02]  /*55c70*/  LDL.LU R11, [R1+0x1bc] ;  /* 0x0001bc00010b7983 */ /* 0x000ea40000300800 */
[----:B------:R-:W2:Y:S01]  /*55c80*/  LDL R15, [R1+0xe10] ;  /* 0x000e1000010f7983 */ /* 0x000ea20000100800 */
[----:B-1----:R0:W-:Y:S01]  /*55c90*/  STL.64 [R1+0x5488], R6 ;  /* 0x0054880601007387 */ /* 0x0021e20000100a00 */
[----:B------:R3:W-:Y:S02]  /*55ca0*/  STL.64 [R1+0x5480], R4 ;  /* 0x0054800401007387 */ /* 0x0007e40000100a00 */
[----:B0-----:R-:W-:Y:S01]  /*55cb0*/  IMAD.MOV.U32 R6, RZ, RZ, R2 ;  /* 0x000000ffff067224 */ /* 0x001fe200078e0002 */
[----:B------:R-:W-:-:S02]  /*55cc0*/  MOV R7, R0 ;  /* 0x0000000000077202 */ /* 0x000fc40000000f00 */
[----:B---3--:R-:W-:Y:S02]  /*55cd0*/  MOV R4, R21 ;  /* 0x0000001500047202 */ /* 0x008fe40000000f00 */
[----:B------:R-:W-:Y:S01]  /*55ce0*/  MOV R5, R20 ;  /* 0x0000001400057202 */ /* 0x000fe20000000f00 */
[----:B------:R-:W-:Y:S04]  /*55cf0*/  STL.64 [R1+0x54c0], R6 ;  /* 0x0054c00601007387 */ /* 0x000fe80000100a00 */
[----:B------:R0:W-:Y:S02]  /*55d00*/  STL.64 [R1+0x54b8], R4 ;  /* 0x0054b80401007387 */ /* 0x0001e40000100a00 */
        /* <DEDUP_REMOVED lines=8> */
[----:B----4-:R-:W-:Y:S01]  /*55d90*/  MOV R2, R27 ;  /* 0x0000001b00027202 */ /* 0x010fe20000000f00 */
[----:B--2---:R-:W-:Y:S01]  /*55da0*/  HMMA.16816.F32 R8, R16, R26, R8 ;  /* 0x0000001a1008723c */ /* 0x004fe20000001808 */
[----:B---3--:R0:W-:Y:S01]  /*55db0*/  STL.64 [R1+0x54d0], R6 ;  /* 0x0054d00601007387 */ /* 0x0081e20000100a00 */
[----:B------:R1:W-:Y:S03]  /*55dc0*/  STL.64 [R1+0x54c8], R4 ;  /* 0x0054c80401007387 */ /* 0x0003e60000100a00 */
[----:B0-----:R-:W2:Y:S01]  /*55dd0*/  LDL.LU.64 R6, [R1+0x48] ;  /* 0x0000480001067983 */ /* 0x001ea20000300a00 */
[----:B-1----:R-:W-:-:S02]  /*55de0*/  MOV R4, R26 ;  /* 0x0000001a00047202 */ /* 0x002fc40000000f00 */
[----:B------:R-:W0:Y:S11]  /*55df0*/  LDSM.16.MT88.4 R24, [R28+0x13080] ;  /* 0x013080001c18783b */ /* 0x000e360000004200 */
[----:B------:R-:W-:Y:S04]  /*55e00*/  @!UPT UIADD3 URZ, URZ, URZ, URZ ;  /* 0x0000003f3f3ff290 */ /* 0x000fe8000fffe03f */
[----:B------:R-:W-:Y:S01]  /*55e10*/  STL.64 [R1+0x110], R8 ;  /* 0x0001100801007387 */ /* 0x000fe20000100a00 */
[----:B------:R1:W-:Y:S04]  /*55e20*/  STL.64 [R1+0x118], R10 ;  /* 0x0001180a01007387 */ /* 0x0003e80000100a00 */
[----:B-1----:R-:W3:Y:S01]  /*55e30*/  LDL.LU.64 R10, [R1+0x5570] ;  /* 0x00557000010a7983 */ /* 0x002ee20000300a00 */
[----:B------:R-:W4:Y:S01]  /*55e40*/  LDL.LU R8, [R1+0x5568] ;  /* 0x0055680001087983 */ /* 0x000f220000300800 */
[----:B0-----:R-:W-:Y:S02]  /*55e50*/  MOV R14, R25 ;  /* 0x00000019000e7202 */ /* 0x001fe40000000f00 */
[----:B------:R-:W-:Y:S02]  /*55e60*/  MOV R13, R26 ;  /* 0x0000001a000d7202 */ /* 0x000fe40000000f00 */
[----:B------:R-:W-:-:S02]  /*55e70*/  MOV R12, R27 ;  /* 0x0000001b000c7202 */ /* 0x000fc40000000f00 */
[----:B------:R-:W2:Y:S01]  /*55e80*/  LDL.LU.64 R26, [R1+0x5560] ;  /* 0x00556000011a7983 */ /* 0x000ea20000300a00 */
[----:B------:R-:W-:Y:S02]  /*55e90*/  STL.64 [R1+0x54e0], R14 ;  /* 0x0054e00e01007387 */ /* 0x000fe40000100a00 */
[----:B------:R0:W-:Y:S02]  /*55ea0*/  STL.64 [R1+0x54d8], R12 ;  /* 0x0054d80c01007387 */ /* 0x0001e40000100a00 */
[----:B0-----:R-:W2:Y:S01]  /*55eb0*/  LDL.LU R12, [R1+0x1f0] ;  /* 0x0001f000010c7983 */ /* 0x001ea20000300800 */
[----:B------:R-:W2:Y:S02]  /*55ec0*/  LDL.LU R13, [R1+0x1f4] ;  /* 0x0001f400010d7983 */ /* 0x000ea40000300800 */
[----:B------:R-:W2:Y:S02]  /*55ed0*/  LDL.LU R14, [R1+0x1f8] ;  /* 0x0001f800010e7983 */ /* 0x000ea40000300800 */
[----:B------:R-:W2:Y:S02]  /*55ee0*/  LDL.LU R15, [R1+0x1fc] ;  /* 0x0001fc00010f7983 */ /* 0x000ea40000300800 */
[----:B--2---:R0:W-:Y:S01]  /*55ef0*/  STL.64 [R1+0x54f0], R14 ;  /* 0x0054f00e01007387 */ /* 0x0041e20000100a00 */
[----:B------:R1:W-:Y:S02]  /*55f00*/  STL.64 [R1+0x54e8], R12 ;  /* 0x0054e80c01007387 */ /* 0x0003e40000100a00 */
[----:B0-----:R-:W-:Y:S01]  /*55f10*/  IMAD.MOV.U32 R14, RZ, RZ, R4 ;  /* 0x000000ffff0e7224 */ /* 0x001fe200078e0004 */
[----:B------:R-:W-:-:S05]  /*55f20*/  MOV R15, R2 ;  /* 0x00000002000f7202 */ /* 0x000fca0000000f00 */
[----:B------:R0:W-:Y:S01]  /*55f30*/  STL.64 [R1+0x5548], R14 ;  /* 0x0055480e01007387 */ /* 0x0001e20000100a00 */
[----:B-1----:R-:W2:Y:S02]  /*55f40*/  LDL.LU R12, [R1+0x270] ;  /* 0x00027000010c7983 */ /* 0x002ea40000300800 */
[----:B------:R-:W2:Y:S01]  /*55f50*/  LDL.LU R13, [R1+0x274] ;  /* 0x00027400010d7983 */ /* 0x000ea20000300800 */
[----:B0-----:R-:W2:Y:S01]  /*55f60*/  LDL.LU R14, [R1+0x278] ;  /* 0x00027800010e7983 */ /* 0x001ea20000300800 */
[----:B------:R-:W2:Y:S02]  /*55f70*/  LDL.LU R15, [R1+0x27c] ;  /* 0x00027c00010f7983 */ /* 0x000ea40000300800 */
[----:B------:R-:W-:Y:S02]  /*55f80*/  STL [R1+0x5430], R28 ;  /* 0x0054301c01007387 */ /* 0x000fe40000100800 */
[----:B------:R-:W-:Y:S01]  /*55f90*/  IMAD.MOV.U32 R0, RZ, RZ, R24 ;  /* 0x000000ffff007224 */ /* 0x000fe200078e0018 */
[C---:B--2---:R-:W-:Y:S08]  /*55fa0*/  HMMA.16816.F32 R12, R16.reuse, R6, R12 ;  /* 0x00000006100c723c */ /* 0x044ff0000000180c */
[----:B------:R-:W-:Y:S11]  /*55fb0*/  HMMA.16816.F32 R16, R16, R26, R20 ;  /* 0x0000001a1010723c */ /* 0x000ff60000001814 */
[----:B------:R-:W-:Y:S04]  /*55fc0*/  @!UPT UIADD3 URZ, URZ, URZ, URZ ;  /* 0x0000003f3f3ff290 */ /* 0x000fe8000fffe03f */
[----:B------:R0:W-:Y:S01]  /*55fd0*/  STL.64 [R1+0x130], R12 ;  /* 0x0001300c01007387 */ /* 0x0001e20000100a00 */
[----:B------:R1:W-:Y:S03]  /*55fe0*/  STL.64 [R1+0x138], R14 ;  /* 0x0001380e01007387 */ /* 0x0003e60000100a00 */
[----:B0-----:R-:W3:Y:S01]  /*55ff0*/  LDL.LU R12, [R1+0x250] ;  /* 0x00025000010c7983 */ /* 0x001ee20000300800 */
[----:B------:R-:W3:Y:S02]  /*56000*/  LDL.LU R13, [R1+0x254] ;  /* 0x00025400010d7983 */ /* 0x000ee40000300800 */
[----:B-1----:R-:W3:Y:S02]  /*56010*/  LDL.LU R14, [R1+0x258] ;  /* 0x00025800010e7983 */ /* 0x002ee40000300800 */
[----:B------:R-:W3:Y:S01]  /*56020*/  LDL.LU R15, [R1+0x25c] ;  /* 0x00025c00010f7983 */ /* 0x000ee20000300800 */
[----:B------:R0:W-:Y:S01]  /*56030*/  STL.64 [R1+0x5540], R6 ;  /* 0x0055400601007387 */ /* 0x0001e20000100a00 */
[----:B------:R-:W2:Y:S02]  /*56040*/  LDL.LU R4, [R1+0x240] ;  /* 0x0002400001047983 */ /* 0x000ea40000300800 */
[----:B------:R-:W2:Y:S01]  /*56050*/  LDL.LU R5, [R1+0x244] ;  /* 0x0002440001057983 */ /* 0x000ea20000300800 */
[----:B0-----:R-:W2:Y:S01]  /*56060*/  LDL.LU R6, [R1+0x248] ;  /* 0x0002480001067983 */ /* 0x001ea20000300800 */
[----:B------:R-:W2:Y:S02]  /*56070*/  LDL.LU R7, [R1+0x24c] ;  /* 0x00024c0001077983 */ /* 0x000ea40000300800 */
[----:B------:R-:W3:Y:S02]  /*56080*/  LDL.LU.64 R22, [R1+0x5558] ;  /* 0x0055580001167983 */ /* 0x000ee40000300a00 */
[----:B------:R-:W3:Y:S01]  /*56090*/  LDL.LU.64 R20, [R1+0x5550] ;  /* 0x0055500001147983 */ /* 0x000ee20000300a00 */
        /* <DEDUP_REMOVED lines=9> */
[----:B----4-:R-:W4:Y:S01]  /*56130*/  LDL.LU R18, [R1+0x1e8] ;  /* 0x0001e80001127983 */ /* 0x010f220000300800 */
[----:B------:R-:W4:Y:S03]  /*56140*/  LDL.LU R19, [R1+0x1ec] ;  /* 0x0001ec0001137983 */ /* 0x000f260000300800 */
        /* <DEDUP_REMOVED lines=41> */
[----:B------:R-:W-:Y:S02]  /*563e0*/  STL.64 [R1+0x98], R22 ;  /* 0x0000981601007387 */ /* 0x000fe40000100a00 */
        /* <DEDUP_REMOVED lines=16> */
[----:B------:R-:W3:Y:S01]  /*564f0*/  LDL.LU.64 R12, [R1+0x54e8] ;  /* 0x0054e800010c7983 */ /* 0x000ee20000300a00 */
[----:B------:R-:W-:Y:S01]  /*56500*/  MOV R23, R2 ;  /* 0x0000000200177202 */ /* 0x000fe20000000f00 */
[----:B------:R-:W-:Y:S01]  /*56510*/  MOV R2, R6 ;  /* 0x0000000600027202 */ /* 0x000fe20000000f00 */
        /* <DEDUP_REMOVED lines=8> */
[----:B------:R-:W4:Y:S02]  /*565a0*/  LDL.LU.64 R12, [R1+0x54d8] ;  /* 0x0054d800010c7983 */ /* 0x000f240000300a00 */
[----:B------:R-:W2:Y:S02]  /*565b0*/  LDL.LU.64 R6, [R1+0x54d0] ;  /* 0x0054d00001067983 */ /* 0x000ea40000300a00 */
[----:B------:R-:W2:Y:S02]  /*565c0*/  LDL.LU.64 R4, [R1+0x54c8] ;  /* 0x0054c80001047983 */ /* 0x000ea40000300a00 */
[----:B--2---:R-:W-:Y:S01]  /*565d0*/  HMMA.16816.F32 R24, R24, R22, R4 ;  /* 0x000000161818723c */ /* 0x004fe20000001804 */
[----:B------:R-:W2:Y:S01]  /*565e0*/  LDL.LU.64 R6, [R1+0x54c0] ;  /* 0x0054c00001067983 */ /* 0x000ea20000300a00 */
[----:B------:R-:W2:Y:S03]  /*565f0*/  LDL.LU.64 R4, [R1+0x54b8] ;  /* 0x0054b80001047983 */ /* 0x000ea60000300a00 */
[----:B------:R-:W0:Y:S04]  /*56600*/  LDSM.16.MT88.4 R20, [R29+0x14000] ;  /* 0x014000001d14783b */ /* 0x000e280000004200 */
[----:B0-----:R4:W-:Y:S11]  /*56610*/  STL.64 [R1+0x5408], R22 ;  /* 0x0054081601007387 */ /* 0x0019f60000100a00 */
[----:B------:R-:W-:Y:S03]  /*56620*/  @!UPT UIADD3 URZ, URZ, URZ, URZ ;  /* 0x0000003f3f3ff290 */ /* 0x000fe6000fffe03f */
[----:B------:R-:W-:Y:S02]  /*56630*/  STL.64 [R1+0x150], R24 ;  /* 0x0001501801007387 */ /* 0x000fe40000100a00 */
[----:B------:R-:W-:Y:S02]  /*56640*/  STL.64 [R1+0x158], R26 ;  /* 0x0001581a01007387 */ /* 0x000fe40000100a00 */
[----:B------:R0:W-:Y:S01]  /*56650*/  STL.64 [R1+0x5400], R20 ;  /* 0x0054001401007387 */ /* 0x0001e20000100a00 */
[----:B---3--:R-:W-:Y:S01]  /*56660*/  LDSM.16.M88.4 R24, [R15+0x28280] ;  /* 0x028280000f18783b */ /* 0x008fe20000000200 */
[----:B----4-:R-:W-:Y:S02]  /*56670*/  MOV R22, R13 ;  /* 0x0000000d00167202 */ /* 0x010fe40000000f00 */
[----:B------:R-:W-:Y:S01]  /*56680*/  MOV R23, R12 ;  /* 0x0000000c00177202 */ /* 0x000fe20000000f00 */
[----:B0-----:R-:W-:Y:S01]  /*56690*/  IMAD.MOV.U32 R20, RZ, RZ, R0 ;  /* 0x000000ffff147224 */ /* 0x001fe200078e0000 */
[----:B------:R-:W-:Y:S01]  /*566a0*/  MOV R21, R14 ;  /* 0x0000000e00157202 */ /* 0x000fe20000000f00 */
[----:B------:R-:W3:Y:S02]  /*566b0*/  LDL.LU R0, [R1+0x54b4] ;  /* 0x0054b40001007983 */ /* 0x000ee40000300800 */
[----:B------:R0:W-:Y:S02]  /*566c0*/  STL.64 [R1+0x5440], R22 ;  /* 0x0054401601007387 */ /* 0x0001e40000100a00 */
[----:B------:R-:W-:Y:S04]  /*566d0*/  STL.64 [R1+0x5438], R20 ;  /* 0x0054381401007387 */ /* 0x000fe80000100a00 */
[----:B0-----:R-:W4:Y:S01]  /*566e0*/  LDL.LU.64 R22, [R1+0x28] ;  /* 0x0000280001167983 */ /* 0x001f220000300a00 */
[----:B------:R-:W-:Y:S02]  /*566f0*/  STL.64 [R1+0x5498], R10 ;  /* 0x0054980a01007387 */ /* 0x000fe40000100a00 */
[----:B------:R-:W-:Y:S01]  /*56700*/  STL [R1+0x5490], R8 ;  /* 0x0054900801007387 */ /* 0x000fe20000100800 */
[----:B--2---:R-:W-:Y:S11]  /*56710*/  HMMA.16816.F32 R16, R4, R10, R16 ;  /* 0x0000000a0410723c */ /* 0x004ff60000001810 */
[----:B------:R-:W-:Y:S11]  /*56720*/  @!UPT UIADD3 URZ, URZ, URZ, URZ ;  /* 0x0000003f3f3ff290 */ /* 0x000ff6000fffe03f */
[----:B------:R-:W-:Y:S01]  /*56730*/  @!UPT UIADD3 URZ, URZ, URZ, URZ ;  /* 0x0000003f3f3ff290 */ /* 0x000fe2000fffe03f */
[----:B------:R-:W-:Y:S01]  /*56740*/  STL.64 [R1+0x190], R16 ;  /* 0x0001901001007387 */ /* 0x000fe20000100a00 */
[----:B------:R-:W-:Y:S02]  /*56750*/  STL.64 [R1+0x198], R18 ;  /* 0x0001981201007387 */ /* 0x000fe40000100a00 */
[----:B------:R-:W0:Y:S02]  /*56760*/  LDSM.16.M88.4 R16, [R15+0x20280] ;  /* 0x020280000f10783b */ /* 0x000e240000000200 */
[----:B0-----:R-:W-:Y:S02]  /*56770*/  STL.64 [R1], R16 ;  /* 0x0000001001007387 */ /* 0x001fe40000100a00 */
[----:B------:R-:W-:Y:S02]  /*56780*/  STL.64 [R1+0x8], R18 ;  /* 0x0000081201007387 */ /* 0x000fe40000100a00 */
[----:B------:R-:W0:Y:S02]  /*56790*/  LDSM.16.M88.4 R16, [R15+0x30280] ;  /* 0x030280000f10783b */ /* 0x000e240000000200 */
[----:B------:R-:W1:Y:S04]  /*567a0*/  LDSM.16.M88.4 R12, [R15+0x38280] ;  /* 0x038280000f0c783b */ /* 0x000e680000000200 */
[----:B0-----:R-:W-:Y:S01]  /*567b0*/  STL.64 [R1+0x60], R16 ;  /* 0x0000601001007387 */ /* 0x001fe20000100a00 */
[----:B------:R-:W-:Y:S02]  /*567c0*/  STL.64 [R1+0x70], R24 ;  /* 0x0000701801007387 */ /* 0x000fe40000100a00 */
[----:B------:R-:W-:Y:S02]  /*567d0*/  STL.64 [R1+0x78], R26 ;  /* 0x0000781a01007387 */ /* 0x000fe40000100a00 */
[----:B------:R-:W-:Y:S02]  /*567e0*/  STL.64 [R1+0x68], R18 ;  /* 0x0000681201007387 */ /* 0x000fe40000100a00 */
[----:B------:R-:W-:-:S02]  /*567f0*/  IMAD.MOV.U32 R28, RZ, RZ, R17 ;  /* 0x000000ffff1c7224 */ /* 0x000fc400078e0011 */
[----:B------:R-:W0:Y:S04]  /*56800*/  LDSM.16.MT88.4 R16, [R29+0x14080] ;  /* 0x014080001d10783b */ /* 0x000e280000004200 */
[----:B-1----:R1:W-:Y:S01]  /*56810*/  STL.64 [R1+0x50], R12 ;  /* 0x0000500c01007387 */ /* 0x0023e20000100a00 */
[----:B------:R-:W-:Y:S01]  /*56820*/  MOV R21, R12 ;  /* 0x0000000c00157202 */ /* 0x000fe20000000f00 */
[----:B------:R2:W-:Y:S01]  /*56830*/  STL.64 [R1+0x58], R14 ;  /* 0x0000580e01007387 */ /* 0x0005e20000100a00 */
[----:B------:R-:W-:Y:S01]  /*56840*/  MOV R20, R13 ;  /* 0x0000000d00147202 */ /* 0x000fe20000000f00 */
[----:B-1----:R-:W3:Y:S01]  /*56850*/  LDL.LU R12, [R1+0x2b0] ;  /* 0x0002b000010c7983 */ /* 0x002ee20000300800 */
[----:B------:R-:W3:Y:S02]  /*56860*/  LDL.LU R13, [R1+0x2b4] ;  /* 0x0002b400010d7983 */ /* 0x000ee40000300800 */
[----:B--2---:R-:W2:Y:S02]  /*56870*/  LDL.LU R14, [R1+0x2b8] ;  /* 0x0002b800010e7983 */ /* 0x004ea40000300800 */
[----:B------:R-:W2:Y:S01]  /*56880*/  LDL.LU R15, [R1+0x2bc] ;  /* 0x0002bc00010f7983 */ /* 0x000ea20000300800 */
[----:B----4-:R-:W-:Y:S01]  /*56890*/  STL.64 [R1+0x54a8], R22 ;  /* 0x0054a81601007387 */ /* 0x010fe20000100a00 */
[----:B------:R-:W-:Y:S03]  /*568a0*/  STL.64 [R1+0x54a0], R20 ;  /* 0x0054a01401007387 */ /* 0x000fe60000100a00 */
[----:B0-----:R0:W-:Y:S01]  /*568b0*/  STL.64 [R1+0x53d8], R18 ;  /* 0x0053d81201007387 */ /* 0x0011e20000100a00 */
[----:B------:R-:W-:Y:S01]  /*568c0*/  STL.64 [R1+0x53d0], R16 ;  /* 0x0053d01001007387 */ /* 0x000fe20000100a00 */
[----:B0-----:R-:W-:-:S02]  /*568d0*/  MOV R18, R2 ;  /* 0x0000000200127202 */ /* 0x001fc40000000f00 */
[----:B------:R-:W4:Y:S01]  /*568e0*/  LDL.LU R2, [R1+0x54b0] ;  /* 0x0054b00001027983 */ /* 0x000f220000300800 */
[----:B------:R-:W2:Y:S02]  /*568f0*/  LDL.LU R24, [R1+0x280] ;  /* 0x0002800001187983 */ /* 0x000ea40000300800 */
[----:B------:R-:W2:Y:S02]  /*56900*/  LDL.LU R25, [R1+0x284] ;  /* 0x0002840001197983 */ /* 0x000ea40000300800 */
[----:B------:R-:W2:Y:S01]  /*56910*/  LDL.LU R26, [R1+0x288] ;  /* 0x00028800011a7983 */ /* 0x000ea20000300800 */
[----:B------:R-:W2:Y:S01]  /*56920*/  LDL.LU R27, [R1+0x28c] ;  /* 0x00028c00011b7983 */ /* 0x000ea20000300800 */
[----:B------:R-:W-:Y:S02]  /*56930*/  IMAD.MOV.U32 R19, RZ, RZ, R9 ;  /* 0x000000ffff137224 */ /* 0x000fe400078e0009 */
[----:B------:R-:W3:Y:S02]  /*56940*/  LDL.LU R8, [R1+0x2a0] ;  /* 0x0002a00001087983 */ /* 0x000ee40000300800 */
[----:B------:R-:W3:Y:S01]  /*56950*/  LDL.LU R9, [R1+0x2a4] ;  /* 0x0002a40001097983 */ /* 0x000ee20000300800 */
[----:B------:R-:W3:Y:S01]  /*56960*/  LDL.LU R10, [R1+0x2a8] ;  /* 0x0002a800010a7983 */ /* 0x000ee20000300800 */
[----:B------:R-:W3:Y:S02]  /*56970*/  LDL.LU R11, [R1+0x2ac] ;  /* 0x0002ac00010b7983 */ /* 0x000ee40000300800 */
[----:B------:R-:W3:Y:S02]  /*56980*/  LDL.LU R20, [R1+0x320] ;  /* 0x0003200001147983 */ /* 0x000ee40000300800 */
[----:B------:R-:W3:Y:S01]  /*56990*/  LDL.LU R21, [R1+0x324] ;  /* 0x0003240001157983 */ /* 0x000ee20000300800 */
[----:B------:R-:W3:Y:S01]  /*569a0*/  LDL.LU R22, [R1+0x328] ;  /* 0x0003280001167983 */ /* 0x000ee20000300800 */
[----:B------:R-:W3:Y:S03]  /*569b0*/  LDL.LU R23, [R1+0x32c] ;  /* 0x00032c0001177983 */ /* 0x000ee60000300800 */
[----:B--2---:R-:W-:Y:S01]  /*569c0*/  STL.64 [R1+0x5450], R26 ;  /* 0x0054501a01007387 */ /* 0x004fe20000100a00 */
[----:B------:R0:W-:Y:S03]  /*569d0*/  STL.64 [R1+0x5448], R24 ;  /* 0x0054481801007387 */ /* 0x0001e60000100a00 */
[----:B0-----:R-:W2:Y:S01]  /*569e0*/  LDL.LU R24, [R1+0x290] ;  /* 0x0002900001187983 */ /* 0x001ea20000300800 */
[----:B------:R-:W2:Y:S01]  /*569f0*/  LDL.LU R25, [R1+0x294] ;  /* 0x0002940001197983 */ /* 0x000ea20000300800 */
[----:B----4-:R-:W-:-:S02]  /*56a00*/  MOV R26, R2 ;  /* 0x00000002001a7202 */ /* 0x010fc40000000f00 */
[----:B---3--:R-:W-:-:S05]  /*56a10*/  MOV R27, R0 ;  /* 0x00000000001b7202 */ /* 0x008fca0000000f00 */
[----:B------:R0:W-:Y:S04]  /*56a20*/  STL.64 [R1+0x5460], R26 ;  /* 0x0054601a01007387 */ /* 0x0001e80000100a00 */
[----:B--2---:R1:W-:Y:S01]  /*56a30*/  STL.64 [R1+0x5458], R24 ;  /* 0x0054581801007387 */ /* 0x0043e20000100a00 */
[----:B0-----:R-:W2:Y:S02]  /*56a40*/  LDL.LU.64 R26, [R1+0x18] ;  /* 0x00001800011a7983 */ /* 0x001ea40000300a00 */
[----:B------:R-:W3:Y:S02]  /*56a50*/  LDL R17, [R1+0x1704] ;  /* 0x0017040001117983 */ /* 0x000ee40000100800 */
[----:B------:R-:W-:Y:S01]  /*56a60*/  STL [R1+0x52b8], R29 ;  /* 0x0052b81d01007387 */ /* 0x000fe20000100800 */
[C---:B--2---:R-:W-:Y:S11]  /*56a70*/  HMMA.16816.F32 R12, R4.reuse, R26, R12 ;  /* 0x0000001a040c723c */ /* 0x044ff6000000180c */
[----:B------:R-:W-:Y:S11]  /*56a80*/  @!UPT UIADD3 URZ, URZ, URZ, URZ ;  /* 0x0000003f3f3ff290 */ /* 0x000ff6000fffe03f */
[----:B------:R-:W-:Y:S01]  /*56a90*/  @!UPT UIADD3 URZ, URZ, URZ, URZ ;  /* 0x0000003f3f3ff290 */ /* 0x000fe2000fffe03f */
[----:B------:R-:W-:Y:S01]  /*56aa0*/  STL.64 [R1+0x1b0], R12 ;  /* 0x0001b00c01007387 */ /* 0x000fe20000100a00 */
[----:B------:R-:W-:Y:S01]  /*56ab0*/  MOV R2, R14 ;  /* 0x0000000e00027202 */ /* 0x000fe20000000f00 */
[----:B------:R-:W-:Y:S02]  /*56ac0*/  IMAD.MOV.U32 R0, RZ, RZ, R15 ;  /* 0x000000ffff007224 */ /* 0x000fe400078e000f */
[----:B------:R-:W0:Y:S01]  /*56ad0*/  LDSM.16.MT88.4 R12, [R3+0x14000] ;  /* 0x01400000030c783b */ /* 0x000e220000004200 */
[----:B------:R2:W-:Y:S02]  /*56ae0*/  STL.64 [R1+0x5478], R26 ;  /* 0x0054781a01007387 */ /* 0x0005e40000100a00 */
[----:B-1----:R-:W4:Y:S02]  /*56af0*/  LDL.LU R24, [R1+0x2e0] ;  /* 0x0002e00001187983 */ /* 0x002f240000300800 */
[----:B------:R-:W4:Y:S01]  /*56b00*/  LDL.LU R25, [R1+0x2e4] ;  /* 0x0002e40001197983 */ /* 0x000f220000300800 */
[----:B--2---:R-:W4:Y:S01]  /*56b10*/  LDL.LU R26, [R1+0x2e8] ;  /* 0x0002e800011a7983 */ /* 0x004f220000300800 */
[----:B------:R-:W4:Y:S02]  /*56b20*/  LDL.LU R27, [R1+0x2ec] ;  /* 0x0002ec00011b7983 */ /* 0x000f240000300800 */
[----:B------:R-:W-:Y:S02]  /*56b30*/  STL [R1+0x5374], R0 ;  /* 0x0053740001007387 */ /* 0x000fe40000100800 */
[----:B------:R-:W-:Y:S01]  /*56b40*/  STL [R1+0x5370], R2 ;  /* 0x0053700201007387 */ /* 0x000fe20000100800 */
[----:B0-----:R-:W-:Y:S01]  /*56b50*/  STL.64 [R1+0x5390], R14 ;  /* 0x0053900e01007387 */ /* 0x001fe20000100a00 */
        /* <DEDUP_REMOVED lines=11> */
[----:B------:R-:W2:Y:S11]  /*56c10*/  LDL.LU R15, [R1+0x2dc] ;  /* 0x0002dc00010f7983 */ /* 0x000eb60000300800 */
[----:B------:R-:W-:Y:S02]  /*56c20*/  @!UPT UIADD3 URZ, URZ, URZ, URZ ;  /* 0x0000003f3f3ff290 */ /* 0x000fe4000fffe03f */
[----:B------:R-:W-:Y:S01]  /*56c30*/  STL.64 [R1+0x200], R20 ;  /* 0x0002001401007387 */ /* 0x000fe20000100a00 */
[----:B------:R0:W-:Y:S03]  /*56c40*/  STL.64 [R1+0x208], R22 ;  /* 0x0002081601007387 */ /* 0x0001e60000100a00 */
[----:B0-----:R-:W2:Y:S01]  /*56c50*/  LDL.LU.64 R22, [R1+0x54a8] ;  /* 0x0054a80001167983 */ /* 0x001ea20000300a00 */
[----:B------:R-:W3:Y:S01]  /*56c60*/  LDL.LU.64 R20, [R1+0x54a0] ;  /* 0x0054a00001147983 */ /* 0x000ee20000300a00 */
[----:B--2---:R-:W-:Y:S02]  /*56c70*/  HMMA.16816.F32 R4, R4, R22, R8 ;  /* 0x000000160404723c */ /* 0x004fe40000001808 */
[----:B------:R-:W4:Y:S01]  /*56c80*/  LDL.LU.64 R10, [R1+0x5498] ;  /* 0x00549800010a7983 */ /* 0x000f220000300a00 */
[----:B------:R-:W2:Y:S11]  /*56c90*/  LDL.LU R8, [R1+0x5490] ;  /* 0x0054900001087983 */ /* 0x000eb60000300800 */
[----:B------:R-:W-:Y:S09]  /*56ca0*/  @!UPT UIADD3 URZ, URZ, URZ, URZ ;  /* 0x0000003f3f3ff290 */ /* 0x000ff2000fffe03f */
[----:B------:R-:W-:Y:S01]  /*56cb0*/  STL.64 [R1+0x80], R4 ;  /* 0x0000800401007387 */ /* 0x000fe20000100a00 */
[----:B------:R0:W-:Y:S03]  /*56cc0*/  STL.64 [R1+0x88], R6 ;  /* 0x0000880601007387 */ /* 0x0001e60000100a00 */
[----:B0-----:R-:W4:Y:S01]  /*56cd0*/  LDL.LU.64 R6, [R1+0x5488] ;  /* 0x0054880001067983 */ /* 0x001f220000300a00 */
[----:B------:R-:W4:Y:S02]  /*56ce0*/  LDL.LU.64 R4, [R1+0x5480] ;  /* 0x0054800001047983 */ /* 0x000f240000300a00 */
[----:B----4-:R-:W-:Y:S11]  /*56cf0*/  HMMA.16816.F32 R24, R4, R10, R24 ;  /* 0x0000000a0418723c */ /* 0x010ff60000001818 */
[----:B------:R-:W-:Y:S11]  /*56d00*/  @!UPT UIADD3 URZ, URZ, URZ, URZ ;  /* 0x0000003f3f3ff290 */ /* 0x000ff6000fffe03f */
[----:B------:R-:W-:Y:S01]  /*56d10*/  @!UPT UIADD3 URZ, URZ, URZ, URZ ;  /* 0x0000003f3f3ff290 */ /* 0x000fe2000fffe03f */
[----:B------:R-:W-:Y:S01]  /*56d20*/  STL [R1+0x244], R25 ;  /* 0x0002441901007387 */ /* 0x000fe20000100800 */
[----:B------:R0:W-:Y:S03]  /*56d30*/  STL.64 [R1+0x248], R26 ;  /* 0x0002481a01007387 */ /* 0x0001e60000100a00 */
[----:B0-----:R-:W4:Y:S01]  /*56d40*/  LDL.LU.64 R26, [R1+0x5478] ;  /* 0x00547800011a7983 */ /* 0x001f220000300a00 */
[----:B------:R-:W-:-:S05]  /*56d50*/  MOV R29, R24 ;  /* 0x00000018001d7202 */ /* 0x000fca0000000f00 */
[----:B------:R-:W-:Y:S01]  /*56d60*/  STL [R1+0x52bc], R29 ;  /* 0x0052bc1d01007387 */ /* 0x000fe20000100800 */
[----:B----4-:R-:W-:Y:S11]  /*56d70*/  HMMA.16816.F32 R12, R4, R26, R12 ;  /* 0x0000001a040c723c */ /* 0x010ff6000000180c */
[----:B------:R-:W-:Y:S11]  /*56d80*/  @!UPT UIADD3 URZ, URZ, URZ, URZ ;  /* 0x0000003f3f3ff290 */ /* 0x000ff6000fffe03f */
[----:B------:R-:W-:Y:S01]  /*56d90*/  @!UPT UIADD3 URZ, URZ, URZ, URZ ;  /* 0x0000003f3f3ff290 */ /* 0x000fe2000fffe03f */
[----:B------:R-:W-:Y:S01]  /*56da0*/  STL.64 [R1+0x2a0], R12 ;  /* 0x0002a00c01007387 */ /* 0x000fe20000100a00 */
[----:B------:R0:W-:Y:S03]  /*56db0*/  STL.64 [R1+0x2a8], R14 ;  /* 0x0002a80e01007387 */ /* 0x0001e60000100a00 */
[----:B0-----:R-:W4:Y:S01]  /*56dc0*/  LDL.LU.64 R14, [R1+0x5470] ;  /* 0x00547000010e7983 */ /* 0x001f220000300a00 */
[----:B------:R-:W4:Y:S01]  /*56dd0*/  LDL.LU.64 R12, [R1+0x5468] ;  /* 0x00546800010c7983 */ /* 0x000f220000300a00 */
[----:B------:R-:W-:Y:S02]  /*56de0*/  MOV R9, R26 ;  /* 0x0000001a00097202 */ /* 0x000fe40000000f00 */
[----:B------:R-:W-:Y:S02]  /*56df0*/  MOV R16, R27 ;  /* 0x0000001b00107202 */ /* 0x000fe40000000f00 */
[----:B------:R-:W2:Y:S01]  /*56e00*/  LDL.LU.64 R26, [R1+0x5460] ;  /* 0x00546000011a7983 */ /* 0x000ea20000300a00 */
[----:B------:R-:W2:Y:S01]  /*56e10*/  LDL.LU.64 R24, [R1+0x5458] ;  /* 0x0054580001187983 */ /* 0x000ea20000300a00 */
[----:B------:R-:W-:-:S02]  /*56e20*/  MOV R2, R22 ;  /* 0x0000001600027202 */ /* 0x000fc40000000f00 */
[----:B------:R-:W-:Y:S01]  /*56e30*/  MOV R0, R23 ;  /* 0x0000001700007202 */ /* 0x000fe20000000f00 */
[C---:B----4-:R-:W-:Y:S08]  /*56e40*/  HMMA.16816.F32 R12, R4.reuse, R18, R12 ;  /* 0x00000012040c723c */ /* 0x050ff0000000180c */
[----:B--2---:R-:W-:Y:S11]  /*56e50*/  HMMA.16816.F32 R4, R4, R22, R24 ;  /* 0x000000160404723c */ /* 0x004ff60000001818 */
[----:B------:R-:W-:Y:S04]  /*56e60*/  @!UPT UIADD3 URZ, URZ, URZ, URZ ;  /* 0x0000003f3f3ff290 */ /* 0x000fe8000fffe03f */
[----:B------:R3:W-:Y:S01]  /*56e70*/  STL.64 [R1+0x2d0], R12 ;  /* 0x0002d00c01007387 */ /* 0x0007e20000100a00 */
[----:B------:R-:W-:Y:S02]  /*56e80*/  STL.64 [R1+0x2d8], R14 ;  /* 0x0002d80e01007387 */ /* 0x000fe40000100a00 */
[----:B---3--:R-:W-:Y:S01]  /*56e90*/  IMAD.MOV.U32 R12, RZ, RZ, R21 ;  /* 0x000000ffff0c7224 */ /* 0x008fe200078e0015 */
[----:B------:R-:W-:-:S05]  /*56ea0*/  MOV R13, R20 ;  /* 0x00000014000d7202 */ /* 0x000fca0000000f00 */
[----:B------:R0:W-:Y:S04]  /*56eb0*/  STL.64 [R1+0x53e0], R12 ;  /* 0x0053e00c01007387 */ /* 0x0001e80000100a00 */
[----:B0-----:R-:W2:Y:S01]  /*56ec0*/  LDL.LU R12, [R1+0x330] ;  /* 0x00033000010c7983 */ /* 0x001ea20000300800 */
[----:B------:R-:W2:Y:S02]  /*56ed0*/  LDL.LU R13, [R1+0x334] ;  /* 0x00033400010d7983 */ /* 0x000ea40000300800 */
[----:B------:R-:W2:Y:S02]  /*56ee0*/  LDL.LU R14, [R1+0x338] ;  /* 0x00033800010e7983 */ /* 0x000ea40000300800 */
[----:B------:R-:W2:Y:S01]  /*56ef0*/  LDL.LU R15, [R1+0x33c] ;  /* 0x00033c00010f7983 */ /* 0x000ea20000300800 */
[----:B------:R-:W3:Y:S01]  /*56f00*/  LDL.LU.64 R26, [R1+0x5450] ;  /* 0x00545000011a7983 */ /* 0x000ee20000300a00 */
[----:B------:R-:W3:Y:S02]  /*56f10*/  LDL.LU.64 R24, [R1+0x5448] ;  /* 0x0054480001187983 */ /* 0x000ee40000300a00 */
[----:B------:R-:W3:Y:S02]  /*56f20*/  LDL.LU.64 R22, [R1+0x5440] ;  /* 0x0054400001167983 */ /* 0x000ee40000300a00 */
[----:B------:R-:W3:Y:S01]  /*56f30*/  LDL.LU.64 R20, [R1+0x5438] ;  /* 0x0054380001147983 */ /* 0x000ee20000300a00 */
[----:B------:R-:W-:Y:S01]  /*56f40*/  STL.64 [R1+0x290], R4 ;  /* 0x0002900401007387 */ /* 0x000fe20000100a00 */
[----:B------:R0:W-:Y:S02]  /*56f50*/  STL [R1+0x298], R6 ;  /* 0x0002980601007387 */ /* 0x0001e40000100800 */
[----:B0-----:R-:W-:-:S02]  /*56f60*/  MOV R6, R9 ;  /* 0x0000000900067202 */ /* 0x001fc40000000f00 */
[----:B------:R-:W4:Y:S01]  /*56f70*/  LDL.LU R9, [R1+0x5434] ;  /* 0x0054340001097983 */ /* 0x000f220000300800 */
[----:B---3--:R-:W-:Y:S11]  /*56f80*/  HMMA.16816.F32 R24, R20, R10, R24 ;  /* 0x0000000a1418723c */ /* 0x008ff60000001818 */
[----:B------:R-:W-:Y:S11]  /*56f90*/  @!UPT UIADD3 URZ, URZ, URZ, URZ ;  /* 0x0000003f3f3ff290 */ /* 0x000ff6000fffe03f */
[----:B------:R-:W-:Y:S01]  /*56fa0*/  @!UPT UIADD3 URZ, URZ, URZ, URZ ;  /* 0x0000003f3f3ff290 */ /* 0x000fe2000fffe03f */
[----:B------:R-:W-:Y:S01]  /*56fb0*/  STL.64 [R1+0x280], R24 ;  /* 0x0002801801007387 */ /* 0x000fe20000100a00 */
[----:B------:R-:W-:Y:S02]  /*56fc0*/  STL.64 [R1+0x288], R26 ;  /* 0x0002881a01007387 */ /* 0x000fe40000100a00 */
[----:B------:R-:W0:Y:S02]  /*56fd0*/  LDSM.16.MT88.4 R24, [R3+0x14080] ;  /* 0x014080000318783b */ /* 0x000e240000004200 */
[----:B0-----:R-:W-:Y:S02]  /*56fe0*/  STL.64 [R1+0x5368], R26 ;  /* 0x0053681a01007387 */ /* 0x001fe40000100a00 */
[----:B------:R0:W-:Y:S02]  /*56ff0*/  STL.64 [R1+0x5360], R24 ;  /* 0x0053601801007387 */ /* 0x0001e40000100a00 */
[----:B0-----:R-:W3:Y:S01]  /*57000*/  LDL.LU R24, [R1+0x310] ;  /* 0x0003100001187983 */ /* 0x001ee20000300800 */
[----:B------:R-:W3:Y:S01]  /*57010*/  LDL.LU R25, [R1+0x314] ;  /* 0x0003140001197983 */ /* 0x000ee20000300800 */
[----:B----4-:R-:W-:Y:S01]  /*57020*/  MOV R26, R9 ;  /* 0x00000009001a7202 */ /* 0x010fe20000000f00 */
[----:B------:R-:W-:-:S02]  /*57030*/  IMAD.MOV.U32 R27, RZ, RZ, R8 ;  /* 0x000000ffff1b7224 */ /* 0x000fc400078e0008 */
[----:B------:R-:W0:Y:S01]  /*57040*/  LDSM.16.MT88.4 R8, [R17+0x14000] ;  /* 0x014000001108783b */ /* 0x000e220000004200 */
[----:B------:R-:W-:Y:S01]  /*57050*/  IMAD.MOV.U32 R29, RZ, RZ, R7 ;  /* 0x000000ffff1d7224 */ /* 0x000fe200078e0007 */
[----:B------:R-:W-:Y:S02]  /*57060*/  MOV R7, R16 ;  /* 0x0000001000077202 */ /* 0x000fe40000000f00 */
[----:B0-----:R-:W-:Y:S01]  /*57070*/  STL.64 [R1+0x5328], R10 ;  /* 0x0053280a01007387 */ /* 0x001fe20000100a00 */
[----:B------:R3:W-:Y:S04]  /*57080*/  STL.64 [R1+0x5320], R8 ;  /* 0x0053200801007387 */ /* 0x0007e80000100a00 */
[C---:B---3--:R-:W-:Y:S01]  /*57090*/  HMMA.16816.F32 R8, R20.reuse, R6, R24 ;  /* 0x000000061408723c */ /* 0x048fe20000001818 */
[----:B------:R-:W0:Y:S04]  /*570a0*/  LDSM.16.MT88.4 R4, [R17+0x14080] ;  /* 0x014080001104783b */ /* 0x000e280000004200 */
[----:B0-----:R-:W-:Y:S11]  /*570b0*/  STL.64 [R1+0x52d8], R6 ;  /* 0x0052d80601007387 */ /* 0x001ff60000100a00 */
[----:B------:R-:W-:Y:S07]  /*570c0*/  @!UPT UIADD3 URZ, URZ, URZ, URZ ;  /* 0x0000003f3f3ff290 */ /* 0x000fee000fffe03f */
[----:B------:R-:W-:Y:S02]  /*570d0*/  STL.64 [R1+0x270], R8 ;  /* 0x0002700801007387 */ /* 0x000fe40000100a00 */
[----:B------:R-:W-:Y:S02]  /*570e0*/  STL.64 [R1+0x278], R10 ;  /* 0x0002780a01007387 */ /* 0x000fe40000100a00 */
[----:B------:R0:W-:Y:S02]  /*570f0*/  STL.64 [R1+0x52d0], R4 ;  /* 0x0052d00401007387 */ /* 0x0001e40000100a00 */
[----:B0-----:R-:W3:Y:S04]  /*57100*/  LDL R4, [R1+0x70] ;  /* 0x0000700001047983 */ /* 0x001ee80000100800 */
[----:B------:R-:W3:Y:S04]  /*57110*/  LDL R5, [R1+0x74] ;  /* 0x0000740001057983 */ /* 0x000ee80000100800 */
[----:B---3--:R2:W-:Y:S02]  /*57120*/  STL.64 [R1+0x53f8], R4 ;  /* 0x0053f80401007387 */ /* 0x0085e40000100a00 */
[----:B--2---:R-:W-:Y:S02]  /*57130*/  HMMA.16816.F32 R4, R20, R18, R12 ;  /* 0x000000121404723c */ /* 0x004fe4000000180c */
[----:B------:R-:W2:Y:S11]  /*57140*/  LDL.LU R12, [R1+0x1c0] ;  /* 0x0001c000010c7983 */ /* 0x000eb60000300800 */
[----:B------:R-:W-:Y:S10]  /*57150*/  @!UPT UIADD3 URZ, URZ, URZ, URZ ;  /* 0x0000003f3f3ff290 */ /* 0x000ff4000fffe03f */
[----:B------:R0:W-:Y:S01]  /*57160*/  STL.64 [R1+0x2c0], R4 ;  /* 0x0002c00401007387 */ /* 0x0001e20000100a00 */
[----:B------:R1:W-:Y:S02]  /*57170*/  STL.64 [R1+0x2c8], R6 ;  /* 0x0002c80601007387 */ /* 0x0003e40000100a00 */
[----:B------:R-:W2:Y:S02]  /*57180*/  LDL.LU R13, [R1+0x1c4] ;  /* 0x0001c400010d7983 */ /* 0x000ea40000300800 */
[----:B------:R-:W3:Y:S01]  /*57190*/  LDL.LU R14, [R1+0x1c8] ;  /* 0x0001c800010e7983 */ /* 0x000ee20000300800 */
[----:B------:R-:W3:Y:S04]  /*571a0*/  LDL.LU R15, [R1+0x1cc] ;  /* 0x0001cc00010f7983 */ /* 0x000ee80000300800 */
[----:B0-----:R-:W4:Y:S01]  /*571b0*/  LDL.LU R4, [R1+0x2f0] ;  /* 0x0002f00001047983 */ /* 0x001f220000300800 */
[----:B------:R-:W4:Y:S02]  /*571c0*/  LDL.LU R5, [R1+0x2f4] ;  /* 0x0002f40001057983 */ /* 0x000f240000300800 */
[----:B-1----:R-:W2:Y:S02]  /*571d0*/  LDL.LU R6, [R1+0x2f8] ;  /* 0x0002f80001067983 */ /* 0x002ea40000300800 */
[----:B------:R-:W2:Y:S02]  /*571e0*/  LDL.LU R7, [R1+0x2fc] ;  /* 0x0002fc0001077983 */ /* 0x000ea40000300800 */
[----:B--2---:R-:W-:Y:S01]  /*571f0*/  STL.64 [R1+0x5418], R6 ;  /* 0x0054180601007387 */ /* 0x004fe20000100a00 */
[----:B----4-:R-:W-:Y:S02]  /*57200*/  STL.64 [R1+0x5410], R4 ;  /* 0x0054100401007387 */ /* 0x010fe40000100a00 */
[----:B---3--:R-:W-:Y:S02]  /*57210*/  STL.64 [R1+0x53f0], R14 ;  /* 0x0053f00e01007387 */ /* 0x008fe40000100a00 */
[----:B------:R0:W-:Y:S02]  /*57220*/  STL.64 [R1+0x53e8], R12 ;  /* 0x0053e80c01007387 */ /* 0x0001e40000100a00 */
        /* <DEDUP_REMOVED lines=20> */
[----:B0-----:R-:W3:Y:S01]  /*57370*/  LDL.64 R24, [R1] ;  /* 0x0000000001187983 */ /* 0x001ee20000100a00 */
[----:B------:R-:W4:Y:S02]  /*57380*/  LDL.LU R8, [R1+0x100] ;  /* 0x0001000001087983 */ /* 0x000f240000300800 */
[----:B------:R-:W4:Y:S02]  /*57390*/  LDL.LU R9, [R1+0x104] ;  /* 0x0001040001097983 */ /* 0x000f240000300800 */
[----:B------:R-:W3:Y:S01]  /*573a0*/  LDL.LU R10, [R1+0x108] ;  /* 0x00010800010a7983 */ /* 0x000ee20000300800 */
[----:B------:R-:W3:Y:S01]  /*573b0*/  LDL.LU R11, [R1+0x10c] ;  /* 0x00010c00010b7983 */ /* 0x000ee20000300800 */
[----:B------:R-:W-:-:S02]  /*573c0*/  MOV R6, R2 ;  /* 0x0000000200067202 */ /* 0x000fc40000000f00 */
[----:B------:R-:W-:-:S07]  /*573d0*/  MOV R7, R0 ;  /* 0x0000000000077202 */ /* 0x000fce0000000f00 */
[----:B--2---:R-:W-:Y:S01]  /*573e0*/  HMMA.16816.F32 R20, R20, R6, R12 ;  /* 0x000000061414723c */ /* 0x004fe2000000180c */
[----:B---3--:R-:W-:Y:S01]  /*573f0*/  STL.64 [R1+0x53a0], R10 ;  /* 0x0053a00a01007387 */ /* 0x008fe20000100a00 */
[----:B----4-:R0:W-:Y:S03]  /*57400*/  STL.64 [R1+0x5398], R8 ;  /* 0x0053980801007387 */ /* 0x0101e60000100a00 */
[----:B0-----:R-:W2:Y:S01]  /*57410*/  LDL.LU R8, [R1+0xe0] ;  /* 0x0000e00001087983 */ /* 0x001ea20000300800 */
[----:B------:R-:W2:Y:S02]  /*57420*/  LDL.LU R9, [R1+0xe4] ;  /* 0x0000e40001097983 */ /* 0x000ea40000300800 */
[----:B------:R-:W3:Y:S02]  /*57430*/  LDL.LU R10, [R1+0xe8] ;  /* 0x0000e800010a7983 */ /* 0x000ee40000300800 */
[----:B------:R-:W3:Y:S02]  /*57440*/  LDL.LU R11, [R1+0xec] ;  /* 0x0000ec00010b7983 */ /* 0x000ee40000300800 */
[----:B---3--:R-:W-:Y:S01]  /*57450*/  STL.64 [R1+0x53b0], R10 ;  /* 0x0053b00a01007387 */ /* 0x008fe20000100a00 */
[----:B--2---:R0:W-:Y:S03]  /*57460*/  STL.64 [R1+0x53a8], R8 ;  /* 0x0053a80801007387 */ /* 0x0041e60000100a00 */
[----:B0-----:R-:W2:Y:S01]  /*57470*/  LDL R8, [R1+0x60] ;  /* 0x0000600001087983 */ /* 0x001ea20000100800 */
[----:B------:R-:W-:-:S02]  /*57480*/  MOV R9, R28 ;  /* 0x0000001c00097202 */ /* 0x000fc40000000f00 */
[----:B------:R-:W3:Y:S02]  /*57490*/  LDL.LU R28, [R1+0x5430] ;  /* 0x00543000011c7983 */ /* 0x000ee40000300800 */
[----:B------:R-:W4:Y:S01]  /*574a0*/  LDL.LU.64 R14, [R1+0x5428] ;  /* 0x00542800010e7983 */ /* 0x000f220000300a00 */
[----:B------:R-:W4:Y:S01]  /*574b0*/  LDL.LU.64 R12, [R1+0x5420] ;  /* 0x00542000010c7983 */ /* 0x000f220000300a00 */
[----:B------:R-:W2:Y:S02]  /*574c0*/  LDL.LU.64 R6, [R1+0x5418] ;  /* 0x0054180001067983 */ /* 0x000ea40000300a00 */
[----:B------:R-:W2:Y:S02]  /*574d0*/  LDL.LU.64 R4, [R1+0x5410] ;  /* 0x0054100001047983 */ /* 0x000ea40000300a00 */
[----:B------:R-:W-:Y:S01]  /*574e0*/  STL.64 [R1+0x2b0], R20 ;  /* 0x0002b01401007387 */ /* 0x000fe20000100a00 */
[----:B------:R0:W-:Y:S04]  /*574f0*/  STL.64 [R1+0x2b8], R22 ;  /* 0x0002b81601007387 */ /* 0x0001e80000100a00 */
[----:B0-----:R-:W2:Y:S01]  /*57500*/  LDL.LU.64 R22, [R1+0x5408] ;  /* 0x0054080001167983 */ /* 0x001ea20000300a00 */
[----:B------:R-:W2:Y:S02]  /*57510*/  LDL.LU.64 R20, [R1+0x5400] ;  /* 0x0054000001147983 */ /* 0x000ea40000300a00 */
[C---:B--2---:R-:W-:Y:S11]  /*57520*/  HMMA.16816.F32 R4, R20.reuse, R24, R4 ;  /* 0x000000181404723c */ /* 0x044ff60000001804 */
        /* <DEDUP_REMOVED lines=20> */
[----:B------:R0:W-:Y:S01]  /*57670*/  STL.64 [R1+0x2e0], R12 ;  /* 0x0002e00c01007387 */ /* 0x0001e20000100a00 */
[----:B------:R-:W-:Y:S03]  /*57680*/  STL.64 [R1+0x2e8], R14 ;  /* 0x0002e80e01007387 */ /* 0x000fe60000100a00 */
[----:B0-----:R-:W2:Y:S01]  /*57690*/  LDL.LU.64 R12, [R1+0x53e0] ;  /* 0x0053e000010c7983 */ /* 0x001ea20000300a00 */
[----:B------:R0:W-:Y:S03]  /*576a0*/  STL.64 [R1+0x53c0], R8 ;  /* 0x0053c00801007387 */ /* 0x0001e60000100a00 */
        /* <DEDUP_REMOVED lines=18> */
[----:B------:R-:W2:Y:S01]  /*577d0*/  LDL.LU R23, [R1+0x11c] ;  /* 0x00011c0001177983 */ /* 0x000ea20000300800 */
        /* <DEDUP_REMOVED lines=19> */
[----:B--2---:R-:W-:Y:S01]  /*57910*/  HMMA.16816.F32 R16, R16, R12, R8 ;  /* 0x0000000c1010723c */ /* 0x004fe20000001808 */
[----:B------:R-:W2:Y:S01]  /*57920*/  LDL.LU.64 R10, [R1+0x53a0] ;  /* 0x0053a000010a7983 */ /* 0x000ea20000300a00 */
[----:B------:R-:W2:Y:S02]  /*57930*/  LDL.LU.64 R8, [R1+0x5398] ;  /* 0x0053980001087983 */ /* 0x000ea40000300a00 */
[----:B------:R-:W3:Y:S02]  /*57940*/  LDL.LU.64 R14, [R1+0x5390] ;  /* 0x00539000010e7983 */ /* 0x000ee40000300a00 */
[----:B------:R-:W3:Y:S11]  /*57950*/  LDL.LU.64 R12, [R1+0x5388] ;  /* 0x00538800010c7983 */ /* 0x000ef60000300a00 */
[----:B------:R-:W-:Y:S06]  /*57960*/  @!UPT UIADD3 URZ, URZ, URZ, URZ ;  /* 0x0000003f3f3ff290 */ /* 0x000fec000fffe03f */
[----:B------:R0:W-:Y:S01]  /*57970*/  STL.64 [R1+0x210], R16 ;  /* 0x0002101001007387 */ /* 0x0001e20000100a00 */
[----:B------:R1:W-:Y:S03]  /*57980*/  STL.64 [R1+0x218], R18 ;  /* 0x0002181201007387 */ /* 0x0003e60000100a00 */
[----:B0-----:R-:W3:Y:S01]  /*57990*/  LDL.LU R16, [R1+0xa0] ;  /* 0x0000a00001107983 */ /* 0x001ee20000300800 */
[----:B------:R-:W3:Y:S02]  /*579a0*/  LDL.LU R17, [R1+0xa4] ;  /* 0x0000a40001117983 */ /* 0x000ee40000300800 */
[----:B-1----:R-:W3:Y:S02]  /*579b0*/  LDL.LU R18, [R1+0xa8] ;  /* 0x0000a80001127983 */ /* 0x002ee40000300800 */
[----:B------:R-:W3:Y:S02]  /*579c0*/  LDL.LU R19, [R1+0xac] ;  /* 0x0000ac0001137983 */ /* 0x000ee40000300800 */
[----:B------:R-:W-:Y:S01]  /*579d0*/  IMAD.MOV.U32 R0, RZ, RZ, R24 ;  /* 0x000000ffff007224 */ /* 0x000fe200078e0018 */
[----:B------:R-:W-:Y:S01]  /*579e0*/  MOV R2, R25 ;  /* 0x0000001900027202 */ /* 0x000fe20000000f00 */
[C---:B---3--:R-:W-:Y:S11]  /*579f0*/  HMMA.16816.F32 R16, R12.reuse, R24, R16 ;  /* 0x000000180c10723c */ /* 0x048ff60000001810 */
[----:B------:R-:W-:Y:S11]  /*57a00*/  @!UPT UIADD3 URZ, URZ, URZ, URZ ;  /* 0x0000003f3f3ff290 */ /* 0x000ff6000fffe03f */
[----:B------:R-:W-:Y:S01]  /*57a10*/  @!UPT UIADD3 URZ, URZ, URZ, URZ ;  /* 0x0000003f3f3ff290 */ /* 0x000fe2000fffe03f */
[----:B------:R-:W-:Y:S01]  /*57a20*/  STL.64 [R1+0x1f0], R16 ;  /* 0x0001f01001007387 */ /* 0x000fe20000100a00 */
[----:B------:R-:W-:Y:S02]  /*57a30*/  STL.64 [R1+0x1f8], R18 ;  /* 0x0001f81201007387 */ /* 0x000fe40000100a00 */
[----:B------:R-:W0:Y:S01]  /*57a40*/  LDSM.16.MT88.4 R16, [R28+0x14000] ;  /* 0x014000001c10783b */ /* 0x000e220000004200 */
[C---:B------:R-:W-:Y:S01]  /*57a50*/  HMMA.16816.F32 R20, R12.reuse, R4, R20 ;  /* 0x000000040c14723c */ /* 0x040fe20000001814 */
[----:B------:R-:W3:Y:S02]  /*57a60*/  LDL.LU.64 R26, [R1+0x5380] ;  /* 0x00538000011a7983 */ /* 0x000ee40000300a00 */
[----:B------:R-:W3:Y:S02]  /*57a70*/  LDL.LU.64 R24, [R1+0x5378] ;  /* 0x0053780001187983 */ /* 0x000ee40000300a00 */
[----:B0-----:R-:W-:Y:S01]  /*57a80*/  STL.64 [R1+0x52b0], R18 ;  /* 0x0052b01201007387 */ /* 0x001fe20000100a00 */
[----:B------:R0:W-:Y:S03]  /*57a90*/  STL.64 [R1+0x52a8], R16 ;  /* 0x0052a81001007387 */ /* 0x0001e60000100a00 */
[----:B0-----:R-:W2:Y:S01]  /*57aa0*/  LDL.LU.64 R16, [R1+0x50] ;  /* 0x0000500001107983 */ /* 0x001ea20000300a00 */
[----:B------:R-:W4:Y:S11]  /*57ab0*/  LDL.LU R4, [R1+0x150] ;  /* 0x0001500001047983 */ /* 0x000f360000300800 */
[----:B------:R-:W-:Y:S02]  /*57ac0*/  @!UPT UIADD3 URZ, URZ, URZ, URZ ;  /* 0x0000003f3f3ff290 */ /* 0x000fe4000fffe03f */
[----:B------:R-:W-:Y:S02]  /*57ad0*/  STL.64 [R1+0x1e0], R20 ;  /* 0x0001e01401007387 */ /* 0x000fe40000100a00 */
[----:B------:R-:W-:Y:S01]  /*57ae0*/  STL.64 [R1+0x1e8], R22 ;  /* 0x0001e81601007387 */ /* 0x000fe20000100a00 */
[----:B------:R-:W4:Y:S01]  /*57af0*/  LDL.LU R5, [R1+0x154] ;  /* 0x0001540001057983 */ /* 0x000f220000300800 */
[----:B------:R-:W2:Y:S02]  /*57b00*/  LDL.LU R6, [R1+0x158] ;  /* 0x0001580001067983 */ /* 0x000ea40000300800 */
[----:B------:R-:W2:Y:S01]  /*57b10*/  LDL.LU R7, [R1+0x15c] ;  /* 0x00015c0001077983 */ /* 0x000ea20000300800 */
[----:B------:R-:W0:Y:S04]  /*57b20*/  LDSM.16.MT88.4 R20, [R28+0x14080] ;  /* 0x014080001c14783b */ /* 0x000e280000004200 */
[----:B--2---:R-:W-:Y:S01]  /*57b30*/  STL.64 [R1+0x52e8], R6 ;  /* 0x0052e80601007387 */ /* 0x004fe20000100a00 */
[----:B----4-:R1:W-:Y:S03]  /*57b40*/  STL.64 [R1+0x52e0], R4 ;  /* 0x0052e00401007387 */ /* 0x0103e60000100a00 */
[----:B-1----:R-:W3:Y:S01]  /*57b50*/  LDL.64 R4, [R1+0x60] ;  /* 0x0000600001047983 */ /* 0x002ee20000100a00 */
[----:B------:R-:W-:Y:S01]  /*57b60*/  HMMA.16816.F32 R8, R12, R16, R8 ;  /* 0x000000100c08723c */ /* 0x000fe20000001808 */
[----:B0-----:R-:W-:Y:S02]  /*57b70*/  STL.64 [R1+0x5260], R22 ;  /* 0x0052601601007387 */ /* 0x001fe40000100a00 */
[----:B------:R0:W-:Y:S02]  /*57b80*/  STL.64 [R1+0x5258], R20 ;  /* 0x0052581401007387 */ /* 0x0001e40000100a00 */
[----:B0-----:R-:W-:-:S02]  /*57b90*/  MOV R20, R0 ;  /* 0x0000000000147202 */ /* 0x001fc40000000f00 */
[----:B------:R-:W-:Y:S01]  /*57ba0*/  MOV R21, R2 ;  /* 0x0000000200157202 */ /* 0x000fe20000000f00 */
[----:B------:R-:W2:Y:S01]  /*57bb0*/  LDL.LU R0, [R1+0x5374] ;  /* 0x0053740001007983 */ /* 0x000ea20000300800 */
[----:B------:R-:W4:Y:S02]  /*57bc0*/  LDL.LU R2, [R1+0x5370] ;  /* 0x0053700001027983 */ /* 0x000f240000300800 */
[----:B------:R-:W-:Y:S01]  /*57bd0*/  STL [R1+0x51a4], R28 ;  /* 0x0051a41c01007387 */ /* 0x000fe20000100800 */
[----:B---3--:R-:W-:Y:S11]  /*57be0*/  HMMA.16816.F32 R24, R12, R4, R24 ;  /* 0x000000040c18723c */ /* 0x008ff60000001818 */
[----:B------:R-:W-:Y:S11]  /*57bf0*/  @!UPT UIADD3 URZ, URZ, URZ, URZ ;  /* 0x0000003f3f3ff290 */ /* 0x000ff6000fffe03f */
[----:B------:R-:W-:Y:S01]  /*57c00*/  @!UPT UIADD3 URZ, URZ, URZ, URZ ;  /* 0x0000003f3f3ff290 */ /* 0x000fe2000fffe03f */
[----:B------:R-:W-:Y:S01]  /*57c10*/  STL.64 [R1+0x1d0], R24 ;  /* 0x0001d01801007387 */ /* 0x000fe20000100a00 */
[----:B------:R0:W-:Y:S03]  /*57c20*/  STL.64 [R1+0x1d8], R26 ;  /* 0x0001d81a01007387 */ /* 0x0001e60000100a00 */
[----:B0-----:R-:W3:Y:S01]  /*57c30*/  LDL.LU.64 R26, [R1+0x5368] ;  /* 0x00536800011a7983 */ /* 0x001ee20000300a00 */
[----:B------:R-:W3:Y:S02]  /*57c40*/  LDL.LU.64 R24, [R1+0x5360] ;  /* 0x0053600001187983 */ /* 0x000ee40000300a00 */
[----:B------:R-:W-:Y:S02]  /*57c50*/  STL.64 [R1+0x5348], R4 ;  /* 0x0053480401007387 */ /* 0x000fe40000100a00 */
[----:B------:R-:W-:Y:S01]  /*57c60*/  STL.64 [R1+0x1c0], R8 ;  /* 0x0001c00801007387 */ /* 0x000fe20000100a00 */
[----:B------:R-:W-:Y:S01]  /*57c70*/  STL [R1+0x1c8], R10 ;  /* 0x0001c80a01007387 */ /* 0x000fe20000100800 */
[----:B------:R0:W-:Y:S02]  /*57c80*/  STL.64 [R1+0x5330], R16 ;  /* 0x0053301001007387 */ /* 0x0001e40000100a00 */
[----:B------:R-:W2:Y:S02]  /*57c90*/  LDL.LU R12, [R1+0x200] ;  /* 0x00020000010c7983 */ /* 0x000ea40000300800 */
[----:B------:R-:W2:Y:S01]  /*57ca0*/  LDL.LU R13, [R1+0x204] ;  /* 0x00020400010d7983 */ /* 0x000ea20000300800 */
[----:B------:R-:W2:Y:S01]  /*57cb0*/  LDL.LU R14, [R1+0x208] ;  /* 0x00020800010e7983 */ /* 0x000ea20000300800 */
[----:B------:R-:W2:Y:S03]  /*57cc0*/  LDL.LU R15, [R1+0x20c] ;  /* 0x00020c00010f7983 */ /* 0x000ea60000300800 */
[----:B0-----:R-:W2:Y:S01]  /*57cd0*/  LDL.LU R16, [R1+0xb0] ;  /* 0x0000b00001107983 */ /* 0x001ea20000300800 */
[----:B------:R-:W2:Y:S02]  /*57ce0*/  LDL.LU R17, [R1+0xb4] ;  /* 0x0000b40001117983 */ /* 0x000ea40000300800 */
[----:B------:R-:W2:Y:S02]  /*57cf0*/  LDL.LU R18, [R1+0xb8] ;  /* 0x0000b80001127983 */ /* 0x000ea40000300800 */
[----:B------:R-:W2:Y:S01]  /*57d00*/  LDL.LU R19, [R1+0xbc] ;  /* 0x0000bc0001137983 */ /* 0x000ea20000300800 */
[----:B------:R-:W2:Y:S01]  /*57d10*/  LDL.LU R4, [R1+0xc0] ;  /* 0x0000c00001047983 */ /* 0x000ea20000300800 */
[----:B------:R-:W2:Y:S02]  /*57d20*/  LDL.LU R5, [R1+0xc4] ;  /* 0x0000c40001057983 */ /* 0x000ea40000300800 */
[----:B------:R-:W2:Y:S02]  /*57d30*/  LDL.LU R6, [R1+0xc8] ;  /* 0x0000c80001067983 */ /* 0x000ea40000300800 */
[----:B------:R-:W2:Y:S02]  /*57d40*/  LDL.LU R7, [R1+0xcc] ;  /* 0x0000cc0001077983 */ /* 0x000ea40000300800 */
[----:B------:R-:W-:Y:S01]  /*57d50*/  IMAD.MOV.U32 R28, RZ, RZ, R11 ;  /* 0x000000ffff1c7224 */ /* 0x000fe200078e000b */
[----:B--2---:R-:W-:Y:S01]  /*57d60*/  STL.64 [R1+0x5358], R6 ;  /* 0x0053580601007387 */ /* 0x004fe20000100a00 */
[----:B------:R0:W-:Y:S03]  /*57d70*/  STL.64 [R1+0x5350], R4 ;  /* 0x0053500401007387 */ /* 0x0001e60000100a00 */
[----:B0-----:R-:W3:Y:S01]  /*57d80*/  LDL.LU R4, [R1+0xd0] ;  /* 0x0000d00001047983 */ /* 0x001ee20000300800 */
[----:B------:R-:W3:Y:S02]  /*57d90*/  LDL.LU R5, [R1+0xd4] ;  /* 0x0000d40001057983 */ /* 0x000ee40000300800 */
[----:B------:R-:W3:Y:S02]  /*57da0*/  LDL.LU R6, [R1+0xd8] ;  /* 0x0000d80001067983 */ /* 0x000ee40000300800 */
[----:B------:R-:W3:Y:S01]  /*57db0*/  LDL.LU R7, [R1+0xdc] ;  /* 0x0000dc0001077983 */ /* 0x000ee20000300800 */
[----:B------:R-:W-:Y:S01]  /*57dc0*/  STL.64 [R1+0x5340], R18 ;  /* 0x0053401201007387 */ /* 0x000fe20000100a00 */
[----:B------:R0:W-:Y:S03]  /*57dd0*/  STL.64 [R1+0x5338], R16 ;  /* 0x0053381001007387 */ /* 0x0001e60000100a00 */
[----:B0-----:R-:W2:Y:S01]  /*57de0*/  LDL.LU.64 R16, [R1+0x70] ;  /* 0x0000700001107983 */ /* 0x001ea20000300a00 */
[----:B------:R-:W2:Y:S02]  /*57df0*/  LDL.LU R8, [R1+0x90] ;  /* 0x0000900001087983 */ /* 0x000ea40000300800 */
[----:B------:R-:W2:Y:S02]  /*57e00*/  LDL.LU R9, [R1+0x94] ;  /* 0x0000940001097983 */ /* 0x000ea40000300800 */
[----:B------:R-:W2:Y:S01]  /*57e10*/  LDL.LU R10, [R1+0x98] ;  /* 0x00009800010a7983 */ /* 0x000ea20000300800 */
[----:B------:R-:W2:Y:S01]  /*57e20*/  LDL.LU R11, [R1+0x9c] ;  /* 0x00009c00010b7983 */ /* 0x000ea20000300800 */
[----:B------:R-:W-:Y:S02]  /*57e30*/  STL.64 [R1+0x52c8], R14 ;  /* 0x0052c80e01007387 */ /* 0x000fe40000100a00 */
        /* <DEDUP_REMOVED lines=24> */
[----:B------:R-:W-:Y:S01]  /*57fc0*/  STL [R1+0x51a8], R28 ;  /* 0x0051a81c01007387 */ /* 0x000fe20000100800 */
[----:B------:R-:W-:Y:S02]  /*57fd0*/  STL.64 [R1+0x1a0], R4 ;  /* 0x0001a00401007387 */ /* 0x000fe40000100a00 */
[----:B------:R0:W-:Y:S02]  /*57fe0*/  STL.64 [R1+0x1a8], R6 ;  /* 0x0001a80601007387 */ /* 0x0001e40000100a00 */
[----:B0-----:R-:W3:Y:S01]  /*57ff0*/  LDL.LU.64 R6, [R1+0x5358] ;  /* 0x0053580001067983 */ /* 0x001ee20000300a00 */
[----:B------:R-:W3:Y:S02]  /*58000*/  LDL.LU.64 R4, [R1+0x5350] ;  /* 0x0053500001047983 */ /* 0x000ee40000300a00 */
        /* <DEDUP_REMOVED lines=13> */
[----:B------:R0:W-:Y:S01]  /*580e0*/  STL [R1+0x170], R16 ;  /* 0x0001701001007387 */ /* 0x0001e20000100800 */
[----:B------:R-:W-:Y:S01]  /*580f0*/  STL.64 [R1+0x178], R18 ;  /* 0x0001781201007387 */ /* 0x000fe20000100a00 */
[----:B------:R-:W-:Y:S02]  /*58100*/  MOV R28, R17 ;  /* 0x00000011001c7202 */ /* 0x000fe40000000f00 */
[----:B0-----:R-:W3:Y:S02]  /*58110*/  LDL.LU.64 R16, [R1+0x5330] ;  /* 0x0053300001107983 */ /* 0x001ee40000300a00 */
[----:B---3--:R-:W-:Y:S02]  /*58120*/  HMMA.16816.F32 R24, R24, R16, R8 ;  /* 0x000000101818723c */ /* 0x008fe40000001808 */
[----:B------:R-:W2:Y:S01]  /*58130*/  LDL.LU.64 R10, [R1+0x5328] ;  /* 0x00532800010a7983 */ /* 0x000ea20000300a00 */
[----:B------:R-:W2:Y:S11]  /*58140*/  LDL.LU.64 R8, [R1+0x5320] ;  /* 0x0053200001087983 */ /* 0x000eb60000300a00 */
[----:B------:R-:W-:Y:S09]  /*58150*/  @!UPT UIADD3 URZ, URZ, URZ, URZ ;  /* 0x0000003f3f3ff290 */ /* 0x000ff2000fffe03f */
        /* <DEDUP_REMOVED lines=37> */
[----:B----4-:R-:W-:Y:S01]  /*583b0*/  IMAD.MOV.U32 R10, RZ, RZ, R2 ;  /* 0x000000ffff0a7224 */ /* 0x010fe200078e0002 */
[----:B------:R-:W-:Y:S01]  /*583c0*/  MOV R11, R0 ;  /* 0x00000000000b7202 */ /* 0x000fe20000000f00 */
[----:B--2---:R-:W-:Y:S01]  /*583d0*/  HMMA.16816.F32 R20, R4, R20, R12 ;  /* 0x000000140414723c */ /* 0x004fe2000000180c */
[----:B------:R-:W2:Y:S01]  /*583e0*/  LDL.LU.64 R14, [R1+0x52c8] ;  /* 0x0052c800010e7983 */ /* 0x000ea20000300a00 */
[----:B------:R-:W2:Y:S11]  /*583f0*/  LDL.LU.64 R12, [R1+0x52c0] ;  /* 0x0052c000010c7983 */ /* 0x000eb60000300a00 */
[----:B------:R-:W-:Y:S10]  /*58400*/  @!UPT UIADD3 URZ, URZ, URZ, URZ ;  /* 0x0000003f3f3ff290 */ /* 0x000ff4000fffe03f */
[----:B------:R0:W-:Y:S01]  /*58410*/  STL.64 [R1+0x20], R20 ;  /* 0x0000201401007387 */ /* 0x0001e20000100a00 */
[----:B------:R-:W-:-:S03]  /*58420*/  MOV R2, R22 ;  /* 0x0000001600027202 */ /* 0x000fc60000000f00 */
[----:B0-----:R-:W4:Y:S01]  /*58430*/  LDL.LU R20, [R1+0x290] ;  /* 0x0002900001147983 */ /* 0x001f220000300800 */
[----:B------:R-:W4:Y:S02]  /*58440*/  LDL.LU R21, [R1+0x294] ;  /* 0x0002940001157983 */ /* 0x000f240000300800 */
[----:B------:R-:W2:Y:S01]  /*58450*/  LDL.LU R22, [R1+0x298] ;  /* 0x0002980001167983 */ /* 0x000ea20000300800 */
[----:B------:R-:W-:Y:S01]  /*58460*/  MOV R0, R23 ;  /* 0x0000001700007202 */ /* 0x000fe20000000f00 */
[----:B------:R-:W-:Y:S02]  /*58470*/  IMAD.MOV.U32 R23, RZ, RZ, R29 ;  /* 0x000000ffff177224 */ /* 0x000fe400078e001d */
[----:B------:R-:W4:Y:S01]  /*58480*/  LDL.LU R29, [R1+0x52bc] ;  /* 0x0052bc00011d7983 */ /* 0x000f220000300800 */
[----:B---3--:R-:W-:Y:S03]  /*58490*/  HMMA.16816.F32 R8, R4, R24, R8 ;  /* 0x000000180408723c */ /* 0x008fe60000001808 */
[----:B--2---:R-:W-:Y:S01]  /*584a0*/  STL.64 [R1+0x5270], R22 ;  /* 0x0052701601007387 */ /* 0x004fe20000100a00 */
[----:B----4-:R0:W-:Y:S03]  /*584b0*/  STL.64 [R1+0x5268], R20 ;  /* 0x0052681401007387 */ /* 0x0101e60000100a00 */
[----:B------:R-:W-:Y:S01]  /*584c0*/  STL [R1+0x51a0], R2 ;  /* 0x0051a00201007387 */ /* 0x000fe20000100800 */
[----:B------:R-:W-:Y:S11]  /*584d0*/  STL.64 [R1+0x52a0], R24 ;  /* 0x0052a01801007387 */ /* 0x000ff60000100a00 */
[----:B------:R-:W-:Y:S04]  /*584e0*/  @!UPT UIADD3 URZ, URZ, URZ, URZ ;  /* 0x0000003f3f3ff290 */ /* 0x000fe8000fffe03f */
[----:B------:R-:W-:Y:S01]  /*584f0*/  STL.64 [R1+0x110], R8 ;  /* 0x0001100801007387 */ /* 0x000fe20000100a00 */
[----:B------:R1:W-:Y:S01]  /*58500*/  STL.64 [R1+0x118], R10 ;  /* 0x0001180a01007387 */ /* 0x0003e20000100a00 */
[----:B0-----:R-:W-:Y:S02]  /*58510*/  MOV R20, R19 ;  /* 0x0000001300147202 */ /* 0x001fe40000000f00 */
[----:B------:R-:W-:-:S07]  /*58520*/  MOV R21, R18 ;  /* 0x0000001200157202 */ /* 0x000fce0000000f00 */
[----:B-1----:R-:W-:Y:S01]  /*58530*/  HMMA.16816.F32 R8, R4, R20, R12 ;  /* 0x000000140408723c */ /* 0x002fe2000000180c */
[----:B------:R0:W-:Y:S01]  /*58540*/  STL.64 [R1+0x5288], R20 ;  /* 0x0052881401007387 */ /* 0x0001e20000100a00 */
[----:B------:R-:W-:-:S03]  /*58550*/  MOV R24, R29 ;  /* 0x0000001d00187202 */ /* 0x000fc60000000f00 */
        /* <DEDUP_REMOVED lines=8> */
[----:B------:R-:W2:Y:S02]  /*585e0*/  LDL.LU R25, [R1+0x244] ;  /* 0x0002440001197983 */ /* 0x000ea40000300800 */
[----:B------:R-:W2:Y:S01]  /*585f0*/  LDL.LU R26, [R1+0x248] ;  /* 0x00024800011a7983 */ /* 0x000ea20000300800 */
[----:B------:R-:W2:Y:S04]  /*58600*/  LDL.LU R27, [R1+0x24c] ;  /* 0x00024c00011b7983 */ /* 0x000ea80000300800 */
[----:B----4-:R-:W0:Y:S04]  /*58610*/  LDSM.16.MT88.4 R12, [R29+0x15000] ;  /* 0x015000001d0c783b */ /* 0x010e280000004200 */
[----:B---3--:R-:W-:Y:S01]  /*58620*/  STL.64 [R1+0x5298], R22 ;  /* 0x0052981601007387 */ /* 0x008fe20000100a00 */
[----:B--2---:R1:W-:Y:S03]  /*58630*/  STL.64 [R1+0x5290], R20 ;  /* 0x0052901401007387 */ /* 0x0043e60000100a00 */
[----:B------:R-:W2:Y:S04]  /*58640*/  LDSM.16.MT88.4 R8, [R29+0x15080] ;  /* 0x015080001d08783b */ /* 0x000ea80000004200 */
[----:B-1----:R-:W3:Y:S01]  /*58650*/  LDL.LU.64 R20, [R1] ;  /* 0x0000000001147983 */ /* 0x002ee20000300a00 */
[----:B------:R-:W4:Y:S03]  /*58660*/  LDL R2, [R1+0x1704] ;  /* 0x0017040001027983 */ /* 0x000f260000100800 */
[----:B0-----:R-:W-:Y:S01]  /*58670*/  STL.64 [R1+0x5240], R14 ;  /* 0x0052400e01007387 */ /* 0x001fe20000100a00 */
        /* <DEDUP_REMOVED lines=13> */
[----:B0-----:R-:W2:Y:S01]  /*58750*/  LDL.LU R8, [R1+0x80] ;  /* 0x0000800001087983 */ /* 0x001ea20000300800 */
[----:B------:R-:W2:Y:S02]  /*58760*/  LDL.LU R9, [R1+0x84] ;  /* 0x0000840001097983 */ /* 0x000ea40000300800 */
[----:B------:R-:W2:Y:S02]  /*58770*/  LDL.LU R10, [R1+0x88] ;  /* 0x00008800010a7983 */ /* 0x000ea40000300800 */
[----:B------:R-:W2:Y:S02]  /*58780*/  LDL.LU R11, [R1+0x8c] ;  /* 0x00008c00010b7983 */ /* 0x000ea40000300800 */
[----:B------:R-:W-:Y:S01]  /*58790*/  IMAD.MOV.U32 R23, RZ, RZ, R16 ;  /* 0x000000ffff177224 */ /* 0x000fe200078e0010 */
[----:B------:R-:W-:Y:S01]  /*587a0*/  MOV R22, R17 ;  /* 0x0000001100167202 */ /* 0x000fe20000000f00 */
[----:B--2---:R-:W-:Y:S11]  /*587b0*/  HMMA.16816.F32 R4, R4, R16, R8 ;  /* 0x000000100404723c */ /* 0x004ff60000001808 */
[----:B------:R-:W-:Y:S11]  /*587c0*/  @!UPT UIADD3 URZ, URZ, URZ, URZ ;  /* 0x0000003f3f3ff290 */ /* 0x000ff6000fffe03f */
[----:B------:R-:W-:Y:S01]  /*587d0*/  @!UPT UIADD3 URZ, URZ, URZ, URZ ;  /* 0x0000003f3f3ff290 */ /* 0x000fe2000fffe03f */
[----:B------:R-:W-:Y:S01]  /*587e0*/  STL.64 [R1+0x100], R4 ;  /* 0x0001000401007387 */ /* 0x000fe20000100a00 */
[----:B------:R-:W-:Y:S02]  /*587f0*/  STL.64 [R1+0x108], R6 ;  /* 0x0001080601007387 */ /* 0x000fe40000100a00 */
[----:B------:R-:W3:Y:S02]  /*58800*/  LDL.LU.64 R18, [R1+0x52b0] ;  /* 0x0052b00001127983 */ /* 0x000ee40000300a00 */
[----:B------:R-:W3:Y:S01]  /*58810*/  LDL.LU.64 R16, [R1+0x52a8] ;  /* 0x0052a80001107983 */ /* 0x000ee20000300a00 */
[----:B------:R-:W0:Y:S04]  /*58820*/  LDSM.16.MT88.4 R4, [R3+0x15000] ;  /* 0x015000000304783b */ /* 0x000e280000004200 */
[----:B------:R-:W2:Y:S01]  /*58830*/  LDL.LU R8, [R1+0x2c0] ;  /* 0x0002c00001087983 */ /* 0x000ea20000300800 */
[----:B------:R-:W2:Y:S02]  /*58840*/  LDL.LU R9, [R1+0x2c4] ;  /* 0x0002c40001097983 */ /* 0x000ea40000300800 */
[----:B------:R-:W2:Y:S02]  /*58850*/  LDL.LU R10, [R1+0x2c8] ;  /* 0x0002c800010a7983 */ /* 0x000ea40000300800 */
[----:B------:R-:W2:Y:S01]  /*58860*/  LDL.LU R11, [R1+0x2cc] ;  /* 0x0002cc00010b7983 */ /* 0x000ea20000300800 */
[----:B0-----:R0:W-:Y:S01]  /*58870*/  STL.64 [R1+0x51b8], R6 ;  /* 0x0051b80601007387 */ /* 0x0011e20000100a00 */
[----:B------:R1:W-:Y:S03]  /*58880*/  STL.64 [R1+0x51b0], R4 ;  /* 0x0051b00401007387 */ /* 0x0003e60000100a00 */
[----:B0-----:R-:W2:Y:S04]  /*58890*/  LDL R6, [R1+0x58] ;  /* 0x0000580001067983 */ /* 0x001ea80000100800 */
[----:B------:R-:W2:Y:S01]  /*588a0*/  LDL R7, [R1+0x5c] ;  /* 0x00005c0001077983 */ /* 0x000ea20000100800 */
[----:B-1----:R-:W-:-:S02]  /*588b0*/  MOV R4, R23 ;  /* 0x0000001700047202 */ /* 0x002fc40000000f00 */
[----:B------:R-:W-:Y:S01]  /*588c0*/  MOV R5, R22 ;  /* 0x0000001600057202 */ /* 0x000fe20000000f00 */
[C---:B---3--:R-:W-:Y:S11]  /*588d0*/  HMMA.16816.F32 R24, R16.reuse, R20, R24 ;  /* 0x000000141018723c */ /* 0x048ff60000001818 */
[----:B------:R-:W-:Y:S11]  /*588e0*/  @!UPT UIADD3 URZ, URZ, URZ, URZ ;  /* 0x0000003f3f3ff290 */ /* 0x000ff6000fffe03f */
[----:B------:R-:W-:Y:S01]  /*588f0*/  @!UPT UIADD3 URZ, URZ, URZ, URZ ;  /* 0x0000003f3f3ff290 */ /* 0x000fe2000fffe03f */
[----:B------:R0:W-:Y:S01]  /*58900*/  STL.64 [R1+0x140], R24 ;  /* 0x0001401801007387 */ /* 0x0001e20000100a00 */
[----:B------:R1:W-:Y:S03]  /*58910*/  STL.64 [R1+0x148], R26 ;  /* 0x0001481a01007387 */ /* 0x0003e60000100a00 */
[----:B0-----:R-:W3:Y:S01]  /*58920*/  LDL.LU.64 R24, [R1+0x52a0] ;  /* 0x0052a00001187983 */ /* 0x001ee20000300a00 */
[----:B-1----:R-:W-:Y:S01]  /*58930*/  IMAD.MOV.U32 R27, RZ, RZ, R20 ;  /* 0x000000ffff1b7224 */ /* 0x002fe200078e0014 */
        /* <DEDUP_REMOVED lines=21> */
[----:B------:R-:W-:Y:S01]  /*58a90*/  STL.64 [R1+0xd0], R16 ;  /* 0x0000d01001007387 */ /* 0x000fe20000100a00 */
[----:B------:R-:W-:Y:S02]  /*58aa0*/  STL.64 [R1+0xd8], R18 ;  /* 0x0000d81201007387 */ /* 0x000fe40000100a00 */
[----:B------:R-:W-:Y:S02]  /*58ab0*/  STL.64 [R1+0x5250], R6 ;  /* 0x0052500601007387 */ /* 0x000fe40000100a00 */
[----:B------:R0:W-:Y:S02]  /*58ac0*/  STL.64 [R1+0x5248], R4 ;  /* 0x0052480401007387 */ /* 0x0001e40000100a00 */
[----:B0-----:R-:W2:Y:S01]  /*58ad0*/  LDL.LU R4, [R1+0x280] ;  /* 0x0002800001047983 */ /* 0x001ea20000300800 */
[----:B------:R-:W2:Y:S02]  /*58ae0*/  LDL.LU R5, [R1+0x284] ;  /* 0x0002840001057983 */ /* 0x000ea40000300800 */
[----:B------:R-:W2:Y:S02]  /*58af0*/  LDL.LU R6, [R1+0x288] ;  /* 0x0002880001067983 */ /* 0x000ea40000300800 */
[----:B------:R-:W2:Y:S01]  /*58b00*/  LDL.LU R7, [R1+0x28c] ;  /* 0x00028c0001077983 */ /* 0x000ea20000300800 */
[----:B------:R-:W-:-:S02]  /*58b10*/  MOV R16, R27 ;  /* 0x0000001b00107202 */ /* 0x000fc40000000f00 */
[----:B------:R-:W-:-:S07]  /*58b20*/  MOV R17, R26 ;  /* 0x0000001a00117202 */ /* 0x000fce0000000f00 */
[C---:B--2---:R-:W-:Y:S08]  /*58b30*/  HMMA.16816.F32 R16, R20.reuse, R16, R4 ;  /* 0x000000101410723c */ /* 0x044ff00000001804 */
[C---:B---3--:R-:W-:Y:S01]  /*58b40*/  HMMA.16816.F32 R4, R20.reuse, R24, R12 ;  /* 0x000000181404723c */ /* 0x048fe2000000180c */
[----:B------:R-:W0:Y:S11]  /*58b50*/  LDSM.16.MT88.4 R24, [R3+0x15080] ;  /* 0x015080000318783b */ /* 0x000e360000004200 */
[----:B------:R-:W-:Y:S03]  /*58b60*/  @!UPT UIADD3 URZ, URZ, URZ, URZ ;  /* 0x0000003f3f3ff290 */ /* 0x000fe6000fffe03f */
[----:B------:R-:W-:Y:S01]  /*58b70*/  STL.64 [R1+0xc0], R16 ;  /* 0x0000c01001007387 */ /* 0x000fe20000100a00 */
[----:B------:R-:W-:Y:S02]  /*58b80*/  STL.64 [R1+0xc8], R18 ;  /* 0x0000c81201007387 */ /* 0x000fe40000100a00 */
[----:B----4-:R-:W1:Y:S01]  /*58b90*/  LDSM.16.MT88.4 R16, [R2+0x15000] ;  /* 0x015000000210783b */ /* 0x010e620000004200 */
[----:B0-----:R0:W-:Y:S04]  /*58ba0*/  STL.64 [R1+0x5188], R26 ;  /* 0x0051881a01007387 */ /* 0x0011e80000100a00 */
[----:B------:R-:W-:Y:S02]  /*58bb0*/  STL.64 [R1+0xf0], R4 ;  /* 0x0000f00401007387 */ /* 0x000fe40000100a00 */
[----:B------:R-:W-:Y:S02]  /*58bc0*/  STL.64 [R1+0xf8], R6 ;  /* 0x0000f80601007387 */ /* 0x000fe40000100a00 */
[----:B------:R-:W-:Y:S01]  /*58bd0*/  STL.64 [R1+0x5180], R24 ;  /* 0x0051801801007387 */ /* 0x000fe20000100a00 */
[----:B0-----:R-:W2:Y:S04]  /*58be0*/  LDL R26, [R1+0x8] ;  /* 0x00000800011a7983 */ /* 0x001ea80000100800 */
[----:B------:R-:W2:Y:S01]  /*58bf0*/  LDL R27, [R1+0xc] ;  /* 0x00000c00011b7983 */ /* 0x000ea20000100800 */
[----:B------:R-:W3:Y:S02]  /*58c00*/  LDL.LU R12, [R1+0x2b0] ;  /* 0x0002b000010c7983 */ /* 0x000ee40000300800 */
[----:B------:R-:W3:Y:S02]  /*58c10*/  LDL.LU R13, [R1+0x2b4] ;  /* 0x0002b400010d7983 */ /* 0x000ee40000300800 */
[----:B------:R-:W3:Y:S01]  /*58c20*/  LDL.LU R14, [R1+0x2b8] ;  /* 0x0002b800010e7983 */ /* 0x000ee20000300800 */
[----:B------:R-:W3:Y:S01]  /*58c30*/  LDL.LU R15, [R1+0x2bc] ;  /* 0x0002bc00010f7983 */ /* 0x000ee20000300800 */
[----:B------:R-:W-:Y:S03]  /*58c40*/  STL [R1+0x50f0], R3 ;  /* 0x0050f00301007387 */ /* 0x000fe60000100800 */
[----:B-1----:R-:W-:Y:S01]  /*58c50*/  STL.64 [R1+0x5148], R18 ;  /* 0x0051481201007387 */ /* 0x002fe20000100a00 */
[----:B------:R0:W-:Y:S03]  /*58c60*/  STL.64 [R1+0x5140], R16 ;  /* 0x0051401001007387 */ /* 0x0001e60000100a00 */
[----:B0-----:R-:W4:Y:S01]  /*58c70*/  LDL.LU.64 R16, [R1+0x60] ;  /* 0x0000600001107983 */ /* 0x001f220000300a00 */
[----:B------:R-:W2:Y:S01]  /*58c80*/  LDL.64 R18, [R1+0x68] ;  /* 0x0000680001127983 */ /* 0x000ea20000100a00 */
[----:B----4-:R-:W-:Y:S02]  /*58c90*/  HMMA.16816.F32 R4, R20, R16, R8 ;  /* 0x000000101404723c */ /* 0x010fe40000001808 */
[----:B------:R-:W4:Y:S11]  /*58ca0*/  LDL.LU R8, [R1+0x260] ;  /* 0x0002600001087983 */ /* 0x000f360000300800 */
[----:B------:R-:W-:Y:S10]  /*58cb0*/  @!UPT UIADD3 URZ, URZ, URZ, URZ ;  /* 0x0000003f3f3ff290 */ /* 0x000ff4000fffe03f */
[----:B------:R-:W-:Y:S01]  /*58cc0*/  STL.64 [R1+0xe0], R4 ;  /* 0x0000e00401007387 */ /* 0x000fe20000100a00 */
[----:B------:R-:W-:Y:S02]  /*58cd0*/  STL.64 [R1+0xe8], R6 ;  /* 0x0000e80601007387 */ /* 0x000fe40000100a00 */
[----:B------:R-:W4:Y:S02]  /*58ce0*/  LDL.LU R9, [R1+0x264] ;  /* 0x0002640001097983 */ /* 0x000f240000300800 */
[----:B------:R-:W2:Y:S01]  /*58cf0*/  LDL.LU R10, [R1+0x268] ;  /* 0x00026800010a7983 */ /* 0x000ea20000300800 */
[----:B------:R-:W2:Y:S04]  /*58d00*/  LDL.LU R11, [R1+0x26c] ;  /* 0x00026c00010b7983 */ /* 0x000ea80000300800 */
[----:B------:R-:W0:Y:S04]  /*58d10*/  LDSM.16.MT88.4 R4, [R2+0x15080] ;  /* 0x015080000204783b */ /* 0x000e280000004200 */
[----:B--2---:R-:W-:Y:S01]  /*58d20*/  STL.64 [R1+0x5210], R10 ;  /* 0x0052100a01007387 */ /* 0x004fe20000100a00 */
[----:B----4-:R1:W-:Y:S03]  /*58d30*/  STL.64 [R1+0x5208], R8 ;  /* 0x0052080801007387 */ /* 0x0103e60000100a00 */
[----:B-1----:R-:W2:Y:S01]  /*58d40*/  LDL.LU R8, [R1+0x2e0] ;  /* 0x0002e00001087983 */ /* 0x002ea20000300800 */
[----:B------:R-:W2:Y:S02]  /*58d50*/  LDL.LU R9, [R1+0x2e4] ;  /* 0x0002e40001097983 */ /* 0x000ea40000300800 */
[----:B------:R-:W4:Y:S02]  /*58d60*/  LDL.LU R10, [R1+0x2e8] ;  /* 0x0002e800010a7983 */ /* 0x000f240000300800 */
[----:B------:R-:W4:Y:S02]  /*58d70*/  LDL.LU R11, [R1+0x2ec] ;  /* 0x0002ec00010b7983 */ /* 0x000f240000300800 */
[----:B----4-:R-:W-:Y:S01]  /*58d80*/  STL.64 [R1+0x5220], R10 ;  /* 0x0052200a01007387 */ /* 0x010fe20000100a00 */
[----:B--2---:R1:W-:Y:S03]  /*58d90*/  STL.64 [R1+0x5218], R8 ;  /* 0x0052180801007387 */ /* 0x0043e60000100a00 */
[----:B-1----:R-:W2:Y:S01]  /*58da0*/  LDL.LU R8, [R1+0x2f0] ;  /* 0x0002f00001087983 */ /* 0x002ea20000300800 */
[----:B------:R-:W2:Y:S02]  /*58db0*/  LDL.LU R9, [R1+0x2f4] ;  /* 0x0002f40001097983 */ /* 0x000ea40000300800 */
[----:B------:R-:W4:Y:S02]  /*58dc0*/  LDL.LU R10, [R1+0x2f8] ;  /* 0x0002f800010a7983 */ /* 0x000f240000300800 */
[----:B------:R-:W4:Y:S01]  /*58dd0*/  LDL.LU R11, [R1+0x2fc] ;  /* 0x0002fc00010b7983 */ /* 0x000f220000300800 */
[----:B0-----:R-:W-:-:S02]  /*58de0*/  MOV R16, R6 ;  /* 0x0000000600107202 */ /* 0x001fc40000000f00 */
[----:B------:R-:W-:Y:S01]  /*58df0*/  MOV R3, R7 ;  /* 0x0000000700037202 */ /* 0x000fe20000000f00 */
[----:B------:R-:W-:Y:S01]  /*58e00*/  IMAD.MOV.U32 R2, RZ, RZ, R4 ;  /* 0x000000ffff027224 */ /* 0x000fe200078e0004 */
[----:B------:R-:W-:Y:S01]  /*58e10*/  MOV R17, R5 ;  /* 0x0000000500117202 */ /* 0x000fe20000000f00 */
[----:B----4-:R-:W-:Y:S01]  /*58e20*/  STL.64 [R1+0x5230], R10 ;  /* 0x0052300a01007387 */ /* 0x010fe20000100a00 */
[----:B--2---:R0:W-:Y:S03]  /*58e30*/  STL.64 [R1+0x5228], R8 ;  /* 0x0052280801007387 */ /* 0x0041e60000100a00 */
[----:B0-----:R-:W2:Y:S01]  /*58e40*/  LDL.LU R8, [R1+0x300] ;  /* 0x0003000001087983 */ /* 0x001ea20000300800 */
[----:B------:R-:W2:Y:S02]  /*58e50*/  LDL.LU R9, [R1+0x304] ;  /* 0x0003040001097983 */ /* 0x000ea40000300800 */
[----:B------:R-:W2:Y:S02]  /*58e60*/  LDL.LU R10, [R1+0x308] ;  /* 0x00030800010a7983 */ /* 0x000ea40000300800 */
[----:B------:R-:W2:Y:S01]  /*58e70*/  LDL.LU R11, [R1+0x30c] ;  /* 0x00030c00010b7983 */ /* 0x000ea20000300800 */
[----:B------:R-:W4:Y:S01]  /*58e80*/  LDL.LU.64 R6, [R1+0x5250] ;  /* 0x0052500001067983 */ /* 0x000f220000300a00 */
        /* <DEDUP_REMOVED lines=9> */
[----:B-1----:R-:W2:Y:S02]  /*58f20*/  LDL.LU R22, [R1+0x1f8] ;  /* 0x0001f80001167983 */ /* 0x002ea40000300800 */
[----:B------:R-:W2:Y:S02]  /*58f30*/  LDL.LU R23, [R1+0x1fc] ;  /* 0x0001fc0001177983 */ /* 0x000ea40000300800 */
[----:B--2---:R-:W-:Y:S01]  /*58f40*/  STL.64 [R1+0x51c8], R22 ;  /* 0x0051c81601007387 */ /* 0x004fe20000100a00 */
[----:B---3--:R0:W-:Y:S03]  /*58f50*/  STL.64 [R1+0x51c0], R20 ;  /* 0x0051c01401007387 */ /* 0x0081e60000100a00 */
[----:B0-----:R-:W2:Y:S01]  /*58f60*/  LDL.LU R20, [R1+0x210] ;  /* 0x0002100001147983 */ /* 0x001ea20000300800 */
[----:B------:R-:W2:Y:S02]  /*58f70*/  LDL.LU R21, [R1+0x214] ;  /* 0x0002140001157983 */ /* 0x000ea40000300800 */
[----:B------:R-:W3:Y:S02]  /*58f80*/  LDL.LU R22, [R1+0x218] ;  /* 0x0002180001167983 */ /* 0x000ee40000300800 */
[----:B------:R-:W3:Y:S01]  /*58f90*/  LDL.LU R23, [R1+0x21c] ;  /* 0x00021c0001177983 */ /* 0x000ee20000300800 */
[C---:B------:R-:W-:Y:S01]  /*58fa0*/  HMMA.16816.F32 R8, R12.reuse, R26, R8 ;  /* 0x0000001a0c08723c */ /* 0x040fe20000001808 */
[----:B---3--:R-:W-:Y:S01]  /*58fb0*/  STL.64 [R1+0x51d8], R22 ;  /* 0x0051d81601007387 */ /* 0x008fe20000100a00 */
[----:B--2---:R0:W-:Y:S03]  /*58fc0*/  STL.64 [R1+0x51d0], R20 ;  /* 0x0051d01401007387 */ /* 0x0041e60000100a00 */
[----:B0-----:R-:W2:Y:S01]  /*58fd0*/  LDL.LU R20, [R1+0x220] ;  /* 0x0002200001147983 */ /* 0x001ea20000300800 */
[----:B------:R-:W2:Y:S02]  /*58fe0*/  LDL.LU R21, [R1+0x224] ;  /* 0x0002240001157983 */ /* 0x000ea40000300800 */
[----:B------:R-:W3:Y:S02]  /*58ff0*/  LDL.LU R22, [R1+0x228] ;  /* 0x0002280001167983 */ /* 0x000ee40000300800 */
[----:B------:R-:W3:Y:S02]  /*59000*/  LDL.LU R23, [R1+0x22c] ;  /* 0x00022c0001177983 */ /* 0x000ee40000300800 */
[----:B---3--:R0:W-:Y:S01]  /*59010*/  STL.64 [R1+0x51e8], R22 ;  /* 0x0051e81601007387 */ /* 0x0081e20000100a00 */
[----:B--2---:R-:W-:Y:S03]  /*59020*/  STL.64 [R1+0x51e0], R20 ;  /* 0x0051e01401007387 */ /* 0x004fe60000100a00 */
[----:B0-----:R-:W2:Y:S07]  /*59030*/  LDL.64 R22, [R1+0x78] ;  /* 0x0000780001167983 */ /* 0x001eae0000100a00 */
        /* <DEDUP_REMOVED lines=16> */
[C---:B--2---:R-:W-:Y:S11]  /*59140*/  HMMA.16816.F32 R8, R12.reuse, R18, R8 ;  /* 0x000000120c08723c */ /* 0x044ff60000001808 */
[----:B------:R-:W-:Y:S11]  /*59150*/  @!UPT UIADD3 URZ, URZ, URZ, URZ ;  /* 0x0000003f3f3ff290 */ /* 0x000ff6000fffe03f */
[----:B------:R-:W-:Y:S01]  /*59160*/  @!UPT UIADD3 URZ, URZ, URZ, URZ ;  /* 0x0000003f3f3ff290 */ /* 0x000fe2000fffe03f */
[----:B------:R-:W-:Y:S01]  /*59170*/  STL.64 [R1+0x2d0], R8 ;  /* 0x0002d00801007387 */ /* 0x000fe20000100a00 */
[----:B------:R0:W-:Y:S03]  /*59180*/  STL.64 [R1+0x2d8], R10 ;  /* 0x0002d80a01007387 */ /* 0x0001e60000100a00 */
[----:B0-----:R-:W4:Y:S01]  /*59190*/  LDL.LU.64 R10, [R1+0x5210] ;  /* 0x00521000010a7983 */ /* 0x001f220000300a00 */
[----:B------:R-:W4:Y:S02]  /*591a0*/  LDL.LU.64 R8, [R1+0x5208] ;  /* 0x0052080001087983 */ /* 0x000f240000300a00 */
[----:B----4-:R-:W-:Y:S01]  /*591b0*/  HMMA.16816.F32 R12, R12, R6, R8 ;  /* 0x000000060c0c723c */ /* 0x010fe20000001808 */
[----:B------:R-:W3:Y:S01]  /*591c0*/  LDL.LU.64 R10, [R1+0x5200] ;  /* 0x00520000010a7983 */ /* 0x000ee20000300a00 */
[----:B------:R-:W3:Y:S11]  /*591d0*/  LDL.LU.64 R8, [R1+0x51f8] ;  /* 0x0051f80001087983 */ /* 0x000ef60000300a00 */
[----:B------:R-:W-:Y:S10]  /*591e0*/  @!UPT UIADD3 URZ, URZ, URZ, URZ ;  /* 0x0000003f3f3ff290 */ /* 0x000ff4000fffe03f */
[----:B------:R0:W-:Y:S01]  /*591f0*/  STL.64 [R1+0x290], R12 ;  /* 0x0002900c01007387 */ /* 0x0001e20000100a00 */
[----:B------:R1:W-:Y:S03]  /*59200*/  STL.64 [R1+0x298], R14 ;  /* 0x0002980e01007387 */ /* 0x0003e60000100a00 */
[----:B0-----:R-:W2:Y:S01]  /*59210*/  LDL.LU R12, [R1+0x230] ;  /* 0x00023000010c7983 */ /* 0x001ea20000300800 */
[----:B------:R-:W2:Y:S02]  /*59220*/  LDL.LU R13, [R1+0x234] ;  /* 0x00023400010d7983 */ /* 0x000ea40000300800 */
[----:B-1----:R-:W2:Y:S02]  /*59230*/  LDL.LU R14, [R1+0x238] ;  /* 0x00023800010e7983 */ /* 0x002ea40000300800 */
[----:B------:R-:W2:Y:S01]  /*59240*/  LDL.LU R15, [R1+0x23c] ;  /* 0x00023c00010f7983 */ /* 0x000ea20000300800 */
        /* <DEDUP_REMOVED lines=29> */
[----:B------:R2:W-:Y:S02]  /*59420*/  STL.64 [R1+0x208], R10 ;  /* 0x0002080a01007387 */ /* 0x0005e40000100a00 */
[----:B--2---:R-:W-:Y:S01]  /*59430*/  HMMA.16816.F32 R8, R4, R26, R20 ;  /* 0x0000001a0408723c */ /* 0x004fe20000001814 */
[----:B------:R-:W2:Y:S11]  /*59440*/  LDL.LU R20, [R1+0x30] ;  /* 0x0000300001147983 */ /* 0x000eb60000300800 */
[----:B------:R-:W-:Y:S11]  /*59450*/  @!UPT UIADD3 URZ, URZ, URZ, URZ ;  /* 0x0000003f3f3ff290 */ /* 0x000ff6000fffe03f */
[----:B------:R0:W-:Y:S01]  /*59460*/  STL.64 [R1+0x230], R8 ;  /* 0x0002300801007387 */ /* 0x0001e20000100a00 */
[----:B------:R1:W-:Y:S02]  /*59470*/  STL.64 [R1+0x238], R10 ;  /* 0x0002380a01007387 */ /* 0x0003e40000100a00 */
[----:B------:R-:W2:Y:S02]  /*59480*/  LDL.LU R21, [R1+0x34] ;  /* 0x0000340001157983 */ /* 0x000ea40000300800 */
[----:B------:R-:W3:Y:S01]  /*59490*/  LDL.LU R22, [R1+0x38] ;  /* 0x0000380001167983 */ /* 0x000ee20000300800 */
[----:B------:R-:W3:Y:S04]  /*594a0*/  LDL.LU R23, [R1+0x3c] ;  /* 0x00003c0001177983 */ /* 0x000ee80000300800 */
[----:B0-----:R-:W4:Y:S01]  /*594b0*/  LDL.LU R8, [R1+0x1e0] ;  /* 0x0001e00001087983 */ /* 0x001f220000300800 */
[----:B------:R-:W4:Y:S02]  /*594c0*/  LDL.LU R9, [R1+0x1e4] ;  /* 0x0001e40001097983 */ /* 0x000f240000300800 */
[----:B-1----:R-:W4:Y:S02]  /*594d0*/  LDL.LU R10, [R1+0x1e8] ;  /* 0x0001e800010a7983 */ /* 0x002f240000300800 */
[----:B------:R-:W4:Y:S01]  /*594e0*/  LDL.LU R11, [R1+0x1ec] ;  /* 0x0001ec00010b7983 */ /* 0x000f220000300800 */
[----:B---3--:R-:W-:Y:S01]  /*594f0*/  STL.64 [R1+0x5158], R22 ;  /* 0x0051581601007387 */ /* 0x008fe20000100a00 */
[----:B--2---:R0:W-:Y:S03]  /*59500*/  STL.64 [R1+0x5150], R20 ;  /* 0x0051501401007387 */ /* 0x0041e60000100a00 */
[----:B0-----:R-:W2:Y:S01]  /*59510*/  LDL.LU R20, [R1+0x170] ;  /* 0x0001700001147983 */ /* 0x001ea20000300800 */
[----:B------:R-:W-:-:S02]  /*59520*/  MOV R21, R28 ;  /* 0x0000001c00157202 */ /* 0x000fc40000000f00 */
[----:B------:R-:W3:Y:S02]  /*59530*/  LDL.LU R28, [R1+0x51a8] ;  /* 0x0051a800011c7983 */ /* 0x000ee40000300800 */
[----:B------:R-:W2:Y:S01]  /*59540*/  LDL.LU R22, [R1+0x178] ;  /* 0x0001780001167983 */ /* 0x000ea20000300800 */
[----:B------:R-:W2:Y:S01]  /*59550*/  LDL.LU R23, [R1+0x17c] ;  /* 0x00017c0001177983 */ /* 0x000ea20000300800 */
[----:B------:R-:W2:Y:S02]  /*59560*/  LDL.LU R24, [R1+0x1c0] ;  /* 0x0001c00001187983 */ /* 0x000ea40000300800 */
[----:B------:R-:W2:Y:S02]  /*59570*/  LDL.LU R25, [R1+0x1c4] ;  /* 0x0001c40001197983 */ /* 0x000ea40000300800 */
[----:B------:R-:W2:Y:S01]  /*59580*/  LDL.LU R26, [R1+0x1c8] ;  /* 0x0001c800011a7983 */ /* 0x000ea20000300800 */
[----:B---3--:R-:W-:Y:S02]  /*59590*/  MOV R27, R28 ;  /* 0x0000001c001b7202 */ /* 0x008fe40000000f00 */
[----:B------:R-:W3:Y:S03]  /*595a0*/  LDL.LU R28, [R1+0x51a4] ;  /* 0x0051a400011c7983 */ /* 0x000ee60000300800 */
[----:B--2---:R-:W-:Y:S02]  /*595b0*/  STL.64 [R1+0x5198], R26 ;  /* 0x0051981a01007387 */ /* 0x004fe40000100a00 */
[----:B------:R0:W-:Y:S02]  /*595c0*/  STL.64 [R1+0x5190], R24 ;  /* 0x0051901801007387 */ /* 0x0001e40000100a00 */
[----:B0-----:R-:W2:Y:S01]  /*595d0*/  LDL.LU R24, [R1+0x1d0] ;  /* 0x0001d00001187983 */ /* 0x001ea20000300800 */
[----:B------:R-:W2:Y:S02]  /*595e0*/  LDL.LU R25, [R1+0x1d4] ;  /* 0x0001d40001197983 */ /* 0x000ea40000300800 */
[----:B------:R-:W2:Y:S02]  /*595f0*/  LDL.LU R26, [R1+0x1d8] ;  /* 0x0001d800011a7983 */ /* 0x000ea40000300800 */
[----:B------:R-:W2:Y:S01]  /*59600*/  LDL.LU R27, [R1+0x1dc] ;  /* 0x0001dc00011b7983 */ /* 0x000ea20000300800 */
[----:B------:R0:W-:Y:S02]  /*59610*/  STL.64 [R1+0x5168], R22 ;  /* 0x0051681601007387 */ /* 0x0001e40000100a00 */
[----:B0-----:R-:W-:Y:S01]  /*59620*/  IMAD.MOV.U32 R22, RZ, RZ, R13 ;  /* 0x000000ffff167224 */ /* 0x001fe200078e000d */
[----:B------:R-:W-:-:S07]  /*59630*/  MOV R23, R12 ;  /* 0x0000000c00177202 */ /* 0x000fce0000000f00 */
[----:B----4-:R-:W-:Y:S01]  /*59640*/  HMMA.16816.F32 R8, R4, R22, R8 ;  /* 0x000000160408723c */ /* 0x010fe20000001808 */
[----:B------:R-:W-:Y:S04]  /*59650*/  STL.64 [R1+0x5160], R20 ;  /* 0x0051601401007387 */ /* 0x000fe80000100a00 */
[----:B---3--:R-:W0:Y:S04]  /*59660*/  LDSM.16.MT88.4 R12, [R28+0x15000] ;  /* 0x015000001c0c783b */ /* 0x008e280000004200 */
[----:B0-----:R0:W-:Y:S01]  /*59670*/  STL.64 [R1+0x50d0], R14 ;  /* 0x0050d00e01007387 */ /* 0x0011e20000100a00 */
[----:B------:R1:W-:Y:S02]  /*59680*/  STL.64 [R1+0x50c8], R12 ;  /* 0x0050c80c01007387 */ /* 0x0003e40000100a00 */
[----:B0-----:R-:W-:Y:S01]  /*59690*/  IMAD.MOV.U32 R14, RZ, RZ, R16 ;  /* 0x000000ffff0e7224 */ /* 0x001fe200078e0010 */
[----:B------:R-:W-:-:S02]  /*596a0*/  MOV R15, R3 ;  /* 0x00000003000f7202 */ /* 0x000fc40000000f00 */
[----:B-1----:R-:W-:Y:S02]  /*596b0*/  MOV R12, R2 ;  /* 0x00000002000c7202 */ /* 0x002fe40000000f00 */
[----:B------:R-:W-:Y:S01]  /*596c0*/  MOV R13, R17 ;  /* 0x00000011000d7202 */ /* 0x000fe20000000f00 */
[----:B------:R-:W3:Y:S01]  /*596d0*/  LDL.LU R2, [R1+0x51a0] ;  /* 0x0051a00001027983 */ /* 0x000ee20000300800 */
[----:B------:R0:W-:Y:S03]  /*596e0*/  STL.64 [R1+0x5100], R14 ;  /* 0x0051000e01007387 */ /* 0x0001e60000100a00 */
[----:B------:R-:W-:Y:S04]  /*596f0*/  STL.64 [R1+0x50f8], R12 ;  /* 0x0050f80c01007387 */ /* 0x000fe80000100a00 */
[----:B0-----:R-:W4:Y:S01]  /*59700*/  LDL.LU.64 R14, [R1+0x58] ;  /* 0x00005800010e7983 */ /* 0x001f220000300a00 */
[----:B------:R0:W-:Y:S02]  /*59710*/  STL.64 [R1+0x5178], R22 ;  /* 0x0051781601007387 */ /* 0x0001e40000100a00 */
[----:B------:R-:W3:Y:S02]  /*59720*/  LDL.LU R20, [R1+0x1a0] ;  /* 0x0001a00001147983 */ /* 0x000ee40000300800 */
[----:B------:R-:W-:Y:S01]  /*59730*/  STL.64 [R1+0x220], R8 ;  /* 0x0002200801007387 */ /* 0x000fe20000100a00 */
[----:B------:R-:W-:Y:S02]  /*59740*/  STL.64 [R1+0x228], R10 ;  /* 0x0002280a01007387 */ /* 0x000fe40000100a00 */
[----:B------:R-:W1:Y:S01]  /*59750*/  LDSM.16.MT88.4 R8, [R28+0x15080] ;  /* 0x015080001c08783b */ /* 0x000e620000004200 */
[C---:B--2---:R-:W-:Y:S03]  /*59760*/  HMMA.16816.F32 R24, R4.reuse, R18, R24 ;  /* 0x000000120418723c */ /* 0x044fe60000001818 */
[----:B------:R-:W3:Y:S01]  /*59770*/  LDL.LU R21, [R1+0x1a4] ;  /* 0x0001a40001157983 */ /* 0x000ee20000300800 */
[----:B0-----:R-:W3:Y:S01]  /*59780*/  LDL.LU R22, [R1+0x1a8] ;  /* 0x0001a80001167983 */ /* 0x001ee20000300800 */
[----:B------:R-:W3:Y:S03]  /*59790*/  LDL.LU R23, [R1+0x1ac] ;  /* 0x0001ac0001177983 */ /* 0x000ee60000300800 */
[----:B-1----:R0:W-:Y:S01]  /*597a0*/  STL.64 [R1+0x5088], R10 ;  /* 0x0050880a01007387 */ /* 0x0021e20000100a00 */
[----:B------:R-:W-:Y:S03]  /*597b0*/  STL.64 [R1+0x5080], R8 ;  /* 0x0050800801007387 */ /* 0x000fe60000100a00 */
[----:B0-----:R-:W3:Y:S01]  /*597c0*/  LDL.LU.64 R10, [R1+0x8] ;  /* 0x00000800010a7983 */ /* 0x001ee20000300a00 */
[----:B------:R-:W-:Y:S10]  /*597d0*/  STL [R1+0x4fb0], R28 ;  /* 0x004fb01c01007387 */ /* 0x000ff40000100800 */
[----:B------:R-:W-:Y:S02]  /*597e0*/  STL.64 [R1+0x210], R24 ;  /* 0x0002101801007387 */ /* 0x000fe40000100a00 */
[----:B------:R0:W-:Y:S02]  /*597f0*/  STL.64 [R1+0x218], R26 ;  /* 0x0002181a01007387 */ /* 0x0001e40000100a00 */
        /* <DEDUP_REMOVED lines=8> */
[----:B------:R-:W3:Y:S01]  /*59880*/  LDL.LU.64 R26, [R1+0x5188] ;  /* 0x00518800011a7983 */ /* 0x000ee20000300a00 */
[----:B------:R-:W3:Y:S11]  /*59890*/  LDL.LU.64 R24, [R1+0x5180] ;  /* 0x0051800001187983 */ /* 0x000ef60000300a00 */
[----:B------:R-:W-:Y:S09]  /*598a0*/  @!UPT UIADD3 URZ, URZ, URZ, URZ ;  /* 0x0000003f3f3ff290 */ /* 0x000ff2000fffe03f */
[----:B------:R0:W-:Y:S01]  /*598b0*/  STL.64 [R1+0x1f0], R4 ;  /* 0x0001f00401007387 */ /* 0x0001e20000100a00 */
[----:B------:R1:W-:Y:S03]  /*598c0*/  STL.64 [R1+0x1f8], R6 ;  /* 0x0001f80601007387 */ /* 0x0003e60000100a00 */
[----:B0-----:R-:W4:Y:S01]  /*598d0*/  LDL.LU R4, [R1+0x90] ;  /* 0x0000900001047983 */ /* 0x001f220000300800 */
[----:B------:R-:W4:Y:S02]  /*598e0*/  LDL.LU R5, [R1+0x94] ;  /* 0x0000940001057983 */ /* 0x000f240000300800 */
[----:B-1----:R-:W2:Y:S02]  /*598f0*/  LDL.LU R6, [R1+0x98] ;  /* 0x0000980001067983 */ /* 0x002ea40000300800 */
[----:B------:R-:W2:Y:S01]  /*59900*/  LDL.LU R7, [R1+0x9c] ;  /* 0x00009c0001077983 */ /* 0x000ea20000300800 */
[C---:B---3--:R-:W-:Y:S01]  /*59910*/  HMMA.16816.F32 R20, R24.reuse, R10, R20 ;  /* 0x0000000a1814723c */ /* 0x048fe20000001814 */
[----:B--2---:R-:W-:Y:S01]  /*59920*/  STL.64 [R1+0x5138], R6 ;  /* 0x0051380601007387 */ /* 0x004fe20000100a00 */
[----:B----4-:R0:W-:Y:S03]  /*59930*/  STL.64 [R1+0x5130], R4 ;  /* 0x0051300401007387 */ /* 0x0101e60000100a00 */
        /* <DEDUP_REMOVED lines=25> */
[----:B------:R-:W2:Y:S02]  /*59ad0*/  LDL.LU.64 R16, [R1+0x5140] ;  /* 0x0051400001107983 */ /* 0x000ea40000300a00 */
[----:B------:R0:W-:Y:S01]  /*59ae0*/  STL.64 [R1+0x5110], R14 ;  /* 0x0051100e01007387 */ /* 0x0001e20000100a00 */
[----:B---3--:R-:W-:Y:S07]  /*59af0*/  HMMA.16816.F32 R24, R24, R14, R20 ;  /* 0x0000000e1818723c */ /* 0x008fee0000001814 */
[----:B0-----:R-:W-:Y:S01]  /*59b00*/  IMAD.MOV.U32 R14, RZ, RZ, R8 ;  /* 0x000000ffff0e7224 */ /* 0x001fe200078e0008 */
[----:B------:R-:W-:-:S05]  /*59b10*/  MOV R15, R3 ;  /* 0x00000003000f7202 */ /* 0x000fca0000000f00 */
[----:B------:R0:W-:Y:S04]  /*59b20*/  STL.64 [R1+0x5128], R14 ;  /* 0x0051280e01007387 */ /* 0x0001e80000100a00 */
[----:B0-----:R-:W3:Y:S01]  /*59b30*/  LDL.LU.64 R14, [R1+0x78] ;  /* 0x00007800010e7983 */ /* 0x001ee20000300a00 */
[----:B------:R-:W4:Y:S01]  /*59b40*/  LDL R23, [R1+0x27bc] ;  /* 0x0027bc0001177983 */ /* 0x000f220000100800 */
[C---:B--2---:R-:W-:Y:S02]  /*59b50*/  HMMA.16816.F32 R4, R16.reuse, R10, R4 ;  /* 0x0000000a1004723c */ /* 0x044fe40000001804 */
[----:B----4-:R0:W-:Y:S01]  /*59b60*/  STL [R1+0x5108], R23 ;  /* 0x0051081701007387 */ /* 0x0101e20000100800 */
[----:B------:R-:W2:Y:S02]  /*59b70*/  LDL.LU R20, [R1+0x10] ;  /* 0x0000100001147983 */ /* 0x000ea40000300800 */
[----:B------:R-:W2:Y:S02]  /*59b80*/  LDL.LU R21, [R1+0x14] ;  /* 0x0000140001157983 */ /* 0x000ea40000300800 */
[----:B------:R-:W4:Y:S01]  /*59b90*/  LDL.LU R22, [R1+0x18] ;  /* 0x0000180001167983 */ /* 0x000f220000300800 */
[----:B0-----:R-:W4:Y:S04]  /*59ba0*/  LDL.LU R23, [R1+0x1c] ;  /* 0x00001c0001177983 */ /* 0x001f280000300800 */
[----:B----4-:R-:W-:Y:S01]  /*59bb0*/  STL.64 [R1+0x5120], R22 ;  /* 0x0051201601007387 */ /* 0x010fe20000100a00 */
[----:B--2---:R0:W-:Y:S03]  /*59bc0*/  STL.64 [R1+0x5118], R20 ;  /* 0x0051181401007387 */ /* 0x0041e60000100a00 */
        /* <DEDUP_REMOVED lines=8> */
[----:B------:R-:W-:Y:S02]  /*59c50*/  STL.64 [R1+0x2c0], R4 ;  /* 0x0002c00401007387 */ /* 0x000fe40000100a00 */
[----:B------:R0:W-:Y:S02]  /*59c60*/  STL.64 [R1+0x2c8], R6 ;  /* 0x0002c80601007387 */ /* 0x0001e40000100a00 */
[----:B0-----:R-:W2:Y:S01]  /*59c70*/  LDL.LU.64 R6, [R1+0x5138] ;  /* 0x0051380001067983 */ /* 0x001ea20000300a00 */
[----:B------:R-:W2:Y:S02]  /*59c80*/  LDL.LU.64 R4, [R1+0x5130] ;  /* 0x0051300001047983 */ /* 0x000ea40000300a00 */
[----:B---3--:R-:W-:Y:S01]  /*59c90*/  IMAD.MOV.U32 R3, RZ, RZ, R14 ;  /* 0x000000ffff037224 */ /* 0x008fe200078e000e */
[----:B------:R-:W-:Y:S01]  /*59ca0*/  MOV R28, R15 ;  /* 0x0000000f001c7202 */ /* 0x000fe20000000f00 */
[----:B--2---:R-:W-:Y:S01]  /*59cb0*/  HMMA.16816.F32 R4, R16, R14, R4 ;  /* 0x0000000e1004723c */ /* 0x004fe20000001804 */
[----:B------:R-:W2:Y:S01]  /*59cc0*/  LDL.LU.64 R14, [R1+0x5128] ;  /* 0x00512800010e7983 */ /* 0x000ea20000300a00 */
[----:B------:R-:W-:-:S02]  /*59cd0*/  MOV R27, R0 ;  /* 0x00000000001b7202 */ /* 0x000fc40000000f00 */
[----:B------:R-:W-:Y:S11]  /*59ce0*/  MOV R26, R2 ;  /* 0x00000002001a7202 */ /* 0x000ff60000000f00 */
[----:B------:R-:W-:Y:S08]  /*59cf0*/  @!UPT UIADD3 URZ, URZ, URZ, URZ ;  /* 0x0000003f3f3ff290 */ /* 0x000ff0000fffe03f */
[----:B------:R0:W-:Y:S01]  /*59d00*/  STL.64 [R1+0x310], R4 ;  /* 0x0003100401007387 */ /* 0x0001e20000100a00 */
[----:B------:R-:W-:Y:S02]  /*59d10*/  MOV R0, R7 ;  /* 0x0000000700007202 */ /* 0x000fe40000000f00 */
[----:B------:R-:W-:Y:S01]  /*59d20*/  MOV R2, R6 ;  /* 0x0000000600027202 */ /* 0x000fe20000000f00 */
[----:B0-----:R-:W3:Y:S01]  /*59d30*/  LDL.LU R4, [R1+0x110] ;  /* 0x0001100001047983 */ /* 0x001ee20000300800 */
[----:B------:R-:W3:Y:S02]  /*59d40*/  LDL.LU R5, [R1+0x114] ;  /* 0x0001140001057983 */ /* 0x000ee40000300800 */
[----:B------:R-:W3:Y:S02]  /*59d50*/  LDL.LU R6, [R1+0x118] ;  /* 0x0001180001067983 */ /* 0x000ee40000300800 */
[----:B------:R-:W3:Y:S01]  /*59d60*/  LDL.LU R7, [R1+0x11c] ;  /* 0x00011c0001077983 */ /* 0x000ee20000300800 */
[----:B------:R-:W-:Y:S01]  /*59d70*/  STL [R1+0x5010], R0 ;  /* 0x0050100001007387 */ /* 0x000fe20000100800 */
[----:B------:R-:W-:Y:S01]  /*59d80*/  STL [R1+0x4fb4], R2 ;  /* 0x004fb40201007387 */ /* 0x000fe20000100800 */
[C---:B--2---:R-:W-:Y:S02]  /*59d90*/  HMMA.16816.F32 R12, R16.reuse, R14, R20 ;  /* 0x0000000e100c723c */ /* 0x044fe40000001814 */
[----:B------:R-:W2:Y:S01]  /*59da0*/  LDL.LU.64 R22, [R1+0x5120] ;  /* 0x0051200001167983 */ /* 0x000ea20000300a00 */
[----:B------:R-:W2:Y:S11]  /*59db0*/  LDL.LU.64 R20, [R1+0x5118] ;  /* 0x0051180001147983 */ /* 0x000eb60000300a00 */
[----:B------:R-:W-:Y:S09]  /*59dc0*/  @!UPT UIADD3 URZ, URZ, URZ, URZ ;  /* 0x0000003f3f3ff290 */ /* 0x000ff2000fffe03f */
[----:B------:R-:W-:Y:S01]  /*59dd0*/  STL.64 [R1+0x320], R12 ;  /* 0x0003200c01007387 */ /* 0x000fe20000100a00 */
[----:B------:R0:W-:Y:S03]  /*59de0*/  STL.64 [R1+0x328], R14 ;  /* 0x0003280e01007387 */ /* 0x0001e60000100a00 */
[----:B0-----:R-:W2:Y:S02]  /*59df0*/  LDL.LU.64 R14, [R1+0x5110] ;  /* 0x00511000010e7983 */ /* 0x001ea40000300a00 */
[----:B--2---:R-:W-:Y:S02]  /*59e00*/  HMMA.16816.F32 R16, R16, R14, R20 ;  /* 0x0000000e1010723c */ /* 0x004fe40000001814 */
[----:B------:R-:W2:Y:S01]  /*59e10*/  LDL.LU R23, [R1+0x5108] ;  /* 0x0051080001177983 */ /* 0x000ea20000300800 */
[----:B------:R-:W-:Y:S01]  /*59e20*/  IMAD.MOV.U32 R2, RZ, RZ, R14 ;  /* 0x000000ffff027224 */ /* 0x000fe200078e000e */
[----:B------:R-:W-:Y:S11]  /*59e30*/  MOV R0, R15 ;  /* 0x0000000f00007202 */ /* 0x000ff60000000f00 */
[----:B------:R-:W-:Y:S08]  /*59e40*/  @!UPT UIADD3 URZ, URZ, URZ, URZ ;  /* 0x0000003f3f3ff290 */ /* 0x000ff0000fffe03f */
[----:B------:R-:W-:Y:S01]  /*59e50*/  STL.64 [R1+0x300], R16 ;  /* 0x0003001001007387 */ /* 0x000fe20000100a00 */
[----:B------:R-:W-:Y:S02]  /*59e60*/  STL.64 [R1+0x308], R18 ;  /* 0x0003081201007387 */ /* 0x000fe40000100a00 */
[----:B------:R-:W4:Y:S02]  /*59e70*/  LDL.LU.64 R14, [R1+0x5100] ;  /* 0x00510000010e7983 */ /* 0x000f240000300a00 */
[----:B------:R-:W4:Y:S01]  /*59e80*/  LDL.LU.64 R12, [R1+0x50f8] ;  /* 0x0050f800010c7983 */ /* 0x000f220000300a00 */
[----:B------:R-:W0:Y:S04]  /*59e90*/  LDSM.16.MT88.4 R16, [R29+0x16000] ;  /* 0x016000001d10783b */ /* 0x000e280000004200 */
[----:B0-----:R0:W-:Y:S01]  /*59ea0*/  STL.64 [R1+0x5058], R18 ;  /* 0x0050581201007387 */ /* 0x0011e20000100a00 */
[----:B------:R-:W-:Y:S01]  /*59eb0*/  STL.64 [R1+0x5050], R16 ;  /* 0x0050501001007387 */ /* 0x000fe20000100a00 */
[----:B0-----:R-:W-:-:S02]  /*59ec0*/  MOV R18, R2 ;  /* 0x0000000200127202 */ /* 0x001fc40000000f00 */
[----:B------:R-:W-:-:S05]  /*59ed0*/  MOV R19, R0 ;  /* 0x0000000000137202 */ /* 0x000fca0000000f00 */
[----:B------:R4:W-:Y:S01]  /*59ee0*/  STL.64 [R1+0x50e8], R18 ;  /* 0x0050e81201007387 */ /* 0x0009e20000100a00 */
[----:B------:R-:W-:Y:S01]  /*59ef0*/  IMAD.MOV.U32 R2, RZ, RZ, R10 ;  /* 0x000000ffff027224 */ /* 0x000fe200078e000a */
[----:B------:R-:W-:Y:S01]  /*59f00*/  MOV R0, R11 ;  /* 0x0000000b00007202 */ /* 0x000fe20000000f00 */
[----:B----4-:R-:W-:Y:S01]  /*59f10*/  HMMA.16816.F32 R16, R12, R10, R24 ;  /* 0x0000000a0c10723c */ /* 0x010fe20000001818 */
[----:B--2---:R-:W0:Y:S11]  /*59f20*/  LDSM.16.M88.4 R24, [R23+0x20280] ;  /* 0x020280001718783b */ /* 0x004e360000000200 */
[----:B------:R-:W-:Y:S11]  /*59f30*/  @!UPT UIADD3 URZ, URZ, URZ, URZ ;  /* 0x0000003f3f3ff290 */ /* 0x000ff6000fffe03f */
[----:B------:R-:W-:Y:S01]  /*59f40*/  STL.64 [R1+0x2f0], R16 ;  /* 0x0002f01001007387 */ /* 0x000fe20000100a00 */
[----:B------:R-:W-:Y:S02]  /*59f50*/  STL.64 [R1+0x2f8], R18 ;  /* 0x0002f81201007387 */ /* 0x000fe40000100a00 */
[----:B------:R-:W2:Y:S02]  /*59f60*/  LDL.LU R8, [R1+0xd0] ;  /* 0x0000d00001087983 */ /* 0x000ea40000300800 */
[----:B------:R-:W2:Y:S01]  /*59f70*/  LDL.LU R9, [R1+0xd4] ;  /* 0x0000d40001097983 */ /* 0x000ea20000300800 */
[----:B------:R-:W4:Y:S01]  /*59f80*/  LDL.LU R10, [R1+0xd8] ;  /* 0x0000d800010a7983 */ /* 0x000f220000300800 */
[----:B------:R-:W4:Y:S03]  /*59f90*/  LDL.LU R11, [R1+0xdc] ;  /* 0x0000dc00010b7983 */ /* 0x000f260000300800 */
[----:B------:R-:W1:Y:S04]  /*59fa0*/  LDSM.16.M88.4 R16, [R23+0x28280] ;  /* 0x028280001710783b */ /* 0x000e680000000200 */
[----:B----4-:R4:W-:Y:S01]  /*59fb0*/  STL.64 [R1+0x5098], R10 ;  /* 0x0050980a01007387 */ /* 0x0109e20000100a00 */
[----:B--2---:R-:W-:Y:S03]  /*59fc0*/  STL.64 [R1+0x5090], R8 ;  /* 0x0050900801007387 */ /* 0x004fe60000100a00 */
[----:B----4-:R-:W2:Y:S01]  /*59fd0*/  LDL.LU.64 R10, [R1+0x68] ;  /* 0x00006800010a7983 */ /* 0x010ea20000300a00 */
[----:B0-----:R-:W-:Y:S02]  /*59fe0*/  STL.64 [R1+0x40], R24 ;  /* 0x0000401801007387 */ /* 0x001fe40000100a00 */
[----:B------:R-:W-:Y:S02]  /*59ff0*/  STL.64 [R1+0x48], R26 ;  /* 0x0000481a01007387 */ /* 0x000fe40000100a00 */
[----:B-1----:R-:W-:Y:S01]  /*5a000*/  STL.64 [R1+0x30], R16 ;  /* 0x0000301001007387 */ /* 0x002fe20000100a00 */
[----:B------:R-:W-:Y:S04]  /*5a010*/  STL.64 [R1+0x38], R18 ;  /* 0x0000381201007387 */ /* 0x000fe80000100a00 */
[----:B------:R-:W-:Y:S01]  /*5a020*/  LDSM.16.M88.4 R24, [R23+0x30280] ;  /* 0x030280001718783b */ /* 0x000fe20000000200 */
[----:B------:R-:W-:Y:S04]  /*5a030*/  LDSM.16.M88.4 R16, [R23+0x38280] ;  /* 0x038280001710783b */ /* 0x000fe80000000200 */
[----:B------:R-:W0:Y:S02]  /*5a040*/  LDSM.16.MT88.4 R20, [R29+0x16080] ;  /* 0x016080001d14783b */ /* 0x000e240000004200 */
[----:B0-----:R0:W-:Y:S02]  /*5a050*/  STL.64 [R1+0x5020], R22 ;  /* 0x0050201601007387 */ /* 0x0011e40000100a00 */
[----:B0-----:R-:W-:-:S02]  /*5a060*/  MOV R22, R3 ;  /* 0x0000000300167202 */ /* 0x001fc40000000f00 */
[----:B------:R-:W-:-:S07]  /*5a070*/  MOV R23, R28 ;  /* 0x0000001c00177202 */ /* 0x000fce0000000f00 */
[C---:B---3--:R-:W-:Y:S01]  /*5a080*/  HMMA.16816.F32 R4, R12.reuse, R22, R4 ;  /* 0x000000160c04723c */ /* 0x048fe20000001804 */
[----:B------:R-:W-:Y:S01]  /*5a090*/  STL.64 [R1+0x10], R16 ;  /* 0x0000101001007387 */ /* 0x000fe20000100a00 */
[----:B------:R-:W-:Y:S02]  /*5a0a0*/  STL.64 [R1+0x18], R18 ;  /* 0x0000181201007387 */ /* 0x000fe40000100a00 */
[----:B------:R0:W-:Y:S02]  /*5a0b0*/  STL.64 [R1+0x5018], R20 ;  /* 0x0050181401007387 */ /* 0x0001e40000100a00 */
[----:B------:R-:W3:Y:S01]  /*5a0c0*/  LDL.LU R3, [R1+0x50f0] ;  /* 0x0050f00001037983 */ /* 0x000ee20000300800 */
[----:B------:R-:W-:Y:S01]  /*5a0d0*/  STL [R1+0x5014], R29 ;  /* 0x0050141d01007387 */ /* 0x000fe20000100800 */
[----:B------:R1:W-:Y:S03]  /*5a0e0*/  STL.64 [R1+0x50c0], R22 ;  /* 0x0050c01601007387 */ /* 0x0003e60000100a00 */
[----:B0-----:R-:W4:Y:S11]  /*5a0f0*/  LDL.LU R20, [R1+0x140] ;  /* 0x0001400001147983 */ /* 0x001f360000300800 */
[----:B------:R-:W-:Y:S01]  /*5a100*/  @!UPT UIADD3 URZ, URZ, URZ, URZ ;  /* 0x0000003f3f3ff290 */ /* 0x000fe2000fffe03f */
[----:B------:R-:W-:Y:S01]  /*5a110*/  STL.64 [R1+0x2e0], R4 ;  /* 0x0002e00401007387 */ /* 0x000fe20000100a00 */
[----:B------:R-:W-:Y:S02]  /*5a120*/  STL.64 [R1+0x2e8], R6 ;  /* 0x0002e80601007387 */ /* 0x000fe40000100a00 */
[----:B------:R-:W4:Y:S02]  /*5a130*/  LDL.LU R21, [R1+0x144] ;  /* 0x0001440001157983 */ /* 0x000f240000300800 */
[----:B-1----:R-:W2:Y:S01]  /*5a140*/  LDL.LU R22, [R1+0x148] ;  /* 0x0001480001167983 */ /* 0x002ea20000300800 */
[----:B------:R-:W2:Y:S01]  /*5a150*/  LDL.LU R23, [R1+0x14c] ;  /* 0x00014c0001177983 */ /* 0x000ea20000300800 */
[----:B------:R-:W4:Y:S02]  /*5a160*/  LDL.LU R16, [R1+0x150] ;  /* 0x0001500001107983 */ /* 0x000f240000300800 */
[----:B------:R-:W4:Y:S02]  /*5a170*/  LDL.LU R17, [R1+0x154] ;  /* 0x0001540001117983 */ /* 0x000f240000300800 */
[----:B------:R-:W4:Y:S01]  /*5a180*/  LDL.LU R18, [R1+0x158] ;  /* 0x0001580001127983 */ /* 0x000f220000300800 */
[----:B------:R-:W4:Y:S04]  /*5a190*/  LDL.LU R19, [R1+0x15c] ;  /* 0x00015c0001137983 */ /* 0x000f280000300800 */
[----:B---3--:R-:W0:Y:S04]  /*5a1a0*/  LDSM.16.MT88.4 R4, [R3+0x16000] ;  /* 0x016000000304783b */ /* 0x008e280000004200 */
[----:B--2---:R-:W-:Y:S01]  /*5a1b0*/  STL.64 [R1+0x50e0], R22 ;  /* 0x0050e01601007387 */ /* 0x004fe20000100a00 */
[----:B----4-:R1:W-:Y:S03]  /*5a1c0*/  STL.64 [R1+0x50d8], R20 ;  /* 0x0050d81401007387 */ /* 0x0103e60000100a00 */
[----:B-1----:R-:W2:Y:S01]  /*5a1d0*/  LDL.LU R20, [R1+0x100] ;  /* 0x0001000001147983 */ /* 0x002ea20000300800 */
[----:B------:R-:W2:Y:S02]  /*5a1e0*/  LDL.LU R21, [R1+0x104] ;  /* 0x0001040001157983 */ /* 0x000ea40000300800 */
[----:B------:R-:W2:Y:S02]  /*5a1f0*/  LDL.LU R22, [R1+0x108] ;  /* 0x0001080001167983 */ /* 0x000ea40000300800 */
[----:B------:R-:W2:Y:S01]  /*5a200*/  LDL.LU R23, [R1+0x10c] ;  /* 0x00010c0001177983 */ /* 0x000ea20000300800 */
[----:B------:R-:W-:Y:S01]  /*5a210*/  STL.64 [R1+0x20], R24 ;  /* 0x0000201801007387 */ /* 0x000fe20000100a00 */
[----:B------:R-:W-:Y:S02]  /*5a220*/  STL.64 [R1+0x28], R26 ;  /* 0x0000281a01007387 */ /* 0x000fe40000100a00 */
[----:B------:R1:W-:Y:S02]  /*5a230*/  STL.64 [R1+0x5028], R24 ;  /* 0x0050281801007387 */ /* 0x0003e40000100a00 */
[----:B-1----:R-:W3:Y:S01]  /*5a240*/  LDL.LU R24, [R1+0xf0] ;  /* 0x0000f00001187983 */ /* 0x002ee20000300800 */
[----:B------:R-:W3:Y:S02]  /*5a250*/  LDL.LU R25, [R1+0xf4] ;  /* 0x0000f40001197983 */ /* 0x000ee40000300800 */
[----:B------:R-:W4:Y:S02]  /*5a260*/  LDL.LU R26, [R1+0xf8] ;  /* 0x0000f800011a7983 */ /* 0x000f240000300800 */
[----:B------:R-:W4:Y:S01]  /*5a270*/  LDL.LU R27, [R1+0xfc] ;  /* 0x0000fc00011b7983 */ /* 0x000f220000300800 */
[C---:B------:R-:W-:Y:S01]  /*5a280*/  HMMA.16816.F32 R16, R12.reuse, R10, R16 ;  /* 0x0000000a0c10723c */ /* 0x040fe20000001810 */
        /* <DEDUP_REMOVED lines=14> */
[----:B------:R-:W-:Y:S02]  /*5a370*/  STL.64 [R1+0x2b0], R16 ;  /* 0x0002b01001007387 */ /* 0x000fe40000100a00 */
[----:B------:R0:W-:Y:S02]  /*5a380*/  STL.64 [R1+0x2b8], R18 ;  /* 0x0002b81201007387 */ /* 0x0001e40000100a00 */
        /* <DEDUP_REMOVED lines=44> */
[----:B------:R-:W3:Y:S01]  /*5a650*/  LDL.LU R15, [R1+0xcc] ;  /* 0x0000cc00010f7983 */ /* 0x000ee20000300800 */
[----:B------:R-:W-:Y:S01]  /*5a660*/  STL.64 [R1+0x5068], R18 ;  /* 0x0050681201007387 */ /* 0x000fe20000100a00 */
[C---:B---3--:R-:W-:Y:S03]  /*5a670*/  HMMA.16816.F32 R4, R8.reuse, R6, R12 ;  /* 0x000000060804723c */ /* 0x048fe6000000180c */
[----:B------:R-:W0:Y:S04]  /*5a680*/  LDSM.16.MT88.4 R12, [R3+0x16080] ;  /* 0x01608000030c783b */ /* 0x000e280000004200 */
[----:B0-----:R-:W-:Y:S11]  /*5a690*/  STL.64 [R1+0x4fa0], R14 ;  /* 0x004fa00e01007387 */ /* 0x001ff60000100a00 */
[----:B------:R-:W-:Y:S05]  /*5a6a0*/  @!UPT UIADD3 URZ, URZ, URZ, URZ ;  /* 0x0000003f3f3ff290 */ /* 0x000fea000fffe03f */
[----:B------:R-:W-:Y:S02]  /*5a6b0*/  STL.64 [R1+0x170], R4 ;  /* 0x0001700401007387 */ /* 0x000fe40000100a00 */
[----:B------:R-:W-:Y:S02]  /*5a6c0*/  STL.64 [R1+0x178], R6 ;  /* 0x0001780601007387 */ /* 0x000fe40000100a00 */
[----:B------:R0:W-:Y:S02]  /*5a6d0*/  STL.64 [R1+0x4f98], R12 ;  /* 0x004f980c01007387 */ /* 0x0001e40000100a00 */
[----:B0-----:R-:W3:Y:S01]  /*5a6e0*/  LDL.64 R12, [R1+0x10] ;  /* 0x00001000010c7983 */ /* 0x001ee20000100a00 */
[----:B--2---:R-:W-:Y:S03]  /*5a6f0*/  HMMA.16816.F32 R4, R8, R22, R24 ;  /* 0x000000160804723c */ /* 0x004fe60000001818 */
[----:B---3--:R0:W-:Y:S04]  /*5a700*/  STL.64 [R1+0x5060], R12 ;  /* 0x0050600c01007387 */ /* 0x0081e80000100a00 */
[----:B0-----:R-:W2:Y:S11]  /*5a710*/  LDL.LU R12, [R1+0xb0] ;  /* 0x0000b000010c7983 */ /* 0x001eb60000300800 */
[----:B------:R-:W-:Y:S05]  /*5a720*/  @!UPT UIADD3 URZ, URZ, URZ, URZ ;  /* 0x0000003f3f3ff290 */ /* 0x000fea000fffe03f */
[----:B------:R-:W-:Y:S02]  /*5a730*/  STL.64 [R1+0x160], R4 ;  /* 0x0001600401007387 */ /* 0x000fe40000100a00 */
[----:B------:R-:W-:Y:S02]  /*5a740*/  STL.64 [R1+0x168], R6 ;  /* 0x0001680601007387 */ /* 0x000fe40000100a00 */
[----:B------:R-:W2:Y:S01]  /*5a750*/  LDL.LU R13, [R1+0xb4] ;  /* 0x0000b400010d7983 */ /* 0x000ea20000300800 */
[----:B------:R-:W3:Y:S01]  /*5a760*/  LDL.LU R14, [R1+0xb8] ;  /* 0x0000b800010e7983 */ /* 0x000ee20000300800 */
[----:B------:R-:W3:Y:S03]  /*5a770*/  LDL.LU R15, [R1+0xbc] ;  /* 0x0000bc00010f7983 */ /* 0x000ee60000300800 */
        /* <DEDUP_REMOVED lines=10> */
[----:B----4-:R-:W-:Y:S01]  /*5a820*/  STL.64 [R1+0x5038], R26 ;  /* 0x0050381a01007387 */ /* 0x010fe20000100a00 */
[----:B---3--:R0:W-:Y:S03]  /*5a830*/  STL.64 [R1+0x5030], R24 ;  /* 0x0050301801007387 */ /* 0x0081e60000100a00 */
[----:B0-----:R-:W3:Y:S01]  /*5a840*/  LDL.64 R24, [R1+0x40] ;  /* 0x0000400001187983 */ /* 0x001ee20000100a00 */
[----:B------:R-:W4:Y:S02]  /*5a850*/  LDL.LU R4, [R1+0x200] ;  /* 0x0002000001047983 */ /* 0x000f240000300800 */
[----:B------:R-:W4:Y:S02]  /*5a860*/  LDL.LU R5, [R1+0x204] ;  /* 0x0002040001057983 */ /* 0x000f240000300800 */
[----:B------:R-:W2:Y:S01]  /*5a870*/  LDL.LU R6, [R1+0x208] ;  /* 0x0002080001067983 */ /* 0x000ea20000300800 */
[----:B------:R-:W2:Y:S01]  /*5a880*/  LDL.LU R7, [R1+0x20c] ;  /* 0x00020c0001077983 */ /* 0x000ea20000300800 */
[----:B------:R-:W2:Y:S02]  /*5a890*/  LDL.LU R20, [R1+0x2d0] ;  /* 0x0002d00001147983 */ /* 0x000ea40000300800 */
[----:B------:R-:W2:Y:S02]  /*5a8a0*/  LDL.LU R21, [R1+0x2d4] ;  /* 0x0002d40001157983 */ /* 0x000ea40000300800 */
[----:B------:R-:W2:Y:S01]  /*5a8b0*/  LDL.LU R22, [R1+0x2d8] ;  /* 0x0002d80001167983 */ /* 0x000ea20000300800 */
[----:B------:R-:W2:Y:S01]  /*5a8c0*/  LDL.LU R23, [R1+0x2dc] ;  /* 0x0002dc0001177983 */ /* 0x000ea20000300800 */
[----:B------:R-:W-:Y:S01]  /*5a8d0*/  IMAD.MOV.U32 R18, RZ, RZ, R2 ;  /* 0x000000ffff127224 */ /* 0x000fe200078e0002 */
[----:B------:R-:W-:-:S02]  /*5a8e0*/  MOV R19, R0 ;  /* 0x0000000000137202 */ /* 0x000fc40000000f00 */
[----:B--2---:R-:W-:Y:S01]  /*5a8f0*/  STL.64 [R1+0x5048], R22 ;  /* 0x0050481601007387 */ /* 0x004fe20000100a00 */
[----:B------:R0:W-:Y:S03]  /*5a900*/  STL.64 [R1+0x5040], R20 ;  /* 0x0050401401007387 */ /* 0x0001e60000100a00 */
[----:B0-----:R-:W2:Y:S01]  /*5a910*/  LDL.LU R20, [R1+0x190] ;  /* 0x0001900001147983 */ /* 0x001ea20000300800 */
[----:B------:R-:W2:Y:S02]  /*5a920*/  LDL.LU R21, [R1+0x194] ;  /* 0x0001940001157983 */ /* 0x000ea40000300800 */
[----:B------:R-:W2:Y:S02]  /*5a930*/  LDL.LU R22, [R1+0x198] ;  /* 0x0001980001167983 */ /* 0x000ea40000300800 */
[----:B------:R-:W2:Y:S01]  /*5a940*/  LDL.LU R23, [R1+0x19c] ;  /* 0x00019c0001177983 */ /* 0x000ea20000300800 */
[----:B------:R-:W-:Y:S01]  /*5a950*/  STL.64 [R1+0x4fe8], R6 ;  /* 0x004fe80601007387 */ /* 0x000fe20000100a00 */
[----:B----4-:R0:W-:Y:S03]  /*5a960*/  STL.64 [R1+0x4fe0], R4 ;  /* 0x004fe00401007387 */ /* 0x0101e60000100a00 */
[----:B0-----:R-:W4:Y:S01]  /*5a970*/  LDL.LU R4, [R1+0x260] ;  /* 0x0002600001047983 */ /* 0x001f220000300800 */
[----:B------:R-:W4:Y:S02]  /*5a980*/  LDL.LU R5, [R1+0x264] ;  /* 0x0002640001057983 */ /* 0x000f240000300800 */
[----:B------:R-:W2:Y:S02]  /*5a990*/  LDL.LU R6, [R1+0x268] ;  /* 0x0002680001067983 */ /* 0x000ea40000300800 */
[----:B------:R-:W2:Y:S01]  /*5a9a0*/  LDL.LU R7, [R1+0x26c] ;  /* 0x00026c0001077983 */ /* 0x000ea20000300800 */
[C---:B------:R-:W-:Y:S01]  /*5a9b0*/  HMMA.16816.F32 R16, R8.reuse, R18, R12 ;  /* 0x000000120810723c */ /* 0x040fe2000000180c */
[----:B--2---:R-:W-:Y:S01]  /*5a9c0*/  STL.64 [R1+0x4ff8], R6 ;  /* 0x004ff80601007387 */ /* 0x004fe20000100a00 */
[----:B----4-:R0:W-:Y:S03]  /*5a9d0*/  STL.64 [R1+0x4ff0], R4 ;  /* 0x004ff00401007387 */ /* 0x0101e60000100a00 */
[----:B0-----:R-:W2:Y:S01]  /*5a9e0*/  LDL.64 R4, [R1+0x30] ;  /* 0x0000300001047983 */ /* 0x001ea20000100a00 */
[----:B------:R-:W4:Y:S02]  /*5a9f0*/  LDL.LU.64 R14, [R1+0x5078] ;  /* 0x00507800010e7983 */ /* 0x000f240000300a00 */
[----:B------:R-:W4:Y:S11]  /*5aa00*/  LDL.LU.64 R12, [R1+0x5070] ;  /* 0x00507000010c7983 */ /* 0x000f360000300a00 */
[----:B------:R-:W-:Y:S04]  /*5aa10*/  @!UPT UIADD3 URZ, URZ, URZ, URZ ;  /* 0x0000003f3f3ff290 */ /* 0x000fe8000fffe03f */
[----:B------:R-:W-:Y:S01]  /*5aa20*/  STL.64 [R1+0x140], R16 ;  /* 0x0001401001007387 */ /* 0x000fe20000100a00 */
[----:B------:R0:W-:Y:S04]  /*5aa30*/  STL.64 [R1+0x148], R18 ;  /* 0x0001481201007387 */ /* 0x0001e80000100a00 */
[----:B0-----:R-:W4:Y:S02]  /*5aa40*/  LDL.LU.64 R18, [R1+0x5068] ;  /* 0x0050680001127983 */ /* 0x001f240000300a00 */
[----:B----4-:R-:W-:Y:S02]  /*5aa50*/  HMMA.16816.F32 R16, R8, R18, R12 ;  /* 0x000000120810723c */ /* 0x010fe4000000180c */
[----:B------:R-:W4:Y:S01]  /*5aa60*/  LDL.LU.64 R12, [R1+0x5060] ;  /* 0x00506000010c7983 */ /* 0x000f220000300a00 */
[----:B------:R-:W2:Y:S11]  /*5aa70*/  LDL R11, [R1+0x1704] ;  /* 0x00170400010b7983 */ /* 0x000eb60000100800 */
[----:B------:R-:W-:Y:S09]  /*5aa80*/  @!UPT UIADD3 URZ, URZ, URZ, URZ ;  /* 0x0000003f3f3ff290 */ /* 0x000ff2000fffe03f */
[----:B------:R-:W-:Y:S01]  /*5aa90*/  STL.64 [R1+0x120], R16 ;  /* 0x0001201001007387 */ /* 0x000fe20000100a00 */
[----:B------:R-:W-:Y:S03]  /*5aaa0*/  STL.64 [R1+0x128], R18 ;  /* 0x0001281201007387 */ /* 0x000fe60000100a00 */
[----:B--2---:R-:W0:Y:S02]  /*5aab0*/  LDSM.16.MT88.4 R16, [R11+0x16000] ;  /* 0x016000000b10783b */ /* 0x004e240000004200 */
[----:B0-----:R-:W-:Y:S01]  /*5aac0*/  IMAD.MOV.U32 R15, RZ, RZ, R18 ;  /* 0x000000ffff0f7224 */ /* 0x001fe200078e0012 */
[----:B------:R-:W-:Y:S02]  /*5aad0*/  MOV R14, R19 ;  /* 0x00000013000e7202 */ /* 0x000fe40000000f00 */
[----:B------:R-:W-:Y:S02]  /*5aae0*/  MOV R2, R16 ;  /* 0x0000001000027202 */ /* 0x000fe40000000f00 */
[----:B------:R-:W-:Y:S01]  /*5aaf0*/  MOV R28, R17 ;  /* 0x00000011001c7202 */ /* 0x000fe20000000f00 */
[----:B------:R-:W2:Y:S01]  /*5ab00*/  LDL.LU.64 R18, [R1+0x5058] ;  /* 0x0050580001127983 */ /* 0x000ea20000300a00 */
[----:B------:R-:W2:Y:S02]  /*5ab10*/  LDL.LU.64 R16, [R1+0x5050] ;  /* 0x0050500001107983 */ /* 0x000ea40000300a00 */
[----:B------:R0:W-:Y:S02]  /*5ab20*/  STL [R1+0x4fb8], R11 ;  /* 0x004fb80b01007387 */ /* 0x0001e40000100800 */
[----:B------:R-:W4:Y:S01]  /*5ab30*/  LDL.LU R8, [R1+0x290] ;  /* 0x0002900001087983 */ /* 0x000f220000300800 */
[----:B------:R-:W4:Y:S01]  /*5ab40*/  LDL.LU R9, [R1+0x294] ;  /* 0x0002940001097983 */ /* 0x000f220000300800 */
[----:B------:R-:W4:Y:S01]  /*5ab50*/  LDL.LU R10, [R1+0x298] ;  /* 0x00029800010a7983 */ /* 0x000f220000300800 */
[----:B---3--:R-:W-:-:S02]  /*5ab60*/  MOV R29, R24 ;  /* 0x00000018001d7202 */ /* 0x008fc40000000f00 */
[----:B------:R-:W-:Y:S01]  /*5ab70*/  MOV R0, R25 ;  /* 0x0000001900007202 */ /* 0x000fe20000000f00 */
[----:B0-----:R-:W4:Y:S01]  /*5ab80*/  LDL.LU R11, [R1+0x29c] ;  /* 0x00029c00010b7983 */ /* 0x001f220000300800 */
        /* <DEDUP_REMOVED lines=20> */
[C---:B--2---:R-:W-:Y:S08]  /*5acd0*/  HMMA.16816.F32 R20, R16.reuse, R24, R20 ;  /* 0x000000181014723c */ /* 0x044ff00000001814 */
[----:B----4-:R-:W-:Y:S11]  /*5ace0*/  HMMA.16816.F32 R16, R16, R12, R8 ;  /* 0x0000000c1010723c */ /* 0x010ff60000001808 */
[----:B------:R-:W-:Y:S04]  /*5acf0*/  @!UPT UIADD3 URZ, URZ, URZ, URZ ;  /* 0x0000003f3f3ff290 */ /* 0x000fe8000fffe03f */
[----:B------:R-:W-:Y:S01]  /*5ad00*/  STL.64 [R1+0xf0], R20 ;  /* 0x0000f01401007387 */ /* 0x000fe20000100a00 */
[----:B------:R0:W-:Y:S03]  /*5ad10*/  STL.64 [R1+0xf8], R22 ;  /* 0x0000f81601007387 */ /* 0x0001e60000100a00 */
[----:B0-----:R-:W3:Y:S01]  /*5ad20*/  LDL.LU.64 R22, [R1+0x5020] ;  /* 0x0050200001167983 */ /* 0x001ee20000300a00 */
[----:B------:R-:W3:Y:S02]  /*5ad30*/  LDL.LU.64 R20, [R1+0x5018] ;  /* 0x0050180001147983 */ /* 0x000ee40000300a00 */
[----:B------:R0:W-:Y:S02]  /*5ad40*/  STL.64 [R1+0x5000], R24 ;  /* 0x0050001801007387 */ /* 0x0001e40000100a00 */
[----:B0-----:R-:W2:Y:S01]  /*5ad50*/  LDL.LU R24, [R1+0x270] ;  /* 0x0002700001187983 */ /* 0x001ea20000300800 */
[----:B------:R-:W2:Y:S02]  /*5ad60*/  LDL.LU R25, [R1+0x274] ;  /* 0x0002740001197983 */ /* 0x000ea40000300800 */
[----:B------:R-:W2:Y:S02]  /*5ad70*/  LDL.LU R26, [R1+0x278] ;  /* 0x00027800011a7983 */ /* 0x000ea40000300800 */
[----:B------:R-:W2:Y:S01]  /*5ad80*/  LDL.LU R27, [R1+0x27c] ;  /* 0x00027c00011b7983 */ /* 0x000ea20000300800 */
[----:B------:R-:W4:Y:S01]  /*5ad90*/  LDL.LU R8, [R1+0x210] ;  /* 0x0002100001087983 */ /* 0x000f220000300800 */
[----:B------:R0:W-:Y:S02]  /*5ada0*/  STL.64 [R1+0xe0], R16 ;  /* 0x0000e01001007387 */ /* 0x0001e40000100a00 */
[----:B------:R-:W-:Y:S02]  /*5adb0*/  STL.64 [R1+0xe8], R18 ;  /* 0x0000e81201007387 */ /* 0x000fe40000100a00 */
[----:B------:R-:W4:Y:S01]  /*5adc0*/  LDL.LU R9, [R1+0x214] ;  /* 0x0002140001097983 */ /* 0x000f220000300800 */
[----:B------:R-:W2:Y:S01]  /*5add0*/  LDL.LU R10, [R1+0x218] ;  /* 0x00021800010a7983 */ /* 0x000ea20000300800 */
[----:B------:R-:W2:Y:S02]  /*5ade0*/  LDL.LU R11, [R1+0x21c] ;  /* 0x00021c00010b7983 */ /* 0x000ea40000300800 */
[----:B0-----:R-:W-:Y:S01]  /*5adf0*/  IMAD.MOV.U32 R16, RZ, RZ, R29 ;  /* 0x000000ffff107224 */ /* 0x001fe200078e001d */
[----:B------:R-:W-:-:S07]  /*5ae00*/  MOV R17, R0 ;  /* 0x0000000000117202 */ /* 0x000fce0000000f00 */
[C---:B---3--:R-:W-:Y:S01]  /*5ae10*/  HMMA.16816.F32 R4, R20.reuse, R16, R4 ;  /* 0x000000101404723c */ /* 0x048fe20000001804 */
[----:B--2---:R-:W-:Y:S01]  /*5ae20*/  STL.64 [R1+0x4fc8], R10 ;  /* 0x004fc80a01007387 */ /* 0x004fe20000100a00 */
[----:B----4-:R0:W-:Y:S03]  /*5ae30*/  STL.64 [R1+0x4fc0], R8 ;  /* 0x004fc00801007387 */ /* 0x0101e60000100a00 */
[----:B0-----:R-:W2:Y:S01]  /*5ae40*/  LDL.LU R8, [R1+0x230] ;  /* 0x0002300001087983 */ /* 0x001ea20000300800 */
[----:B------:R-:W2:Y:S02]  /*5ae50*/  LDL.LU R9, [R1+0x234] ;  /* 0x0002340001097983 */ /* 0x000ea40000300800 */
[----:B------:R-:W2:Y:S02]  /*5ae60*/  LDL.LU R10, [R1+0x238] ;  /* 0x00023800010a7983 */ /* 0x000ea40000300800 */
[----:B------:R-:W2:Y:S01]  /*5ae70*/  LDL.LU R11, [R1+0x23c] ;  /* 0x00023c00010b7983 */ /* 0x000ea20000300800 */
[----:B------:R-:W3:Y:S01]  /*5ae80*/  LDL.LU R29, [R1+0x5014] ;  /* 0x00501400011d7983 */ /* 0x000ee20000300800 */
[----:B------:R-:W4:Y:S11]  /*5ae90*/  LDL.LU R0, [R1+0x5010] ;  /* 0x0050100001007983 */ /* 0x000f360000300800 */
[----:B------:R0:W-:Y:S02]  /*5aea0*/  STL.64 [R1+0xd0], R4 ;  /* 0x0000d00401007387 */ /* 0x0001e40000100a00 */
[----:B------:R-:W-:Y:S01]  /*5aeb0*/  STL.64 [R1+0xd8], R6 ;  /* 0x0000d80601007387 */ /* 0x000fe20000100a00 */
[----:B0-----:R-:W2:Y:S02]  /*5aec0*/  LDL.LU.64 R4, [R1+0x5008] ;  /* 0x0050080001047983 */ /* 0x001ea40000300a00 */
[----:B--2---:R-:W-:Y:S01]  /*5aed0*/  HMMA.16816.F32 R24, R20, R4, R24 ;  /* 0x000000041418723c */ /* 0x004fe20000001818 */
[----:B------:R-:W-:-:S02]  /*5aee0*/  MOV R19, R4 ;  /* 0x0000000400137202 */ /* 0x000fc40000000f00 */
[----:B------:R-:W-:Y:S11]  /*5aef0*/  MOV R18, R5 ;  /* 0x0000000500127202 */ /* 0x000ff60000000f00 */
[----:B------:R-:W-:Y:S09]  /*5af00*/  @!UPT UIADD3 URZ, URZ, URZ, URZ ;  /* 0x0000003f3f3ff290 */ /* 0x000ff2000fffe03f */
[----:B------:R0:W-:Y:S01]  /*5af10*/  STL.64 [R1+0xc0], R24 ;  /* 0x0000c01801007387 */ /* 0x0001e20000100a00 */
[----:B------:R-:W-:Y:S03]  /*5af20*/  STL.64 [R1+0xc8], R26 ;  /* 0x0000c81a01007387 */ /* 0x000fe60000100a00 */
[----:B0-----:R-:W2:Y:S01]  /*5af30*/  LDL.LU.64 R24, [R1+0x5000] ;  /* 0x0050000001187983 */ /* 0x001ea20000300a00 */
        /* <DEDUP_REMOVED lines=14> */
[----:B------:R-:W-:Y:S01]  /*5b020*/  STL.64 [R1+0x78], R22 ;  /* 0x0000781601007387 */ /* 0x000fe20000100a00 */
[----:B0-----:R-:W-:Y:S01]  /*5b030*/  MOV R21, R18 ;  /* 0x0000001200157202 */ /* 0x001fe20000000f00 */
        /* <DEDUP_REMOVED lines=9> */
[----:B0-----:R-:W2:Y:S01]  /*5b0d0*/  LDL.LU R16, [R1+0x220] ;  /* 0x0002200001107983 */ /* 0x001ea20000300800 */
[----:B------:R-:W2:Y:S02]  /*5b0e0*/  LDL.LU R17, [R1+0x224] ;  /* 0x0002240001117983 */ /* 0x000ea40000300800 */
[----:B------:R-:W2:Y:S02]  /*5b0f0*/  LDL.LU R18, [R1+0x228] ;  /* 0x0002280001127983 */ /* 0x000ea40000300800 */
[----:B------:R-:W2:Y:S02]  /*5b100*/  LDL.LU R19, [R1+0x22c] ;  /* 0x00022c0001137983 */ /* 0x000ea40000300800 */
[C---:B--2---:R-:W-:Y:S01]  /*5b110*/  HMMA.16816.F32 R20, R4.reuse, R20, R16 ;  /* 0x000000140414723c */ /* 0x044fe20000001810 */
[----:B------:R-:W2:Y:S11]  /*5b120*/  LDL.LU R16, [R1+0x1f0] ;  /* 0x0001f00001107983 */ /* 0x000eb60000300800 */
[----:B------:R-:W-:Y:S11]  /*5b130*/  @!UPT UIADD3 URZ, URZ, URZ, URZ ;  /* 0x0000003f3f3ff290 */ /* 0x000ff6000fffe03f */
        /* <DEDUP_REMOVED lines=18> */
[----:B0-----:R-:W2:Y:S04]  /*5b260*/  LDL.LU.64 R20, [R1+0x30] ;  /* 0x0000300001147983 */ /* 0x001ea80000300a00 */
[----:B--2---:R0:W-:Y:S04]  /*5b270*/  STL.64 [R1+0x4f90], R20 ;  /* 0x004f901401007387 */ /* 0x0041e80000100a00 */
[----:B0-----:R-:W2:Y:S01]  /*5b280*/  LDL.LU R20, [R1+0x250] ;  /* 0x0002500001147983 */ /* 0x001ea20000300800 */
[----:B------:R-:W2:Y:S02]  /*5b290*/  LDL.LU R21, [R1+0x254] ;  /* 0x0002540001157983 */ /* 0x000ea40000300800 */
[----:B------:R-:W2:Y:S02]  /*5b2a0*/  LDL.LU R22, [R1+0x258] ;  /* 0x0002580001167983 */ /* 0x000ea40000300800 */
[----:B------:R-:W2:Y:S05]  /*5b2b0*/  LDL.LU R23, [R1+0x25c] ;  /* 0x00025c0001177983 */ /* 0x000eaa0000300800 */
[----:B------:R-:W-:Y:S01]  /*5b2c0*/  STL.64 [R1+0x80], R8 ;  /* 0x0000800801007387 */ /* 0x000fe20000100a00 */
[----:B------:R0:W-:Y:S03]  /*5b2d0*/  STL.64 [R1+0x88], R10 ;  /* 0x0000880a01007387 */ /* 0x0001e60000100a00 */
[----:B0-----:R-:W2:Y:S01]  /*5b2e0*/  LDL.LU R11, [R1+0x4fb8] ;  /* 0x004fb800010b7983 */ /* 0x001ea20000300800 */
[----:B------:R0:W-:Y:S01]  /*5b2f0*/  STL.64 [R1+0x4f88], R24 ;  /* 0x004f881801007387 */ /* 0x0001e20000100a00 */
[----:B------:R-:W-:Y:S02]  /*5b300*/  HMMA.16816.F32 R4, R4, R12, R16 ;  /* 0x0000000c0404723c */ /* 0x000fe40000001810 */
[----:B0-----:R-:W3:Y:S01]  /*5b310*/  LDL.LU R24, [R1+0x240] ;  /* 0x0002400001187983 */ /* 0x001ee20000300800 */
[----:B------:R-:W3:Y:S02]  /*5b320*/  LDL.LU R25, [R1+0x244] ;  /* 0x0002440001197983 */ /* 0x000ee40000300800 */
[----:B------:R-:W3:Y:S02]  /*5b330*/  LDL.LU R26, [R1+0x248] ;  /* 0x00024800011a7983 */ /* 0x000ee40000300800 */
[----:B------:R-:W3:Y:S01]  /*5b340*/  LDL.LU R27, [R1+0x24c] ;  /* 0x00024c00011b7983 */ /* 0x000ee20000300800 */
[----:B------:R-:W-:-:S02]  /*5b350*/  MOV R19, R12 ;  /* 0x0000000c00137202 */ /* 0x000fc40000000f00 */
[----:B------:R-:W-:Y:S01]  /*5b360*/  MOV R18, R13 ;  /* 0x0000000d00127202 */ /* 0x000fe20000000f00 */
[----:B--2---:R-:W0:Y:S04]  /*5b370*/  LDSM.16.MT88.4 R8, [R11+0x16080] ;  /* 0x016080000b08783b */ /* 0x004e280000004200 */
[----:B0-----:R-:W-:Y:S01]  /*5b380*/  STL.64 [R1+0x4f38], R10 ;  /* 0x004f380a01007387 */ /* 0x001fe20000100a00 */
[----:B------:R0:W-:Y:S02]  /*5b390*/  STL.64 [R1+0x4f30], R8 ;  /* 0x004f300801007387 */ /* 0x0001e40000100a00 */
[----:B0-----:R-:W-:Y:S02]  /*5b3a0*/  MOV R8, R2 ;  /* 0x0000000200087202 */ /* 0x001fe40000000f00 */
[----:B------:R-:W-:Y:S01]  /*5b3b0*/  MOV R9, R28 ;  /* 0x0000001c00097202 */ /* 0x000fe20000000f00 */
[----:B------:R-:W2:Y:S01]  /*5b3c0*/  LDL.LU R2, [R1+0x4fb4] ;  /* 0x004fb40001027983 */ /* 0x000ea20000300800 */
[----:B------:R-:W2:Y:S02]  /*5b3d0*/  LDL.LU R28, [R1+0x4fb0] ;  /* 0x004fb000011c7983 */ /* 0x000ea40000300800 */
[----:B------:R-:W3:Y:S02]  /*5b3e0*/  LDL.LU.64 R16, [R1+0x4fa8] ;  /* 0x004fa80001107983 */ /* 0x000ee40000300a00 */
[----:B------:R-:W-:Y:S02]  /*5b3f0*/  STL.64 [R1+0x60], R4 ;  /* 0x0000600401007387 */ /* 0x000fe40000100a00 */
[----:B------:R-:W-:Y:S01]  /*5b400*/  IMAD.MOV.U32 R10, RZ, RZ, R15 ;  /* 0x000000ffff0a7224 */ /* 0x000fe200078e000f */
[----:B------:R-:W-:Y:S01]  /*5b410*/  MOV R11, R14 ;  /* 0x0000000e000b7202 */ /* 0x000fe20000000f00 */
[----:B------:R-:W-:Y:S01]  /*5b420*/  STL.64 [R1+0x68], R6 ;  /* 0x0000680601007387 */ /* 0x000fe20000100a00 */
[----:B------:R-:W3:Y:S02]  /*5b430*/  LDL.LU.64 R14, [R1+0x4fa0] ;  /* 0x004fa000010e7983 */ /* 0x000ee40000300a00 */
[----:B------:R-:W3:Y:S01]  /*5b440*/  LDL.LU.64 R12, [R1+0x4f98] ;  /* 0x004f9800010c7983 */ /* 0x000ee20000300a00 */
[----:B--2---:R-:W0:Y:S01]  /*5b450*/  LDSM.16.MT88.4 R4, [R28+0x16000] ;  /* 0x016000001c04783b */ /* 0x004e220000004200 */
[C---:B---3--:R-:W-:Y:S03]  /*5b460*/  HMMA.16816.F32 R20, R12.reuse, R16, R20 ;  /* 0x000000100c14723c */ /* 0x048fe60000001814 */
[----:B0-----:R-:W-:Y:S01]  /*5b470*/  STL.64 [R1+0x4ef0], R6 ;  /* 0x004ef00601007387 */ /* 0x001fe20000100a00 */
[----:B------:R-:W-:Y:S11]  /*5b480*/  STL.64 [R1+0x4ee8], R4 ;  /* 0x004ee80401007387 */ /* 0x000ff60000100a00 */
[----:B------:R-:W-:Y:S08]  /*5b490*/  @!UPT UIADD3 URZ, URZ, URZ, URZ ;  /* 0x0000003f3f3ff290 */ /* 0x000ff0000fffe03f */
[----:B------:R0:W-:Y:S02]  /*5b4a0*/  STL.64 [R1+0x130], R20 ;  /* 0x0001301401007387 */ /* 0x0001e40000100a00 */
[----:B------:R-:W-:Y:S01]  /*5b4b0*/  STL.64 [R1+0x138], R22 ;  /* 0x0001381601007387 */ /* 0x000fe20000100a00 */
        /* <DEDUP_REMOVED lines=9> */
[----:B------:R-:W1:Y:S02]  /*5b550*/  LDL.LU.64 R20, [R1+0x4f78] ;  /* 0x004f780001147983 */ /* 0x000e640000300a00 */
[----:B-1----:R-:W-:Y:S01]  /*5b560*/  HMMA.16816.F32 R24, R12, R24, R20 ;  /* 0x000000180c18723c */ /* 0x002fe20000001814 */
[----:B------:R-:W2:Y:S01]  /*5b570*/  LDL.LU.64 R22, [R1+0x4f70] ;  /* 0x004f700001167983 */ /* 0x000ea20000300a00 */
[----:B------:R-:W2:Y:S11]  /*5b580*/  LDL.LU.64 R20, [R1+0x4f68] ;  /* 0x004f680001147983 */ /* 0x000eb60000300a00 */
[----:B------:R-:W-:Y:S10]  /*5b590*/  @!UPT UIADD3 URZ, URZ, URZ, URZ ;  /* 0x0000003f3f3ff290 */ /* 0x000ff4000fffe03f */
[----:B------:R-:W-:Y:S01]  /*5b5a0*/  STL.64 [R1+0x190], R24 ;  /* 0x0001901801007387 */ /* 0x000fe20000100a00 */
[----:B------:R0:W-:Y:S03]  /*5b5b0*/  STL.64 [R1+0x198], R26 ;  /* 0x0001981a01007387 */ /* 0x0001e60000100a00 */
[----:B0-----:R-:W3:Y:S01]  /*5b5c0*/  LDL.LU.64 R26, [R1+0x4f60] ;  /* 0x004f6000011a7983 */ /* 0x001ee20000300a00 */
[----:B------:R-:W3:Y:S02]  /*5b5d0*/  LDL.LU.64 R24, [R1+0x4f58] ;  /* 0x004f580001187983 */ /* 0x000ee40000300a00 */
[----:B------:R-:W-:Y:S01]  /*5b5e0*/  IMAD.MOV.U32 R4, RZ, RZ, R19 ;  /* 0x000000ffff047224 */ /* 0x000fe200078e0013 */
[----:B------:R-:W-:-:S07]  /*5b5f0*/  MOV R5, R18 ;  /* 0x0000001200057202 */ /* 0x000fce0000000f00 */
[----:B---3--:R-:W-:Y:S01]  /*5b600*/  HMMA.16816.F32 R12, R12, R4, R24 ;  /* 0x000000040c0c723c */ /* 0x008fe20000001818 */
[----:B------:R-:W3:Y:S11]  /*5b610*/  LDL.LU R24, [R1+0x310] ;  /* 0x0003100001187983 */ /* 0x000ef60000300800 */
[----:B------:R-:W-:Y:S11]  /*5b620*/  @!UPT UIADD3 URZ, URZ, URZ, URZ ;  /* 0x0000003f3f3ff290 */ /* 0x000ff6000fffe03f */
[----:B------:R-:W-:Y:S01]  /*5b630*/  STL.64 [R1+0x180], R12 ;  /* 0x0001800c01007387 */ /* 0x000fe20000100a00 */
[----:B------:R-:W-:Y:S02]  /*5b640*/  STL.64 [R1+0x188], R14 ;  /* 0x0001880e01007387 */ /* 0x000fe40000100a00 */
[----:B------:R-:W3:Y:S02]  /*5b650*/  LDL.LU R25, [R1+0x314] ;  /* 0x0003140001197983 */ /* 0x000ee40000300800 */
[----:B------:R-:W0:Y:S01]  /*5b660*/  LDSM.16.MT88.4 R12, [R28+0x16080] ;  /* 0x016080001c0c783b */ /* 0x000e220000004200 */
[----:B------:R-:W-:Y:S04]  /*5b670*/  STL.64 [R1+0x4f50], R4 ;  /* 0x004f500401007387 */ /* 0x000fe80000100a00 */
[----:B0-----:R-:W-:Y:S01]  /*5b680*/  STL.64 [R1+0x4eb0], R14 ;  /* 0x004eb00e01007387 */ /* 0x001fe20000100a00 */
[----:B------:R-:W-:Y:S02]  /*5b690*/  STL.64 [R1+0x4ea8], R12 ;  /* 0x004ea80c01007387 */ /* 0x000fe40000100a00 */
[----:B------:R-:W0:Y:S04]  /*5b6a0*/  LDSM.16.MT88.4 R12, [R29+0x17000] ;  /* 0x017000001d0c783b */ /* 0x000e280000004200 */
[----:B------:R-:W-:Y:S01]  /*5b6b0*/  STL [R1+0x4db8], R28 ;  /* 0x004db81c01007387 */ /* 0x000fe20000100800 */
[----:B0-----:R-:W-:Y:S01]  /*5b6c0*/  STL.64 [R1], R12 ;  /* 0x0000000c01007387 */ /* 0x001fe20000100a00 */
[----:B------:R2:W-:Y:S02]  /*5b6d0*/  STL.64 [R1+0x8], R14 ;  /* 0x0000080e01007387 */ /* 0x0005e40000100a00 */
[----:B--2---:R-:W-:Y:S01]  /*5b6e0*/  HMMA.16816.F32 R12, R8, R16, R20 ;  /* 0x00000010080c723c */ /* 0x004fe20000001814 */
[----:B------:R-:W0:Y:S04]  /*5b6f0*/  LDSM.16.MT88.4 R16, [R29+0x17080] ;  /* 0x017080001d10783b */ /* 0x000e280000004200 */
[----:B------:R-:W1:Y:S01]  /*5b700*/  LDSM.16.MT88.4 R20, [R3+0x17000] ;  /* 0x017000000314783b */ /* 0x000e620000004200 */
[----:B------:R-:W-:Y:S01]  /*5b710*/  IMAD.MOV.U32 R26, RZ, RZ, R2 ;  /* 0x000000ffff1a7224 */ /* 0x000fe200078e0002 */
[----:B----4-:R-:W-:Y:S11]  /*5b720*/  MOV R27, R0 ;  /* 0x00000000001b7202 */ /* 0x010ff60000000f00 */
[----:B------:R-:W-:Y:S06]  /*5b730*/  @!UPT UIADD3 URZ, URZ, URZ, URZ ;  /* 0x0000003f3f3ff290 */ /* 0x000fec000fffe03f */
[----:B------:R-:W-:Y:S01]  /*5b740*/  MOV R28, R13 ;  /* 0x0000000d001c7202 */ /* 0x000fe20000000f00 */
[----:B------:R-:W-:Y:S04]  /*5b750*/  STL [R1+0x1f0], R12 ;  /* 0x0001f00c01007387 */ /* 0x000fe80000100800 */
[----:B------:R2:W-:Y:S04]  /*5b760*/  STL [R1+0x4dbc], R28 ;  /* 0x004dbc1c01007387 */ /* 0x0005e80000100800 */
[----:B--2---:R-:W2:Y:S01]  /*5b770*/  LDL R28, [R1+0x1704] ;  /* 0x00170400011c7983 */ /* 0x004ea20000100800 */
[----:B0-----:R-:W-:Y:S02]  /*5b780*/  STL.64 [R1+0x4e68], R18 ;  /* 0x004e681201007387 */ /* 0x001fe40000100a00 */
[----:B------:R0:W-:Y:S02]  /*5b790*/  STL.64 [R1+0x4e60], R16 ;  /* 0x004e601001007387 */ /* 0x0001e40000100a00 */
[----:B0-----:R-:W-:-:S02]  /*5b7a0*/  MOV R16, R7 ;  /* 0x0000000700107202 */ /* 0x001fc40000000f00 */
[----:B------:R-:W-:Y:S01]  /*5b7b0*/  MOV R17, R6 ;  /* 0x0000000600117202 */ /* 0x000fe20000000f00 */
[----:B------:R-:W-:Y:S01]  /*5b7c0*/  STL [R1+0x4d80], R29 ;  /* 0x004d801d01007387 */ /* 0x000fe20000100800 */
[----:B-1----:R-:W-:Y:S02]  /*5b7d0*/  STL.64 [R1+0x4e18], R22 ;  /* 0x004e181601007387 */ /* 0x002fe40000100a00 */
[----:B------:R-:W-:Y:S01]  /*5b7e0*/  STL.64 [R1+0x4e10], R20 ;  /* 0x004e101401007387 */ /* 0x000fe20000100a00 */
[----:B------:R-:W-:Y:S01]  /*5b7f0*/  STL.64 [R1+0x4f28], R16 ;  /* 0x004f281001007387 */ /* 0x000fe20000100a00 */
[----:B------:R-:W4:Y:S01]  /*5b800*/  LDL.LU R12, [R1+0x1a0] ;  /* 0x0001a000010c7983 */ /* 0x000f220000300800 */
[----:B------:R-:W-:Y:S01]  /*5b810*/  MOV R2, R14 ;  /* 0x0000000e00027202 */ /* 0x000fe20000000f00 */
[----:B------:R-:W-:Y:S01]  /*5b820*/  IMAD.MOV.U32 R0, RZ, RZ, R15 ;  /* 0x000000ffff007224 */ /* 0x000fe200078e000f */
[C---:B---3--:R-:W-:Y:S01]  /*5b830*/  HMMA.16816.F32 R4, R8.reuse, R16, R24 ;  /* 0x000000100804723c */ /* 0x048fe20000001818 */
[----:B------:R-:W0:Y:S11]  /*5b840*/  LDSM.16.MT88.4 R24, [R3+0x17080] ;  /* 0x017080000318783b */ /* 0x000e360000004200 */
[----:B------:R-:W-:Y:S11]  /*5b850*/  @!UPT UIADD3 URZ, URZ, URZ, URZ ;  /* 0x0000003f3f3ff290 */ /* 0x000ff6000fffe03f */
[----:B------:R-:W-:Y:S01]  /*5b860*/  STL.64 [R1+0x200], R4 ;  /* 0x0002000401007387 */ /* 0x000fe20000100a00 */
[----:B------:R-:W-:Y:S02]  /*5b870*/  STL.64 [R1+0x208], R6 ;  /* 0x0002080601007387 */ /* 0x000fe40000100a00 */
[----:B------:R-:W4:Y:S02]  /*5b880*/  LDL.LU R13, [R1+0x1a4] ;  /* 0x0001a400010d7983 */ /* 0x000f240000300800 */
[----:B------:R-:W3:Y:S01]  /*5b890*/  LDL.LU R14, [R1+0x1a8] ;  /* 0x0001a800010e7983 */ /* 0x000ee20000300800 */
[----:B------:R-:W3:Y:S04]  /*5b8a0*/  LDL.LU R15, [R1+0x1ac] ;  /* 0x0001ac00010f7983 */ /* 0x000ee80000300800 */
[----:B---3--:R-:W-:Y:S01]  /*5b8b0*/  STL.64 [R1+0x4ec0], R14 ;  /* 0x004ec00e01007387 */ /* 0x008fe20000100a00 */
[----:B----4-:R1:W-:Y:S03]  /*5b8c0*/  STL.64 [R1+0x4eb8], R12 ;  /* 0x004eb80c01007387 */ /* 0x0103e60000100a00 */
        /* <DEDUP_REMOVED lines=48> */
[----:B-1----:R-:W2:Y:S01]  /*5bbd0*/  LDL.LU.64 R20, [R1+0x40] ;  /* 0x0000400001147983 */ /* 0x002ea20000300a00 */
[----:B0-----:R-:W-:Y:S02]  /*5bbe0*/  STL.64 [R1+0x4dc8], R26 ;  /* 0x004dc81a01007387 */ /* 0x001fe40000100a00 */
[----:B------:R0:W-:Y:S02]  /*5bbf0*/  STL.64 [R1+0x4dc0], R24 ;  /* 0x004dc01801007387 */ /* 0x0001e40000100a00 */
[----:B0-----:R-:W4:Y:S01]  /*5bc00*/  LDL.LU R24, [R1+0x20] ;  /* 0x0000200001187983 */ /* 0x001f220000300800 */
[----:B------:R-:W4:Y:S02]  /*5bc10*/  LDL.LU R25, [R1+0x24] ;  /* 0x0000240001197983 */ /* 0x000f240000300800 */
[----:B------:R-:W2:Y:S02]  /*5bc20*/  LDL R26, [R1+0x28] ;  /* 0x00002800011a7983 */ /* 0x000ea40000100800 */
[----:B------:R-:W2:Y:S01]  /*5bc30*/  LDL R27, [R1+0x2c] ;  /* 0x00002c00011b7983 */ /* 0x000ea20000100800 */
[----:B------:R-:W-:Y:S01]  /*5bc40*/  STL [R1+0x4d40], R3 ;  /* 0x004d400301007387 */ /* 0x000fe20000100800 */
[C---:B----4-:R-:W-:Y:S11]  /*5bc50*/  HMMA.16816.F32 R4, R8.reuse, R24, R4 ;  /* 0x000000180804723c */ /* 0x050ff60000001804 */
[----:B------:R-:W-:Y:S11]  /*5bc60*/  @!UPT UIADD3 URZ, URZ, URZ, URZ ;  /* 0x0000003f3f3ff290 */ /* 0x000ff6000fffe03f */
[----:B------:R-:W-:Y:S01]  /*5bc70*/  @!UPT UIADD3 URZ, URZ, URZ, URZ ;  /* 0x0000003f3f3ff290 */ /* 0x000fe2000fffe03f */
[----:B------:R0:W-:Y:S01]  /*5bc80*/  STL.64 [R1+0x230], R4 ;  /* 0x0002300401007387 */ /* 0x0001e20000100a00 */
[----:B------:R-:W-:Y:S03]  /*5bc90*/  STL [R1+0x238], R6 ;  /* 0x0002380601007387 */ /* 0x000fe60000100800 */
[----:B0-----:R-:W4:Y:S02]  /*5bca0*/  LDL.LU.64 R4, [R1+0x4f50] ;  /* 0x004f500001047983 */ /* 0x001f240000300a00 */
[----:B----4-:R-:W-:Y:S02]  /*5bcb0*/  HMMA.16816.F32 R8, R8, R4, R16 ;  /* 0x000000040808723c */ /* 0x010fe40000001810 */
        /* <DEDUP_REMOVED lines=48> */
[C---:B--2---:R-:W-:Y:S01]  /*5bfc0*/  HMMA.16816.F32 R12, R4.reuse, R16, R12 ;  /* 0x00000010040c723c */ /* 0x044fe2000000180c */
[----:B------:R-:W2:Y:S02]  /*5bfd0*/  LDL.LU.64 R22, [R1+0x4ee0] ;  /* 0x004ee00001167983 */ /* 0x000ea40000300a00 */
[----:B------:R-:W2:Y:S11]  /*5bfe0*/  LDL.LU.64 R20, [R1+0x4ed8] ;  /* 0x004ed80001147983 */ /* 0x000eb60000300a00 */
[----:B------:R-:W-:Y:S10]  /*5bff0*/  @!UPT UIADD3 URZ, URZ, URZ, URZ ;  /* 0x0000003f3f3ff290 */ /* 0x000ff4000fffe03f */
[----:B------:R-:W-:Y:S01]  /*5c000*/  MOV R3, R15 ;  /* 0x0000000f00037202 */ /* 0x000fe20000000f00 */
[----:B0-----:R-:W-:Y:S01]  /*5c010*/  STL.64 [R1+0x4d90], R10 ;  /* 0x004d900a01007387 */ /* 0x001fe20000100a00 */
[----:B------:R0:W-:Y:S03]  /*5c020*/  STL.64 [R1+0x4d88], R8 ;  /* 0x004d880801007387 */ /* 0x0001e60000100a00 */
[----:B0-----:R-:W3:Y:S01]  /*5c030*/  LDL.LU.64 R8, [R1+0x10] ;  /* 0x0000100001087983 */ /* 0x001ee20000300a00 */
[----:B------:R-:W4:Y:S02]  /*5c040*/  LDL.LU.64 R10, [R1+0x18] ;  /* 0x00001800010a7983 */ /* 0x000f240000300a00 */
[----:B------:R-:W-:Y:S02]  /*5c050*/  STL.64 [R1+0x260], R12 ;  /* 0x0002600c01007387 */ /* 0x000fe40000100a00 */
[----:B------:R0:W-:Y:S02]  /*5c060*/  STL [R1+0x268], R14 ;  /* 0x0002680e01007387 */ /* 0x0001e40000100800 */
        /* <DEDUP_REMOVED lines=15> */
[----:B------:R-:W-:Y:S02]  /*5c160*/  STL [R1+0x248], R6 ;  /* 0x0002480601007387 */ /* 0x000fe40000100800 */
[----:B----4-:R-:W-:Y:S02]  /*5c170*/  STL.64 [R1+0x4ea0], R10 ;  /* 0x004ea00a01007387 */ /* 0x010fe40000100a00 */
[----:B------:R0:W-:Y:S02]  /*5c180*/  STL.64 [R1+0x4e98], R8 ;  /* 0x004e980801007387 */ /* 0x0001e40000100a00 */
[----:B0-----:R-:W2:Y:S01]  /*5c190*/  LDL.LU R8, [R1+0x170] ;  /* 0x0001700001087983 */ /* 0x001ea20000300800 */
[----:B------:R-:W2:Y:S02]  /*5c1a0*/  LDL.LU R9, [R1+0x174] ;  /* 0x0001740001097983 */ /* 0x000ea40000300800 */
[----:B------:R-:W2:Y:S02]  /*5c1b0*/  LDL.LU R10, [R1+0x178] ;  /* 0x00017800010a7983 */ /* 0x000ea40000300800 */
[----:B------:R-:W2:Y:S02]  /*5c1c0*/  LDL.LU R11, [R1+0x17c] ;  /* 0x00017c00010b7983 */ /* 0x000ea40000300800 */
[----:B------:R-:W-:Y:S01]  /*5c1d0*/  IMAD.MOV.U32 R4, RZ, RZ, R19 ;  /* 0x000000ffff047224 */ /* 0x000fe200078e0013 */
[----:B------:R-:W-:-:S02]  /*5c1e0*/  MOV R5, R18 ;  /* 0x0000001200057202 */ /* 0x000fc40000000f00 */
[----:B------:R-:W-:-:S05]  /*5c1f0*/  MOV R3, R7 ;  /* 0x0000000700037202 */ /* 0x000fca0000000f00 */
[----:B------:R-:W-:Y:S01]  /*5c200*/  STL [R1+0x4d48], R3 ;  /* 0x004d480301007387 */ /* 0x000fe20000100800 */
[C---:B--2---:R-:W-:Y:S08]  /*5c210*/  HMMA.16816.F32 R4, R12.reuse, R4, R8 ;  /* 0x000000040c04723c */ /* 0x044ff00000001808 */
[C---:B------:R-:W-:Y:S11]  /*5c220*/  HMMA.16816.F32 R8, R12.reuse, R16, R20 ;  /* 0x000000100c08723c */ /* 0x040ff60000001814 */
[----:B------:R-:W-:Y:S04]  /*5c230*/  @!UPT UIADD3 URZ, URZ, URZ, URZ ;  /* 0x0000003f3f3ff290 */ /* 0x000fe8000fffe03f */
[----:B------:R0:W-:Y:S01]  /*5c240*/  STL.64 [R1+0x220], R4 ;  /* 0x0002200401007387 */ /* 0x0001e20000100a00 */
[----:B------:R1:W-:Y:S03]  /*5c250*/  STL.64 [R1+0x228], R6 ;  /* 0x0002280601007387 */ /* 0x0003e60000100a00 */
[----:B0-----:R-:W2:Y:S04]  /*5c260*/  LDL.LU R4, [R1+0x130] ;  /* 0x0001300001047983 */ /* 0x001ea80000300800 */
[----:B------:R-:W-:Y:S02]  /*5c270*/  STL.64 [R1+0x210], R8 ;  /* 0x0002100801007387 */ /* 0x000fe40000100a00 */
[----:B------:R-:W-:Y:S02]  /*5c280*/  STL.64 [R1+0x218], R10 ;  /* 0x0002180a01007387 */ /* 0x000fe40000100a00 */
[----:B------:R-:W2:Y:S01]  /*5c290*/  LDL.LU R5, [R1+0x134] ;  /* 0x0001340001057983 */ /* 0x000ea20000300800 */
[----:B-1----:R-:W3:Y:S01]  /*5c2a0*/  LDL.LU R6, [R1+0x138] ;  /* 0x0001380001067983 */ /* 0x002ee20000300800 */
[----:B------:R-:W3:Y:S03]  /*5c2b0*/  LDL.LU R7, [R1+0x13c] ;  /* 0x00013c0001077983 */ /* 0x000ee60000300800 */
        /* <DEDUP_REMOVED lines=20> */
[----:B--2---:R0:W-:Y:S01]  /*5c400*/  STL.64 [R1+0x4e38], R22 ;  /* 0x004e381601007387 */ /* 0x0041e20000100a00 */
[----:B------:R1:W-:Y:S03]  /*5c410*/  STL.64 [R1+0x4e30], R20 ;  /* 0x004e301401007387 */ /* 0x0003e60000100a00 */
[----:B0-----:R-:W2:Y:S01]  /*5c420*/  LDL.64 R22, [R1+0x38] ;  /* 0x0000380001167983 */ /* 0x001ea20000100a00 */
[C---:B----4-:R-:W-:Y:S03]  /*5c430*/  HMMA.16816.F32 R8, R12.reuse, R24, R8 ;  /* 0x000000180c08723c */ /* 0x050fe60000001808 */
        /* <DEDUP_REMOVED lines=9> */
[----:B------:R-:W4:Y:S02]  /*5c4d0*/  LDL.LU R6, [R1+0x98] ;  /* 0x0000980001067983 */ /* 0x000f240000300800 */
[----:B------:R-:W4:Y:S01]  /*5c4e0*/  LDL.LU R7, [R1+0x9c] ;  /* 0x00009c0001077983 */ /* 0x000f220000300800 */
[----:B------:R-:W2:Y:S01]  /*5c4f0*/  LDL.LU R16, [R1] ;  /* 0x0000000001107983 */ /* 0x000ea20000300800 */
[----:B------:R-:W2:Y:S02]  /*5c500*/  LDL.LU R17, [R1+0x4] ;  /* 0x0000040001117983 */ /* 0x000ea40000300800 */
[----:B------:R-:W2:Y:S02]  /*5c510*/  LDL.LU R18, [R1+0x8] ;  /* 0x0000080001127983 */ /* 0x000ea40000300800 */
[----:B------:R-:W2:Y:S01]  /*5c520*/  LDL.LU R19, [R1+0xc] ;  /* 0x00000c0001137983 */ /* 0x000ea20000300800 */
[----:B------:R-:W-:Y:S01]  /*5c530*/  MOV R3, R11 ;  /* 0x0000000b00037202 */ /* 0x000fe20000000f00 */
[----:B----4-:R0:W-:Y:S01]  /*5c540*/  STL.64 [R1+0x4df8], R6 ;  /* 0x004df80601007387 */ /* 0x0101e20000100a00 */
[----:B---3--:R-:W-:Y:S03]  /*5c550*/  STL.64 [R1+0x4df0], R4 ;  /* 0x004df00401007387 */ /* 0x008fe60000100a00 */
[----:B0-----:R-:W3:Y:S04]  /*5c560*/  LDL R6, [R1+0x48] ;  /* 0x0000480001067983 */ /* 0x001ee80000100800 */
[----:B------:R-:W3:Y:S01]  /*5c570*/  LDL R7, [R1+0x4c] ;  /* 0x00004c0001077983 */ /* 0x000ee20000100800 */
[----:B------:R-:W-:Y:S02]  /*5c580*/  STL.64 [R1+0x1e0], R8 ;  /* 0x0001e00801007387 */ /* 0x000fe40000100a00 */
[----:B------:R0:W-:Y:S02]  /*5c590*/  STL [R1+0x1e8], R10 ;  /* 0x0001e80a01007387 */ /* 0x0001e40000100800 */
[----:B0-----:R-:W4:Y:S01]  /*5c5a0*/  LDL.LU.64 R10, [R1+0x4ea0] ;  /* 0x004ea000010a7983 */ /* 0x001f220000300a00 */
[----:B------:R-:W2:Y:S02]  /*5c5b0*/  LDL.LU.64 R8, [R1+0x4e98] ;  /* 0x004e980001087983 */ /* 0x000ea40000300a00 */
[----:B------:R-:W-:Y:S02]  /*5c5c0*/  STL.64 [R1+0x4e88], R26 ;  /* 0x004e881a01007387 */ /* 0x000fe40000100a00 */
[----:B------:R-:W-:Y:S01]  /*5c5d0*/  STL [R1+0x4d4c], R3 ;  /* 0x004d4c0301007387 */ /* 0x000fe20000100800 */
[----:B--2---:R-:W-:Y:S01]  /*5c5e0*/  HMMA.16816.F32 R12, R12, R8, R20 ;  /* 0x000000080c0c723c */ /* 0x004fe20000001814 */
[----:B----4-:R0:W-:Y:S01]  /*5c5f0*/  STL.64 [R1+0x4e80], R10 ;  /* 0x004e800a01007387 */ /* 0x0101e20000100a00 */
[----:B------:R-:W2:Y:S11]  /*5c600*/  LDL.LU R8, [R1+0xf0] ;  /* 0x0000f00001087983 */ /* 0x000eb60000300800 */
[----:B------:R-:W-:Y:S10]  /*5c610*/  @!UPT UIADD3 URZ, URZ, URZ, URZ ;  /* 0x0000003f3f3ff290 */ /* 0x000ff4000fffe03f */
[----:B------:R1:W-:Y:S01]  /*5c620*/  STL.64 [R1+0x1d0], R12 ;  /* 0x0001d00c01007387 */ /* 0x0003e20000100a00 */
[----:B------:R4:W-:Y:S02]  /*5c630*/  STL.64 [R1+0x1d8], R14 ;  /* 0x0001d80e01007387 */ /* 0x0009e40000100a00 */
[----:B------:R-:W2:Y:S02]  /*5c640*/  LDL.LU R9, [R1+0xf4] ;  /* 0x0000f40001097983 */ /* 0x000ea40000300800 */
[----:B0-----:R-:W2:Y:S01]  /*5c650*/  LDL.LU R10, [R1+0xf8] ;  /* 0x0000f800010a7983 */ /* 0x001ea20000300800 */
[----:B------:R-:W2:Y:S01]  /*5c660*/  LDL.LU R11, [R1+0xfc] ;  /* 0x0000fc00010b7983 */ /* 0x000ea20000300800 */
[----:B------:R-:W3:Y:S02]  /*5c670*/  LDL.LU R20, [R1+0x110] ;  /* 0x0001100001147983 */ /* 0x000ee40000300800 */
[----:B------:R-:W3:Y:S02]  /*5c680*/  LDL.LU R21, [R1+0x114] ;  /* 0x0001140001157983 */ /* 0x000ee40000300800 */
[----:B------:R-:W3:Y:S01]  /*5c690*/  LDL.LU R22, [R1+0x118] ;  /* 0x0001180001167983 */ /* 0x000ee20000300800 */
[----:B------:R-:W3:Y:S01]  /*5c6a0*/  LDL.LU R23, [R1+0x11c] ;  /* 0x00011c0001177983 */ /* 0x000ee20000300800 */
[----:B------:R-:W2:Y:S02]  /*5c6b0*/  LDL.LU R24, [R1+0x100] ;  /* 0x0001000001187983 */ /* 0x000ea40000300800 */
[----:B------:R-:W2:Y:S02]  /*5c6c0*/  LDL.LU R25, [R1+0x104] ;  /* 0x0001040001197983 */ /* 0x000ea40000300800 */
[----:B------:R-:W2:Y:S01]  /*5c6d0*/  LDL.LU R26, [R1+0x108] ;  /* 0x00010800011a7983 */ /* 0x000ea20000300800 */
[----:B------:R-:W2:Y:S01]  /*5c6e0*/  LDL.LU R27, [R1+0x10c] ;  /* 0x00010c00011b7983 */ /* 0x000ea20000300800 */
[----:B-1----:R-:W2:Y:S02]  /*5c6f0*/  LDL.LU R12, [R1+0x60] ;  /* 0x00006000010c7983 */ /* 0x002ea40000300800 */
[----:B------:R-:W2:Y:S02]  /*5c700*/  LDL.LU R13, [R1+0x64] ;  /* 0x00006400010d7983 */ /* 0x000ea40000300800 */
[----:B----4-:R-:W4:Y:S01]  /*5c710*/  LDL.LU R14, [R1+0x68] ;  /* 0x00006800010e7983 */ /* 0x010f220000300800 */
[----:B------:R-:W4:Y:S04]  /*5c720*/  LDL.LU R15, [R1+0x6c] ;  /* 0x00006c00010f7983 */ /* 0x000f280000300800 */
        /* <DEDUP_REMOVED lines=18> */
[----:B------:R-:W3:Y:S11]  /*5c850*/  LDL.LU R15, [R1+0xdc] ;  /* 0x0000dc00010f7983 */ /* 0x000ef60000300800 */
[----:B------:R-:W-:Y:S03]  /*5c860*/  @!UPT UIADD3 URZ, URZ, URZ, URZ ;  /* 0x0000003f3f3ff290 */ /* 0x000fe6000fffe03f */
[----:B------:R-:W-:Y:S01]  /*5c870*/  MOV R3, R23 ;  /* 0x0000001700037202 */ /* 0x000fe20000000f00 */
[----:B---3--:R-:W-:Y:S01]  /*5c880*/  STL.64 [R1+0x4e78], R14 ;  /* 0x004e780e01007387 */ /* 0x008fe20000100a00 */
[----:B--2---:R0:W-:Y:S03]  /*5c890*/  STL.64 [R1+0x4e70], R12 ;  /* 0x004e700c01007387 */ /* 0x0041e60000100a00 */
[----:B0-----:R-:W2:Y:S01]  /*5c8a0*/  LDL.LU R12, [R1+0xe0] ;  /* 0x0000e000010c7983 */ /* 0x001ea20000300800 */
[----:B------:R-:W2:Y:S02]  /*5c8b0*/  LDL.LU R13, [R1+0xe4] ;  /* 0x0000e400010d7983 */ /* 0x000ea40000300800 */
[----:B------:R-:W2:Y:S02]  /*5c8c0*/  LDL.LU R14, [R1+0xe8] ;  /* 0x0000e800010e7983 */ /* 0x000ea40000300800 */
[----:B------:R-:W2:Y:S01]  /*5c8d0*/  LDL.LU R15, [R1+0xec] ;  /* 0x0000ec00010f7983 */ /* 0x000ea20000300800 */
[----:B------:R-:W-:Y:S01]  /*5c8e0*/  STL.64 [R1+0x1c0], R20 ;  /* 0x0001c01401007387 */ /* 0x000fe20000100a00 */
[----:B------:R0:W-:Y:S03]  /*5c8f0*/  STL [R1+0x1c8], R22 ;  /* 0x0001c81601007387 */ /* 0x0001e60000100800 */
        /* <DEDUP_REMOVED lines=53> */
[----:B------:R-:W-:Y:S02]  /*5cc50*/  MOV R19, R4 ;  /* 0x0000000400137202 */ /* 0x000fe40000000f00 */
        /* <DEDUP_REMOVED lines=24> */
[----:B------:R0:W-:Y:S02]  /*5cde0*/  STL.64 [R1+0x4da0], R10 ;  /* 0x004da00a01007387 */ /* 0x0001e40000100a00 */
[----:B------:R-:W3:Y:S01]  /*5cdf0*/  LDL.LU R8, [R1+0x190] ;  /* 0x0001900001087983 */ /* 0x000ee20000300800 */
[----:B------:R-:W-:Y:S01]  /*5ce00*/  STL.64 [R1], R12 ;  /* 0x0000000c01007387 */ /* 0x000fe20000100a00 */
[----:B------:R-:W-:Y:S02]  /*5ce10*/  STL.64 [R1+0x8], R14 ;  /* 0x0000080e01007387 */ /* 0x000fe40000100a00 */
[----:B------:R-:W3:Y:S02]  /*5ce20*/  LDL.LU R9, [R1+0x194] ;  /* 0x0001940001097983 */ /* 0x000ee40000300800 */
[----:B------:R-:W1:Y:S01]  /*5ce30*/  LDSM.16.MT88.4 R12, [R28+0x17080] ;  /* 0x017080001c0c783b */ /* 0x000e620000004200 */
[----:B0-----:R-:W4:Y:S03]  /*5ce40*/  LDL.LU R10, [R1+0x198] ;  /* 0x00019800010a7983 */ /* 0x001f260000300800 */
[----:B------:R-:W4:Y:S02]  /*5ce50*/  LDL.LU R11, [R1+0x19c] ;  /* 0x00019c00010b7983 */ /* 0x000f240000300800 */
[----:B----4-:R-:W-:Y:S01]  /*5ce60*/  STL.64 [R1+0x4db0], R10 ;  /* 0x004db00a01007387 */ /* 0x010fe20000100a00 */
[----:B---3--:R0:W-:Y:S03]  /*5ce70*/  STL.64 [R1+0x4da8], R8 ;  /* 0x004da80801007387 */ /* 0x0081e60000100a00 */
[----:B0-----:R-:W3:Y:S01]  /*5ce80*/  LDL.LU R8, [R1+0x150] ;  /* 0x0001500001087983 */ /* 0x001ee20000300800 */
[----:B------:R-:W3:Y:S02]  /*5ce90*/  LDL.LU R9, [R1+0x154] ;  /* 0x0001540001097983 */ /* 0x000ee40000300800 */
[----:B------:R-:W3:Y:S02]  /*5cea0*/  LDL.LU R10, [R1+0x158] ;  /* 0x00015800010a7983 */ /* 0x000ee40000300800 */
[----:B------:R-:W3:Y:S01]  /*5ceb0*/  LDL.LU R11, [R1+0x15c] ;  /* 0x00015c00010b7983 */ /* 0x000ee20000300800 */
[----:B------:R-:W2:Y:S02]  /*5cec0*/  LDL.64 R22, [R1+0x48] ;  /* 0x0000480001167983 */ /* 0x000ea40000100a00 */
[C---:B--2---:R-:W-:Y:S02]  /*5ced0*/  HMMA.16816.F32 R4, R24.reuse, R22, R4 ;  /* 0x000000161804723c */ /* 0x044fe40000001804 */
[----:B------:R0:W-:Y:S01]  /*5cee0*/  STL.64 [R1+0x4d98], R22 ;  /* 0x004d981601007387 */ /* 0x0001e20000100a00 */
[----:B------:R-:W2:Y:S11]  /*5cef0*/  LDL.LU R20, [R1+0x180] ;  /* 0x0001800001147983 */ /* 0x000eb60000300800 */
[----:B------:R-:W-:Y:S09]  /*5cf00*/  @!UPT UIADD3 URZ, URZ, URZ, URZ ;  /* 0x0000003f3f3ff290 */ /* 0x000ff2000fffe03f */
[----:B------:R4:W-:Y:S01]  /*5cf10*/  STL.64 [R1+0x90], R4 ;  /* 0x0000900401007387 */ /* 0x0009e20000100a00 */
[----:B------:R1:W-:Y:S02]  /*5cf20*/  STL.64 [R1+0x98], R6 ;  /* 0x0000980601007387 */ /* 0x0003e40000100a00 */
[----:B------:R-:W2:Y:S02]  /*5cf30*/  LDL.LU R21, [R1+0x184] ;  /* 0x0001840001157983 */ /* 0x000ea40000300800 */
[----:B0-----:R-:W2:Y:S01]  /*5cf40*/  LDL.LU R22, [R1+0x188] ;  /* 0x0001880001167983 */ /* 0x001ea20000300800 */
[----:B------:R-:W2:Y:S01]  /*5cf50*/  LDL.LU R23, [R1+0x18c] ;  /* 0x00018c0001177983 */ /* 0x000ea20000300800 */
[----:B------:R-:W2:Y:S03]  /*5cf60*/  LDL.LU R28, [R1+0x4dbc] ;  /* 0x004dbc00011c7983 */ /* 0x000ea60000300800 */
[----:B----4-:R-:W4:Y:S01]  /*5cf70*/  LDL.LU R4, [R1+0x200] ;  /* 0x0002000001047983 */ /* 0x010f220000300800 */
[----:B------:R-:W4:Y:S02]  /*5cf80*/  LDL.LU R5, [R1+0x204] ;  /* 0x0002040001057983 */ /* 0x000f240000300800 */
[----:B-1----:R-:W2:Y:S02]  /*5cf90*/  LDL.LU R6, [R1+0x208] ;  /* 0x0002080001067983 */ /* 0x002ea40000300800 */
[----:B------:R-:W2:Y:S01]  /*5cfa0*/  LDL.LU R7, [R1+0x20c] ;  /* 0x00020c0001077983 */ /* 0x000ea20000300800 */
[----:B---3--:R-:W-:Y:S01]  /*5cfb0*/  HMMA.16816.F32 R16, R24, R18, R8 ;  /* 0x000000121810723c */ /* 0x008fe20000001808 */
[----:B--2---:R-:W-:Y:S01]  /*5cfc0*/  STL.64 [R1+0x4d78], R6 ;  /* 0x004d780601007387 */ /* 0x004fe20000100a00 */
[----:B----4-:R0:W-:Y:S03]  /*5cfd0*/  STL.64 [R1+0x4d70], R4 ;  /* 0x004d700401007387 */ /* 0x0101e60000100a00 */
[----:B0-----:R-:W2:Y:S01]  /*5cfe0*/  LDL.LU R4, [R1+0x1f0] ;  /* 0x0001f00001047983 */ /* 0x001ea20000300800 */
[----:B------:R-:W-:-:S02]  /*5cff0*/  IMAD.MOV.U32 R5, RZ, RZ, R28 ;  /* 0x000000ffff057224 */ /* 0x000fc400078e001c */
[----:B------:R-:W3:Y:S02]  /*5d000*/  LDL.LU R28, [R1+0x4db8] ;  /* 0x004db800011c7983 */ /* 0x000ee40000300800 */
[----:B------:R0:W-:Y:S01]  /*5d010*/  STL.64 [R1+0x4d58], R14 ;  /* 0x004d580e01007387 */ /* 0x0001e20000100a00 */
[----:B------:R-:W-:Y:S04]  /*5d020*/  STL.64 [R1+0x4d50], R12 ;  /* 0x004d500c01007387 */ /* 0x000fe80000100a00 */
[----:B0-----:R-:W4:Y:S01]  /*5d030*/  LDL.LU.64 R14, [R1+0x28] ;  /* 0x00002800010e7983 */ /* 0x001f220000300a00 */
[----:B------:R-:W4:Y:S02]  /*5d040*/  LDL.LU.64 R10, [R1+0x4db0] ;  /* 0x004db000010a7983 */ /* 0x000f240000300a00 */
[----:B------:R-:W4:Y:S05]  /*5d050*/  LDL.LU.64 R8, [R1+0x4da8] ;  /* 0x004da80001087983 */ /* 0x000f2a0000300a00 */
[----:B------:R-:W-:Y:S01]  /*5d060*/  STL.64 [R1+0xb0], R16 ;  /* 0x0000b01001007387 */ /* 0x000fe20000100a00 */
[----:B------:R-:W-:Y:S01]  /*5d070*/  STL.64 [R1+0xb8], R18 ;  /* 0x0000b81201007387 */ /* 0x000fe20000100a00 */
[----:B------:R-:W-:-:S02]  /*5d080*/  MOV R6, R2 ;  /* 0x0000000200067202 */ /* 0x000fc40000000f00 */
[----:B------:R-:W-:Y:S01]  /*5d090*/  MOV R7, R0 ;  /* 0x0000000000077202 */ /* 0x000fe20000000f00 */
[----:B---3--:R-:W0:Y:S01]  /*5d0a0*/  LDSM.16.MT88.4 R16, [R28+0x17000] ;  /* 0x017000001c10783b */ /* 0x008e220000004200 */
[C---:B----4-:R-:W-:Y:S03]  /*5d0b0*/  HMMA.16816.F32 R8, R24.reuse, R14, R8 ;  /* 0x0000000e1808723c */ /* 0x050fe60000001808 */
[----:B0-----:R-:W-:Y:S01]  /*5d0c0*/  STL.64 [R1+0x4d30], R18 ;  /* 0x004d301201007387 */ /* 0x001fe20000100a00 */
[----:B------:R0:W-:Y:S11]  /*5d0d0*/  STL.64 [R1+0x4d28], R16 ;  /* 0x004d281001007387 */ /* 0x0001f60000100a00 */
[----:B------:R-:W-:Y:S09]  /*5d0e0*/  @!UPT UIADD3 URZ, URZ, URZ, URZ ;  /* 0x0000003f3f3ff290 */ /* 0x000ff2000fffe03f */
[----:B------:R-:W-:Y:S01]  /*5d0f0*/  MOV R2, R10 ;  /* 0x0000000a00027202 */ /* 0x000fe20000000f00 */
[----:B------:R-:W-:Y:S01]  /*5d100*/  IMAD.MOV.U32 R0, RZ, RZ, R11 ;  /* 0x000000ffff007224 */ /* 0x000fe200078e000b */
[----:B0-----:R-:W3:Y:S01]  /*5d110*/  LDL R17, [R1+0xe10] ;  /* 0x000e100001117983 */ /* 0x001ee20000100800 */
[----:B------:R-:W4:Y:S02]  /*5d120*/  LDL.LU.64 R18, [R1+0x38] ;  /* 0x0000380001127983 */ /* 0x000f240000300a00 */
[----:B------:R0:W-:Y:S02]  /*5d130*/  STL.64 [R1+0xd0], R8 ;  /* 0x0000d00801007387 */ /* 0x0001e40000100a00 */
[----:B------:R-:W2:Y:S01]  /*5d140*/  LDL.LU.64 R10, [R1+0x4da0] ;  /* 0x004da000010a7983 */ /* 0x000ea20000300a00 */
[----:B------:R-:W-:Y:S01]  /*5d150*/  STL [R1+0x4c78], R0 ;  /* 0x004c780001007387 */ /* 0x000fe20000100800 */
[----:B------:R-:W-:Y:S01]  /*5d160*/  STL [R1+0x4c28], R2 ;  /* 0x004c280201007387 */ /* 0x000fe20000100800 */
[----:B--2---:R-:W-:Y:S02]  /*5d170*/  HMMA.16816.F32 R24, R24, R10, R20 ;  /* 0x0000000a1818723c */ /* 0x004fe40000001814 */
[----:B------:R-:W2:Y:S01]  /*5d180*/  LDL.LU.64 R22, [R1+0x4d98] ;  /* 0x004d980001167983 */ /* 0x000ea20000300a00 */
[----:B------:R-:W-:-:S02]  /*5d190*/  MOV R13, R10 ;  /* 0x0000000a000d7202 */ /* 0x000fc40000000f00 */
[----:B------:R-:W-:Y:S02]  /*5d1a0*/  MOV R12, R11 ;  /* 0x0000000b000c7202 */ /* 0x000fe40000000f00 */
[----:B------:R-:W2:Y:S01]  /*5d1b0*/  LDL.LU.64 R10, [R1+0x4d90] ;  /* 0x004d9000010a7983 */ /* 0x000ea20000300a00 */
[----:B0-----:R-:W2:Y:S11]  /*5d1c0*/  LDL.LU.64 R8, [R1+0x4d88] ;  /* 0x004d880001087983 */ /* 0x001eb60000300a00 */
[----:B------:R-:W-:Y:S04]  /*5d1d0*/  @!UPT UIADD3 URZ, URZ, URZ, URZ ;  /* 0x0000003f3f3ff290 */ /* 0x000fe8000fffe03f */
[----:B------:R-:W-:Y:S01]  /*5d1e0*/  STL.64 [R1+0x4bd0], R26 ;  /* 0x004bd01a01007387 */ /* 0x000fe20000100a00 */
[----:B------:R0:W-:Y:S03]  /*5d1f0*/  STL.64 [R1+0x4bc8], R24 ;  /* 0x004bc81801007387 */ /* 0x0001e60000100a00 */
[----:B0-----:R-:W3:Y:S01]  /*5d200*/  LDL.LU R24, [R1+0x50] ;  /* 0x0000500001187983 */ /* 0x001ee20000300800 */
[----:B------:R-:W3:Y:S02]  /*5d210*/  LDL.LU R25, [R1+0x54] ;  /* 0x0000540001197983 */ /* 0x000ee40000300800 */
[----:B------:R-:W3:Y:S02]  /*5d220*/  LDL.LU R26, [R1+0x58] ;  /* 0x00005800011a7983 */ /* 0x000ee40000300800 */
[----:B------:R-:W3:Y:S01]  /*5d230*/  LDL.LU R27, [R1+0x5c] ;  /* 0x00005c00011b7983 */ /* 0x000ee20000300800 */
[----:B--2---:R-:W-:Y:S01]  /*5d240*/  HMMA.16816.F32 R4, R8, R22, R4 ;  /* 0x000000160804723c */ /* 0x004fe20000001804 */
[----:B---3--:R-:W-:Y:S01]  /*5d250*/  STL.64 [R1+0x4d68], R26 ;  /* 0x004d681a01007387 */ /* 0x008fe20000100a00 */
[----:B------:R0:W-:Y:S03]  /*5d260*/  STL.64 [R1+0x4d60], R24 ;  /* 0x004d601801007387 */ /* 0x0001e60000100a00 */
[----:B0-----:R-:W2:Y:S01]  /*5d270*/  LDL.LU R24, [R1+0x230] ;  /* 0x0002300001187983 */ /* 0x001ea20000300800 */
[----:B------:R-:W2:Y:S02]  /*5d280*/  LDL.LU R25, [R1+0x234] ;  /* 0x0002340001197983 */ /* 0x000ea40000300800 */
[----:B------:R-:W2:Y:S01]  /*5d290*/  LDL.LU R26, [R1+0x238] ;  /* 0x00023800011a7983 */ /* 0x000ea20000300800 */
[----:B------:R-:W-:-:S02]  /*5d2a0*/  MOV R27, R29 ;  /* 0x0000001d001b7202 */ /* 0x000fc40000000f00 */
[----:B------:R-:W3:Y:S11]  /*5d2b0*/  LDL.LU R29, [R1+0x4d80] ;  /* 0x004d8000011d7983 */ /* 0x000ef60000300800 */
[----:B------:R-:W-:Y:S01]  /*5d2c0*/  @!UPT UIADD3 URZ, URZ, URZ, URZ ;  /* 0x0000003f3f3ff290 */ /* 0x000fe2000fffe03f */
[----:B------:R-:W-:Y:S02]  /*5d2d0*/  STL.64 [R1+0xf0], R4 ;  /* 0x0000f00401007387 */ /* 0x000fe40000100a00 */
[----:B------:R0:W-:Y:S02]  /*5d2e0*/  STL.64 [R1+0xf8], R6 ;  /* 0x0000f80601007387 */ /* 0x0001e40000100a00 */
[----:B0-----:R-:W4:Y:S01]  /*5d2f0*/  LDL.LU.64 R6, [R1+0x4d78] ;  /* 0x004d780001067983 */ /* 0x001f220000300a00 */
[----:B------:R-:W4:Y:S02]  /*5d300*/  LDL.LU.64 R4, [R1+0x4d70] ;  /* 0x004d700001047983 */ /* 0x000f240000300a00 */
[----:B------:R-:W2:Y:S02]  /*5d310*/  LDL R2, [R1+0x1704] ;  /* 0x0017040001027983 */ /* 0x000ea40000100800 */
[----:B------:R-:W-:Y:S01]  /*5d320*/  IMAD.MOV.U32 R16, RZ, RZ, R22 ;  /* 0x000000ffff107224 */ /* 0x000fe200078e0016 */
[----:B------:R-:W-:-:S02]  /*5d330*/  MOV R0, R23 ;  /* 0x0000001700007202 */ /* 0x000fc40000000f00 */
[----:B------:R-:W0:Y:S01]  /*5d340*/  LDSM.16.MT88.4 R20, [R28+0x17080] ;  /* 0x017080001c14783b */ /* 0x000e220000004200 */
[C---:B----4-:R-:W-:Y:S03]  /*5d350*/  HMMA.16816.F32 R4, R8.reuse, R18, R4 ;  /* 0x000000120804723c */ /* 0x050fe60000001804 */
[----:B--2---:R-:W-:Y:S05]  /*5d360*/  STL [R1+0x4d18], R2 ;  /* 0x004d180201007387 */ /* 0x004fea0000100800 */
[----:B------:R-:W-:Y:S11]  /*5d370*/  HMMA.16816.F32 R24, R8, R14, R24 ;  /* 0x0000000e0818723c */ /* 0x000ff60000001818 */
[----:B------:R-:W-:Y:S04]  /*5d380*/  @!UPT UIADD3 URZ, URZ, URZ, URZ ;  /* 0x0000003f3f3ff290 */ /* 0x000fe8000fffe03f */
[----:B------:R-:W-:Y:S01]  /*5d390*/  STL.64 [R1+0x110], R4 ;  /* 0x0001100401007387 */ /* 0x000fe20000100a00 */
[----:B------:R-:W-:Y:S02]  /*5d3a0*/  STL.64 [R1+0x118], R6 ;  /* 0x0001180601007387 */ /* 0x000fe40000100a00 */
[----:B---3--:R-:W1:Y:S04]  /*5d3b0*/  LDSM.16.MT88.4 R4, [R29+0x18000] ;  /* 0x018000001d04783b */ /* 0x008e680000004200 */
[----:B0-----:R-:W-:Y:S01]  /*5d3c0*/  STL.64 [R1+0x4cf0], R22 ;  /* 0x004cf01601007387 */ /* 0x001fe20000100a00 */
[----:B------:R0:W-:Y:S04]  /*5d3d0*/  STL.64 [R1+0x4ce8], R20 ;  /* 0x004ce81401007387 */ /* 0x0001e80000100a00 */
[----:B0-----:R-:W2:Y:S01]  /*5d3e0*/  LDL.LU R20, [R1+0x2a0] ;  /* 0x0002a00001147983 */ /* 0x001ea20000300800 */
[----:B------:R-:W2:Y:S02]  /*5d3f0*/  LDL.LU R21, [R1+0x2a4] ;  /* 0x0002a40001157983 */ /* 0x000ea40000300800 */
[----:B------:R-:W2:Y:S02]  /*5d400*/  LDL.LU R22, [R1+0x2a8] ;  /* 0x0002a80001167983 */ /* 0x000ea40000300800 */
[----:B------:R-:W2:Y:S01]  /*5d410*/  LDL.LU R23, [R1+0x2ac] ;  /* 0x0002ac0001177983 */ /* 0x000ea20000300800 */
[----:B------:R-:W-:Y:S04]  /*5d420*/  STL [R1+0x4c7c], R28 ;  /* 0x004c7c1c01007387 */ /* 0x000fe80000100800 */
[----:B-1----:R-:W-:Y:S01]  /*5d430*/  STL.64 [R1+0x4c88], R6 ;  /* 0x004c880601007387 */ /* 0x002fe20000100a00 */
[----:B------:R-:W-:Y:S02]  /*5d440*/  STL.64 [R1+0x4c80], R4 ;  /* 0x004c800401007387 */ /* 0x000fe40000100a00 */
[----:B------:R-:W-:Y:S02]  /*5d450*/  STL.64 [R1+0x130], R24 ;  /* 0x0001301801007387 */ /* 0x000fe40000100a00 */
[----:B------:R0:W-:Y:S02]  /*5d460*/  STL.64 [R1+0x138], R26 ;  /* 0x0001381a01007387 */ /* 0x0001e40000100a00 */
[----:B0-----:R-:W3:Y:S01]  /*5d470*/  LDL.LU.64 R26, [R1+0x4d68] ;  /* 0x004d6800011a7983 */ /* 0x001ee20000300a00 */
[----:B------:R-:W3:Y:S01]  /*5d480*/  LDL.LU.64 R24, [R1+0x4d60] ;  /* 0x004d600001187983 */ /* 0x000ee20000300a00 */
[----:B------:R-:W-:-:S02]  /*5d490*/  MOV R6, R13 ;  /* 0x0000000d00067202 */ /* 0x000fc40000000f00 */
[----:B------:R-:W-:Y:S01]  /*5d4a0*/  MOV R7, R12 ;  /* 0x0000000c00077202 */ /* 0x000fe20000000f00 */
[----:B------:R-:W-:Y:S01]  /*5d4b0*/  IMAD.MOV.U32 R5, RZ, RZ, R14 ;  /* 0x000000ffff057224 */ /* 0x000fe200078e000e */
[----:B------:R-:W-:Y:S02]  /*5d4c0*/  MOV R4, R15 ;  /* 0x0000000f00047202 */ /* 0x000fe40000000f00 */
[----:B------:R-:W0:Y:S04]  /*5d4d0*/  LDSM.16.M88.4 R12, [R17+0x20300] ;  /* 0x02030000110c783b */ /* 0x000e280000000200 */
[----:B0-----:R-:W-:Y:S01]  /*5d4e0*/  STL.64 [R1+0x80], R12 ;  /* 0x0000800c01007387 */ /* 0x001fe20000100a00 */
[----:B------:R0:W-:Y:S03]  /*5d4f0*/  STL.64 [R1+0x88], R14 ;  /* 0x0000880e01007387 */ /* 0x0001e60000100a00 */
[----:B0-----:R-:W4:Y:S01]  /*5d500*/  LDL.LU.64 R14, [R1+0x4d58] ;  /* 0x004d5800010e7983 */ /* 0x001f220000300a00 */
[----:B------:R-:W4:Y:S02]  /*5d510*/  LDL.LU.64 R12, [R1+0x4d50] ;  /* 0x004d5000010c7983 */ /* 0x000f240000300a00 */
[----:B------:R-:W-:Y:S01]  /*5d520*/  STL.64 [R1+0x4d38], R6 ;  /* 0x004d380601007387 */ /* 0x000fe20000100a00 */
[----:B---3--:R-:W-:Y:S01]  /*5d530*/  HMMA.16816.F32 R8, R8, R6, R24 ;  /* 0x000000060808723c */ /* 0x008fe20000001818 */
[----:B------:R-:W-:Y:S11]  /*5d540*/  LDSM.16.M88.4 R24, [R17+0x28300] ;  /* 0x028300001118783b */ /* 0x000ff60000000200 */
[----:B------:R-:W-:Y:S11]  /*5d550*/  @!UPT UIADD3 URZ, URZ, URZ, URZ ;  /* 0x0000003f3f3ff290 */ /* 0x000ff6000fffe03f */
[----:B------:R-:W-:Y:S01]  /*5d560*/  STL.64 [R1+0x150], R8 ;  /* 0x0001500801007387 */ /* 0x000fe20000100a00 */
[----:B------:R-:W-:Y:S02]  /*5d570*/  STL.64 [R1+0x158], R10 ;  /* 0x0001580a01007387 */ /* 0x000fe40000100a00 */
[----:B------:R-:W0:Y:S02]  /*5d580*/  LDSM.16.M88.4 R8, [R17+0x30300] ;  /* 0x030300001108783b */ /* 0x000e240000000200 */
[----:B0-----:R-:W-:Y:S02]  /*5d590*/  STL.64 [R1+0x60], R8 ;  /* 0x0000600801007387 */ /* 0x001fe40000100a00 */
[----:B------:R-:W-:Y:S02]  /*5d5a0*/  STL.64 [R1+0x68], R10 ;  /* 0x0000680a01007387 */ /* 0x000fe40000100a00 */
[----:B------:R-:W-:Y:S02]  /*5d5b0*/  IMAD.MOV.U32 R2, RZ, RZ, R9 ;  /* 0x000000ffff027224 */ /* 0x000fe400078e0009 */
[----:B------:R-:W0:Y:S01]  /*5d5c0*/  LDSM.16.M88.4 R8, [R17+0x38300] ;  /* 0x038300001108783b */ /* 0x000e220000000200 */
[----:B------:R-:W-:-:S03]  /*5d5d0*/  MOV R7, R0 ;  /* 0x0000000000077202 */ /* 0x000fc60000000f00 */
[----:B0-----:R-:W-:Y:S01]  /*5d5e0*/  STL.64 [R1+0x50], R8 ;  /* 0x0000500801007387 */ /* 0x001fe20000100a00 */
[----:B------:R-:W-:Y:S01]  /*5d5f0*/  MOV R28, R8 ;  /* 0x00000008001c7202 */ /* 0x000fe20000000f00 */
[----:B------:R-:W-:Y:S01]  /*5d600*/  STL.64 [R1+0x58], R10 ;  /* 0x0000580a01007387 */ /* 0x000fe20000100a00 */
[----:B------:R-:W-:Y:S02]  /*5d610*/  MOV R0, R9 ;  /* 0x0000000900007202 */ /* 0x000fe40000000f00 */
[----:B------:R-:W0:Y:S04]  /*5d620*/  LDSM.16.MT88.4 R8, [R29+0x18080] ;  /* 0x018080001d08783b */ /* 0x000e280000004200 */
[----:B0-----:R-:W-:Y:S01]  /*5d630*/  STL.64 [R1+0x4c60], R10 ;  /* 0x004c600a01007387 */ /* 0x001fe20000100a00 */
[----:B------:R-:W-:Y:S02]  /*5d640*/  STL.64 [R1+0x4c58], R8 ;  /* 0x004c580801007387 */ /* 0x000fe40000100a00 */
[----:B------:R-:W-:Y:S02]  /*5d650*/  STL.64 [R1+0x70], R24 ;  /* 0x0000701801007387 */ /* 0x000fe40000100a00 */
[----:B------:R-:W-:Y:S01]  /*5d660*/  STL.64 [R1+0x78], R26 ;  /* 0x0000781a01007387 */ /* 0x000fe20000100a00 */
[----:B------:R0:W-:Y:S04]  /*5d670*/  STL.64 [R1+0x4c70], R24 ;  /* 0x004c701801007387 */ /* 0x0001e80000100a00 */
[----:B0-----:R-:W4:Y:S01]  /*5d680*/  LDL.LU R24, [R1+0x2c0] ;  /* 0x0002c00001187983 */ /* 0x001f220000300800 */
[----:B------:R-:W4:Y:S02]  /*5d690*/  LDL.LU R25, [R1+0x2c4] ;  /* 0x0002c40001197983 */ /* 0x000f240000300800 */
[----:B------:R-:W4:Y:S02]  /*5d6a0*/  LDL.LU R26, [R1+0x2c8] ;  /* 0x0002c800011a7983 */ /* 0x000f240000300800 */
[----:B------:R-:W4:Y:S01]  /*5d6b0*/  LDL.LU R27, [R1+0x2cc] ;  /* 0x0002cc00011b7983 */ /* 0x000f220000300800 */
[----:B------:R-:W-:-:S02]  /*5d6c0*/  MOV R6, R16 ;  /* 0x0000001000067202 */ /* 0x000fc40000000f00 */
[----:B------:R-:W-:Y:S01]  /*5d6d0*/  MOV R10, R5 ;  /* 0x00000005000a7202 */ /* 0x000fe20000000f00 */
[----:B------:R-:W-:Y:S01]  /*5d6e0*/  IMAD.MOV.U32 R11, RZ, RZ, R4 ;  /* 0x000000ffff0b7224 */ /* 0x000fe200078e0004 */
[----:B------:R-:W-:Y:S03]  /*5d6f0*/  STL [R1+0x4bc0], R29 ;  /* 0x004bc01d01007387 */ /* 0x000fe60000100800 */
[C---:B----4-:R-:W-:Y:S08]  /*5d700*/  HMMA.16816.F32 R24, R12.reuse, R6, R24 ;  /* 0x000000060c18723c */ /* 0x050ff00000001818 */
[----:B--2---:R-:W-:Y:S11]  /*5d710*/  HMMA.16816.F32 R4, R12, R18, R20 ;  /* 0x000000120c04723c */ /* 0x004ff60000001814 */
[----:B------:R-:W-:Y:S04]  /*5d720*/  @!UPT UIADD3 URZ, URZ, URZ, URZ ;  /* 0x0000003f3f3ff290 */ /* 0x000fe8000fffe03f */
[----:B------:R0:W-:Y:S01]  /*5d730*/  STL.64 [R1+0x230], R24 ;  /* 0x0002301801007387 */ /* 0x0001e20000100a00 */
[----:B------:R1:W-:Y:S07]  /*5d740*/  STL.64 [R1+0x238], R26 ;  /* 0x0002381a01007387 */ /* 0x0003ee0000100a00 */
[----:B------:R-:W-:Y:S02]  /*5d750*/  STL.64 [R1+0x2d0], R4 ;  /* 0x0002d00401007387 */ /* 0x000fe40000100a00 */
[----:B------:R-:W-:Y:S01]  /*5d760*/  STL [R1+0x2d8], R6 ;  /* 0x0002d80601007387 */ /* 0x000fe20000100800 */
[----:B0-----:R-:W2:Y:S01]  /*5d770*/  LDL.LU R24, [R1+0x1c0] ;  /* 0x0001c00001187983 */ /* 0x001ea20000300800 */
[----:B------:R-:W2:Y:S02]  /*5d780*/  LDL.LU R25, [R1+0x1c4] ;  /* 0x0001c40001197983 */ /* 0x000ea40000300800 */
[----:B-1----:R-:W3:Y:S02]  /*5d790*/  LDL.LU R26, [R1+0x1c8] ;  /* 0x0001c800011a7983 */ /* 0x002ee40000300800 */
[----:B------:R-:W-:-:S02]  /*5d7a0*/  IMAD.MOV.U32 R27, RZ, RZ, R3 ;  /* 0x000000ffff1b7224 */ /* 0x000fc400078e0003 */
        /* <DEDUP_REMOVED lines=8> */
[----:B------:R-:W-:Y:S01]  /*5d830*/  MOV R9, R18 ;  /* 0x0000001200097202 */ /* 0x000fe20000000f00 */
[----:B------:R-:W4:Y:S01]  /*5d840*/  LDL.LU R17, [R1+0x284] ;  /* 0x0002840001117983 */ /* 0x000f220000300800 */
[----:B------:R-:W-:Y:S01]  /*5d850*/  MOV R8, R19 ;  /* 0x0000001300087202 */ /* 0x000fe20000000f00 */
[----:B------:R-:W4:Y:S01]  /*5d860*/  LDL.LU R18, [R1+0x288] ;  /* 0x0002880001127983 */ /* 0x000f220000300800 */
[----:B------:R-:W4:Y:S02]  /*5d870*/  LDL.LU R19, [R1+0x28c] ;  /* 0x00028c0001137983 */ /* 0x000f240000300800 */
[----:B------:R-:W4:Y:S02]  /*5d880*/  LDL.LU R4, [R1+0x290] ;  /* 0x0002900001047983 */ /* 0x000f240000300800 */
[----:B------:R-:W4:Y:S01]  /*5d890*/  LDL.LU R5, [R1+0x294] ;  /* 0x0002940001057983 */ /* 0x000f220000300800 */
[----:B------:R-:W-:Y:S01]  /*5d8a0*/  MOV R29, R7 ;  /* 0x00000007001d7202 */ /* 0x000fe20000000f00 */
[----:B------:R-:W4:Y:S01]  /*5d8b0*/  LDL.LU R6, [R1+0x298] ;  /* 0x0002980001067983 */ /* 0x000f220000300800 */
[----:B------:R-:W4:Y:S03]  /*5d8c0*/  LDL.LU R7, [R1+0x29c] ;  /* 0x00029c0001077983 */ /* 0x000f260000300800 */
[----:B---3--:R-:W-:Y:S01]  /*5d8d0*/  STL.64 [R1+0x4ca8], R26 ;  /* 0x004ca81a01007387 */ /* 0x008fe20000100a00 */
[----:B--2---:R0:W-:Y:S03]  /*5d8e0*/  STL.64 [R1+0x4ca0], R24 ;  /* 0x004ca01801007387 */ /* 0x0041e60000100a00 */
[----:B0-----:R-:W2:Y:S01]  /*5d8f0*/  LDL.LU R24, [R1+0x1e0] ;  /* 0x0001e00001187983 */ /* 0x001ea20000300800 */
[----:B------:R-:W2:Y:S02]  /*5d900*/  LDL.LU R25, [R1+0x1e4] ;  /* 0x0001e40001197983 */ /* 0x000ea40000300800 */
[----:B------:R-:W3:Y:S01]  /*5d910*/  LDL.LU R26, [R1+0x1e8] ;  /* 0x0001e800011a7983 */ /* 0x000ee20000300800 */
[----:B----4-:R-:W-:-:S02]  /*5d920*/  MOV R27, R3 ;  /* 0x00000003001b7202 */ /* 0x010fc40000000f00 */
[----:B------:R-:W4:Y:S04]  /*5d930*/  LDL.LU R3, [R1+0x4d48] ;  /* 0x004d480001037983 */ /* 0x000f280000300800 */
[----:B---3--:R0:W-:Y:S01]  /*5d940*/  STL.64 [R1+0x4cb8], R26 ;  /* 0x004cb81a01007387 */ /* 0x0081e20000100a00 */
[----:B--2---:R1:W-:Y:S01]  /*5d950*/  STL.64 [R1+0x4cb0], R24 ;  /* 0x004cb01801007387 */ /* 0x0043e20000100a00 */
[----:B0-----:R-:W-:Y:S02]  /*5d960*/  MOV R26, R9 ;  /* 0x00000009001a7202 */ /* 0x001fe40000000f00 */
[----:B------:R-:W-:-:S05]  /*5d970*/  MOV R27, R8 ;  /* 0x00000008001b7202 */ /* 0x000fca0000000f00 */
[----:B------:R0:W-:Y:S01]  /*5d980*/  STL.64 [R1+0x4d20], R26 ;  /* 0x004d201a01007387 */ /* 0x0001e20000100a00 */
[----:B-1----:R-:W2:Y:S02]  /*5d990*/  LDL.LU R24, [R1+0x270] ;  /* 0x0002700001187983 */ /* 0x002ea40000300800 */
[----:B------:R-:W2:Y:S01]  /*5d9a0*/  LDL.LU R25, [R1+0x274] ;  /* 0x0002740001197983 */ /* 0x000ea20000300800 */
[----:B0-----:R-:W2:Y:S01]  /*5d9b0*/  LDL.LU R26, [R1+0x278] ;  /* 0x00027800011a7983 */ /* 0x001ea20000300800 */
[----:B------:R-:W2:Y:S02]  /*5d9c0*/  LDL.LU R27, [R1+0x27c] ;  /* 0x00027c00011b7983 */ /* 0x000ea40000300800 */
[----:B------:R-:W3:Y:S02]  /*5d9d0*/  LDL.LU R20, [R1+0x240] ;  /* 0x0002400001147983 */ /* 0x000ee40000300800 */
[----:B------:R-:W3:Y:S01]  /*5d9e0*/  LDL.LU R21, [R1+0x244] ;  /* 0x0002440001157983 */ /* 0x000ee20000300800 */
[----:B------:R-:W2:Y:S01]  /*5d9f0*/  LDL.LU R22, [R1+0x248] ;  /* 0x0002480001167983 */ /* 0x000ea20000300800 */
[----:B----4-:R-:W-:-:S02]  /*5da00*/  IMAD.MOV.U32 R23, RZ, RZ, R3 ;  /* 0x000000ffff177224 */ /* 0x010fc400078e0003 */
[----:B------:R-:W4:Y:S01]  /*5da10*/  LDL.LU R3, [R1+0x4d44] ;  /* 0x004d440001037983 */ /* 0x000f220000300800 */
[----:B------:R-:W-:Y:S02]  /*5da20*/  HMMA.16816.F32 R4, R12, R10, R4 ;  /* 0x0000000a0c04723c */ /* 0x000fe40000001804 */
[----:B--2---:R-:W-:Y:S01]  /*5da30*/  STL.64 [R1+0x4d00], R22 ;  /* 0x004d001601007387 */ /* 0x004fe20000100a00 */
        /* <DEDUP_REMOVED lines=10> */
[----:B----4-:R-:W-:-:S02]  /*5dae0*/  MOV R23, R3 ;  /* 0x0000000300177202 */ /* 0x010fc40000000f00 */
[----:B------:R-:W3:Y:S01]  /*5daf0*/  LDL.LU R3, [R1+0x4d40] ;  /* 0x004d400001037983 */ /* 0x000ee20000300800 */
[----:B------:R-:W-:Y:S02]  /*5db00*/  STL.64 [R1+0x2c0], R4 ;  /* 0x0002c00401007387 */ /* 0x000fe40000100a00 */
[----:B------:R0:W-:Y:S02]  /*5db10*/  STL.64 [R1+0x2c8], R6 ;  /* 0x0002c80601007387 */ /* 0x0001e40000100a00 */
[----:B0-----:R-:W4:Y:S02]  /*5db20*/  LDL.LU.64 R6, [R1+0x4d38] ;  /* 0x004d380001067983 */ /* 0x001f240000300a00 */
[----:B----4-:R-:W-:Y:S02]  /*5db30*/  HMMA.16816.F32 R12, R12, R6, R16 ;  /* 0x000000060c0c723c */ /* 0x010fe40000001810 */
[----:B------:R-:W4:Y:S01]  /*5db40*/  LDL.LU.64 R18, [R1+0x4d30] ;  /* 0x004d300001127983 */ /* 0x000f220000300a00 */
[----:B------:R-:W4:Y:S11]  /*5db50*/  LDL.LU.64 R16, [R1+0x4d28] ;  /* 0x004d280001107983 */ /* 0x000f360000300a00 */
[----:B------:R-:W-:Y:S09]  /*5db60*/  @!UPT UIADD3 URZ, URZ, URZ, URZ ;  /* 0x0000003f3f3ff290 */ /* 0x000ff2000fffe03f */
[----:B------:R-:W-:Y:S01]  /*5db70*/  STL.64 [R1+0x280], R12 ;  /* 0x0002800c01007387 */ /* 0x000fe20000100a00 */
[----:B------:R0:W-:Y:S03]  /*5db80*/  STL.64 [R1+0x288], R14 ;  /* 0x0002880e01007387 */ /* 0x0001e60000100a00 */
[----:B0-----:R-:W4:Y:S02]  /*5db90*/  LDL.LU.64 R14, [R1+0x48] ;  /* 0x00004800010e7983 */ /* 0x001f240000300a00 */
[----:B----4-:R-:W-:Y:S01]  /*5dba0*/  HMMA.16816.F32 R24, R16, R14, R24 ;  /* 0x0000000e1018723c */ /* 0x010fe20000001818 */
[----:B------:R-:W-:Y:S02]  /*5dbb0*/  MOV R5, R14 ;  /* 0x0000000e00057202 */ /* 0x000fe40000000f00 */
[----:B------:R-:W-:Y:S02]  /*5dbc0*/  MOV R4, R15 ;  /* 0x0000000f00047202 */ /* 0x000fe40000000f00 */
[----:B---3--:R-:W0:Y:S11]  /*5dbd0*/  LDSM.16.MT88.4 R12, [R3+0x18000] ;  /* 0x01800000030c783b */ /* 0x008e360000004200 */
[----:B------:R-:W-:Y:S07]  /*5dbe0*/  @!UPT UIADD3 URZ, URZ, URZ, URZ ;  /* 0x0000003f3f3ff290 */ /* 0x000fee000fffe03f */
[----:B------:R-:W-:Y:S01]  /*5dbf0*/  STL.64 [R1+0x2b0], R24 ;  /* 0x0002b01801007387 */ /* 0x000fe20000100a00 */
[----:B------:R1:W-:Y:S03]  /*5dc00*/  STL.64 [R1+0x2b8], R26 ;  /* 0x0002b81a01007387 */ /* 0x0003e60000100a00 */
[----:B-1----:R-:W2:Y:S04]  /*5dc10*/  LDL.LU.64 R26, [R1+0x4d20] ;  /* 0x004d2000011a7983 */ /* 0x002ea80000300a00 */
[----:B0-----:R-:W-:Y:S01]  /*5dc20*/  STL.64 [R1+0x4c38], R14 ;  /* 0x004c380e01007387 */ /* 0x001fe20000100a00 */
[----:B------:R0:W-:Y:S03]  /*5dc30*/  STL.64 [R1+0x4c30], R12 ;  /* 0x004c300c01007387 */ /* 0x0001e60000100a00 */
[----:B0-----:R-:W3:Y:S01]  /*5dc40*/  LDL R12, [R1+0x60] ;  /* 0x00006000010c7983 */ /* 0x001ee20000100800 */
[----:B------:R-:W-:-:S02]  /*5dc50*/  IMAD.MOV.U32 R13, RZ, RZ, R2 ;  /* 0x000000ffff0d7224 */ /* 0x000fc400078e0002 */
[----:B------:R-:W4:Y:S03]  /*5dc60*/  LDL.LU R2, [R1+0x4d18] ;  /* 0x004d180001027983 */ /* 0x000f260000300800 */
[----:B---3--:R0:W-:Y:S04]  /*5dc70*/  STL.64 [R1+0x4c68], R12 ;  /* 0x004c680c01007387 */ /* 0x0081e80000100a00 */
[----:B0-----:R-:W3:Y:S01]  /*5dc80*/  LDL.LU R12, [R1+0x1b0] ;  /* 0x0001b000010c7983 */ /* 0x001ee20000300800 */
[----:B------:R-:W3:Y:S02]  /*5dc90*/  LDL.LU R13, [R1+0x1b4] ;  /* 0x0001b400010d7983 */ /* 0x000ee40000300800 */
[----:B------:R-:W3:Y:S02]  /*5dca0*/  LDL.LU R14, [R1+0x1b8] ;  /* 0x0001b800010e7983 */ /* 0x000ee40000300800 */
[----:B------:R-:W3:Y:S01]  /*5dcb0*/  LDL.LU R15, [R1+0x1bc] ;  /* 0x0001bc00010f7983 */ /* 0x000ee20000300800 */
[C---:B--2---:R-:W-:Y:S01]  /*5dcc0*/  HMMA.16816.F32 R20, R16.reuse, R26, R20 ;  /* 0x0000001a1014723c */ /* 0x044fe20000001814 */
[----:B---3--:R-:W-:Y:S01]  /*5dcd0*/  STL.64 [R1+0x4cc8], R14 ;  /* 0x004cc80e01007387 */ /* 0x008fe20000100a00 */
[----:B------:R0:W-:Y:S03]  /*5dce0*/  STL.64 [R1+0x4cc0], R12 ;  /* 0x004cc00c01007387 */ /* 0x0001e60000100a00 */
[----:B0-----:R-:W2:Y:S01]  /*5dcf0*/  LDL.LU R12, [R1+0x210] ;  /* 0x00021000010c7983 */ /* 0x001ea20000300800 */
[----:B------:R-:W2:Y:S02]  /*5dd00*/  LDL.LU R13, [R1+0x214] ;  /* 0x00021400010d7983 */ /* 0x000ea40000300800 */
[----:B------:R-:W3:Y:S02]  /*5dd10*/  LDL.LU R14, [R1+0x218] ;  /* 0x00021800010e7983 */ /* 0x000ee40000300800 */
[----:B------:R-:W3:Y:S02]  /*5dd20*/  LDL.LU R15, [R1+0x21c] ;  /* 0x00021c00010f7983 */ /* 0x000ee40000300800 */
[----:B---3--:R-:W-:Y:S01]  /*5dd30*/  STL.64 [R1+0x4cd8], R14 ;  /* 0x004cd80e01007387 */ /* 0x008fe20000100a00 */
[----:B--2---:R-:W-:Y:S10]  /*5dd40*/  STL.64 [R1+0x4cd0], R12 ;  /* 0x004cd00c01007387 */ /* 0x004ff40000100a00 */
[----:B------:R-:W-:Y:S02]  /*5dd50*/  STL.64 [R1+0x2a0], R20 ;  /* 0x0002a01401007387 */ /* 0x000fe40000100a00 */
[----:B------:R0:W-:Y:S02]  /*5dd60*/  STL.64 [R1+0x2a8], R22 ;  /* 0x0002a81601007387 */ /* 0x0001e40000100a00 */
        /* <DEDUP_REMOVED lines=16> */
[----:B--2---:R-:W-:Y:S01]  /*5de70*/  HMMA.16816.F32 R16, R16, R6, R20 ;  /* 0x000000061010723c */ /* 0x004fe20000001814 */
[----:B------:R-:W3:Y:S01]  /*5de80*/  LDL.LU.64 R22, [R1+0x4cf0] ;  /* 0x004cf00001167983 */ /* 0x000ee20000300a00 */
[----:B------:R-:W3:Y:S11]  /*5de90*/  LDL.LU.64 R20, [R1+0x4ce8] ;  /* 0x004ce80001147983 */ /* 0x000ef60000300a00 */
[----:B------:R-:W-:Y:S10]  /*5dea0*/  @!UPT UIADD3 URZ, URZ, URZ, URZ ;  /* 0x0000003f3f3ff290 */ /* 0x000ff4000fffe03f */
[----:B------:R0:W-:Y:S01]  /*5deb0*/  STL.64 [R1+0x270], R16 ;  /* 0x0002701001007387 */ /* 0x0001e20000100a00 */
[----:B------:R-:W-:Y:S03]  /*5dec0*/  STL.64 [R1+0x278], R18 ;  /* 0x0002781201007387 */ /* 0x000fe60000100a00 */
[----:B0-----:R-:W2:Y:S01]  /*5ded0*/  LDL.64 R16, [R1+0x80] ;  /* 0x0000800001107983 */ /* 0x001ea20000100a00 */
[C---:B---3--:R-:W-:Y:S03]  /*5dee0*/  HMMA.16816.F32 R12, R20.reuse, R14, R24 ;  /* 0x0000000e140c723c */ /* 0x048fe60000001818 */
[----:B------:R-:W3:Y:S11]  /*5def0*/  LDL.LU.64 R26, [R1+0x4ce0] ;  /* 0x004ce000011a7983 */ /* 0x000ef60000300a00 */
[----:B------:R-:W-:Y:S09]  /*5df00*/  @!UPT UIADD3 URZ, URZ, URZ, URZ ;  /* 0x0000003f3f3ff290 */ /* 0x000ff2000fffe03f */
[----:B------:R-:W-:Y:S01]  /*5df10*/  STL.64 [R1+0x260], R12 ;  /* 0x0002600c01007387 */ /* 0x000fe20000100a00 */
[----:B------:R0:W-:Y:S03]  /*5df20*/  STL.64 [R1+0x268], R14 ;  /* 0x0002680e01007387 */ /* 0x0001e60000100a00 */
[----:B0-----:R-:W3:Y:S01]  /*5df30*/  LDL.LU.64 R14, [R1+0x4cd8] ;  /* 0x004cd800010e7983 */ /* 0x001ee20000300a00 */
[----:B------:R-:W3:Y:S02]  /*5df40*/  LDL.LU.64 R12, [R1+0x4cd0] ;  /* 0x004cd000010c7983 */ /* 0x000ee40000300a00 */
[C---:B---3--:R-:W-:Y:S01]  /*5df50*/  HMMA.16816.F32 R24, R20.reuse, R26, R12 ;  /* 0x0000001a1418723c */ /* 0x048fe2000000180c */
[----:B------:R-:W3:Y:S01]  /*5df60*/  LDL.LU.64 R14, [R1+0x4cc8] ;  /* 0x004cc800010e7983 */ /* 0x000ee20000300a00 */
[----:B------:R-:W3:Y:S11]  /*5df70*/  LDL.LU.64 R12, [R1+0x4cc0] ;  /* 0x004cc000010c7983 */ /* 0x000ef60000300a00 */
        /* <DEDUP_REMOVED lines=15> */
[----:B--2---:R-:W-:Y:S01]  /*5e070*/  HMMA.16816.F32 R20, R20, R6, R24 ;  /* 0x000000061414723c */ /* 0x004fe20000001818 */
[----:B------:R-:W2:Y:S01]  /*5e080*/  LDL.LU.64 R26, [R1+0x4c98] ;  /* 0x004c9800011a7983 */ /* 0x000ea20000300a00 */
[----:B------:R-:W2:Y:S02]  /*5e090*/  LDL.LU.64 R24, [R1+0x4c90] ;  /* 0x004c900001187983 */ /* 0x000ea40000300a00 */
[----:B------:R-:W2:Y:S02]  /*5e0a0*/  LDL.LU.64 R6, [R1+0x4c88] ;  /* 0x004c880001067983 */ /* 0x000ea40000300a00 */
[----:B------:R-:W2:Y:S11]  /*5e0b0*/  LDL.LU.64 R4, [R1+0x4c80] ;  /* 0x004c800001047983 */ /* 0x000eb60000300a00 */
[----:B------:R-:W-:Y:S06]  /*5e0c0*/  @!UPT UIADD3 URZ, URZ, URZ, URZ ;  /* 0x0000003f3f3ff290 */ /* 0x000fec000fffe03f */
[----:B------:R-:W-:Y:S01]  /*5e0d0*/  STL.64 [R1+0x220], R20 ;  /* 0x0002201401007387 */ /* 0x000fe20000100a00 */
[----:B------:R-:W-:Y:S02]  /*5e0e0*/  STL.64 [R1+0x228], R22 ;  /* 0x0002281601007387 */ /* 0x000fe40000100a00 */
[----:B------:R-:W0:Y:S02]  /*5e0f0*/  LDSM.16.MT88.4 R20, [R3+0x18080] ;  /* 0x018080000314783b */ /* 0x000e240000004200 */
[----:B0-----:R-:W-:Y:S02]  /*5e100*/  STL.64 [R1+0x4c08], R22 ;  /* 0x004c081601007387 */ /* 0x001fe40000100a00 */
[----:B------:R0:W-:Y:S02]  /*5e110*/  STL.64 [R1+0x4c00], R20 ;  /* 0x004c001401007387 */ /* 0x0001e40000100a00 */
[----:B0-----:R-:W-:Y:S01]  /*5e120*/  MOV R20, R28 ;  /* 0x0000001c00147202 */ /* 0x001fe20000000f00 */
[----:B------:R-:W-:Y:S01]  /*5e130*/  IMAD.MOV.U32 R21, RZ, RZ, R0 ;  /* 0x000000ffff157224 */ /* 0x000fe200078e0000 */
[----:B------:R-:W3:Y:S01]  /*5e140*/  LDL.LU R28, [R1+0x4c7c] ;  /* 0x004c7c00011c7983 */ /* 0x000ee20000300800 */
[----:B------:R-:W3:Y:S01]  /*5e150*/  LDL.LU R0, [R1+0x4c78] ;  /* 0x004c780001007983 */ /* 0x000ee20000300800 */
[C---:B--2---:R-:W-:Y:S11]  /*5e160*/  HMMA.16816.F32 R24, R4.reuse, R16, R24 ;  /* 0x000000100418723c */ /* 0x044ff60000001818 */
[----:B------:R-:W-:Y:S11]  /*5e170*/  @!UPT UIADD3 URZ, URZ, URZ, URZ ;  /* 0x0000003f3f3ff290 */ /* 0x000ff6000fffe03f */
[----:B------:R-:W-:Y:S01]  /*5e180*/  @!UPT UIADD3 URZ, URZ, URZ, URZ ;  /* 0x0000003f3f3ff290 */ /* 0x000fe2000fffe03f */
[----:B------:R0:W-:Y:S01]  /*5e190*/  STL.64 [R1+0x210], R24 ;  /* 0x0002101801007387 */ /* 0x0001e20000100a00 */
[----:B------:R-:W-:Y:S03]  /*5e1a0*/  STL.64 [R1+0x218], R26 ;  /* 0x0002181a01007387 */ /* 0x000fe60000100a00 */
[----:B0-----:R-:W3:Y:S01]  /*5e1b0*/  LDL.LU.64 R24, [R1+0x4c70] ;  /* 0x004c700001187983 */ /* 0x001ee20000300a00 */
[----:B------:R-:W-:Y:S02]  /*5e1c0*/  MOV R23, R16 ;  /* 0x0000001000177202 */ /* 0x000fe40000000f00 */
[----:B------:R-:W-:Y:S02]  /*5e1d0*/  MOV R22, R17 ;  /* 0x0000001100167202 */ /* 0x000fe40000000f00 */
[----:B----4-:R-:W0:Y:S04]  /*5e1e0*/  LDSM.16.MT88.4 R16, [R2+0x18000] ;  /* 0x018000000210783b */ /* 0x010e280000004200 */
[----:B0-----:R-:W-:Y:S01]  /*5e1f0*/  STL.64 [R1+0x4be0], R18 ;  /* 0x004be01201007387 */ /* 0x001fe20000100a00 */
        /* <DEDUP_REMOVED lines=16> */
[C---:B--2---:R-:W-:Y:S01]  /*5e300*/  HMMA.16816.F32 R16, R4.reuse, R12, R16 ;  /* 0x0000000c0410723c */ /* 0x044fe20000001810 */
[----:B------:R0:W-:Y:S04]  /*5e310*/  STL.64 [R1+0x4c48], R12 ;  /* 0x004c480c01007387 */ /* 0x0001e80000100a00 */
[----:B0-----:R-:W2:Y:S11]  /*5e320*/  LDL.LU R12, [R1+0x140] ;  /* 0x00014000010c7983 */ /* 0x001eb60000300800 */
[----:B------:R-:W-:Y:S07]  /*5e330*/  @!UPT UIADD3 URZ, URZ, URZ, URZ ;  /* 0x0000003f3f3ff290 */ /* 0x000fee000fffe03f */
[----:B------:R0:W-:Y:S01]  /*5e340*/  STL.64 [R1+0x1f0], R16 ;  /* 0x0001f01001007387 */ /* 0x0001e20000100a00 */
[----:B------:R1:W-:Y:S02]  /*5e350*/  STL.64 [R1+0x1f8], R18 ;  /* 0x0001f81201007387 */ /* 0x0003e40000100a00 */
[----:B------:R-:W2:Y:S02]  /*5e360*/  LDL.LU R13, [R1+0x144] ;  /* 0x00014400010d7983 */ /* 0x000ea40000300800 */
[----:B------:R-:W2:Y:S01]  /*5e370*/  LDL.LU R14, [R1+0x148] ;  /* 0x00014800010e7983 */ /* 0x000ea20000300800 */
[----:B------:R-:W2:Y:S04]  /*5e380*/  LDL.LU R15, [R1+0x14c] ;  /* 0x00014c00010f7983 */ /* 0x000ea80000300800 */
[----:B0-----:R-:W4:Y:S01]  /*5e390*/  LDL.LU R16, [R1+0xb0] ;  /* 0x0000b00001107983 */ /* 0x001f220000300800 */
[----:B------:R-:W4:Y:S02]  /*5e3a0*/  LDL.LU R17, [R1+0xb4] ;  /* 0x0000b40001117983 */ /* 0x000f240000300800 */
[----:B-1----:R-:W2:Y:S02]  /*5e3b0*/  LDL.LU R18, [R1+0xb8] ;  /* 0x0000b80001127983 */ /* 0x002ea40000300800 */
[----:B------:R-:W2:Y:S01]  /*5e3c0*/  LDL.LU R19, [R1+0xbc] ;  /* 0x0000bc0001137983 */ /* 0x000ea20000300800 */
[----:B------:R-:W-:Y:S01]  /*5e3d0*/  HMMA.16816.F32 R4, R4, R20, R8 ;  /* 0x000000140404723c */ /* 0x000fe20000001808 */
[----:B--2---:R-:W-:Y:S01]  /*5e3e0*/  STL.64 [R1+0x4bf0], R18 ;  /* 0x004bf01201007387 */ /* 0x004fe20000100a00 */
[----:B----4-:R0:W-:Y:S02]  /*5e3f0*/  STL.64 [R1+0x4be8], R16 ;  /* 0x004be81001007387 */ /* 0x0101e40000100a00 */
[----:B------:R-:W3:Y:S02]  /*5e400*/  LDL.LU.64 R10, [R1+0x4c60] ;  /* 0x004c6000010a7983 */ /* 0x000ee40000300a00 */
[----:B------:R-:W3:Y:S01]  /*5e410*/  LDL.LU.64 R8, [R1+0x4c58] ;  /* 0x004c580001087983 */ /* 0x000ee20000300a00 */
[----:B0-----:R-:W-:Y:S01]  /*5e420*/  MOV R16, R23 ;  /* 0x0000001700107202 */ /* 0x001fe20000000f00 */
[----:B------:R-:W-:Y:S01]  /*5e430*/  IMAD.MOV.U32 R17, RZ, RZ, R22 ;  /* 0x000000ffff117224 */ /* 0x000fe200078e0016 */
[----:B------:R0:W-:Y:S04]  /*5e440*/  STL.64 [R1+0x4c40], R20 ;  /* 0x004c401401007387 */ /* 0x0001e80000100a00 */
[----:B0-----:R-:W2:Y:S10]  /*5e450*/  LDL.LU R20, [R1+0x120] ;  /* 0x0001200001147983 */ /* 0x001eb40000300800 */
[----:B------:R0:W-:Y:S02]  /*5e460*/  STL.64 [R1+0x1e0], R4 ;  /* 0x0001e00401007387 */ /* 0x0001e40000100a00 */
[----:B------:R1:W-:Y:S02]  /*5e470*/  STL.64 [R1+0x1e8], R6 ;  /* 0x0001e80601007387 */ /* 0x0003e40000100a00 */
[----:B------:R-:W2:Y:S01]  /*5e480*/  LDL.LU R21, [R1+0x124] ;  /* 0x0001240001157983 */ /* 0x000ea20000300800 */
[----:B------:R-:W2:Y:S01]  /*5e490*/  LDL.LU R22, [R1+0x128] ;  /* 0x0001280001167983 */ /* 0x000ea20000300800 */
[----:B------:R-:W2:Y:S03]  /*5e4a0*/  LDL.LU R23, [R1+0x12c] ;  /* 0x00012c0001177983 */ /* 0x000ea60000300800 */
[----:B0-----:R-:W4:Y:S01]  /*5e4b0*/  LDL.LU R4, [R1+0xe0] ;  /* 0x0000e00001047983 */ /* 0x001f220000300800 */
[----:B------:R-:W4:Y:S02]  /*5e4c0*/  LDL.LU R5, [R1+0xe4] ;  /* 0x0000e40001057983 */ /* 0x000f240000300800 */
[----:B-1----:R-:W4:Y:S02]  /*5e4d0*/  LDL.LU R6, [R1+0xe8] ;  /* 0x0000e80001067983 */ /* 0x002f240000300800 */
[----:B------:R-:W4:Y:S01]  /*5e4e0*/  LDL.LU R7, [R1+0xec] ;  /* 0x0000ec0001077983 */ /* 0x000f220000300800 */
        /* <DEDUP_REMOVED lines=18> */
[----:B------:R-:W4:Y:S11]  /*5e610*/  LDL.LU.64 R20, [R1+0x4c40] ;  /* 0x004c400001147983 */ /* 0x000f360000300a00 */
[----:B------:R-:W-:Y:S11]  /*5e620*/  @!UPT UIADD3 URZ, URZ, URZ, URZ ;  /* 0x0000003f3f3ff290 */ /* 0x000ff6000fffe03f */
[----:B------:R-:W-:Y:S01]  /*5e630*/  STL.64 [R1+0x1b0], R12 ;  /* 0x0001b00c01007387 */ /* 0x000fe20000100a00 */
[----:B------:R0:W-:Y:S03]  /*5e640*/  STL.64 [R1+0x1b8], R14 ;  /* 0x0001b80e01007387 */ /* 0x0001e60000100a00 */
[----:B0-----:R-:W3:Y:S01]  /*5e650*/  LDL.LU.64 R14, [R1+0x4c38] ;  /* 0x004c3800010e7983 */ /* 0x001ee20000300a00 */
[----:B------:R-:W3:Y:S01]  /*5e660*/  LDL.LU.64 R12, [R1+0x4c30] ;  /* 0x004c3000010c7983 */ /* 0x000ee20000300a00 */
[----:B----4-:R-:W-:Y:S02]  /*5e670*/  HMMA.16816.F32 R4, R8, R20, R4 ;  /* 0x000000140804723c */ /* 0x010fe40000001804 */
[----:B------:R0:W-:Y:S04]  /*5e680*/  STL.64 [R1+0x4c18], R20 ;  /* 0x004c181401007387 */ /* 0x0001e80000100a00 */
[----:B0-----:R-:W2:Y:S11]  /*5e690*/  LDL.LU R20, [R1+0xc0] ;  /* 0x0000c00001147983 */ /* 0x001eb60000300800 */
[----:B------:R-:W-:Y:S06]  /*5e6a0*/  @!UPT UIADD3 URZ, URZ, URZ, URZ ;  /* 0x0000003f3f3ff290 */ /* 0x000fec000fffe03f */
[----:B------:R-:W-:Y:S01]  /*5e6b0*/  STL.64 [R1+0x1a0], R4 ;  /* 0x0001a00401007387 */ /* 0x000fe20000100a00 */
[----:B------:R-:W-:Y:S02]  /*5e6c0*/  STL.64 [R1+0x1a8], R6 ;  /* 0x0001a80601007387 */ /* 0x000fe40000100a00 */
[----:B------:R0:W1:Y:S04]  /*5e6d0*/  LDSM.16.MT88.4 R4, [R2+0x18080] ;  /* 0x018080000204783b */ /* 0x0000680000004200 */
[----:B------:R-:W2:Y:S01]  /*5e6e0*/  LDL.LU R21, [R1+0xc4] ;  /* 0x0000c40001157983 */ /* 0x000ea20000300800 */
[----:B------:R-:W2:Y:S01]  /*5e6f0*/  LDL.LU R22, [R1+0xc8] ;  /* 0x0000c80001167983 */ /* 0x000ea20000300800 */
[----:B------:R-:W2:Y:S02]  /*5e700*/  LDL.LU R23, [R1+0xcc] ;  /* 0x0000cc0001177983 */ /* 0x000ea40000300800 */
[----:B------:R-:W4:Y:S02]  /*5e710*/  LDL.LU R8, [R1+0xa0] ;  /* 0x0000a00001087983 */ /* 0x000f240000300800 */
[----:B------:R-:W4:Y:S01]  /*5e720*/  LDL.LU R9, [R1+0xa4] ;  /* 0x0000a40001097983 */ /* 0x000f220000300800 */
[----:B------:R-:W4:Y:S01]  /*5e730*/  LDL.LU R10, [R1+0xa8] ;  /* 0x0000a800010a7983 */ /* 0x000f220000300800 */
[----:B------:R-:W4:Y:S02]  /*5e740*/  LDL.LU R11, [R1+0xac] ;  /* 0x0000ac00010b7983 */ /* 0x000f240000300800 */
[----:B0-----:R-:W2:Y:S01]  /*5e750*/  LDL.LU R2, [R1+0x4c28] ;  /* 0x004c280001027983 */ /* 0x001ea20000300800 */
[C---:B---3--:R-:W-:Y:S01]  /*5e760*/  HMMA.16816.F32 R24, R12.reuse, R16, R24 ;  /* 0x000000100c18723c */ /* 0x048fe20000001818 */
[----:B-1----:R-:W-:Y:S01]  /*5e770*/  STL.64 [R1+0x4b90], R6 ;  /* 0x004b900601007387 */ /* 0x002fe20000100a00 */
[----:B------:R0:W-:Y:S03]  /*5e780*/  STL.64 [R1+0x4b88], R4 ;  /* 0x004b880401007387 */ /* 0x0001e60000100a00 */
[----:B0-----:R-:W4:Y:S11]  /*5e790*/  LDL.LU.64 R4, [R1+0x60] ;  /* 0x0000600001047983 */ /* 0x001f360000300a00 */
[----:B------:R-:W-:Y:S07]  /*5e7a0*/  @!UPT UIADD3 URZ, URZ, URZ, URZ ;  /* 0x0000003f3f3ff290 */ /* 0x000fee000fffe03f */
[----:B------:R0:W-:Y:S02]  /*5e7b0*/  STL.64 [R1+0x190], R24 ;  /* 0x0001901801007387 */ /* 0x0001e40000100a00 */
[----:B------:R-:W-:Y:S01]  /*5e7c0*/  STL.64 [R1+0x198], R26 ;  /* 0x0001981a01007387 */ /* 0x000fe20000100a00 */
[----:B0-----:R-:W2:Y:S01]  /*5e7d0*/  LDL.LU.64 R24, [R1+0x4c20] ;  /* 0x004c200001187983 */ /* 0x001ea20000300a00 */
[----:B------:R0:W-:Y:S03]  /*5e7e0*/  STL.64 [R1+0x4c10], R16 ;  /* 0x004c101001007387 */ /* 0x0001e60000100a00 */
[----:B0-----:R-:W3:Y:S01]  /*5e7f0*/  LDL.LU R16, [R1] ;  /* 0x0000000001107983 */ /* 0x001ee20000300800 */
[----:B------:R-:W3:Y:S02]  /*5e800*/  LDL.LU R17, [R1+0x4] ;  /* 0x0000040001117983 */ /* 0x000ee40000300800 */
[----:B------:R-:W3:Y:S02]  /*5e810*/  LDL.LU R18, [R1+0x8] ;  /* 0x0000080001127983 */ /* 0x000ee40000300800 */
[----:B------:R-:W3:Y:S01]  /*5e820*/  LDL.LU R19, [R1+0xc] ;  /* 0x00000c0001137983 */ /* 0x000ee20000300800 */
[C---:B--2---:R-:W-:Y:S11]  /*5e830*/  HMMA.16816.F32 R20, R12.reuse, R24, R20 ;  /* 0x000000180c14723c */ /* 0x044ff60000001814 */
[----:B------:R-:W-:Y:S11]  /*5e840*/  @!UPT UIADD3 URZ, URZ, URZ, URZ ;  /* 0x0000003f3f3ff290 */ /* 0x000ff6000fffe03f */
[----:B------:R-:W-:Y:S01]  /*5e850*/  @!UPT UIADD3 URZ, URZ, URZ, URZ ;  /* 0x0000003f3f3ff290 */ /* 0x000fe2000fffe03f */
[----:B------:R0:W-:Y:S01]  /*5e860*/  STL.64 [R1+0x180], R20 ;  /* 0x0001801401007387 */ /* 0x0001e20000100a00 */
[----:B------:R-:W-:Y:S03]  /*5e870*/  STL.64 [R1+0x188], R22 ;  /* 0x0001881601007387 */ /* 0x000fe60000100a00 */
[----:B0-----:R-:W3:Y:S01]  /*5e880*/  LDL.LU.64 R20, [R1+0x4c18] ;  /* 0x004c180001147983 */ /* 0x001ee20000300a00 */
[C---:B----4-:R-:W-:Y:S01]  /*5e890*/  HMMA.16816.F32 R8, R12.reuse, R4, R8 ;  /* 0x000000040c08723c */ /* 0x050fe20000001808 */
[----:B------:R0:W-:Y:S02]  /*5e8a0*/  STL.64 [R1+0x4bf8], R24 ;  /* 0x004bf81801007387 */ /* 0x0001e40000100a00 */
[----:B0-----:R-:W2:Y:S01]  /*5e8b0*/  LDL.LU R24, [R1+0x90] ;  /* 0x0000900001187983 */ /* 0x001ea20000300800 */
[----:B------:R-:W2:Y:S02]  /*5e8c0*/  LDL.LU R25, [R1+0x94] ;  /* 0x0000940001197983 */ /* 0x000ea40000300800 */
[----:B------:R-:W2:Y:S02]  /*5e8d0*/  LDL.LU R26, [R1+0x98] ;  /* 0x00009800011a7983 */ /* 0x000ea40000300800 */
[----:B------:R-:W2:Y:S11]  /*5e8e0*/  LDL.LU R27, [R1+0x9c] ;  /* 0x00009c00011b7983 */ /* 0x000eb60000300800 */
[----:B------:R-:W-:Y:S04]  /*5e8f0*/  @!UPT UIADD3 URZ, URZ, URZ, URZ ;  /* 0x0000003f3f3ff290 */ /* 0x000fe8000fffe03f */
[----:B------:R-:W-:Y:S01]  /*5e900*/  STL.64 [R1+0x170], R8 ;  /* 0x0001700801007387 */ /* 0x000fe20000100a00 */
[----:B------:R-:W-:Y:S02]  /*5e910*/  STL.64 [R1+0x178], R10 ;  /* 0x0001780a01007387 */ /* 0x000fe40000100a00 */
[----:B------:R-:W0:Y:S02]  /*5e920*/  LDSM.16.MT88.4 R8, [R28+0x18000] ;  /* 0x018000001c08783b */ /* 0x000e240000004200 */
[----:B0-----:R-:W-:Y:S02]  /*5e930*/  STL.64 [R1+0x4b60], R10 ;  /* 0x004b600a01007387 */ /* 0x001fe40000100a00 */
[----:B------:R0:W-:Y:S02]  /*5e940*/  STL.64 [R1+0x4b58], R8 ;  /* 0x004b580801007387 */ /* 0x0001e40000100a00 */
[----:B0-----:R-:W4:Y:S01]  /*5e950*/  LDL.LU R8, [R1+0xd0] ;  /* 0x0000d00001087983 */ /* 0x001f220000300800 */
[----:B------:R-:W4:Y:S01]  /*5e960*/  LDL.LU R9, [R1+0xd4] ;  /* 0x0000d40001097983 */ /* 0x000f220000300800 */
[----:B---3--:R-:W-:Y:S02]  /*5e970*/  HMMA.16816.F32 R12, R12, R20, R16 ;  /* 0x000000140c0c723c */ /* 0x008fe40000001810 */
[----:B------:R-:W2:Y:S01]  /*5e980*/  LDL.LU.64 R16, [R1+0x4c10] ;  /* 0x004c100001107983 */ /* 0x000ea20000300a00 */
[----:B------:R-:W2:Y:S02]  /*5e990*/  LDL.LU.64 R22, [R1+0x4c08] ;  /* 0x004c080001167983 */ /* 0x000ea40000300a00 */
[----:B------:R-:W2:Y:S01]  /*5e9a0*/  LDL.LU.64 R20, [R1+0x4c00] ;  /* 0x004c000001147983 */ /* 0x000ea20000300a00 */
[----:B------:R-:W-:-:S02]  /*5e9b0*/  MOV R10, R2 ;  /* 0x00000002000a7202 */ /* 0x000fc40000000f00 */
[----:B------:R-:W-:Y:S11]  /*5e9c0*/  MOV R11, R0 ;  /* 0x00000000000b7202 */ /* 0x000ff60000000f00 */
[----:B------:R-:W-:Y:S04]  /*5e9d0*/  @!UPT UIADD3 URZ, URZ, URZ, URZ ;  /* 0x0000003f3f3ff290 */ /* 0x000fe8000fffe03f */
[----:B------:R-:W-:Y:S01]  /*5e9e0*/  STL.64 [R1+0x160], R12 ;  /* 0x0001600c01007387 */ /* 0x000fe20000100a00 */
[----:B------:R-:W-:Y:S01]  /*5e9f0*/  MOV R2, R14 ;  /* 0x0000000e00027202 */ /* 0x000fe20000000f00 */
[----:B------:R-:W-:Y:S02]  /*5ea00*/  IMAD.MOV.U32 R0, RZ, RZ, R15 ;  /* 0x000000ffff007224 */ /* 0x000fe400078e000f */
[----:B------:R-:W0:Y:S04]  /*5ea10*/  LDSM.16.MT88.4 R12, [R28+0x18080] ;  /* 0x018080001c0c783b */ /* 0x000e280000004200 */
[----:B------:R-:W-:Y:S01]  /*5ea20*/  STL [R1+0x4aec], R0 ;  /* 0x004aec0001007387 */ /* 0x000fe20000100800 */
[----:B------:R-:W-:Y:S03]  /*5ea30*/  STL [R1+0x4ae8], R2 ;  /* 0x004ae80201007387 */ /* 0x000fe60000100800 */
[----:B0-----:R-:W-:Y:S01]  /*5ea40*/  STL.64 [R1+0x4b28], R14 ;  /* 0x004b280e01007387 */ /* 0x001fe20000100a00 */
[----:B------:R0:W-:Y:S03]  /*5ea50*/  STL.64 [R1+0x4b20], R12 ;  /* 0x004b200c01007387 */ /* 0x0001e60000100a00 */
[----:B0-----:R-:W3:Y:S01]  /*5ea60*/  LDL.LU.64 R12, [R1+0x50] ;  /* 0x00005000010c7983 */ /* 0x001ee20000300a00 */
[----:B------:R-:W-:Y:S01]  /*5ea70*/  STL [R1+0x49d0], R28 ;  /* 0x0049d01c01007387 */ /* 0x000fe20000100800 */
[C---:B--2---:R-:W-:Y:S02]  /*5ea80*/  HMMA.16816.F32 R16, R20.reuse, R16, R24 ;  /* 0x000000101410723c */ /* 0x044fe40000001818 */
[----:B------:R-:W2:Y:S11]  /*5ea90*/  LDL.LU.64 R24, [R1+0x4bf8] ;  /* 0x004bf80001187983 */ /* 0x000eb60000300a00 */
[----:B------:R-:W-:Y:S10]  /*5eaa0*/  @!UPT UIADD3 URZ, URZ, URZ, URZ ;  /* 0x0000003f3f3ff290 */ /* 0x000ff4000fffe03f */
[----:B------:R-:W-:Y:S01]  /*5eab0*/  STL.64 [R1+0xa0], R16 ;  /* 0x0000a01001007387 */ /* 0x000fe20000100a00 */
[----:B------:R0:W-:Y:S03]  /*5eac0*/  STL.64 [R1+0xa8], R18 ;  /* 0x0000a81201007387 */ /* 0x0001e60000100a00 */
[----:B0-----:R-:W3:Y:S01]  /*5ead0*/  LDL.LU.64 R18, [R1+0x4bf0] ;  /* 0x004bf00001127983 */ /* 0x001ee20000300a00 */
[----:B------:R-:W3:Y:S01]  /*5eae0*/  LDL.LU.64 R16, [R1+0x4be8] ;  /* 0x004be80001107983 */ /* 0x000ee20000300a00 */
[----:B--2---:R-:W-:Y:S02]  /*5eaf0*/  MOV R2, R24 ;  /* 0x0000001800027202 */ /* 0x004fe40000000f00 */
        /* <DEDUP_REMOVED lines=10> */
[----:B----4-:R-:W-:Y:S01]  /*5eba0*/  HMMA.16816.F32 R8, R20, R4, R8 ;  /* 0x000000041408723c */ /* 0x010fe20000001808 */
[----:B------:R0:W-:Y:S11]  /*5ebb0*/  STL.64 [R1+0x4ba0], R4 ;  /* 0x004ba00401007387 */ /* 0x0001f60000100a00 */
[----:B------:R-:W-:Y:S11]  /*5ebc0*/  @!UPT UIADD3 URZ, URZ, URZ, URZ ;  /* 0x0000003f3f3ff290 */ /* 0x000ff6000fffe03f */
[----:B------:R-:W-:Y:S01]  /*5ebd0*/  STL.64 [R1+0x40], R8 ;  /* 0x0000400801007387 */ /* 0x000fe20000100a00 */
[----:B------:R-:W-:Y:S01]  /*5ebe0*/  STL.64 [R1+0x48], R10 ;  /* 0x0000480a01007387 */ /* 0x000fe20000100a00 */
[----:B0-----:R-:W-:Y:S01]  /*5ebf0*/  MOV R4, R2 ;  /* 0x0000000200047202 */ /* 0x001fe20000000f00 */
[----:B------:R-:W-:-:S05]  /*5ec00*/  IMAD.MOV.U32 R5, RZ, RZ, R0 ;  /* 0x000000ffff057224 */ /* 0x000fca00078e0000 */
[----:B------:R0:W-:Y:S04]  /*5ec10*/  STL.64 [R1+0x4bb8], R4 ;  /* 0x004bb80401007387 */ /* 0x0001e80000100a00 */
[----:B0-----:R-:W2:Y:S01]  /*5ec20*/  LDL.LU R4, [R1+0xf0] ;  /* 0x0000f00001047983 */ /* 0x001ea20000300800 */
[----:B---3--:R-:W-:Y:S11]  /*5ec30*/  HMMA.16816.F32 R8, R20, R12, R24 ;  /* 0x0000000c1408723c */ /* 0x008ff60000001818 */
[----:B------:R-:W-:Y:S11]  /*5ec40*/  @!UPT UIADD3 URZ, URZ, URZ, URZ ;  /* 0x0000003f3f3ff290 */ /* 0x000ff6000fffe03f */
[----:B------:R-:W-:Y:S01]  /*5ec50*/  @!UPT UIADD3 URZ, URZ, URZ, URZ ;  /* 0x0000003f3f3ff290 */ /* 0x000fe2000fffe03f */
[----:B------:R-:W-:Y:S01]  /*5ec60*/  STL.64 [R1+0x30], R8 ;  /* 0x0000300801007387 */ /* 0x000fe20000100a00 */
[----:B------:R-:W-:Y:S02]  /*5ec70*/  STL.64 [R1+0x38], R10 ;  /* 0x0000380a01007387 */ /* 0x000fe40000100a00 */
[----:B------:R-:W2:Y:S02]  /*5ec80*/  LDL.LU R5, [R1+0xf4] ;  /* 0x0000f40001057983 */ /* 0x000ea40000300800 */
[----:B------:R-:W2:Y:S01]  /*5ec90*/  LDL.LU R6, [R1+0xf8] ;  /* 0x0000f80001067983 */ /* 0x000ea20000300800 */
[----:B------:R-:W2:Y:S01]  /*5eca0*/  LDL.LU R7, [R1+0xfc] ;  /* 0x0000fc0001077983 */ /* 0x000ea20000300800 */
        /* <DEDUP_REMOVED lines=27> */
[----:B------:R-:W2:Y:S01]  /*5ee60*/  LDL.LU R10, [R1+0x2d8] ;  /* 0x0002d800010a7983 */ /* 0x000ea20000300800 */
[----:B------:R-:W-:-:S02]  /*5ee70*/  MOV R11, R29 ;  /* 0x0000001d000b7202 */ /* 0x000fc40000000f00 */
[----:B------:R-:W3:Y:S04]  /*5ee80*/  LDL.LU R29, [R1+0x4bc0] ;  /* 0x004bc000011d7983 */ /* 0x000ee80000300800 */
[----:B--2---:R-:W-:Y:S01]  /*5ee90*/  STL.64 [R1+0x4b80], R10 ;  /* 0x004b800a01007387 */ /* 0x004fe20000100a00 */
[----:B------:R0:W-:Y:S03]  /*5eea0*/  STL.64 [R1+0x4b78], R8 ;  /* 0x004b780801007387 */ /* 0x0001e60000100a00 */
[----:B0-----:R-:W2:Y:S02]  /*5eeb0*/  LDL.LU.64 R8, [R1+0x80] ;  /* 0x0000800001087983 */ /* 0x001ea40000300a00 */
        /* <DEDUP_REMOVED lines=10> */
[----:B------:R0:W-:Y:S01]  /*5ef60*/  STL.64 [R1+0xf0], R4 ;  /* 0x0000f00401007387 */ /* 0x0001e20000100a00 */
[----:B------:R-:W-:Y:S03]  /*5ef70*/  STL [R1+0xf8], R6 ;  /* 0x0000f80601007387 */ /* 0x000fe60000100800 */
[----:B0-----:R-:W2:Y:S01]  /*5ef80*/  LDL.LU.64 R4, [R1+0x4ba0] ;  /* 0x004ba00001047983 */ /* 0x001ea20000300a00 */
[----:B------:R-:W-:-:S05]  /*5ef90*/  MOV R28, R7 ;  /* 0x00000007001c7202 */ /* 0x000fca0000000f00 */
[----:B------:R0:W-:Y:S02]  /*5efa0*/  STL [R1+0x4a00], R28 ;  /* 0x004a001c01007387 */ /* 0x0001e40000100800 */
[----:B0-----:R-:W-:Y:S01]  /*5efb0*/  MOV R28, R29 ;  /* 0x0000001d001c7202 */ /* 0x001fe20000000f00 */
[----:B--2---:R-:W-:Y:S11]  /*5efc0*/  HMMA.16816.F32 R12, R16, R4, R12 ;  /* 0x00000004100c723c */ /* 0x004ff6000000180c */
[----:B------:R-:W-:Y:S11]  /*5efd0*/  @!UPT UIADD3 URZ, URZ, URZ, URZ ;  /* 0x0000003f3f3ff290 */ /* 0x000ff6000fffe03f */
[----:B------:R-:W-:Y:S01]  /*5efe0*/  @!UPT UIADD3 URZ, URZ, URZ, URZ ;  /* 0x0000003f3f3ff290 */ /* 0x000fe2000fffe03f */
[----:B------:R0:W-:Y:S01]  /*5eff0*/  STL.64 [R1+0xe0], R12 ;  /* 0x0000e00c01007387 */ /* 0x0001e20000100a00 */
[----:B------:R-:W-:Y:S03]  /*5f000*/  STL.64 [R1+0xe8], R14 ;  /* 0x0000e80e01007387 */ /* 0x000fe60000100a00 */
[----:B0-----:R-:W4:Y:S01]  /*5f010*/  LDL.LU.64 R12, [R1+0x4b98] ;  /* 0x004b9800010c7983 */ /* 0x001f220000300a00 */
[----:B------:R-:W-:Y:S01]  /*5f020*/  IMAD.MOV.U32 R2, RZ, RZ, R4 ;  /* 0x000000ffff027224 */ /* 0x000fe200078e0004 */
[----:B------:R-:W-:Y:S02]  /*5f030*/  MOV R0, R5 ;  /* 0x0000000500007202 */ /* 0x000fe40000000f00 */
[----:B------:R-:W0:Y:S04]  /*5f040*/  LDSM.16.MT88.4 R4, [R28+0x19000] ;  /* 0x019000001c04783b */ /* 0x000e280000004200 */
[----:B0-----:R-:W-:Y:S01]  /*5f050*/  STL.64 [R1], R4 ;  /* 0x0000000401007387 */ /* 0x001fe20000100a00 */
[----:B------:R0:W-:Y:S01]  /*5f060*/  STL [R1+0x8], R6 ;  /* 0x0000080601007387 */ /* 0x0001e20000100800 */
[----:B------:R-:W-:-:S02]  /*5f070*/  MOV R15, R7 ;  /* 0x00000007000f7202 */ /* 0x000fc40000000f00 */
[----:B0-----:R-:W2:Y:S01]  /*5f080*/  LDL.LU.64 R6, [R1+0x4b90] ;  /* 0x004b900001067983 */ /* 0x001ea20000300a00 */
[----:B------:R-:W2:Y:S01]  /*5f090*/  LDL.LU.64 R4, [R1+0x4b88] ;  /* 0x004b880001047983 */ /* 0x000ea20000300a00 */
[----:B----4-:R-:W-:Y:S02]  /*5f0a0*/  HMMA.16816.F32 R20, R16, R12, R20 ;  /* 0x0000000c1014723c */ /* 0x010fe40000001814 */
[----:B------:R-:W0:Y:S04]  /*5f0b0*/  LDSM.16.MT88.4 R16, [R28+0x19080] ;  /* 0x019080001c10783b */ /* 0x000e280000004200 */
[----:B0-----:R-:W-:Y:S11]  /*5f0c0*/  STL.64 [R1+0x4a98], R18 ;  /* 0x004a981201007387 */ /* 0x001ff60000100a00 */
[----:B------:R-:W-:Y:S06]  /*5f0d0*/  @!UPT UIADD3 URZ, URZ, URZ, URZ ;  /* 0x0000003f3f3ff290 */ /* 0x000fec000fffe03f */
[----:B------:R-:W-:Y:S02]  /*5f0e0*/  STL.64 [R1+0xb0], R20 ;  /* 0x0000b01401007387 */ /* 0x000fe40000100a00 */
[----:B------:R-:W-:Y:S02]  /*5f0f0*/  STL.64 [R1+0xb8], R22 ;  /* 0x0000b81601007387 */ /* 0x000fe40000100a00 */
[----:B------:R-:W0:Y:S04]  /*5f100*/  LDSM.16.MT88.4 R20, [R3+0x19000] ;  /* 0x019000000314783b */ /* 0x000e280000004200 */
[----:B------:R1:W-:Y:S04]  /*5f110*/  STL.64 [R1+0x4a90], R16 ;  /* 0x004a901001007387 */ /* 0x0003e80000100a00 */
[----:B-1----:R-:W3:Y:S01]  /*5f120*/  LDL.LU.64 R16, [R1+0x70] ;  /* 0x0000700001107983 */ /* 0x002ee20000300a00 */
[----:B--2---:R-:W-:Y:S03]  /*5f130*/  HMMA.16816.F32 R24, R4, R8, R24 ;  /* 0x000000080418723c */ /* 0x004fe60000001818 */
[----:B0-----:R-:W-:Y:S01]  /*5f140*/  STL.64 [R1+0x4a68], R22 ;  /* 0x004a681601007387 */ /* 0x001fe20000100a00 */
[----:B------:R0:W-:Y:S02]  /*5f150*/  STL.64 [R1+0x4a60], R20 ;  /* 0x004a601401007387 */ /* 0x0001e40000100a00 */
[----:B------:R-:W3:Y:S01]  /*5f160*/  LDL.LU.64 R10, [R1+0x4b80] ;  /* 0x004b8000010a7983 */ /* 0x000ee20000300a00 */
[----:B0-----:R-:W-:Y:S01]  /*5f170*/  MOV R20, R2 ;  /* 0x0000000200147202 */ /* 0x001fe20000000f00 */
[----:B------:R-:W-:Y:S01]  /*5f180*/  IMAD.MOV.U32 R21, RZ, RZ, R0 ;  /* 0x000000ffff157224 */ /* 0x000fe200078e0000 */
[----:B------:R-:W-:-:S02]  /*5f190*/  MOV R2, R8 ;  /* 0x0000000800027202 */ /* 0x000fc40000000f00 */
[----:B------:R-:W-:Y:S02]  /*5f1a0*/  MOV R0, R9 ;  /* 0x0000000900007202 */ /* 0x000fe40000000f00 */
[----:B------:R-:W3:Y:S10]  /*5f1b0*/  LDL.LU.64 R8, [R1+0x4b78] ;  /* 0x004b780001087983 */ /* 0x000ef40000300a00 */
[----:B------:R-:W-:Y:S02]  /*5f1c0*/  STL.64 [R1+0x20], R24 ;  /* 0x0000201801007387 */ /* 0x000fe40000100a00 */
[----:B------:R-:W-:Y:S01]  /*5f1d0*/  STL [R1+0x28], R26 ;  /* 0x0000281a01007387 */ /* 0x000fe20000100800 */
[----:B------:R-:W-:-:S02]  /*5f1e0*/  MOV R29, R27 ;  /* 0x0000001b001d7202 */ /* 0x000fc40000000f00 */
[----:B------:R-:W0:Y:S04]  /*5f1f0*/  LDSM.16.MT88.4 R24, [R3+0x19080] ;  /* 0x019080000318783b */ /* 0x000e280000004200 */
[----:B------:R-:W-:Y:S04]  /*5f200*/  STL [R1+0x4a04], R29 ;  /* 0x004a041d01007387 */ /* 0x000fe80000100800 */
[----:B0-----:R-:W-:Y:S01]  /*5f210*/  STL [R1+0x4a10], R25 ;  /* 0x004a101901007387 */ /* 0x001fe20000100800 */
[----:B------:R-:W-:Y:S02]  /*5f220*/  STL [R1+0x4a0c], R26 ;  /* 0x004a0c1a01007387 */ /* 0x000fe40000100800 */
[----:B------:R-:W-:Y:S02]  /*5f230*/  STL [R1+0x4a08], R27 ;  /* 0x004a081b01007387 */ /* 0x000fe40000100800 */
[----:B------:R-:W-:Y:S01]  /*5f240*/  STL [R1+0x4908], R3 ;  /* 0x0049080301007387 */ /* 0x000fe20000100800 */
[C---:B---3--:R-:W-:Y:S11]  /*5f250*/  HMMA.16816.F32 R8, R4.reuse, R16, R8 ;  /* 0x000000100408723c */ /* 0x048ff60000001808 */
        /* <DEDUP_REMOVED lines=8> */
[----:B--2---:R-:W-:Y:S11]  /*5f2e0*/  HMMA.16816.F32 R8, R4, R20, R8 ;  /* 0x000000140408723c */ /* 0x004ff60000001808 */
[----:B------:R-:W-:Y:S11]  /*5f2f0*/  @!UPT UIADD3 URZ, URZ, URZ, URZ ;  /* 0x0000003f3f3ff290 */ /* 0x000ff6000fffe03f */
[----:B------:R-:W-:Y:S02]  /*5f300*/  @!UPT UIADD3 URZ, URZ, URZ, URZ ;  /* 0x0000003f3f3ff290 */ /* 0x000fe4000fffe03f */
[----:B------:R-:W-:Y:S02]  /*5f310*/  MOV R25, R8 ;  /* 0x0000000800197202 */ /* 0x000fe40000000f00 */
[----:B------:R-:W-:Y:S01]  /*5f320*/  MOV R26, R9 ;  /* 0x00000009001a7202 */ /* 0x000fe20000000f00 */
[----:B------:R-:W2:Y:S01]  /*5f330*/  LDL.LU R8, [R1+0x280] ;  /* 0x0002800001087983 */ /* 0x000ea20000300800 */
[----:B------:R-:W-:Y:S02]  /*5f340*/  IMAD.MOV.U32 R27, RZ, RZ, R10 ;  /* 0x000000ffff1b7224 */ /* 0x000fe400078e000a */
[----:B------:R-:W2:Y:S01]  /*5f350*/  LDL.LU R9, [R1+0x284] ;  /* 0x0002840001097983 */ /* 0x000ea20000300800 */
[----:B------:R-:W-:Y:S01]  /*5f360*/  MOV R29, R11 ;  /* 0x0000000b001d7202 */ /* 0x000fe20000000f00 */
[----:B------:R-:W2:Y:S01]  /*5f370*/  LDL.LU R10, [R1+0x288] ;  /* 0x00028800010a7983 */ /* 0x000ea20000300800 */
[----:B------:R-:W2:Y:S02]  /*5f380*/  LDL.LU R11, [R1+0x28c] ;  /* 0x00028c00010b7983 */ /* 0x000ea40000300800 */
[----:B------:R-:W-:Y:S02]  /*5f390*/  STL.64 [R1+0x4b48], R20 ;  /* 0x004b481401007387 */ /* 0x000fe40000100a00 */
[----:B------:R-:W3:Y:S01]  /*5f3a0*/  LDL.LU R16, [R1] ;  /* 0x0000000001107983 */ /* 0x000ee20000300800 */
[----:B------:R-:W3:Y:S01]  /*5f3b0*/  LDL.LU R17, [R1+0x4] ;  /* 0x0000040001117983 */ /* 0x000ee20000300800 */
[----:B------:R-:W4:Y:S01]  /*5f3c0*/  LDL.LU R18, [R1+0x8] ;  /* 0x0000080001127983 */ /* 0x000f220000300800 */
[----:B------:R-:W-:-:S05]  /*5f3d0*/  MOV R19, R15 ;  /* 0x0000000f00137202 */ /* 0x000fca0000000f00 */
        /* <DEDUP_REMOVED lines=8> */
[----:B---3--:R0:W-:Y:S02]  /*5f460*/  STL.64 [R1+0x4af0], R16 ;  /* 0x004af01001007387 */ /* 0x0081e40000100a00 */
[----:B0-----:R-:W-:Y:S01]  /*5f470*/  MOV R16, R14 ;  /* 0x0000000e00107202 */ /* 0x001fe20000000f00 */
[----:B------:R-:W-:-:S05]  /*5f480*/  IMAD.MOV.U32 R17, RZ, RZ, R3 ;  /* 0x000000ffff117224 */ /* 0x000fca00078e0003 */
[----:B------:R0:W-:Y:S01]  /*5f490*/  STL.64 [R1+0x4b50], R16 ;  /* 0x004b501001007387 */ /* 0x0001e20000100a00 */
[----:B------:R-:W2:Y:S02]  /*5f4a0*/  LDL.LU R20, [R1+0x2a0] ;  /* 0x0002a00001147983 */ /* 0x000ea40000300800 */
[----:B------:R-:W2:Y:S02]  /*5f4b0*/  LDL.LU R21, [R1+0x2a4] ;  /* 0x0002a40001157983 */ /* 0x000ea40000300800 */
[----:B------:R-:W2:Y:S01]  /*5f4c0*/  LDL.LU R22, [R1+0x2a8] ;  /* 0x0002a80001167983 */ /* 0x000ea20000300800 */
[----:B------:R-:W2:Y:S04]  /*5f4d0*/  LDL.LU R23, [R1+0x2ac] ;  /* 0x0002ac0001177983 */ /* 0x000ea80000300800 */
[----:B0-----:R-:W3:Y:S01]  /*5f4e0*/  LDL.LU R16, [R1+0x2b0] ;  /* 0x0002b00001107983 */ /* 0x001ee20000300800 */
[----:B------:R-:W3:Y:S02]  /*5f4f0*/  LDL.LU R17, [R1+0x2b4] ;  /* 0x0002b40001117983 */ /* 0x000ee40000300800 */
[----:B------:R-:W3:Y:S02]  /*5f500*/  LDL.LU R18, [R1+0x2b8] ;  /* 0x0002b80001127983 */ /* 0x000ee40000300800 */
[----:B------:R-:W3:Y:S01]  /*5f510*/  LDL.LU R19, [R1+0x2bc] ;  /* 0x0002bc0001137983 */ /* 0x000ee20000300800 */
[----:B------:R0:W-:Y:S01]  /*5f520*/  STL.64 [R1+0x4a20], R26 ;  /* 0x004a201a01007387 */ /* 0x0001e20000100a00 */
[----:B------:R-:W-:Y:S03]  /*5f530*/  STL.64 [R1+0x4a18], R24 ;  /* 0x004a181801007387 */ /* 0x000fe60000100a00 */
[----:B0-----:R-:W4:Y:S04]  /*5f540*/  LDL R26, [R1+0x88] ;  /* 0x00008800011a7983 */ /* 0x001f280000100800 */
[----:B------:R-:W4:Y:S01]  /*5f550*/  LDL R27, [R1+0x8c] ;  /* 0x00008c00011b7983 */ /* 0x000f220000100800 */
[----:B------:R-:W3:Y:S02]  /*5f560*/  LDL.LU.64 R10, [R1+0x4b60] ;  /* 0x004b6000010a7983 */ /* 0x000ee40000300a00 */
[----:B------:R-:W3:Y:S02]  /*5f570*/  LDL.LU.64 R8, [R1+0x4b58] ;  /* 0x004b580001087983 */ /* 0x000ee40000300a00 */
[----:B------:R0:W-:Y:S02]  /*5f580*/  STL.64 [R1+0x4b40], R12 ;  /* 0x004b400c01007387 */ /* 0x0001e40000100a00 */
[----:B0-----:R-:W2:Y:S01]  /*5f590*/  LDL.LU R12, [R1+0x290] ;  /* 0x00029000010c7983 */ /* 0x001ea20000300800 */
[----:B------:R0:W-:Y:S02]  /*5f5a0*/  STL.64 [R1+0xc0], R4 ;  /* 0x0000c00401007387 */ /* 0x0001e40000100a00 */
[----:B------:R1:W-:Y:S02]  /*5f5b0*/  STL.64 [R1+0xc8], R6 ;  /* 0x0000c80601007387 */ /* 0x0003e40000100a00 */
[----:B------:R-:W2:Y:S01]  /*5f5c0*/  LDL.LU R13, [R1+0x294] ;  /* 0x00029400010d7983 */ /* 0x000ea20000300800 */
[----:B------:R-:W2:Y:S01]  /*5f5d0*/  LDL.LU R14, [R1+0x298] ;  /* 0x00029800010e7983 */ /* 0x000ea20000300800 */
[----:B------:R-:W2:Y:S03]  /*5f5e0*/  LDL.LU R15, [R1+0x29c] ;  /* 0x00029c00010f7983 */ /* 0x000ea60000300800 */
        /* <DEDUP_REMOVED lines=42> */
[----:B------:R-:W2:Y:S01]  /*5f890*/  LDL.LU.64 R4, [R1+0x4b30] ;  /* 0x004b300001047983 */ /* 0x000ea20000300a00 */
[----:B------:R-:W-:Y:S01]  /*5f8a0*/  MOV R0, R12 ;  /* 0x0000000c00007202 */ /* 0x000fe20000000f00 */
[----:B------:R-:W-:Y:S11]  /*5f8b0*/  IMAD.MOV.U32 R2, RZ, RZ, R13 ;  /* 0x000000ffff027224 */ /* 0x000ff600078e000d */
[----:B------:R-:W-:Y:S07]  /*5f8c0*/  @!UPT UIADD3 URZ, URZ, URZ, URZ ;  /* 0x0000003f3f3ff290 */ /* 0x000fee000fffe03f */
[----:B------:R-:W-:Y:S01]  /*5f8d0*/  STL.64 [R1+0x110], R8 ;  /* 0x0001100801007387 */ /* 0x000fe20000100a00 */
[----:B------:R0:W-:Y:S02]  /*5f8e0*/  STL.64 [R1+0x118], R10 ;  /* 0x0001180a01007387 */ /* 0x0001e40000100a00 */
[----:B-1----:R-:W2:Y:S02]  /*5f8f0*/  LDL.LU.64 R14, [R1+0x4b28] ;  /* 0x004b2800010e7983 */ /* 0x002ea40000300a00 */
[----:B------:R-:W2:Y:S01]  /*5f900*/  LDL.LU.64 R12, [R1+0x4b20] ;  /* 0x004b2000010c7983 */ /* 0x000ea20000300a00 */
[----:B0-----:R-:W3:Y:S01]  /*5f910*/  LDL R11, [R1+0x1704] ;  /* 0x00170400010b7983 */ /* 0x001ee20000100800 */
        /* <DEDUP_REMOVED lines=11> */
[----:B------:R-:W-:Y:S01]  /*5f9d0*/  STL [R1+0x2f0], R16 ;  /* 0x0002f01001007387 */ /* 0x000fe20000100800 */
[----:B------:R-:W-:Y:S01]  /*5f9e0*/  MOV R3, R17 ;  /* 0x0000001100037202 */ /* 0x000fe20000000f00 */
[----:B------:R0:W-:Y:S02]  /*5f9f0*/  STL.64 [R1+0x2f8], R18 ;  /* 0x0002f81201007387 */ /* 0x0001e40000100a00 */
[----:B0-----:R-:W4:Y:S01]  /*5fa00*/  LDL.LU.64 R18, [R1+0x4af8] ;  /* 0x004af80001127983 */ /* 0x001f220000300a00 */
[----:B------:R-:W4:Y:S02]  /*5fa10*/  LDL.LU.64 R16, [R1+0x4af0] ;  /* 0x004af00001107983 */ /* 0x000f240000300a00 */
[----:B------:R-:W-:Y:S01]  /*5fa20*/  STL [R1+0x490c], R3 ;  /* 0x00490c0301007387 */ /* 0x000fe20000100800 */
[----:B--2---:R-:W-:Y:S01]  /*5fa30*/  HMMA.16816.F32 R4, R12, R20, R4 ;  /* 0x000000140c04723c */ /* 0x004fe20000001804 */
[----:B------:R-:W2:Y:S11]  /*5fa40*/  LDL.LU R20, [R1+0x200] ;  /* 0x0002000001147983 */ /* 0x000eb60000300800 */
[----:B------:R-:W-:Y:S11]  /*5fa50*/  @!UPT UIADD3 URZ, URZ, URZ, URZ ;  /* 0x0000003f3f3ff290 */ /* 0x000ff6000fffe03f */
[----:B------:R-:W-:Y:S01]  /*5fa60*/  STL.64 [R1+0x2e0], R4 ;  /* 0x0002e00401007387 */ /* 0x000fe20000100a00 */
[----:B------:R-:W-:Y:S02]  /*5fa70*/  STL.64 [R1+0x2e8], R6 ;  /* 0x0002e80601007387 */ /* 0x000fe40000100a00 */
[----:B------:R-:W2:Y:S02]  /*5fa80*/  LDL.LU R21, [R1+0x204] ;  /* 0x0002040001157983 */ /* 0x000ea40000300800 */
[----:B------:R-:W2:Y:S01]  /*5fa90*/  LDL.LU R22, [R1+0x208] ;  /* 0x0002080001167983 */ /* 0x000ea20000300800 */
[----:B------:R-:W2:Y:S04]  /*5faa0*/  LDL.LU R23, [R1+0x20c] ;  /* 0x00020c0001177983 */ /* 0x000ea80000300800 */
[----:B---3--:R-:W0:Y:S02]  /*5fab0*/  LDSM.16.MT88.4 R4, [R11+0x19000] ;  /* 0x019000000b04783b */ /* 0x008e240000004200 */
[----:B------:R-:W1:Y:S02]  /*5fac0*/  LDSM.16.MT88.4 R8, [R11+0x19080] ;  /* 0x019080000b08783b */ /* 0x000e640000004200 */
[----:B--2---:R-:W-:Y:S02]  /*5fad0*/  STL.64 [R1+0x4ad0], R22 ;  /* 0x004ad01601007387 */ /* 0x004fe40000100a00 */
[----:B------:R2:W-:Y:S02]  /*5fae0*/  STL.64 [R1+0x4ac8], R20 ;  /* 0x004ac81401007387 */ /* 0x0005e40000100a00 */
[----:B--2---:R-:W2:Y:S01]  /*5faf0*/  LDL.LU R20, [R1+0x210] ;  /* 0x0002100001147983 */ /* 0x004ea20000300800 */
[----:B------:R-:W2:Y:S02]  /*5fb00*/  LDL.LU R21, [R1+0x214] ;  /* 0x0002140001157983 */ /* 0x000ea40000300800 */
[----:B------:R-:W2:Y:S02]  /*5fb10*/  LDL.LU R22, [R1+0x218] ;  /* 0x0002180001167983 */ /* 0x000ea40000300800 */
[----:B------:R-:W2:Y:S01]  /*5fb20*/  LDL.LU R23, [R1+0x21c] ;  /* 0x00021c0001177983 */ /* 0x000ea20000300800 */
[----:B0-----:R-:W-:Y:S01]  /*5fb30*/  STL.64 [R1+0x49c8], R6 ;  /* 0x0049c80601007387 */ /* 0x001fe20000100a00 */
[----:B------:R0:W-:Y:S02]  /*5fb40*/  STL.64 [R1+0x49c0], R4 ;  /* 0x0049c00401007387 */ /* 0x0001e40000100a00 */
[----:B0-----:R-:W-:-:S02]  /*5fb50*/  MOV R4, R0 ;  /* 0x0000000000047202 */ /* 0x001fc40000000f00 */
[----:B------:R-:W-:Y:S01]  /*5fb60*/  MOV R5, R2 ;  /* 0x0000000200057202 */ /* 0x000fe20000000f00 */
[----:B------:R-:W3:Y:S01]  /*5fb70*/  LDL.LU R0, [R1+0x4aec] ;  /* 0x004aec0001007983 */ /* 0x000ee20000300800 */
[----:B------:R-:W2:Y:S02]  /*5fb80*/  LDL.LU R2, [R1+0x4ae8] ;  /* 0x004ae80001027983 */ /* 0x000ea40000300800 */
[----:B------:R-:W2:Y:S02]  /*5fb90*/  LDL R6, [R1+0x58] ;  /* 0x0000580001067983 */ /* 0x000ea40000100800 */
[----:B------:R-:W2:Y:S01]  /*5fba0*/  LDL R7, [R1+0x5c] ;  /* 0x00005c0001077983 */ /* 0x000ea20000100800 */
[----:B----4-:R-:W-:Y:S01]  /*5fbb0*/  HMMA.16816.F32 R12, R12, R4, R16 ;  /* 0x000000040c0c723c */ /* 0x010fe20000001810 */
[----:B------:R-:W4:Y:S01]  /*5fbc0*/  LDL.LU.64 R18, [R1+0x4ae0] ;  /* 0x004ae00001127983 */ /* 0x000f220000300a00 */
[----:B------:R-:W4:Y:S11]  /*5fbd0*/  LDL.LU.64 R16, [R1+0x4ad8] ;  /* 0x004ad80001107983 */ /* 0x000f360000300a00 */
[----:B------:R-:W-:Y:S10]  /*5fbe0*/  @!UPT UIADD3 URZ, URZ, URZ, URZ ;  /* 0x0000003f3f3ff290 */ /* 0x000ff4000fffe03f */
[----:B------:R-:W-:Y:S01]  /*5fbf0*/  STL [R1+0x264], R13 ;  /* 0x0002640d01007387 */ /* 0x000fe20000100800 */
[----:B------:R0:W-:Y:S03]  /*5fc00*/  STL.64 [R1+0x268], R14 ;  /* 0x0002680e01007387 */ /* 0x0001e60000100a00 */
[----:B--2---:R2:W-:Y:S01]  /*5fc10*/  STL.64 [R1+0x4ab0], R6 ;  /* 0x004ab00601007387 */ /* 0x0045e20000100a00 */
[----:B0-----:R-:W3:Y:S02]  /*5fc20*/  LDL R14, [R1+0x78] ;  /* 0x00007800010e7983 */ /* 0x001ee40000100800 */
[----:B------:R-:W3:Y:S01]  /*5fc30*/  LDL R15, [R1+0x7c] ;  /* 0x00007c00010f7983 */ /* 0x000ee20000100800 */
[----:B--2---:R-:W2:Y:S04]  /*5fc40*/  LDL R6, [R1+0x68] ;  /* 0x0000680001067983 */ /* 0x004ea80000100800 */
[----:B------:R-:W2:Y:S01]  /*5fc50*/  LDL R7, [R1+0x6c] ;  /* 0x00006c0001077983 */ /* 0x000ea20000100800 */
[----:B-1----:R-:W-:Y:S02]  /*5fc60*/  STL.64 [R1+0x4988], R10 ;  /* 0x0049880a01007387 */ /* 0x002fe40000100a00 */
[----:B------:R0:W-:Y:S02]  /*5fc70*/  STL.64 [R1+0x4980], R8 ;  /* 0x0049800801007387 */ /* 0x0001e40000100a00 */
[----:B0-----:R-:W2:Y:S01]  /*5fc80*/  LDL.LU R8, [R1+0x1d0] ;  /* 0x0001d00001087983 */ /* 0x001ea20000300800 */
[----:B------:R-:W2:Y:S02]  /*5fc90*/  LDL.LU R9, [R1+0x1d4] ;  /* 0x0001d40001097983 */ /* 0x000ea40000300800 */
[----:B------:R-:W2:Y:S02]  /*5fca0*/  LDL.LU R10, [R1+0x1d8] ;  /* 0x0001d800010a7983 */ /* 0x000ea40000300800 */
[----:B------:R-:W2:Y:S01]  /*5fcb0*/  LDL.LU R11, [R1+0x1dc] ;  /* 0x0001dc00010b7983 */ /* 0x000ea20000300800 */
[C---:B----4-:R-:W-:Y:S01]  /*5fcc0*/  HMMA.16816.F32 R20, R16.reuse, R26, R20 ;  /* 0x0000001a1014723c */ /* 0x050fe20000001814 */
        /* <DEDUP_REMOVED lines=38> */
[----:B------:R-:W3:Y:S01]  /*5ff30*/  LDL.LU.64 R10, [R1+0x4ac0] ;  /* 0x004ac000010a7983 */ /* 0x000ee20000300a00 */
[----:B------:R-:W3:Y:S02]  /*5ff40*/  LDL.LU.64 R8, [R1+0x4ab8] ;  /* 0x004ab80001087983 */ /* 0x000ee40000300a00 */
[----:B------:R-:W-:Y:S02]  /*5ff50*/  STL.64 [R1+0x320], R4 ;  /* 0x0003200401007387 */ /* 0x000fe40000100a00 */
[----:B------:R0:W-:Y:S02]  /*5ff60*/  STL.64 [R1+0x328], R6 ;  /* 0x0003280601007387 */ /* 0x0001e40000100a00 */
[----:B0-----:R-:W3:Y:S02]  /*5ff70*/  LDL.LU.64 R6, [R1+0x4ab0] ;  /* 0x004ab00001067983 */ /* 0x001ee40000300a00 */
[----:B---3--:R-:W-:Y:S02]  /*5ff80*/  HMMA.16816.F32 R16, R16, R6, R8 ;  /* 0x000000061010723c */ /* 0x008fe40000001808 */
[----:B------:R-:W3:Y:S01]  /*5ff90*/  LDL.LU.64 R10, [R1+0x4aa8] ;  /* 0x004aa800010a7983 */ /* 0x000ee20000300a00 */
[----:B------:R-:W3:Y:S11]  /*5ffa0*/  LDL.LU.64 R8, [R1+0x4aa0] ;  /* 0x004aa00001087983 */ /* 0x000ef60000300a00 */
[----:B------:R-:W-:Y:S09]  /*5ffb0*/  @!UPT UIADD3 URZ, URZ, URZ, URZ ;  /* 0x0000003f3f3ff290 */ /* 0x000ff2000fffe03f */
[----:B------:R-:W-:Y:S01]  /*5ffc0*/  STL.64 [R1+0x2c0], R16 ;  /* 0x0002c01001007387 */ /* 0x000fe20000100a00 */
[----:B------:R0:W-:Y:S03]  /*5ffd0*/  STL.64 [R1+0x2c8], R18 ;  /* 0x0002c81201007387 */ /* 0x0001e60000100a00 */
[----:B0-----:R-:W3:Y:S01]  /*5ffe0*/  LDL.LU.64 R18, [R1+0x4a98] ;  /* 0x004a980001127983 */ /* 0x001ee20000300a00 */
[----:B------:R-:W3:Y:S02]  /*5fff0*/  LDL.LU.64 R16, [R1+0x4a90] ;  /* 0x004a900001107983 */ /* 0x000ee40000300a00 */
[----:B------:R-:W4:Y:S01]  /*60000*/  LDL.LU R24, [R1+0x170] ;  /* 0x0001700001187983 */ /* 0x000f220000300800 */
[C---:B---3--:R-:W-:Y:S11]  /*60010*/  HMMA.16816.F32 R8, R16.reuse, R26, R8 ;  /* 0x0000001a1008723c */ /* 0x048ff60000001808 */
[----:B------:R-:W-:Y:S11]  /*60020*/  @!UPT UIADD3 URZ, URZ, URZ, URZ ;  /* 0x0000003f3f3ff290 */ /* 0x000ff6000fffe03f */
[----:B------:R-:W-:Y:S01]  /*60030*/  @!UPT UIADD3 URZ, URZ, URZ, URZ ;  /* 0x0000003f3f3ff290 */ /* 0x000fe2000fffe03f */
[----:B------:R-:W-:Y:S01]  /*60040*/  STL.64 [R1+0x280], R8 ;  /* 0x0002800801007387 */ /* 0x000fe20000100a00 */
[----:B------:R-:W-:Y:S02]  /*60050*/  STL.64 [R1+0x288], R10 ;  /* 0x0002880a01007387 */ /* 0x000fe40000100a00 */
[----:B------:R-:W4:Y:S02]  /*60060*/  LDL.LU R25, [R1+0x174] ;  /* 0x0001740001197983 */ /* 0x000f240000300800 */
[----:B------:R-:W3:Y:S01]  /*60070*/  LDL.LU R26, [R1+0x178] ;  /* 0x00017800011a7983 */ /* 0x000ee20000300800 */
[----:B------:R-:W3:Y:S04]  /*60080*/  LDL.LU R27, [R1+0x17c] ;  /* 0x00017c00011b7983 */ /* 0x000ee80000300800 */
[----:B---3--:R-:W-:Y:S01]  /*60090*/  STL.64 [R1+0x4a40], R26 ;  /* 0x004a401a01007387 */ /* 0x008fe20000100a00 */
[----:B----4-:R0:W-:Y:S03]  /*600a0*/  STL.64 [R1+0x4a38], R24 ;  /* 0x004a381801007387 */ /* 0x0101e60000100a00 */
        /* <DEDUP_REMOVED lines=11> */
[----:B------:R-:W3:Y:S01]  /*60160*/  LDL.LU R8, [R1+0x160] ;  /* 0x0001600001087983 */ /* 0x000ee20000300800 */
[----:B------:R-:W3:Y:S01]  /*60170*/  LDL.LU R9, [R1+0x164] ;  /* 0x0001640001097983 */ /* 0x000ee20000300800 */
[----:B------:R-:W-:-:S02]  /*60180*/  MOV R10, R2 ;  /* 0x00000002000a7202 */ /* 0x000fc40000000f00 */
[----:B------:R-:W-:-:S05]  /*60190*/  MOV R11, R0 ;  /* 0x00000000000b7202 */ /* 0x000fca0000000f00 */
[----:B------:R0:W-:Y:S04]  /*601a0*/  STL.64 [R1+0x4a30], R10 ;  /* 0x004a300a01007387 */ /* 0x0001e80000100a00 */
[----:B---3--:R-:W-:Y:S01]  /*601b0*/  STL.64 [R1+0x4a28], R8 ;  /* 0x004a280801007387 */ /* 0x008fe20000100a00 */
[----:B0-----:R-:W3:Y:S02]  /*601c0*/  LDL.64 R10, [R1+0x68] ;  /* 0x00006800010a7983 */ /* 0x001ee40000100a00 */
[----:B------:R-:W-:Y:S02]  /*601d0*/  STL.64 [R1+0x310], R20 ;  /* 0x0003101401007387 */ /* 0x000fe40000100a00 */
[----:B------:R0:W-:Y:S02]  /*601e0*/  STL.64 [R1+0x318], R22 ;  /* 0x0003181601007387 */ /* 0x0001e40000100a00 */
[----:B0-----:R-:W3:Y:S01]  /*601f0*/  LDL.LU.64 R22, [R1+0x4a88] ;  /* 0x004a880001167983 */ /* 0x001ee20000300a00 */
[----:B------:R-:W3:Y:S02]  /*60200*/  LDL.LU.64 R20, [R1+0x4a80] ;  /* 0x004a800001147983 */ /* 0x000ee40000300a00 */
[----:B------:R0:W-:Y:S02]  /*60210*/  STL.64 [R1+0x4a58], R14 ;  /* 0x004a580e01007387 */ /* 0x0001e40000100a00 */
[----:B0-----:R-:W4:Y:S01]  /*60220*/  LDL.64 R14, [R1+0x88] ;  /* 0x00008800010e7983 */ /* 0x001f220000100a00 */
        /* <DEDUP_REMOVED lines=11> */
[----:B------:R4:W-:Y:S01]  /*602e0*/  STL.64 [R1+0x270], R16 ;  /* 0x0002701001007387 */ /* 0x0009e20000100a00 */
[----:B------:R-:W-:Y:S01]  /*602f0*/  STL.64 [R1+0x278], R18 ;  /* 0x0002781201007387 */ /* 0x000fe20000100a00 */
[----:B----4-:R-:W-:Y:S01]  /*60300*/  MOV R17, R14 ;  /* 0x0000000e00117202 */ /* 0x010fe20000000f00 */
[----:B------:R-:W-:Y:S01]  /*60310*/  IMAD.MOV.U32 R16, RZ, RZ, R15 ;  /* 0x000000ffff107224 */ /* 0x000fe200078e000f */
[----:B--2---:R-:W-:Y:S01]  /*60320*/  HMMA.16816.F32 R24, R20, R14, R24 ;  /* 0x0000000e1418723c */ /* 0x004fe20000001818 */
[----:B------:R-:W2:Y:S11]  /*60330*/  LDL.LU.64 R14, [R1+0x4a58] ;  /* 0x004a5800010e7983 */ /* 0x000eb60000300a00 */
[----:B------:R-:W-:Y:S11]  /*60340*/  @!UPT UIADD3 URZ, URZ, URZ, URZ ;  /* 0x0000003f3f3ff290 */ /* 0x000ff6000fffe03f */
[----:B------:R0:W-:Y:S01]  /*60350*/  STL.64 [R1+0x2b0], R24 ;  /* 0x0002b01801007387 */ /* 0x0001e20000100a00 */
[----:B------:R-:W-:Y:S02]  /*60360*/  MOV R2, R26 ;  /* 0x0000001a00027202 */ /* 0x000fe40000000f00 */
[----:B------:R-:W-:Y:S02]  /*60370*/  MOV R0, R27 ;  /* 0x0000001b00007202 */ /* 0x000fe40000000f00 */
[----:B------:R-:W2:Y:S04]  /*60380*/  LDL.LU.64 R26, [R1+0x4a50] ;  /* 0x004a5000011a7983 */ /* 0x000ea80000300a00 */
[----:B0-----:R-:W2:Y:S01]  /*60390*/  LDL.LU.64 R24, [R1+0x4a48] ;  /* 0x004a480001187983 */ /* 0x001ea20000300a00 */
[----:B------:R-:W-:-:S02]  /*603a0*/  IMAD.MOV.U32 R3, RZ, RZ, R12 ;  /* 0x000000ffff037224 */ /* 0x000fc400078e000c */
[----:B------:R-:W-:Y:S02]  /*603b0*/  STL [R1+0x4894], R0 ;  /* 0x0048940001007387 */ /* 0x000fe40000100800 */
[----:B------:R-:W-:Y:S01]  /*603c0*/  STL [R1+0x4890], R2 ;  /* 0x0048900201007387 */ /* 0x000fe20000100800 */
        /* <DEDUP_REMOVED lines=9> */
[----:B------:R-:W4:Y:S02]  /*60460*/  LDL.LU R15, [R1+0x4c] ;  /* 0x00004c00010f7983 */ /* 0x000f240000300800 */
[----:B----4-:R0:W-:Y:S01]  /*60470*/  STL.64 [R1+0x49e0], R14 ;  /* 0x0049e00e01007387 */ /* 0x0101e20000100a00 */
[----:B---3--:R1:W-:Y:S03]  /*60480*/  STL.64 [R1+0x49d8], R12 ;  /* 0x0049d80c01007387 */ /* 0x0083e60000100a00 */
[----:B0-----:R-:W3:Y:S01]  /*60490*/  LDL.64 R14, [R1+0x78] ;  /* 0x00007800010e7983 */ /* 0x001ee20000100a00 */
[C---:B--2---:R-:W-:Y:S01]  /*604a0*/  HMMA.16816.F32 R24, R20.reuse, R10, R24 ;  /* 0x0000000a1418723c */ /* 0x044fe20000001818 */
[----:B------:R-:W-:Y:S01]  /*604b0*/  MOV R19, R28 ;  /* 0x0000001c00137202 */ /* 0x000fe20000000f00 */
[----:B------:R-:W-:Y:S01]  /*604c0*/  IMAD.MOV.U32 R28, RZ, RZ, R10 ;  /* 0x000000ffff1c7224 */ /* 0x000fe200078e000a */
[----:B------:R-:W-:Y:S11]  /*604d0*/  MOV R18, R11 ;  /* 0x0000000b00127202 */ /* 0x000ff60000000f00 */
[----:B------:R-:W-:Y:S10]  /*604e0*/  @!UPT UIADD3 URZ, URZ, URZ, URZ ;  /* 0x0000003f3f3ff290 */ /* 0x000ff4000fffe03f */
[----:B------:R-:W-:Y:S02]  /*604f0*/  MOV R0, R24 ;  /* 0x0000001800007202 */ /* 0x000fe40000000f00 */
[----:B------:R-:W-:Y:S01]  /*60500*/  MOV R2, R25 ;  /* 0x0000001900027202 */ /* 0x000fe20000000f00 */
[----:B---3--:R0:W-:Y:S01]  /*60510*/  STL.64 [R1+0x49f8], R14 ;  /* 0x0049f80e01007387 */ /* 0x0081e20000100a00 */
[----:B-1----:R-:W2:Y:S02]  /*60520*/  LDL.LU R12, [R1+0xa0] ;  /* 0x0000a000010c7983 */ /* 0x002ea40000300800 */
[----:B------:R-:W2:Y:S01]  /*60530*/  LDL.LU R13, [R1+0xa4] ;  /* 0x0000a400010d7983 */ /* 0x000ea20000300800 */
[----:B0-----:R-:W2:Y:S01]  /*60540*/  LDL.LU R14, [R1+0xa8] ;  /* 0x0000a800010e7983 */ /* 0x001ea20000300800 */
[----:B------:R-:W2:Y:S02]  /*60550*/  LDL.LU R15, [R1+0xac] ;  /* 0x0000ac00010f7983 */ /* 0x000ea40000300800 */
[----:B------:R-:W3:Y:S02]  /*60560*/  LDL.LU.64 R10, [R1+0x4a30] ;  /* 0x004a3000010a7983 */ /* 0x000ee40000300a00 */
[----:B------:R-:W3:Y:S01]  /*60570*/  LDL.LU.64 R8, [R1+0x4a28] ;  /* 0x004a280001087983 */ /* 0x000ee20000300a00 */
[----:B------:R0:W-:Y:S04]  /*60580*/  STL.64 [R1+0x298], R26 ;  /* 0x0002981a01007387 */ /* 0x0001e80000100a00 */
[----:B0-----:R-:W4:Y:S01]  /*60590*/  LDL.LU.64 R26, [R1+0x4a20] ;  /* 0x004a2000011a7983 */ /* 0x001f220000300a00 */
[----:B------:R-:W2:Y:S02]  /*605a0*/  LDL.LU.64 R24, [R1+0x4a18] ;  /* 0x004a180001187983 */ /* 0x000ea40000300a00 */
[----:B------:R-:W-:Y:S01]  /*605b0*/  STL [R1+0x48b8], R0 ;  /* 0x0048b80001007387 */ /* 0x000fe20000100800 */
[----:B---3--:R-:W-:Y:S07]  /*605c0*/  HMMA.16816.F32 R4, R20, R6, R8 ;  /* 0x000000061404723c */ /* 0x008fee0000001808 */
[----:B------:R-:W-:Y:S01]  /*605d0*/  MOV R23, R29 ;  /* 0x0000001d00177202 */ /* 0x000fe20000000f00 */
[----:B--2---:R-:W-:-:S02]  /*605e0*/  IMAD.MOV.U32 R20, RZ, RZ, R25 ;  /* 0x000000ffff147224 */ /* 0x004fc400078e0019 */
[----:B------:R-:W2:Y:S01]  /*605f0*/  LDL.LU R25, [R1+0x4a10] ;  /* 0x004a100001197983 */ /* 0x000ea20000300800 */
[----:B----4-:R-:W-:Y:S02]  /*60600*/  MOV R21, R26 ;  /* 0x0000001a00157202 */ /* 0x010fe40000000f00 */
[----:B------:R-:W-:-:S10]  /*60610*/  MOV R22, R27 ;  /* 0x0000001b00167202 */ /* 0x000fd40000000f00 */
[----:B------:R0:W-:Y:S01]  /*60620*/  STL.64 [R1+0x250], R4 ;  /* 0x0002500401007387 */ /* 0x0001e20000100a00 */
[----:B------:R1:W-:Y:S02]  /*60630*/  STL.64 [R1+0x258], R6 ;  /* 0x0002580601007387 */ /* 0x0003e40000100a00 */
[----:B------:R-:W2:Y:S02]  /*60640*/  LDL.LU R26, [R1+0x4a0c] ;  /* 0x004a0c00011a7983 */ /* 0x000ea40000300800 */
[----:B------:R-:W2:Y:S01]  /*60650*/  LDL.LU R27, [R1+0x4a08] ;  /* 0x004a0800011b7983 */ /* 0x000ea20000300800 */
[----:B------:R-:W3:Y:S04]  /*60660*/  LDL.LU R29, [R1+0x4a04] ;  /* 0x004a0400011d7983 */ /* 0x000ee80000300800 */
        /* <DEDUP_REMOVED lines=8> */
[----:B------:R-:W2:Y:S02]  /*606f0*/  LDL.LU R6, [R1+0x98] ;  /* 0x0000980001067983 */ /* 0x000ea40000300800 */
[----:B------:R-:W2:Y:S01]  /*60700*/  LDL.LU R7, [R1+0x9c] ;  /* 0x00009c0001077983 */ /* 0x000ea20000300800 */
[----:B------:R-:W4:Y:S01]  /*60710*/  LDL.LU R8, [R1+0xb0] ;  /* 0x0000b00001087983 */ /* 0x000f220000300800 */
[----:B------:R-:W4:Y:S02]  /*60720*/  LDL.LU R9, [R1+0xb4] ;  /* 0x0000b40001097983 */ /* 0x000f240000300800 */
[----:B------:R-:W2:Y:S02]  /*60730*/  LDL.LU R10, [R1+0xb8] ;  /* 0x0000b800010a7983 */ /* 0x000ea40000300800 */
[----:B------:R-:W2:Y:S02]  /*60740*/  LDL.LU R11, [R1+0xbc] ;  /* 0x0000bc00010b7983 */ /* 0x000ea40000300800 */
[----:B--2---:R0:W-:Y:S01]  /*60750*/  STL.64 [R1+0x4998], R10 ;  /* 0x0049980a01007387 */ /* 0x0041e20000100a00 */
[----:B----4-:R-:W-:Y:S02]  /*60760*/  STL.64 [R1+0x4990], R8 ;  /* 0x0049900801007387 */ /* 0x010fe40000100a00 */
[----:B0-----:R-:W-:-:S02]  /*60770*/  IMAD.MOV.U32 R10, RZ, RZ, R28 ;  /* 0x000000ffff0a7224 */ /* 0x001fc400078e001c */
[----:B------:R-:W2:Y:S01]  /*60780*/  LDL.LU R28, [R1+0x4a00] ;  /* 0x004a0000011c7983 */ /* 0x000ea20000300800 */
[----:B------:R0:W-:Y:S02]  /*60790*/  STL.64 [R1+0x4970], R22 ;  /* 0x0049701601007387 */ /* 0x0001e40000100a00 */
[----:B0-----:R-:W-:Y:S02]  /*607a0*/  MOV R22, R17 ;  /* 0x0000001100167202 */ /* 0x001fe40000000f00 */
[----:B------:R-:W-:-:S07]  /*607b0*/  MOV R23, R16 ;  /* 0x0000001000177202 */ /* 0x000fce0000000f00 */
[C---:B------:R-:W-:Y:S01]  /*607c0*/  HMMA.16816.F32 R12, R24.reuse, R22, R12 ;  /* 0x00000016180c723c */ /* 0x040fe2000000180c */
[----:B------:R-:W-:Y:S11]  /*607d0*/  STL.64 [R1+0x4968], R20 ;  /* 0x0049681401007387 */ /* 0x000ff60000100a00 */
[----:B------:R-:W-:Y:S11]  /*607e0*/  @!UPT UIADD3 URZ, URZ, URZ, URZ ;  /* 0x0000003f3f3ff290 */ /* 0x000ff6000fffe03f */
[----:B------:R-:W-:Y:S01]  /*607f0*/  STL.64 [R1+0x1d0], R12 ;  /* 0x0001d00c01007387 */ /* 0x000fe20000100a00 */
[----:B------:R0:W-:Y:S03]  /*60800*/  STL.64 [R1+0x1d8], R14 ;  /* 0x0001d80e01007387 */ /* 0x0001e60000100a00 */
[----:B0-----:R-:W4:Y:S02]  /*60810*/  LDL.LU.64 R14, [R1+0x49f8] ;  /* 0x0049f800010e7983 */ /* 0x001f240000300a00 */
[----:B----4-:R-:W-:Y:S01]  /*60820*/  HMMA.16816.F32 R4, R24, R14, R4 ;  /* 0x0000000e1804723c */ /* 0x010fe20000001804 */
[----:B------:R-:W-:Y:S01]  /*60830*/  IMAD.MOV.U32 R20, RZ, RZ, R14 ;  /* 0x000000ffff147224 */ /* 0x000fe200078e000e */
[----:B------:R-:W-:Y:S11]  /*60840*/  MOV R0, R15 ;  /* 0x0000000f00007202 */ /* 0x000ff60000000f00 */
[----:B------:R-:W-:Y:S10]  /*60850*/  @!UPT UIADD3 URZ, URZ, URZ, URZ ;  /* 0x0000003f3f3ff290 */ /* 0x000ff4000fffe03f */
[----:B------:R-:W-:Y:S01]  /*60860*/  STL.64 [R1+0x170], R4 ;  /* 0x0001700401007387 */ /* 0x000fe20000100a00 */
[----:B------:R0:W-:Y:S03]  /*60870*/  STL.64 [R1+0x178], R6 ;  /* 0x0001780601007387 */ /* 0x0001e60000100a00 */
[----:B0-----:R-:W4:Y:S01]  /*60880*/  LDL.LU.64 R6, [R1+0x49f0] ;  /* 0x0049f00001067983 */ /* 0x001f220000300a00 */
[----:B------:R-:W4:Y:S02]  /*60890*/  LDL.LU.64 R4, [R1+0x49e8] ;  /* 0x0049e80001047983 */ /* 0x000f240000300a00 */
[----:B------:R-:W2:Y:S02]  /*608a0*/  LDL.LU.64 R14, [R1+0x49e0] ;  /* 0x0049e000010e7983 */ /* 0x000ea40000300a00 */
[----:B------:R-:W2:Y:S01]  /*608b0*/  LDL.LU.64 R12, [R1+0x49d8] ;  /* 0x0049d800010c7983 */ /* 0x000ea20000300a00 */
[----:B------:R-:W-:-:S05]  /*608c0*/  MOV R11, R18 ;  /* 0x00000012000b7202 */ /* 0x000fca0000000f00 */
[----:B------:R0:W-:Y:S01]  /*608d0*/  STL.64 [R1+0x49a8], R10 ;  /* 0x0049a80a01007387 */ /* 0x0001e20000100a00 */
[----:B------:R-:W3:Y:S01]  /*608e0*/  LDL.LU R8, [R1+0xf0] ;  /* 0x0000f00001087983 */ /* 0x000ee20000300800 */
[C---:B--2---:R-:W-:Y:S07]  /*608f0*/  HMMA.16816.F32 R12, R24.reuse, R10, R12 ;  /* 0x0000000a180c723c */ /* 0x044fee000000180c */
[----:B0-----:R-:W-:Y:S11]  /*60900*/  MOV R11, R28 ;  /* 0x0000001c000b7202 */ /* 0x001ff60000000f00 */
[----:B------:R-:W-:Y:S05]  /*60910*/  @!UPT UIADD3 URZ, URZ, URZ, URZ ;  /* 0x0000003f3f3ff290 */ /* 0x000fea000fffe03f */
[----:B------:R-:W-:Y:S01]  /*60920*/  STL.64 [R1+0x1c0], R12 ;  /* 0x0001c00c01007387 */ /* 0x000fe20000100a00 */
[----:B------:R-:W-:Y:S02]  /*60930*/  STL.64 [R1+0x1c8], R14 ;  /* 0x0001c80e01007387 */ /* 0x000fe40000100a00 */
[----:B------:R-:W3:Y:S02]  /*60940*/  LDL.LU R9, [R1+0xf4] ;  /* 0x0000f40001097983 */ /* 0x000ee40000300800 */
[----:B------:R-:W2:Y:S01]  /*60950*/  LDL.LU R10, [R1+0xf8] ;  /* 0x0000f800010a7983 */ /* 0x000ea20000300800 */
[----:B------:R-:W2:Y:S04]  /*60960*/  LDL.LU R28, [R1+0x49d0] ;  /* 0x0049d000011c7983 */ /* 0x000ea80000300800 */
[----:B--2---:R-:W0:Y:S04]  /*60970*/  LDSM.16.MT88.4 R12, [R28+0x19000] ;  /* 0x019000001c0c783b */ /* 0x004e280000004200 */
[----:B------:R-:W-:Y:S01]  /*60980*/  STL.64 [R1+0x49b8], R10 ;  /* 0x0049b80a01007387 */ /* 0x000fe20000100a00 */
[----:B---3--:R1:W-:Y:S03]  /*60990*/  STL.64 [R1+0x49b0], R8 ;  /* 0x0049b00801007387 */ /* 0x0083e60000100a00 */
[----:B-1----:R-:W2:Y:S01]  /*609a0*/  LDL.LU R8, [R1+0x100] ;  /* 0x0001000001087983 */ /* 0x002ea20000300800 */
[----:B------:R-:W2:Y:S02]  /*609b0*/  LDL.LU R9, [R1+0x104] ;  /* 0x0001040001097983 */ /* 0x000ea40000300800 */
[----:B------:R-:W2:Y:S02]  /*609c0*/  LDL.LU R10, [R1+0x108] ;  /* 0x00010800010a7983 */ /* 0x000ea40000300800 */
[----:B------:R-:W2:Y:S01]  /*609d0*/  LDL.LU R11, [R1+0x10c] ;  /* 0x00010c00010b7983 */ /* 0x000ea20000300800 */
[----:B0-----:R0:W-:Y:S01]  /*609e0*/  STL.64 [R1+0x4950], R14 ;  /* 0x0049500e01007387 */ /* 0x0011e20000100a00 */
[----:B------:R1:W-:Y:S03]  /*609f0*/  STL.64 [R1+0x4948], R12 ;  /* 0x0049480c01007387 */ /* 0x0003e60000100a00 */
[----:B0-----:R-:W4:Y:S02]  /*60a00*/  LDL.LU.64 R14, [R1+0x58] ;  /* 0x00005800010e7983 */ /* 0x001f240000300a00 */
[----:B----4-:R-:W-:Y:S02]  /*60a10*/  HMMA.16816.F32 R24, R24, R14, R4 ;  /* 0x0000000e1818723c */ /* 0x010fe40000001804 */
[----:B------:R-:W2:Y:S01]  /*60a20*/  LDL.LU.64 R6, [R1+0x49c8] ;  /* 0x0049c80001067983 */ /* 0x000ea20000300a00 */
[----:B------:R-:W2:Y:S02]  /*60a30*/  LDL.LU.64 R4, [R1+0x49c0] ;  /* 0x0049c00001047983 */ /* 0x000ea40000300a00 */
[----:B------:R0:W-:Y:S02]  /*60a40*/  STL.64 [R1+0x49a0], R14 ;  /* 0x0049a00e01007387 */ /* 0x0001e40000100a00 */
[----:B-1----:R-:W3:Y:S11]  /*60a50*/  LDL.LU R12, [R1+0xe0] ;  /* 0x0000e000010c7983 */ /* 0x002ef60000300800 */
[----:B------:R-:W-:Y:S05]  /*60a60*/  @!UPT UIADD3 URZ, URZ, URZ, URZ ;  /* 0x0000003f3f3ff290 */ /* 0x000fea000fffe03f */
[----:B------:R-:W-:Y:S01]  /*60a70*/  STL.64 [R1+0x1b0], R24 ;  /* 0x0001b01801007387 */ /* 0x000fe20000100a00 */
[----:B------:R1:W-:Y:S02]  /*60a80*/  STL.64 [R1+0x1b8], R26 ;  /* 0x0001b81a01007387 */ /* 0x0003e40000100a00 */
[----:B------:R-:W3:Y:S02]  /*60a90*/  LDL.LU R13, [R1+0xe4] ;  /* 0x0000e400010d7983 */ /* 0x000ee40000300800 */
[----:B0-----:R-:W3:Y:S01]  /*60aa0*/  LDL.LU R14, [R1+0xe8] ;  /* 0x0000e800010e7983 */ /* 0x001ee20000300800 */
[----:B------:R-:W3:Y:S04]  /*60ab0*/  LDL.LU R15, [R1+0xec] ;  /* 0x0000ec00010f7983 */ /* 0x000ee80000300800 */
[----:B-1----:R-:W4:Y:S01]  /*60ac0*/  LDL R27, [R1+0x27bc] ;  /* 0x0027bc00011b7983 */ /* 0x002f220000100800 */
[----:B------:R-:W-:-:S02]  /*60ad0*/  MOV R26, R19 ;  /* 0x00000013001a7202 */ /* 0x000fc40000000f00 */
[----:B------:R-:W0:Y:S01]  /*60ae0*/  LDSM.16.MT88.4 R16, [R28+0x19080] ;  /* 0x019080001c10783b */ /* 0x000e220000004200 */
[----:B--2---:R-:W-:Y:S02]  /*60af0*/  HMMA.16816.F32 R8, R4, R22, R8 ;  /* 0x000000160408723c */ /* 0x004fe40000001808 */
[----:B----4-:R1:W-:Y:S01]  /*60b00*/  STL.64 [R1+0x4978], R26 ;  /* 0x0049781a01007387 */ /* 0x0103e20000100a00 */
[----:B------:R-:W2:Y:S02]  /*60b10*/  LDL.LU R24, [R1+0x20] ;  /* 0x0000200001187983 */ /* 0x000ea40000300800 */
[----:B------:R-:W2:Y:S01]  /*60b20*/  LDL.LU R25, [R1+0x24] ;  /* 0x0000240001197983 */ /* 0x000ea20000300800 */
[----:B-1----:R-:W2:Y:S01]  /*60b30*/  LDL.LU R26, [R1+0x28] ;  /* 0x00002800011a7983 */ /* 0x002ea20000300800 */
[----:B0-----:R-:W-:Y:S02]  /*60b40*/  STL.64 [R1+0x4900], R18 ;  /* 0x0049001201007387 */ /* 0x001fe40000100a00 */
[----:B------:R-:W-:Y:S11]  /*60b50*/  STL.64 [R1+0x48f8], R16 ;  /* 0x0048f81001007387 */ /* 0x000ff60000100a00 */
[----:B------:R-:W-:Y:S03]  /*60b60*/  @!UPT UIADD3 URZ, URZ, URZ, URZ ;  /* 0x0000003f3f3ff290 */ /* 0x000fe6000fffe03f */
[----:B------:R-:W-:Y:S01]  /*60b70*/  STL.64 [R1+0x240], R8 ;  /* 0x0002400801007387 */ /* 0x000fe20000100a00 */
[----:B------:R0:W-:Y:S04]  /*60b80*/  STL.64 [R1+0x248], R10 ;  /* 0x0002480a01007387 */ /* 0x0001e80000100a00 */
[----:B0-----:R-:W4:Y:S01]  /*60b90*/  LDL.LU.64 R10, [R1+0x49b8] ;  /* 0x0049b800010a7983 */ /* 0x001f220000300a00 */
[----:B------:R-:W4:Y:S01]  /*60ba0*/  LDL.LU.64 R8, [R1+0x49b0] ;  /* 0x0049b00001087983 */ /* 0x000f220000300a00 */
[----:B------:R-:W-:Y:S02]  /*60bb0*/  MOV R18, R20 ;  /* 0x0000001400127202 */ /* 0x000fe40000000f00 */
[----:B------:R-:W-:-:S07]  /*60bc0*/  MOV R19, R0 ;  /* 0x0000000000137202 */ /* 0x000fce0000000f00 */
[C---:B----4-:R-:W-:Y:S11]  /*60bd0*/  HMMA.16816.F32 R8, R4.reuse, R18, R8 ;  /* 0x000000120408723c */ /* 0x050ff60000001808 */
[----:B------:R-:W-:Y:S11]  /*60be0*/  @!UPT UIADD3 URZ, URZ, URZ, URZ ;  /* 0x0000003f3f3ff290 */ /* 0x000ff6000fffe03f */
[----:B------:R-:W-:Y:S01]  /*60bf0*/  @!UPT UIADD3 URZ, URZ, URZ, URZ ;  /* 0x0000003f3f3ff290 */ /* 0x000fe2000fffe03f */
[----:B------:R-:W-:Y:S01]  /*60c00*/  STL.64 [R1+0x220], R8 ;  /* 0x0002200801007387 */ /* 0x000fe20000100a00 */
[----:B------:R0:W-:Y:S03]  /*60c10*/  STL.64 [R1+0x228], R10 ;  /* 0x0002280a01007387 */ /* 0x0001e60000100a00 */
[----:B0-----:R-:W3:Y:S01]  /*60c20*/  LDL.LU.64 R10, [R1+0x49a8] ;  /* 0x0049a800010a7983 */ /* 0x001ee20000300a00 */
[----:B------:R-:W-:Y:S01]  /*60c30*/  IMAD.MOV.U32 R27, RZ, RZ, R29 ;  /* 0x000000ffff1b7224 */ /* 0x000fe200078e001d */
[C---:B---3--:R-:W-:Y:S02]  /*60c40*/  HMMA.16816.F32 R8, R4.reuse, R10, R12 ;  /* 0x0000000a0408723c */ /* 0x048fe4000000180c */
[----:B------:R-:W3:Y:S11]  /*60c50*/  LDL.LU.64 R14, [R1+0x49a0] ;  /* 0x0049a000010e7983 */ /* 0x000ef60000300a00 */
[----:B------:R-:W-:Y:S10]  /*60c60*/  @!UPT UIADD3 URZ, URZ, URZ, URZ ;  /* 0x0000003f3f3ff290 */ /* 0x000ff4000fffe03f */
[----:B------:R0:W-:Y:S01]  /*60c70*/  STL.64 [R1+0x230], R8 ;  /* 0x0002300801007387 */ /* 0x0001e20000100a00 */
[----:B------:R-:W-:Y:S01]  /*60c80*/  MOV R29, R10 ;  /* 0x0000000a001d7202 */ /* 0x000fe20000000f00 */
[----:B------:R-:W-:Y:S02]  /*60c90*/  IMAD.MOV.U32 R28, RZ, RZ, R11 ;  /* 0x000000ffff1c7224 */ /* 0x000fe400078e000b */
[----:B------:R-:W3:Y:S04]  /*60ca0*/  LDL.LU.64 R10, [R1+0x4998] ;  /* 0x00499800010a7983 */ /* 0x000ee80000300a00 */
[----:B0-----:R-:W3:Y:S01]  /*60cb0*/  LDL.LU.64 R8, [R1+0x4990] ;  /* 0x0049900001087983 */ /* 0x001ee20000300a00 */
[----:B------:R-:W-:Y:S02]  /*60cc0*/  STL [R1+0x481c], R28 ;  /* 0x00481c1c01007387 */ /* 0x000fe40000100800 */
[----:B------:R-:W-:Y:S01]  /*60cd0*/  STL [R1+0x4818], R29 ;  /* 0x0048181d01007387 */ /* 0x000fe20000100800 */
        /* <DEDUP_REMOVED lines=10> */
[C---:B--2---:R-:W-:Y:S01]  /*60d80*/  HMMA.16816.F32 R20, R8.reuse, R22, R24 ;  /* 0x000000160814723c */ /* 0x044fe20000001818 */
[----:B------:R-:W2:Y:S07]  /*60d90*/  LDL.LU.64 R26, [R1+0x4978] ;  /* 0x00497800011a7983 */ /* 0x000eae0000300a00 */
[C---:B---3--:R-:W-:Y:S11]  /*60da0*/  HMMA.16816.F32 R16, R8.reuse, R18, R4 ;  /* 0x000000120810723c */ /* 0x048ff60000001804 */
[----:B------:R-:W-:Y:S04]  /*60db0*/  @!UPT UIADD3 URZ, URZ, URZ, URZ ;  /* 0x0000003f3f3ff290 */ /* 0x000fe8000fffe03f */
[----:B------:R-:W-:Y:S01]  /*60dc0*/  STL.64 [R1+0x200], R20 ;  /* 0x0002001401007387 */ /* 0x000fe20000100a00 */
[----:B------:R0:W-:Y:S03]  /*60dd0*/  STL.64 [R1+0x208], R22 ;  /* 0x0002081601007387 */ /* 0x0001e60000100a00 */
[----:B0-----:R-:W3:Y:S01]  /*60de0*/  LDL.LU.64 R22, [R1+0x4970] ;  /* 0x0049700001167983 */ /* 0x001ee20000300a00 */
[----:B------:R-:W3:Y:S03]  /*60df0*/  LDL.LU.64 R20, [R1+0x4968] ;  /* 0x0049680001147983 */ /* 0x000ee60000300a00 */
[----:B--2---:R-:W0:Y:S04]  /*60e00*/  LDSM.16.MT88.4 R4, [R26+0x1a000] ;  /* 0x01a000001a04783b */ /* 0x004e280000004200 */
[----:B0-----:R0:W-:Y:S01]  /*60e10*/  STL.64 [R1+0x48d8], R6 ;  /* 0x0048d80601007387 */ /* 0x0011e20000100a00 */
[----:B------:R-:W-:Y:S02]  /*60e20*/  STL.64 [R1+0x1f0], R16 ;  /* 0x0001f01001007387 */ /* 0x000fe40000100a00 */
[----:B------:R3:W-:Y:S02]  /*60e30*/  STL.64 [R1+0x1f8], R18 ;  /* 0x0001f81201007387 */ /* 0x0007e40000100a00 */
[----:B------:R-:W-:Y:S01]  /*60e40*/  STL.64 [R1+0x48d0], R4 ;  /* 0x0048d00401007387 */ /* 0x000fe20000100a00 */
[----:B0-----:R-:W3:Y:S02]  /*60e50*/  LDL.LU.64 R6, [R1+0x68] ;  /* 0x0000680001067983 */ /* 0x001ee40000300a00 */
[C---:B---3--:R-:W-:Y:S02]  /*60e60*/  HMMA.16816.F32 R16, R8.reuse, R6, R20 ;  /* 0x000000060810723c */ /* 0x048fe40000001814 */
[----:B------:R-:W2:Y:S11]  /*60e70*/  LDL.LU R20, [R1+0x150] ;  /* 0x0001500001147983 */ /* 0x000eb60000300800 */
[----:B------:R-:W-:Y:S10]  /*60e80*/  @!UPT UIADD3 URZ, URZ, URZ, URZ ;  /* 0x0000003f3f3ff290 */ /* 0x000ff4000fffe03f */
[----:B------:R-:W-:Y:S01]  /*60e90*/  STL.64 [R1+0x1e0], R16 ;  /* 0x0001e01001007387 */ /* 0x000fe20000100a00 */
        /* <DEDUP_REMOVED lines=9> */
[----:B------:R-:W2:Y:S02]  /*60f30*/  LDL.LU R22, [R1+0xc8] ;  /* 0x0000c80001167983 */ /* 0x000ea40000300800 */
[----:B------:R-:W2:Y:S01]  /*60f40*/  LDL.LU R23, [R1+0xcc] ;  /* 0x0000cc0001177983 */ /* 0x000ea20000300800 */
[----:B------:R1:W-:Y:S01]  /*60f50*/  STL.64 [R1+0x4930], R6 ;  /* 0x0049300601007387 */ /* 0x0003e20000100a00 */
[----:B------:R-:W3:Y:S02]  /*60f60*/  LDL.LU R4, [R1+0x140] ;  /* 0x0001400001047983 */ /* 0x000ee40000300800 */
[----:B------:R-:W3:Y:S01]  /*60f70*/  LDL.LU R5, [R1+0x144] ;  /* 0x0001440001057983 */ /* 0x000ee20000300800 */
[----:B-1----:R-:W4:Y:S01]  /*60f80*/  LDL.LU R6, [R1+0x148] ;  /* 0x0001480001067983 */ /* 0x002f220000300800 */
[----:B------:R-:W4:Y:S03]  /*60f90*/  LDL.LU R7, [R1+0x14c] ;  /* 0x00014c0001077983 */ /* 0x000f260000300800 */
[----:B----4-:R1:W-:Y:S01]  /*60fa0*/  STL.64 [R1+0x4940], R6 ;  /* 0x0049400601007387 */ /* 0x0103e20000100a00 */
[----:B---3--:R-:W-:Y:S03]  /*60fb0*/  STL.64 [R1+0x4938], R4 ;  /* 0x0049380401007387 */ /* 0x008fe60000100a00 */
[----:B-1----:R-:W3:Y:S01]  /*60fc0*/  LDL.LU.64 R6, [R1+0x88] ;  /* 0x0000880001067983 */ /* 0x002ee20000300a00 */
[----:B0-----:R0:W-:Y:S02]  /*60fd0*/  STL.64 [R1+0x40], R16 ;  /* 0x0000401001007387 */ /* 0x0011e40000100a00 */
[----:B------:R1:W-:Y:S01]  /*60fe0*/  STL.64 [R1+0x48], R18 ;  /* 0x0000481201007387 */ /* 0x0003e20000100a00 */
        /* <DEDUP_REMOVED lines=11> */
[----:B------:R-:W-:-:S02]  /*610a0*/  MOV R4, R14 ;  /* 0x0000000e00047202 */ /* 0x000fc40000000f00 */
[----:B------:R-:W-:Y:S11]  /*610b0*/  MOV R0, R15 ;  /* 0x0000000f00007202 */ /* 0x000ff60000000f00 */
[----:B------:R-:W-:Y:S10]  /*610c0*/  @!UPT UIADD3 URZ, URZ, URZ, URZ ;  /* 0x0000003f3f3ff290 */ /* 0x000ff4000fffe03f */
[----:B------:R-:W-:Y:S01]  /*610d0*/  MOV R28, R10 ;  /* 0x0000000a001c7202 */ /* 0x000fe20000000f00 */
[----:B------:R-:W-:Y:S01]  /*610e0*/  IMAD.MOV.U32 R29, RZ, RZ, R11 ;  /* 0x000000ffff1d7224 */ /* 0x000fe200078e000b */
[----:B----4-:R0:W-:Y:S01]  /*610f0*/  STL.64 [R1+0x4928], R18 ;  /* 0x0049281201007387 */ /* 0x0101e20000100a00 */
[----:B--2---:R-:W-:Y:S03]  /*61100*/  STL.64 [R1+0x4920], R16 ;  /* 0x0049201001007387 */ /* 0x004fe60000100a00 */
[----:B0-----:R-:W2:Y:S01]  /*61110*/  LDL.LU.64 R18, [R1+0x78] ;  /* 0x0000780001127983 */ /* 0x001ea20000300a00 */
[----:B------:R-:W4:Y:S02]  /*61120*/  LDL.LU.64 R22, [R1+0x4960] ;  /* 0x0049600001167983 */ /* 0x000f240000300a00 */
[----:B------:R-:W4:Y:S02]  /*61130*/  LDL.LU.64 R20, [R1+0x4958] ;  /* 0x0049580001147983 */ /* 0x000f240000300a00 */
[----:B------:R-:W4:Y:S01]  /*61140*/  LDL.LU.64 R14, [R1+0x4950] ;  /* 0x00495000010e7983 */ /* 0x000f220000300a00 */
[----:B------:R-:W4:Y:S01]  /*61150*/  LDL.LU.64 R12, [R1+0x4948] ;  /* 0x00494800010c7983 */ /* 0x000f220000300a00 */
[----:B------:R-:W-:Y:S02]  /*61160*/  STL.64 [R1+0x180], R8 ;  /* 0x0001800801007387 */ /* 0x000fe40000100a00 */
[----:B------:R-:W0:Y:S02]  /*61170*/  LDSM.16.M88.4 R8, [R27+0x28300] ;  /* 0x028300001b08783b */ /* 0x000e240000000200 */
[----:B0-----:R-:W-:Y:S02]  /*61180*/  STL.64 [R1+0x10], R8 ;  /* 0x0000100801007387 */ /* 0x001fe40000100a00 */
[----:B------:R-:W-:Y:S02]  /*61190*/  STL.64 [R1+0x18], R10 ;  /* 0x0000180a01007387 */ /* 0x000fe40000100a00 */
[----:B------:R-:W0:Y:S02]  /*611a0*/  LDSM.16.M88.4 R8, [R27+0x30300] ;  /* 0x030300001b08783b */ /* 0x000e240000000200 */
[----:B0-----:R-:W-:Y:S02]  /*611b0*/  STL.64 [R1+0x30], R8 ;  /* 0x0000300801007387 */ /* 0x001fe40000100a00 */
[----:B------:R-:W-:Y:S02]  /*611c0*/  STL.64 [R1+0x38], R10 ;  /* 0x0000380a01007387 */ /* 0x000fe40000100a00 */
[----:B------:R-:W0:Y:S02]  /*611d0*/  LDSM.16.M88.4 R8, [R27+0x38300] ;  /* 0x038300001b08783b */ /* 0x000e240000000200 */
[----:B0-----:R-:W-:Y:S02]  /*611e0*/  STL.64 [R1+0x20], R8 ;  /* 0x0000200801007387 */ /* 0x001fe40000100a00 */
[----:B------:R-:W-:Y:S02]  /*611f0*/  STL.64 [R1+0x28], R10 ;  /* 0x0000280a01007387 */ /* 0x000fe40000100a00 */
[----:B------:R-:W0:Y:S02]  /*61200*/  LDSM.16.MT88.4 R8, [R26+0x1a080] ;  /* 0x01a080001a08783b */ /* 0x000e240000004200 */
[----:B0-----:R0:W-:Y:S02]  /*61210*/  STL.64 [R1+0x48a0], R10 ;  /* 0x0048a00a01007387 */ /* 0x0011e40000100a00 */
[----:B------:R3:W-:Y:S01]  /*61220*/  STL.64 [R1+0x4898], R8 ;  /* 0x0048980801007387 */ /* 0x0007e20000100a00 */
[----:B0-----:R-:W-:Y:S01]  /*61230*/  MOV R10, R4 ;  /* 0x00000004000a7202 */ /* 0x001fe20000000f00 */
[----:B---3--:R-:W-:Y:S01]  /*61240*/  IMAD.MOV.U32 R9, RZ, RZ, R7 ;  /* 0x000000ffff097224 */ /* 0x008fe200078e0007 */
[C---:B----4-:R-:W-:Y:S11]  /*61250*/  HMMA.16816.F32 R20, R12.reuse, R6, R20 ;  /* 0x000000060c14723c */ /* 0x050ff60000001814 */
[----:B------:R-:W-:Y:S11]  /*61260*/  @!UPT UIADD3 URZ, URZ, URZ, URZ ;  /* 0x0000003f3f3ff290 */ /* 0x000ff6000fffe03f */
[----:B------:R-:W-:Y:S01]  /*61270*/  @!UPT UIADD3 URZ, URZ, URZ, URZ ;  /* 0x0000003f3f3ff290 */ /* 0x000fe2000fffe03f */
[----:B------:R0:W-:Y:S01]  /*61280*/  STL.64 [R1+0x160], R20 ;  /* 0x0001601401007387 */ /* 0x0001e20000100a00 */
[----:B------:R-:W-:Y:S01]  /*61290*/  STL.64 [R1+0x168], R22 ;  /* 0x0001681601007387 */ /* 0x000fe20000100a00 */
[----:B0-----:R-:W-:Y:S02]  /*612a0*/  MOV R20, R6 ;  /* 0x0000000600147202 */ /* 0x001fe40000000f00 */
[----:B------:R-:W3:Y:S01]  /*612b0*/  LDL.LU.64 R6, [R1+0x4940] ;  /* 0x0049400001067983 */ /* 0x000ee20000300a00 */
[----:B------:R-:W3:Y:S01]  /*612c0*/  LDL.LU.64 R4, [R1+0x4938] ;  /* 0x0049380001047983 */ /* 0x000ee20000300a00 */
[----:B------:R-:W-:Y:S01]  /*612d0*/  MOV R11, R0 ;  /* 0x00000000000b7202 */ /* 0x000fe20000000f00 */
[----:B--2---:R-:W-:Y:S01]  /*612e0*/  MOV R0, R19 ;  /* 0x0000001300007202 */ /* 0x004fe20000000f00 */
[C---:B---3--:R-:W-:Y:S11]  /*612f0*/  HMMA.16816.F32 R4, R12.reuse, R18, R4 ;  /* 0x000000120c04723c */ /* 0x048ff60000001804 */
[----:B------:R-:W-:Y:S11]  /*61300*/  @!UPT UIADD3 URZ, URZ, URZ, URZ ;  /* 0x0000003f3f3ff290 */ /* 0x000ff6000fffe03f */
[----:B------:R-:W-:Y:S01]  /*61310*/  @!UPT UIADD3 URZ, URZ, URZ, URZ ;  /* 0x0000003f3f3ff290 */ /* 0x000fe2000fffe03f */
[----:B------:R0:W-:Y:S01]  /*61320*/  STL.64 [R1+0x1a0], R4 ;  /* 0x0001a00401007387 */ /* 0x0001e20000100a00 */
[----:B------:R1:W-:Y:S01]  /*61330*/  STL.64 [R1+0x1a8], R6 ;  /* 0x0001a80601007387 */ /* 0x0003e20000100a00 */
[----:B0-----:R-:W-:Y:S02]  /*61340*/  MOV R4, R18 ;  /* 0x0000001200047202 */ /* 0x001fe40000000f00 */
[----:B-1----:R-:W2:Y:S01]  /*61350*/  LDL.LU.64 R6, [R1+0x4930] ;  /* 0x0049300001067983 */ /* 0x002ea20000300a00 */
[----:B------:R-:W2:Y:S02]  /*61360*/  LDL.LU.64 R18, [R1+0x4928] ;  /* 0x0049280001127983 */ /* 0x000ea40000300a00 */
[----:B------:R-:W2:Y:S02]  /*61370*/  LDL.LU.64 R16, [R1+0x4920] ;  /* 0x0049200001107983 */ /* 0x000ea40000300a00 */
[----:B------:R-:W3:Y:S01]  /*61380*/  LDL R27, [R1+0x1704] ;  /* 0x00170400011b7983 */ /* 0x000ee20000100800 */
[----:B--2---:R-:W-:Y:S01]  /*61390*/  HMMA.16816.F32 R16, R12, R6, R16 ;  /* 0x000000060c10723c */ /* 0x004fe20000001810 */
[----:B---3--:R0:W-:Y:S01]  /*613a0*/  STL.64 [R1+0x48e0], R26 ;  /* 0x0048e01a01007387 */ /* 0x0081e20000100a00 */
[----:B------:R-:W-:-:S02]  /*613b0*/  MOV R8, R6 ;  /* 0x0000000600087202 */ /* 0x000fc40000000f00 */
[----:B0-----:R-:W-:Y:S01]  /*613c0*/  MOV R26, R4 ;  /* 0x00000004001a7202 */ /* 0x001fe20000000f00 */
[----:B------:R-:W-:Y:S02]  /*613d0*/  MOV R4, R3 ;  /* 0x0000000300047202 */ /* 0x000fe40000000f00 */
[----:B------:R-:W-:Y:S01]  /*613e0*/  IMAD.MOV.U32 R27, RZ, RZ, R0 ;  /* 0x000000ffff1b7224 */ /* 0x000fe200078e0000 */
[----:B------:R-:W-:Y:S11]  /*613f0*/  MOV R0, R7 ;  /* 0x0000000700007202 */ /* 0x000ff60000000f00 */
[----:B------:R-:W-:Y:S04]  /*61400*/  @!UPT UIADD3 URZ, URZ, URZ, URZ ;  /* 0x0000003f3f3ff290 */ /* 0x000fe8000fffe03f */
[----:B------:R-:W-:Y:S01]  /*61410*/  STL.64 [R1+0x190], R16 ;  /* 0x0001901001007387 */ /* 0x000fe20000100a00 */
[----:B------:R0:W-:Y:S03]  /*61420*/  STL.64 [R1+0x198], R18 ;  /* 0x0001981201007387 */ /* 0x0001e60000100a00 */
[----:B0-----:R-:W2:Y:S01]  /*61430*/  LDL.LU.64 R18, [R1+0x4918] ;  /* 0x0049180001127983 */ /* 0x001ea20000300a00 */
[----:B------:R-:W2:Y:S02]  /*61440*/  LDL.LU.64 R16, [R1+0x4910] ;  /* 0x0049100001107983 */ /* 0x000ea40000300a00 */
[----:B------:R-:W3:Y:S02]  /*61450*/  LDL.LU R3, [R1+0x490c] ;  /* 0x00490c0001037983 */ /* 0x000ee40000300800 */
[----:B------:R-:W4:Y:S01]  /*61460*/  LDL.LU R5, [R1+0x264] ;  /* 0x0002640001057983 */ /* 0x000f220000300800 */
[----:B------:R-:W2:Y:S01]  /*61470*/  LDL.LU R6, [R1+0x268] ;  /* 0x0002680001067983 */ /* 0x000ea20000300800 */
[----:B------:R-:W2:Y:S03]  /*61480*/  LDL.LU R7, [R1+0x26c] ;  /* 0x00026c0001077983 */ /* 0x000ea60000300800 */
[----:B--2---:R-:W-:Y:S01]  /*61490*/  STL.64 [R1+0x48f0], R6 ;  /* 0x0048f00601007387 */ /* 0x004fe20000100a00 */
[----:B----4-:R0:W-:Y:S03]  /*614a0*/  STL.64 [R1+0x48e8], R4 ;  /* 0x0048e80401007387 */ /* 0x0101e60000100a00 */
[----:B0-----:R-:W2:Y:S01]  /*614b0*/  LDL.LU R4, [R1+0x2f0] ;  /* 0x0002f00001047983 */ /* 0x001ea20000300800 */
[----:B---3--:R-:W-:-:S02]  /*614c0*/  IMAD.MOV.U32 R5, RZ, RZ, R3 ;  /* 0x000000ffff057224 */ /* 0x008fc400078e0003 */
[----:B------:R-:W3:Y:S01]  /*614d0*/  LDL.LU R3, [R1+0x4908] ;  /* 0x0049080001037983 */ /* 0x000ee20000300800 */
[----:B------:R-:W-:Y:S01]  /*614e0*/  HMMA.16816.F32 R12, R12, R10, R16 ;  /* 0x0000000a0c0c723c */ /* 0x000fe20000001810 */
[----:B------:R-:W2:Y:S01]  /*614f0*/  LDL.LU R6, [R1+0x2f8] ;  /* 0x0002f80001067983 */ /* 0x000ea20000300800 */
[----:B------:R-:W2:Y:S02]  /*61500*/  LDL.LU R7, [R1+0x2fc] ;  /* 0x0002fc0001077983 */ /* 0x000ea40000300800 */
[----:B------:R-:W4:Y:S02]  /*61510*/  LDL.LU.64 R18, [R1+0x4900] ;  /* 0x0049000001127983 */ /* 0x000f240000300a00 */
[----:B------:R-:W4:Y:S11]  /*61520*/  LDL.LU.64 R16, [R1+0x48f8] ;  /* 0x0048f80001107983 */ /* 0x000f360000300a00 */
[----:B------:R-:W-:Y:S06]  /*61530*/  @!UPT UIADD3 URZ, URZ, URZ, URZ ;  /* 0x0000003f3f3ff290 */ /* 0x000fec000fffe03f */
[----:B------:R-:W-:Y:S01]  /*61540*/  STL.64 [R1+0x150], R12 ;  /* 0x0001500c01007387 */ /* 0x000fe20000100a00 */
[----:B------:R0:W-:Y:S02]  /*61550*/  STL.64 [R1+0x158], R14 ;  /* 0x0001580e01007387 */ /* 0x0001e40000100a00 */
[----:B0-----:R-:W-:Y:S02]  /*61560*/  MOV R14, R20 ;  /* 0x00000014000e7202 */ /* 0x001fe40000000f00 */
[----:B---3--:R-:W0:Y:S04]  /*61570*/  LDSM.16.MT88.4 R20, [R3+0x1a000] ;  /* 0x01a000000314783b */ /* 0x008e280000004200 */
[----:B0-----:R-:W-:Y:S01]  /*61580*/  STL.64 [R1+0x4870], R22 ;  /* 0x0048701601007387 */ /* 0x001fe20000100a00 */
[----:B------:R0:W-:Y:S03]  /*61590*/  STL.64 [R1+0x4868], R20 ;  /* 0x0048681401007387 */ /* 0x0001e60000100a00 */
[----:B0-----:R-:W4:Y:S01]  /*615a0*/  LDL.LU R20, [R1+0x120] ;  /* 0x0001200001147983 */ /* 0x001f220000300800 */
[----:B------:R-:W4:Y:S02]  /*615b0*/  LDL.LU R21, [R1+0x124] ;  /* 0x0001240001157983 */ /* 0x000f240000300800 */
[----:B------:R-:W4:Y:S02]  /*615c0*/  LDL.LU R22, [R1+0x128] ;  /* 0x0001280001167983 */ /* 0x000f240000300800 */
[----:B------:R-:W4:Y:S01]  /*615d0*/  LDL.LU R23, [R1+0x12c] ;  /* 0x00012c0001177983 */ /* 0x000f220000300800 */
[----:B------:R-:W-:-:S07]  /*615e0*/  MOV R15, R9 ;  /* 0x00000009000f7202 */ /* 0x000fce0000000f00 */
[----:B----4-:R-:W-:Y:S01]  /*615f0*/  HMMA.16816.F32 R12, R16, R14, R20 ;  /* 0x0000000e100c723c */ /* 0x010fe20000001814 */
[----:B------:R-:W3:Y:S04]  /*61600*/  LDL.64 R20, [R1+0x20] ;  /* 0x0000200001147983 */ /* 0x000ee80000100a00 */
[----:B---3--:R-:W-:Y:S11]  /*61610*/  STL.64 [R1+0x48a8], R20 ;  /* 0x0048a81401007387 */ /* 0x008ff60000100a00 */
[----:B------:R-:W-:Y:S07]  /*61620*/  @!UPT UIADD3 URZ, URZ, URZ, URZ ;  /* 0x0000003f3f3ff290 */ /* 0x000fee000fffe03f */
[----:B------:R-:W-:Y:S02]  /*61630*/  STL.64 [R1+0x130], R12 ;  /* 0x0001300c01007387 */ /* 0x000fe40000100a00 */
[----:B------:R-:W-:Y:S02]  /*61640*/  STL.64 [R1+0x138], R14 ;  /* 0x0001380e01007387 */ /* 0x000fe40000100a00 */
[----:B------:R-:W0:Y:S04]  /*61650*/  LDSM.16.MT88.4 R12, [R3+0x1a080] ;  /* 0x01a08000030c783b */ /* 0x000e280000004200 */
[----:B0-----:R-:W-:Y:S01]  /*61660*/  STL.64 [R1+0x4828], R14 ;  /* 0x0048280e01007387 */ /* 0x001fe20000100a00 */
[----:B------:R0:W-:Y:S03]  /*61670*/  STL.64 [R1+0x4820], R12 ;  /* 0x0048200c01007387 */ /* 0x0001e60000100a00 */
[----:B0-----:R-:W3:Y:S01]  /*61680*/  LDL.64 R12, [R1+0x30] ;  /* 0x00003000010c7983 */ /* 0x001ee20000100a00 */
[----:B------:R-:W-:Y:S01]  /*61690*/  MOV R22, R8 ;  /* 0x0000000800167202 */ /* 0x000fe20000000f00 */
[----:B------:R-:W-:-:S02]  /*616a0*/  IMAD.MOV.U32 R23, RZ, RZ, R0 ;  /* 0x000000ffff177224 */ /* 0x000fc400078e0000 */
[----:B---3--:R0:W-:Y:S04]  /*616b0*/  STL.64 [R1+0x48b0], R12 ;  /* 0x0048b00c01007387 */ /* 0x0081e80000100a00 */
[----:B0-----:R-:W3:Y:S01]  /*616c0*/  LDL.LU R12, [R1+0x2e0] ;  /* 0x0002e000010c7983 */ /* 0x001ee20000300800 */
[----:B------:R-:W3:Y:S02]  /*616d0*/  LDL.LU R13, [R1+0x2e4] ;  /* 0x0002e400010d7983 */ /* 0x000ee40000300800 */
[----:B------:R-:W3:Y:S02]  /*616e0*/  LDL.LU R14, [R1+0x2e8] ;  /* 0x0002e800010e7983 */ /* 0x000ee40000300800 */
[----:B------:R-:W3:Y:S01]  /*616f0*/  LDL.LU R15, [R1+0x2ec] ;  /* 0x0002ec00010f7983 */ /* 0x000ee20000300800 */
[C---:B--2---:R-:W-:Y:S01]  /*61700*/  HMMA.16816.F32 R24, R16.reuse, R26, R4 ;  /* 0x0000001a1018723c */ /* 0x044fe20000001804 */
[----:B------:R0:W-:Y:S04]  /*61710*/  STL [R1+0x47e0], R3 ;  /* 0x0047e00301007387 */ /* 0x0001e80000100800 */
[----:B0-----:R-:W2:Y:S01]  /*61720*/  LDL R3, [R1+0x1700] ;  /* 0x0017000001037983 */ /* 0x001ea20000100800 */
[----:B------:R-:W4:Y:S02]  /*61730*/  LDL.LU.64 R6, [R1+0x48f0] ;  /* 0x0048f00001067983 */ /* 0x000f240000300a00 */
[----:B------:R-:W4:Y:S11]  /*61740*/  LDL.LU.64 R4, [R1+0x48e8] ;  /* 0x0048e80001047983 */ /* 0x000f360000300a00 */
[----:B------:R-:W-:Y:S04]  /*61750*/  @!UPT UIADD3 URZ, URZ, URZ, URZ ;  /* 0x0000003f3f3ff290 */ /* 0x000fe8000fffe03f */
[----:B------:R-:W-:Y:S01]  /*61760*/  STL.64 [R1+0x100], R24 ;  /* 0x0001001801007387 */ /* 0x000fe20000100a00 */
[----:B------:R0:W-:Y:S03]  /*61770*/  STL.64 [R1+0x108], R26 ;  /* 0x0001081a01007387 */ /* 0x0001e60000100a00 */
[----:B0-----:R-:W2:Y:S01]  /*61780*/  LDL.LU.64 R26, [R1+0x48e0] ;  /* 0x0048e000011a7983 */ /* 0x001ea20000300a00 */
[C---:B---3--:R-:W-:Y:S03]  /*61790*/  HMMA.16816.F32 R20, R16.reuse, R22, R12 ;  /* 0x000000161014723c */ /* 0x048fe6000000180c */
[----:B------:R-:W3:Y:S11]  /*617a0*/  LDL.LU R12, [R1+0x330] ;  /* 0x00033000010c7983 */ /* 0x000ef60000300800 */
[----:B------:R-:W-:Y:S09]  /*617b0*/  @!UPT UIADD3 URZ, URZ, URZ, URZ ;  /* 0x0000003f3f3ff290 */ /* 0x000ff2000fffe03f */
[----:B------:R-:W-:Y:S01]  /*617c0*/  STL.64 [R1+0xf0], R20 ;  /* 0x0000f01401007387 */ /* 0x000fe20000100a00 */
[----:B------:R-:W-:Y:S02]  /*617d0*/  STL.64 [R1+0xf8], R22 ;  /* 0x0000f81601007387 */ /* 0x000fe40000100a00 */
[----:B------:R-:W3:Y:S02]  /*617e0*/  LDL.LU R13, [R1+0x334] ;  /* 0x00033400010d7983 */ /* 0x000ee40000300800 */
[----:B------:R-:W2:Y:S01]  /*617f0*/  LDL.LU R14, [R1+0x338] ;  /* 0x00033800010e7983 */ /* 0x000ea20000300800 */
[----:B------:R-:W2:Y:S01]  /*61800*/  LDL.LU R15, [R1+0x33c] ;  /* 0x00033c00010f7983 */ /* 0x000ea20000300800 */
[----:B----4-:R-:W-:Y:S03]  /*61810*/  HMMA.16816.F32 R16, R16, R10, R4 ;  /* 0x0000000a1010723c */ /* 0x010fe60000001804 */
[----:B--2---:R-:W-:Y:S01]  /*61820*/  STL.64 [R1+0x48c8], R14 ;  /* 0x0048c80e01007387 */ /* 0x004fe20000100a00 */
[----:B---3--:R0:W-:Y:S03]  /*61830*/  STL.64 [R1+0x48c0], R12 ;  /* 0x0048c00c01007387 */ /* 0x0081e60000100a00 */
        /* <DEDUP_REMOVED lines=8> */
[----:B------:R-:W2:Y:S01]  /*618c0*/  LDL.LU.64 R6, [R1+0x48d8] ;  /* 0x0048d80001067983 */ /* 0x000ea20000300a00 */
[----:B------:R-:W2:Y:S02]  /*618d0*/  LDL.LU.64 R4, [R1+0x48d0] ;  /* 0x0048d00001047983 */ /* 0x000ea40000300a00 */
[----:B------:R-:W4:Y:S02]  /*618e0*/  LDL.LU R8, [R1+0x2c0] ;  /* 0x0002c00001087983 */ /* 0x000f240000300800 */
[----:B------:R-:W-:Y:S01]  /*618f0*/  STL.64 [R1+0xc0], R16 ;  /* 0x0000c01001007387 */ /* 0x000fe20000100a00 */
[----:B------:R-:W-:Y:S02]  /*61900*/  STL.64 [R1+0xc8], R18 ;  /* 0x0000c81201007387 */ /* 0x000fe40000100a00 */
[----:B------:R-:W0:Y:S04]  /*61910*/  LDSM.16.MT88.4 R16, [R27+0x1a000] ;  /* 0x01a000001b10783b */ /* 0x000e280000004200 */
[----:B------:R-:W4:Y:S02]  /*61920*/  LDL.LU R9, [R1+0x2c4] ;  /* 0x0002c40001097983 */ /* 0x000f240000300800 */
[----:B------:R-:W4:Y:S01]  /*61930*/  LDL.LU R10, [R1+0x2c8] ;  /* 0x0002c800010a7983 */ /* 0x000f220000300800 */
[----:B------:R-:W4:Y:S04]  /*61940*/  LDL.LU R11, [R1+0x2cc] ;  /* 0x0002cc00010b7983 */ /* 0x000f280000300800 */
[----:B0-----:R-:W-:Y:S01]  /*61950*/  STL.64 [R1+0x47f0], R18 ;  /* 0x0047f01201007387 */ /* 0x001fe20000100a00 */
[----:B------:R0:W-:Y:S03]  /*61960*/  STL.64 [R1+0x47e8], R16 ;  /* 0x0047e81001007387 */ /* 0x0001e60000100a00 */
[----:B0-----:R-:W2:Y:S01]  /*61970*/  LDL.64 R16, [R1+0x40] ;  /* 0x0000400001107983 */ /* 0x001ea20000100a00 */
[----:B------:R-:W-:-:S02]  /*61980*/  MOV R19, R26 ;  /* 0x0000001a00137202 */ /* 0x000fc40000000f00 */
[----:B------:R-:W0:Y:S01]  /*61990*/  LDSM.16.MT88.4 R24, [R27+0x1a080] ;  /* 0x01a080001b18783b */ /* 0x000e220000004200 */
[C---:B--2---:R-:W-:Y:S01]  /*619a0*/  HMMA.16816.F32 R12, R4.reuse, R16, R12 ;  /* 0x00000010040c723c */ /* 0x044fe2000000180c */
[----:B------:R-:W-:Y:S02]  /*619b0*/  MOV R0, R16 ;  /* 0x0000001000007202 */ /* 0x000fe40000000f00 */
[----:B------:R-:W-:Y:S11]  /*619c0*/  MOV R18, R17 ;  /* 0x0000001100127202 */ /* 0x000ff60000000f00 */
[----:B------:R-:W-:Y:S09]  /*619d0*/  @!UPT UIADD3 URZ, URZ, URZ, URZ ;  /* 0x0000003f3f3ff290 */ /* 0x000ff2000fffe03f */
[----:B------:R-:W-:Y:S01]  /*619e0*/  STL.64 [R1+0xb0], R12 ;  /* 0x0000b00c01007387 */ /* 0x000fe20000100a00 */
[----:B------:R1:W-:Y:S03]  /*619f0*/  STL.64 [R1+0xb8], R14 ;  /* 0x0000b80e01007387 */ /* 0x0003e60000100a00 */
[----:B-1----:R-:W2:Y:S01]  /*61a00*/  LDL.LU.64 R14, [R1+0x48c8] ;  /* 0x0048c800010e7983 */ /* 0x002ea20000300a00 */
[----:B------:R-:W2:Y:S02]  /*61a10*/  LDL.LU.64 R12, [R1+0x48c0] ;  /* 0x0048c000010c7983 */ /* 0x000ea40000300a00 */
[----:B------:R-:W-:Y:S02]  /*61a20*/  STL [R1+0x4830], R19 ;  /* 0x0048301301007387 */ /* 0x000fe40000100800 */
[----:B------:R-:W2:Y:S01]  /*61a30*/  LDL.64 R16, [R1+0x10] ;  /* 0x0000100001107983 */ /* 0x000ea20000100a00 */
        /* <DEDUP_REMOVED lines=12> */
[----:B------:R-:W-:Y:S01]  /*61b00*/  HMMA.16816.F32 R12, R4, R16, R12 ;  /* 0x00000010040c723c */ /* 0x000fe2000000180c */
[----:B--2---:R-:W-:Y:S01]  /*61b10*/  STL.64 [R1+0x4850], R26 ;  /* 0x0048501a01007387 */ /* 0x004fe20000100a00 */
[----:B------:R0:W-:Y:S02]  /*61b20*/  STL.64 [R1+0x4848], R24 ;  /* 0x0048481801007387 */ /* 0x0001e40000100a00 */
[----:B0-----:R-:W-:-:S02]  /*61b30*/  IMAD.MOV.U32 R24, RZ, RZ, R0 ;  /* 0x000000ffff187224 */ /* 0x001fc400078e0000 */
[----:B------:R-:W2:Y:S11]  /*61b40*/  LDL.LU R0, [R1+0x48b8] ;  /* 0x0048b80001007983 */ /* 0x000eb60000300800 */
[----:B------:R-:W-:Y:S06]  /*61b50*/  @!UPT UIADD3 URZ, URZ, URZ, URZ ;  /* 0x0000003f3f3ff290 */ /* 0x000fec000fffe03f */
[----:B------:R0:W-:Y:S02]  /*61b60*/  STL.64 [R1], R12 ;  /* 0x0000000c01007387 */ /* 0x0001e40000100a00 */
[----:B------:R-:W-:Y:S01]  /*61b70*/  STL.64 [R1+0x8], R14 ;  /* 0x0000080e01007387 */ /* 0x000fe20000100a00 */
[----:B0-----:R-:W3:Y:S02]  /*61b80*/  LDL.LU.64 R12, [R1+0x48b0] ;  /* 0x0048b000010c7983 */ /* 0x001ee40000300a00 */
[C---:B---3--:R-:W-:Y:S11]  /*61b90*/  HMMA.16816.F32 R20, R4.reuse, R12, R20 ;  /* 0x0000000c0414723c */ /* 0x048ff60000001814 */
[----:B------:R-:W-:Y:S11]  /*61ba0*/  @!UPT UIADD3 URZ, URZ, URZ, URZ ;  /* 0x0000003f3f3ff290 */ /* 0x000ff6000fffe03f */
[----:B------:R-:W-:Y:S01]  /*61bb0*/  @!UPT UIADD3 URZ, URZ, URZ, URZ ;  /* 0x0000003f3f3ff290 */ /* 0x000fe2000fffe03f */
[----:B------:R0:W-:Y:S01]  /*61bc0*/  STL.64 [R1+0xd0], R20 ;  /* 0x0000d01401007387 */ /* 0x0001e20000100a00 */
[----:B------:R-:W-:Y:S03]  /*61bd0*/  STL.64 [R1+0xd8], R22 ;  /* 0x0000d81601007387 */ /* 0x000fe60000100a00 */
[----:B0-----:R-:W4:Y:S01]  /*61be0*/  LDL.LU.64 R20, [R1+0x48a8] ;  /* 0x0048a80001147983 */ /* 0x001f220000300a00 */
[----:B------:R0:W-:Y:S03]  /*61bf0*/  STL.64 [R1+0x4888], R12 ;  /* 0x0048880c01007387 */ /* 0x0001e60000100a00 */
[----:B0-----:R-:W3:Y:S01]  /*61c00*/  LDL.LU R12, [R1+0x310] ;  /* 0x00031000010c7983 */ /* 0x001ee20000300800 */
[----:B------:R-:W3:Y:S02]  /*61c10*/  LDL.LU R13, [R1+0x314] ;  /* 0x00031400010d7983 */ /* 0x000ee40000300800 */
[----:B------:R-:W3:Y:S02]  /*61c20*/  LDL.LU R14, [R1+0x318] ;  /* 0x00031800010e7983 */ /* 0x000ee40000300800 */
[----:B------:R-:W3:Y:S01]  /*61c30*/  LDL.LU R15, [R1+0x31c] ;  /* 0x00031c00010f7983 */ /* 0x000ee20000300800 */
        /* <DEDUP_REMOVED lines=10> */
[----:B------:R-:W-:Y:S01]  /*61ce0*/  MOV R25, R18 ;  /* 0x0000001200197202 */ /* 0x000fe20000000f00 */
[----:B------:R0:W-:Y:S04]  /*61cf0*/  STL.64 [R1+0x4880], R20 ;  /* 0x0048801401007387 */ /* 0x0001e80000100a00 */
[----:B0-----:R-:W2:Y:S01]  /*61d00*/  LDL.LU R20, [R1+0x300] ;  /* 0x0003000001147983 */ /* 0x001ea20000300800 */
[----:B------:R-:W2:Y:S02]  /*61d10*/  LDL.LU R21, [R1+0x304] ;  /* 0x0003040001157983 */ /* 0x000ea40000300800 */
[----:B------:R-:W2:Y:S02]  /*61d20*/  LDL.LU R22, [R1+0x308] ;  /* 0x0003080001167983 */ /* 0x000ea40000300800 */
[----:B------:R-:W2:Y:S01]  /*61d30*/  LDL.LU R23, [R1+0x30c] ;  /* 0x00030c0001177983 */ /* 0x000ea20000300800 */
[----:B------:R0:W-:Y:S01]  /*61d40*/  STL.64 [R1+0x4878], R24 ;  /* 0x0048781801007387 */ /* 0x0001e20000100a00 */
[----:B----4-:R-:W-:Y:S03]  /*61d50*/  HMMA.16816.F32 R4, R8, R24, R4 ;  /* 0x000000180804723c */ /* 0x010fe60000001804 */
[----:B0-----:R-:W4:Y:S11]  /*61d60*/  LDL.LU R24, [R1+0x270] ;  /* 0x0002700001187983 */ /* 0x001f360000300800 */
[----:B------:R-:W-:Y:S09]  /*61d70*/  @!UPT UIADD3 URZ, URZ, URZ, URZ ;  /* 0x0000003f3f3ff290 */ /* 0x000ff2000fffe03f */
[----:B------:R-:W-:Y:S01]  /*61d80*/  STL.64 [R1+0x90], R4 ;  /* 0x0000900401007387 */ /* 0x000fe20000100a00 */
[----:B------:R-:W-:Y:S02]  /*61d90*/  STL.64 [R1+0x98], R6 ;  /* 0x0000980601007387 */ /* 0x000fe40000100a00 */
[----:B------:R-:W0:Y:S04]  /*61da0*/  LDSM.16.MT88.4 R4, [R3+0x1a000] ;  /* 0x01a000000304783b */ /* 0x000e280000004200 */
[----:B------:R-:W4:Y:S01]  /*61db0*/  LDL.LU R25, [R1+0x274] ;  /* 0x0002740001197983 */ /* 0x000f220000300800 */
[----:B------:R-:W4:Y:S01]  /*61dc0*/  LDL.LU R26, [R1+0x278] ;  /* 0x00027800011a7983 */ /* 0x000f220000300800 */
[----:B------:R-:W4:Y:S03]  /*61dd0*/  LDL.LU R27, [R1+0x27c] ;  /* 0x00027c00011b7983 */ /* 0x000f260000300800 */
[----:B0-----:R-:W-:Y:S01]  /*61de0*/  STL.64 [R1+0x4778], R6 ;  /* 0x0047780601007387 */ /* 0x001fe20000100a00 */
[----:B------:R2:W-:Y:S02]  /*61df0*/  STL.64 [R1+0x4770], R4 ;  /* 0x0047700401007387 */ /* 0x0005e40000100a00 */
[----:B--2---:R-:W-:-:S02]  /*61e00*/  MOV R4, R0 ;  /* 0x0000000000047202 */ /* 0x004fc40000000f00 */
[----:B------:R-:W-:Y:S01]  /*61e10*/  MOV R5, R2 ;  /* 0x0000000200057202 */ /* 0x000fe20000000f00 */
[----:B------:R-:W2:Y:S01]  /*61e20*/  LDL.LU R0, [R1+0x4894] ;  /* 0x0048940001007983 */ /* 0x000ea20000300800 */
[----:B------:R-:W2:Y:S02]  /*61e30*/  LDL.LU R2, [R1+0x4890] ;  /* 0x0048900001027983 */ /* 0x000ea40000300800 */
[----:B------:R-:W2:Y:S02]  /*61e40*/  LDL.LU R6, [R1+0x298] ;  /* 0x0002980001067983 */ /* 0x000ea40000300800 */
[----:B------:R-:W2:Y:S01]  /*61e50*/  LDL.LU R7, [R1+0x29c] ;  /* 0x00029c0001077983 */ /* 0x000ea20000300800 */
[C---:B---3--:R-:W-:Y:S01]  /*61e60*/  HMMA.16816.F32 R12, R8.reuse, R16, R12 ;  /* 0x00000010080c723c */ /* 0x048fe2000000180c */
[----:B--2---:R-:W-:Y:S01]  /*61e70*/  STL.64 [R1+0x4860], R6 ;  /* 0x0048600601007387 */ /* 0x004fe20000100a00 */
[----:B------:R0:W-:Y:S03]  /*61e80*/  STL.64 [R1+0x4858], R4 ;  /* 0x0048580401007387 */ /* 0x0001e60000100a00 */
[----:B0-----:R-:W2:Y:S01]  /*61e90*/  LDL.LU R4, [R1+0x2b0] ;  /* 0x0002b00001047983 */ /* 0x001ea20000300800 */
[----:B------:R-:W2:Y:S11]  /*61ea0*/  LDL.LU R5, [R1+0x2b4] ;  /* 0x0002b40001057983 */ /* 0x000eb60000300800 */
[----:B------:R-:W-:Y:S06]  /*61eb0*/  @!UPT UIADD3 URZ, URZ, URZ, URZ ;  /* 0x0000003f3f3ff290 */ /* 0x000fec000fffe03f */
[----:B------:R0:W-:Y:S02]  /*61ec0*/  STL.64 [R1+0x80], R12 ;  /* 0x0000800c01007387 */ /* 0x0001e40000100a00 */
[----:B------:R-:W-:Y:S01]  /*61ed0*/  STL.64 [R1+0x88], R14 ;  /* 0x0000880e01007387 */ /* 0x000fe20000100a00 */
[----:B0-----:R-:W3:Y:S02]  /*61ee0*/  LDL.LU.64 R12, [R1+0x4888] ;  /* 0x00488800010c7983 */ /* 0x001ee40000300a00 */
[C---:B---3--:R-:W-:Y:S11]  /*61ef0*/  HMMA.16816.F32 R20, R8.reuse, R12, R20 ;  /* 0x0000000c0814723c */ /* 0x048ff60000001814 */
[----:B------:R-:W-:Y:S11]  /*61f00*/  @!UPT UIADD3 URZ, URZ, URZ, URZ ;  /* 0x0000003f3f3ff290 */ /* 0x000ff6000fffe03f */
[----:B------:R-:W-:Y:S01]  /*61f10*/  @!UPT UIADD3 URZ, URZ, URZ, URZ ;  /* 0x0000003f3f3ff290 */ /* 0x000fe2000fffe03f */
[----:B------:R0:W-:Y:S01]  /*61f20*/  STL.64 [R1+0x70], R20 ;  /* 0x0000701401007387 */ /* 0x0001e20000100a00 */
[----:B------:R1:W-:Y:S03]  /*61f30*/  STL.64 [R1+0x78], R22 ;  /* 0x0000781601007387 */ /* 0x0003e60000100a00 */
[----:B0-----:R-:W4:Y:S01]  /*61f40*/  LDL.LU.64 R20, [R1+0x4880] ;  /* 0x0048800001147983 */ /* 0x001f220000300a00 */
[----:B------:R-:W-:Y:S01]  /*61f50*/  IMAD.MOV.U32 R6, RZ, RZ, R2 ;  /* 0x000000ffff067224 */ /* 0x000fe200078e0002 */
[----:B------:R-:W-:Y:S01]  /*61f60*/  MOV R7, R0 ;  /* 0x0000000000077202 */ /* 0x000fe20000000f00 */
[----:B----4-:R-:W-:Y:S01]  /*61f70*/  HMMA.16816.F32 R8, R8, R20, R24 ;  /* 0x000000140808723c */ /* 0x010fe20000001818 */
[----:B------:R-:W2:Y:S01]  /*61f80*/  LDL.LU.64 R24, [R1+0x4878] ;  /* 0x0048780001187983 */ /* 0x000ea20000300a00 */
[----:B------:R-:W-:Y:S02]  /*61f90*/  MOV R2, R20 ;  /* 0x0000001400027202 */ /* 0x000fe40000000f00 */
[----:B------:R-:W-:Y:S11]  /*61fa0*/  MOV R0, R21 ;  /* 0x0000001500007202 */ /* 0x000ff60000000f00 */
[----:B------:R-:W-:Y:S08]  /*61fb0*/  @!UPT UIADD3 URZ, URZ, URZ, URZ ;  /* 0x0000003f3f3ff290 */ /* 0x000ff0000fffe03f */
[----:B------:R-:W-:Y:S01]  /*61fc0*/  STL.64 [R1+0x50], R8 ;  /* 0x0000500801007387 */ /* 0x000fe20000100a00 */
[----:B------:R-:W-:Y:S02]  /*61fd0*/  STL.64 [R1+0x58], R10 ;  /* 0x0000580a01007387 */ /* 0x000fe40000100a00 */
[----:B-1----:R-:W2:Y:S02]  /*61fe0*/  LDL.LU.64 R22, [R1+0x4870] ;  /* 0x0048700001167983 */ /* 0x002ea40000300a00 */
        /* <DEDUP_REMOVED lines=18> */
[C---:B--2---:R-:W-:Y:S01]  /*62110*/  HMMA.16816.F32 R4, R20.reuse, R12, R4 ;  /* 0x0000000c1404723c */ /* 0x044fe20000001804 */
[----:B------:R-:W2:Y:S01]  /*62120*/  LDL.LU R19, [R1+0x4830] ;  /* 0x0048300001137983 */ /* 0x000ea20000300800 */
[----:B------:R-:W-:Y:S01]  /*62130*/  IMAD.MOV.U32 R11, RZ, RZ, R12 ;  /* 0x000000ffff0b7224 */ /* 0x000fe200078e000c */
[----:B------:R-:W-:Y:S11]  /*62140*/  MOV R10, R13 ;  /* 0x0000000d000a7202 */ /* 0x000ff60000000f00 */
[----:B------:R-:W-:Y:S09]  /*62150*/  @!UPT UIADD3 URZ, URZ, URZ, URZ ;  /* 0x0000003f3f3ff290 */ /* 0x000ff2000fffe03f */
[----:B------:R0:W-:Y:S01]  /*62160*/  STL.64 [R1+0x120], R4 ;  /* 0x0001200401007387 */ /* 0x0001e20000100a00 */
[----:B------:R1:W-:Y:S02]  /*62170*/  STL.64 [R1+0x128], R6 ;  /* 0x0001280601007387 */ /* 0x0003e40000100a00 */
[----:B------:R-:W4:Y:S02]  /*62180*/  LDL.LU.64 R14, [R1+0x4828] ;  /* 0x00482800010e7983 */ /* 0x000f240000300a00 */
[----:B------:R-:W4:Y:S01]  /*62190*/  LDL.LU.64 R12, [R1+0x4820] ;  /* 0x00482000010c7983 */ /* 0x000f220000300a00 */
[----:B------:R-:W-:Y:S04]  /*621a0*/  STL.64 [R1+0x47f8], R8 ;  /* 0x0047f80801007387 */ /* 0x000fe80000100a00 */
[----:B0-----:R-:W2:Y:S01]  /*621b0*/  LDL.LU R4, [R1+0x180] ;  /* 0x0001800001047983 */ /* 0x001ea20000300800 */
[----:B---3--:R-:W-:Y:S11]  /*621c0*/  HMMA.16816.F32 R20, R20, R8, R24 ;  /* 0x000000081414723c */ /* 0x008ff60000001818 */
[----:B------:R-:W-:Y:S11]  /*621d0*/  @!UPT UIADD3 URZ, URZ, URZ, URZ ;  /* 0x0000003f3f3ff290 */ /* 0x000ff6000fffe03f */
[----:B------:R-:W-:Y:S01]  /*621e0*/  @!UPT UIADD3 URZ, URZ, URZ, URZ ;  /* 0x0000003f3f3ff290 */ /* 0x000fe2000fffe03f */
[----:B------:R-:W-:Y:S01]  /*621f0*/  STL.64 [R1+0x110], R20 ;  /* 0x0001101401007387 */ /* 0x000fe20000100a00 */
[----:B------:R-:W-:Y:S02]  /*62200*/  STL.64 [R1+0x118], R22 ;  /* 0x0001181601007387 */ /* 0x000fe40000100a00 */
[----:B------:R-:W2:Y:S01]  /*62210*/  LDL.LU R5, [R1+0x184] ;  /* 0x0001840001057983 */ /* 0x000ea20000300800 */
[----:B-1----:R-:W-:Y:S02]  /*62220*/  MOV R6, R28 ;  /* 0x0000001c00067202 */ /* 0x002fe40000000f00 */
[----:B------:R-:W-:Y:S01]  /*62230*/  MOV R7, R29 ;  /* 0x0000001d00077202 */ /* 0x000fe20000000f00 */
[----:B------:R-:W3:Y:S01]  /*62240*/  LDL.LU R28, [R1+0x481c] ;  /* 0x00481c00011c7983 */ /* 0x000ee20000300800 */
[----:B------:R-:W3:Y:S03]  /*62250*/  LDL.LU R29, [R1+0x4818] ;  /* 0x00481800011d7983 */ /* 0x000ee60000300800 */
[----:B------:R-:W-:Y:S04]  /*62260*/  STL.64 [R1+0x4788], R6 ;  /* 0x0047880601007387 */ /* 0x000fe80000100a00 */
[----:B--2---:R0:W-:Y:S02]  /*62270*/  STL.64 [R1+0x4780], R4 ;  /* 0x0047800401007387 */ /* 0x0041e40000100a00 */
[----:B0-----:R-:W-:Y:S01]  /*62280*/  IMAD.MOV.U32 R4, RZ, RZ, R11 ;  /* 0x000000ffff047224 */ /* 0x001fe200078e000b */
[----:B------:R-:W-:-:S05]  /*62290*/  MOV R5, R10 ;  /* 0x0000000a00057202 */ /* 0x000fca0000000f00 */
[----:B------:R0:W-:Y:S04]  /*622a0*/  STL.64 [R1+0x4800], R4 ;  /* 0x0048000401007387 */ /* 0x0001e80000100a00 */
[----:B0-----:R-:W2:Y:S01]  /*622b0*/  LDL.LU R4, [R1+0x170] ;  /* 0x0001700001047983 */ /* 0x001ea20000300800 */
[----:B------:R-:W2:Y:S02]  /*622c0*/  LDL.LU R5, [R1+0x174] ;  /* 0x0001740001057983 */ /* 0x000ea40000300800 */
[----:B------:R-:W2:Y:S02]  /*622d0*/  LDL.LU R6, [R1+0x178] ;  /* 0x0001780001067983 */ /* 0x000ea40000300800 */
[----:B------:R-:W2:Y:S02]  /*622e0*/  LDL.LU R7, [R1+0x17c] ;  /* 0x00017c0001077983 */ /* 0x000ea40000300800 */
[----:B--2---:R-:W-:Y:S01]  /*622f0*/  STL.64 [R1+0x4810], R6 ;  /* 0x0048100601007387 */ /* 0x004fe20000100a00 */
[----:B------:R0:W-:Y:S03]  /*62300*/  STL.64 [R1+0x4808], R4 ;  /* 0x0048080401007387 */ /* 0x0001e60000100a00 */
[----:B0-----:R-:W4:Y:S01]  /*62310*/  LDL.LU R4, [R1+0x1d0] ;  /* 0x0001d00001047983 */ /* 0x001f220000300800 */
[----:B------:R-:W4:Y:S02]  /*62320*/  LDL.LU R5, [R1+0x1d4] ;  /* 0x0001d40001057983 */ /* 0x000f240000300800 */
        /* <DEDUP_REMOVED lines=8> */
[----:B------:R-:W3:Y:S01]  /*623b0*/  LDL.LU R10, [R1+0x1c8] ;  /* 0x0001c800010a7983 */ /* 0x000ee20000300800 */
[----:B------:R-:W-:Y:S01]  /*623c0*/  MOV R2, R16 ;  /* 0x0000001000027202 */ /* 0x000fe20000000f00 */
[----:B------:R-:W3:Y:S01]  /*623d0*/  LDL.LU R11, [R1+0x1cc] ;  /* 0x0001cc00010b7983 */ /* 0x000ee20000300800 */
[----:B------:R-:W-:Y:S01]  /*623e0*/  MOV R0, R17 ;  /* 0x0000001100007202 */ /* 0x000fe20000000f00 */
[----:B------:R-:W3:Y:S02]  /*623f0*/  LDL.LU R16, [R1+0x1b0] ;  /* 0x0001b00001107983 */ /* 0x000ee40000300800 */
[----:B------:R-:W3:Y:S01]  /*62400*/  LDL.LU R17, [R1+0x1b4] ;  /* 0x0001b40001117983 */ /* 0x000ee20000300800 */
[----:B------:R-:W-:Y:S01]  /*62410*/  MOV R23, R19 ;  /* 0x0000001300177202 */ /* 0x000fe20000000f00 */
[----:B------:R-:W3:Y:S01]  /*62420*/  LDL.LU R18, [R1+0x1b8] ;  /* 0x0001b80001127983 */ /* 0x000ee20000300800 */
[----:B------:R-:W3:Y:S03]  /*62430*/  LDL.LU R19, [R1+0x1bc] ;  /* 0x0001bc0001137983 */ /* 0x000ee60000300800 */
[----:B--2---:R-:W-:Y:S01]  /*62440*/  STL.64 [R1+0x47b8], R26 ;  /* 0x0047b81a01007387 */ /* 0x004fe20000100a00 */
[----:B------:R0:W-:Y:S03]  /*62450*/  STL.64 [R1+0x47b0], R24 ;  /* 0x0047b01801007387 */ /* 0x0001e60000100a00 */
[----:B0-----:R-:W2:Y:S01]  /*62460*/  LDL.LU R24, [R1+0x230] ;  /* 0x0002300001187983 */ /* 0x001ea20000300800 */
[----:B------:R-:W2:Y:S01]  /*62470*/  LDL.LU R25, [R1+0x234] ;  /* 0x0002340001197983 */ /* 0x000ea20000300800 */
[----:B---3--:R-:W-:Y:S01]  /*62480*/  MOV R26, R29 ;  /* 0x0000001d001a7202 */ /* 0x008fe20000000f00 */
[----:B------:R-:W-:-:S05]  /*62490*/  IMAD.MOV.U32 R27, RZ, RZ, R28 ;  /* 0x000000ffff1b7224 */ /* 0x000fca00078e001c */
[----:B------:R-:W-:Y:S04]  /*624a0*/  STL.64 [R1+0x47c8], R26 ;  /* 0x0047c81a01007387 */ /* 0x000fe80000100a00 */
[----:B--2---:R0:W-:Y:S01]  /*624b0*/  STL.64 [R1+0x47c0], R24 ;  /* 0x0047c01801007387 */ /* 0x0041e20000100a00 */
[----:B------:R-:W4:Y:S01]  /*624c0*/  LDL.LU.64 R20, [R1+0x40] ;  /* 0x0000400001147983 */ /* 0x000f220000300a00 */
[----:B0-----:R-:W-:Y:S02]  /*624d0*/  MOV R24, R2 ;  /* 0x0000000200187202 */ /* 0x001fe40000000f00 */
[----:B------:R-:W-:Y:S01]  /*624e0*/  MOV R25, R0 ;  /* 0x0000000000197202 */ /* 0x000fe20000000f00 */
[C---:B----4-:R-:W-:Y:S11]  /*624f0*/  HMMA.16816.F32 R4, R12.reuse, R20, R4 ;  /* 0x000000140c04723c */ /* 0x050ff60000001804 */
[----:B------:R-:W-:Y:S11]  /*62500*/  @!UPT UIADD3 URZ, URZ, URZ, URZ ;  /* 0x0000003f3f3ff290 */ /* 0x000ff6000fffe03f */
[----:B------:R-:W-:Y:S02]  /*62510*/  @!UPT UIADD3 URZ, URZ, URZ, URZ ;  /* 0x0000003f3f3ff290 */ /* 0x000fe4000fffe03f */
[----:B------:R-:W-:Y:S02]  /*62520*/  MOV R2, R6 ;  /* 0x0000000600027202 */ /* 0x000fe40000000f00 */
[----:B------:R-:W-:Y:S02]  /*62530*/  MOV R0, R7 ;  /* 0x0000000700007202 */ /* 0x000fe40000000f00 */
[----:B------:R-:W-:Y:S01]  /*62540*/  MOV R29, R4 ;  /* 0x00000004001d7202 */ /* 0x000fe20000000f00 */
[----:B------:R-:W-:Y:S01]  /*62550*/  IMAD.MOV.U32 R28, RZ, RZ, R5 ;  /* 0x000000ffff1c7224 */ /* 0x000fe200078e0005 */
[----:B------:R-:W2:Y:S01]  /*62560*/  LDL.LU.64 R6, [R1+0x4810] ;  /* 0x0048100001067983 */ /* 0x000ea20000300a00 */
[----:B------:R-:W2:Y:S02]  /*62570*/  LDL.LU.64 R4, [R1+0x4808] ;  /* 0x0048080001047983 */ /* 0x000ea40000300a00 */
[----:B------:R-:W-:Y:S02]  /*62580*/  STL [R1+0x473c], R0 ;  /* 0x00473c0001007387 */ /* 0x000fe40000100800 */
[----:B------:R-:W-:Y:S01]  /*62590*/  STL [R1+0x4738], R2 ;  /* 0x0047380201007387 */ /* 0x000fe20000100800 */
[----:B------:R-:W-:Y:S01]  /*625a0*/  STL [R1+0x4734], R28 ;  /* 0x0047341c01007387 */ /* 0x000fe20000100800 */
[----:B------:R-:W-:Y:S01]  /*625b0*/  STL [R1+0x4730], R29 ;  /* 0x0047301d01007387 */ /* 0x000fe20000100800 */
        /* <DEDUP_REMOVED lines=16> */
[----:B0-----:R-:W2:Y:S01]  /*626c0*/  LDL.LU.64 R8, [R1+0x47f8] ;  /* 0x0047f80001087983 */ /* 0x001ea20000300a00 */
[----:B------:R0:W-:Y:S03]  /*626d0*/  STL.64 [R1+0x47d0], R4 ;  /* 0x0047d00401007387 */ /* 0x0001e60000100a00 */
[----:B0-----:R-:W4:Y:S01]  /*626e0*/  LDL.LU R4, [R1+0x220] ;  /* 0x0002200001047983 */ /* 0x001f220000300800 */
[----:B------:R-:W4:Y:S02]  /*626f0*/  LDL.LU R5, [R1+0x224] ;  /* 0x0002240001057983 */ /* 0x000f240000300800 */
[----:B------:R-:W4:Y:S02]  /*62700*/  LDL.LU R6, [R1+0x228] ;  /* 0x0002280001067983 */ /* 0x000f240000300800 */
[----:B------:R-:W4:Y:S01]  /*62710*/  LDL.LU R7, [R1+0x22c] ;  /* 0x00022c0001077983 */ /* 0x000f220000300800 */
[----:B--2---:R-:W-:Y:S01]  /*62720*/  HMMA.16816.F32 R8, R12, R8, R16 ;  /* 0x000000080c08723c */ /* 0x004fe20000001810 */
[----:B------:R-:W3:Y:S01]  /*62730*/  LDL.LU.64 R18, [R1+0x47f0] ;  /* 0x0047f00001127983 */ /* 0x000ee20000300a00 */
[----:B------:R-:W3:Y:S02]  /*62740*/  LDL.LU.64 R16, [R1+0x47e8] ;  /* 0x0047e80001107983 */ /* 0x000ee40000300a00 */
[----:B------:R-:W2:Y:S11]  /*62750*/  LDL.LU R12, [R1+0x200] ;  /* 0x00020000010c7983 */ /* 0x000eb60000300800 */
[----:B------:R-:W-:Y:S08]  /*62760*/  @!UPT UIADD3 URZ, URZ, URZ, URZ ;  /* 0x0000003f3f3ff290 */ /* 0x000ff0000fffe03f */
[----:B------:R-:W-:Y:S01]  /*62770*/  STL.64 [R1+0x1b0], R8 ;  /* 0x0001b00801007387 */ /* 0x000fe20000100a00 */
[----:B------:R-:W-:Y:S02]  /*62780*/  STL.64 [R1+0x1b8], R10 ;  /* 0x0001b80a01007387 */ /* 0x000fe40000100a00 */
[----:B------:R0:W1:Y:S04]  /*62790*/  LDSM.16.MT88.4 R8, [R3+0x1a080] ;  /* 0x01a080000308783b */ /* 0x0000680000004200 */
[----:B------:R-:W2:Y:S01]  /*627a0*/  LDL.LU R13, [R1+0x204] ;  /* 0x00020400010d7983 */ /* 0x000ea20000300800 */
[----:B------:R-:W2:Y:S01]  /*627b0*/  LDL.LU R14, [R1+0x208] ;  /* 0x00020800010e7983 */ /* 0x000ea20000300800 */
[----:B------:R-:W2:Y:S03]  /*627c0*/  LDL.LU R15, [R1+0x20c] ;  /* 0x00020c00010f7983 */ /* 0x000ea60000300800 */
[----:B0-----:R-:W2:Y:S04]  /*627d0*/  LDL.LU R3, [R1+0x47e0] ;  /* 0x0047e00001037983 */ /* 0x001ea80000300800 */
[----:B-1----:R-:W-:Y:S01]  /*627e0*/  STL.64 [R1+0x4748], R10 ;  /* 0x0047480a01007387 */ /* 0x002fe20000100a00 */
[----:B------:R0:W-:Y:S03]  /*627f0*/  STL.64 [R1+0x4740], R8 ;  /* 0x0047400801007387 */ /* 0x0001e60000100a00 */
[----:B0-----:R-:W2:Y:S01]  /*62800*/  LDL.LU.64 R8, [R1+0x20] ;  /* 0x0000200001087983 */ /* 0x001ea20000300a00 */
[C---:B---3--:R-:W-:Y:S11]  /*62810*/  HMMA.16816.F32 R24, R16.reuse, R20, R24 ;  /* 0x000000141018723c */ /* 0x048ff60000001818 */
[----:B------:R-:W-:Y:S11]  /*62820*/  @!UPT UIADD3 URZ, URZ, URZ, URZ ;  /* 0x0000003f3f3ff290 */ /* 0x000ff6000fffe03f */
[----:B------:R-:W-:Y:S01]  /*62830*/  @!UPT UIADD3 URZ, URZ, URZ, URZ ;  /* 0x0000003f3f3ff290 */ /* 0x000fe2000fffe03f */
[----:B------:R0:W-:Y:S01]  /*62840*/  STL.64 [R1+0x1d0], R24 ;  /* 0x0001d01801007387 */ /* 0x0001e20000100a00 */
[----:B------:R4:W-:Y:S03]  /*62850*/  STL.64 [R1+0x1d8], R26 ;  /* 0x0001d81a01007387 */ /* 0x0009e60000100a00 */
[----:B0-----:R-:W4:Y:S02]  /*62860*/  LDL.LU.64 R24, [R1+0x47d8] ;  /* 0x0047d80001187983 */ /* 0x001f240000300a00 */
[C---:B----4-:R-:W-:Y:S02]  /*62870*/  HMMA.16816.F32 R24, R16.reuse, R24, R4 ;  /* 0x000000181018723c */ /* 0x050fe40000001804 */
        /* <DEDUP_REMOVED lines=19> */
[----:B------:R-:W2:Y:S01]  /*629b0*/  LDL.LU.64 R26, [R1+0x47a8] ;  /* 0x0047a800011a7983 */ /* 0x000ea20000300a00 */
[----:B------:R-:W2:Y:S11]  /*629c0*/  LDL.LU.64 R24, [R1+0x47a0] ;  /* 0x0047a00001187983 */ /* 0x000eb60000300a00 */
[----:B------:R-:W-:Y:S10]  /*629d0*/  @!UPT UIADD3 URZ, URZ, URZ, URZ ;  /* 0x0000003f3f3ff290 */ /* 0x000ff4000fffe03f */
[----:B------:R0:W-:Y:S01]  /*629e0*/  STL.64 [R1+0x210], R16 ;  /* 0x0002101001007387 */ /* 0x0001e20000100a00 */
[----:B------:R-:W-:Y:S03]  /*629f0*/  STL.64 [R1+0x218], R18 ;  /* 0x0002181201007387 */ /* 0x000fe60000100a00 */
[----:B0-----:R-:W3:Y:S01]  /*62a00*/  LDL.LU.64 R16, [R1+0x10] ;  /* 0x0000100001107983 */ /* 0x001ee20000300a00 */
[----:B------:R-:W-:Y:S01]  /*62a10*/  MOV R0, R23 ;  /* 0x0000001700007202 */ /* 0x000fe20000000f00 */
[----:B------:R0:W-:Y:S01]  /*62a20*/  STL.64 [R1+0x4790], R20 ;  /* 0x0047901401007387 */ /* 0x0001e20000100a00 */
[C---:B--2---:R-:W-:Y:S01]  /*62a30*/  HMMA.16816.F32 R12, R24.reuse, R20, R12 ;  /* 0x00000014180c723c */ /* 0x044fe2000000180c */
[----:B0-----:R-:W2:Y:S11]  /*62a40*/  LDL.LU R20, [R1+0x1e0] ;  /* 0x0001e00001147983 */ /* 0x001eb60000300800 */
[----:B------:R-:W-:Y:S11]  /*62a50*/  @!UPT UIADD3 URZ, URZ, URZ, URZ ;  /* 0x0000003f3f3ff290 */ /* 0x000ff6000fffe03f */
[----:B------:R-:W-:Y:S01]  /*62a60*/  STL.64 [R1+0x200], R12 ;  /* 0x0002000c01007387 */ /* 0x000fe20000100a00 */
[----:B------:R-:W-:Y:S02]  /*62a70*/  STL.64 [R1+0x208], R14 ;  /* 0x0002080e01007387 */ /* 0x000fe40000100a00 */
[----:B------:R-:W0:Y:S04]  /*62a80*/  LDSM.16.MT88.4 R12, [R0+0x1b000] ;  /* 0x01b00000000c783b */ /* 0x000e280000004200 */
[----:B------:R-:W2:Y:S01]  /*62a90*/  LDL.LU R21, [R1+0x1e4] ;  /* 0x0001e40001157983 */ /* 0x000ea20000300800 */
[----:B------:R-:W2:Y:S01]  /*62aa0*/  LDL.LU R22, [R1+0x1e8] ;  /* 0x0001e80001167983 */ /* 0x000ea20000300800 */
[----:B------:R-:W2:Y:S01]  /*62ab0*/  LDL.LU R23, [R1+0x1ec] ;  /* 0x0001ec0001177983 */ /* 0x000ea20000300800 */
[C---:B---3--:R-:W-:Y:S02]  /*62ac0*/  HMMA.16816.F32 R4, R24.reuse, R16, R4 ;  /* 0x000000101804723c */ /* 0x048fe40000001804 */
[----:B0-----:R-:W-:Y:S01]  /*62ad0*/  STL.64 [R1+0x4710], R14 ;  /* 0x0047100e01007387 */ /* 0x001fe20000100a00 */
[----:B------:R-:W-:Y:S11]  /*62ae0*/  STL.64 [R1+0x4708], R12 ;  /* 0x0047080c01007387 */ /* 0x000ff60000100a00 */
[----:B------:R-:W-:Y:S09]  /*62af0*/  @!UPT UIADD3 URZ, URZ, URZ, URZ ;  /* 0x0000003f3f3ff290 */ /* 0x000ff2000fffe03f */
[----:B------:R0:W-:Y:S02]  /*62b00*/  STL.64 [R1+0x250], R4 ;  /* 0x0002500401007387 */ /* 0x0001e40000100a00 */
[----:B------:R2:W-:Y:S01]  /*62b10*/  STL.64 [R1+0x258], R6 ;  /* 0x0002580601007387 */ /* 0x0005e20000100a00 */
[----:B0-----:R-:W2:Y:S01]  /*62b20*/  LDL.LU.64 R4, [R1+0x4798] ;  /* 0x0047980001047983 */ /* 0x001ea20000300a00 */
[----:B------:R-:W-:Y:S02]  /*62b30*/  MOV R11, R16 ;  /* 0x00000010000b7202 */ /* 0x000fe40000000f00 */
[----:B------:R-:W-:Y:S01]  /*62b40*/  MOV R10, R17 ;  /* 0x00000011000a7202 */ /* 0x000fe20000000f00 */
[----:B------:R-:W3:Y:S01]  /*62b50*/  LDL.LU R16, [R1+0x1a0] ;  /* 0x0001a00001107983 */ /* 0x000ee20000300800 */
[----:B------:R-:W3:Y:S01]  /*62b60*/  LDL.LU R17, [R1+0x1a4] ;  /* 0x0001a40001117983 */ /* 0x000ee20000300800 */
[----:B------:R-:W3:Y:S02]  /*62b70*/  LDL.LU R18, [R1+0x1a8] ;  /* 0x0001a80001127983 */ /* 0x000ee40000300800 */
[----:B------:R-:W3:Y:S01]  /*62b80*/  LDL.LU R19, [R1+0x1ac] ;  /* 0x0001ac0001137983 */ /* 0x000ee20000300800 */
[C---:B--2---:R-:W-:Y:S01]  /*62b90*/  HMMA.16816.F32 R4, R24.reuse, R4, R20 ;  /* 0x000000041804723c */ /* 0x044fe20000001814 */
[----:B------:R-:W2:Y:S11]  /*62ba0*/  LDL.LU.64 R20, [R1+0x4790] ;  /* 0x0047900001147983 */ /* 0x000eb60000300a00 */
[----:B------:R-:W-:Y:S11]  /*62bb0*/  @!UPT UIADD3 URZ, URZ, URZ, URZ ;  /* 0x0000003f3f3ff290 */ /* 0x000ff6000fffe03f */
        /* <DEDUP_REMOVED lines=14> */
[----:B------:R-:W-:Y:S01]  /*62ca0*/  IMAD.MOV.U32 R15, RZ, RZ, R0 ;  /* 0x000000ffff0f7224 */ /* 0x000fe200078e0000 */
[----:B------:R0:W-:Y:S04]  /*62cb0*/  STL.64 [R1+0x4758], R8 ;  /* 0x0047580801007387 */ /* 0x0001e80000100a00 */
[----:B0-----:R-:W4:Y:S01]  /*62cc0*/  LDL.LU.64 R8, [R1+0x30] ;  /* 0x0000300001087983 */ /* 0x001f220000300a00 */
[----:B--2---:R-:W-:Y:S11]  /*62cd0*/  HMMA.16816.F32 R24, R4, R20, R24 ;  /* 0x000000140418723c */ /* 0x004ff60000001818 */
[----:B------:R-:W-:Y:S11]  /*62ce0*/  @!UPT UIADD3 URZ, URZ, URZ, URZ ;  /* 0x0000003f3f3ff290 */ /* 0x000ff6000fffe03f */
[----:B------:R-:W-:Y:S01]  /*62cf0*/  @!UPT UIADD3 URZ, URZ, URZ, URZ ;  /* 0x0000003f3f3ff290 */ /* 0x000fe2000fffe03f */
[----:B------:R-:W-:Y:S01]  /*62d00*/  STL.64 [R1+0x2d0], R24 ;  /* 0x0002d01801007387 */ /* 0x000fe20000100a00 */
[----:B------:R-:W-:Y:S02]  /*62d10*/  STL.64 [R1+0x2d8], R26 ;  /* 0x0002d81a01007387 */ /* 0x000fe40000100a00 */
[----:B------:R-:W-:Y:S02]  /*62d20*/  STL [R1+0x4750], R15 ;  /* 0x0047500f01007387 */ /* 0x000fe40000100800 */
[----:B------:R-:W2:Y:S01]  /*62d30*/  LDL.LU R12, [R1+0x150] ;  /* 0x00015000010c7983 */ /* 0x000ea20000300800 */
[----:B------:R-:W2:Y:S04]  /*62d40*/  LDL.LU R13, [R1+0x154] ;  /* 0x00015400010d7983 */ /* 0x000ea80000300800 */
[----:B------:R0:W1:Y:S01]  /*62d50*/  LDSM.16.MT88.4 R24, [R15+0x1b080] ;  /* 0x01b080000f18783b */ /* 0x0000620000004200 */
[----:B------:R-:W2:Y:S03]  /*62d60*/  LDL.LU R14, [R1+0x158] ;  /* 0x00015800010e7983 */ /* 0x000ea60000300800 */
[----:B0-----:R-:W2:Y:S01]  /*62d70*/  LDL.LU R15, [R1+0x15c] ;  /* 0x00015c00010f7983 */ /* 0x001ea20000300800 */
[----:B------:R-:W-:Y:S01]  /*62d80*/  MOV R2, R20 ;  /* 0x0000001400027202 */ /* 0x000fe20000000f00 */
[----:B------:R-:W-:-:S02]  /*62d90*/  IMAD.MOV.U32 R0, RZ, RZ, R21 ;  /* 0x000000ffff007224 */ /* 0x000fc400078e0015 */
[----:B------:R-:W0:Y:S04]  /*62da0*/  LDSM.16.MT88.4 R20, [R3+0x1b000] ;  /* 0x01b000000314783b */ /* 0x000e280000004200 */
[----:B--2---:R-:W-:Y:S01]  /*62db0*/  STL.64 [R1+0x4768], R14 ;  /* 0x0047680e01007387 */ /* 0x004fe20000100a00 */
[----:B------:R2:W-:Y:S03]  /*62dc0*/  STL.64 [R1+0x4760], R12 ;  /* 0x0047600c01007387 */ /* 0x0005e60000100a00 */
[----:B--2---:R-:W2:Y:S01]  /*62dd0*/  LDL.LU R12, [R1+0x190] ;  /* 0x00019000010c7983 */ /* 0x004ea20000300800 */
[----:B------:R-:W2:Y:S02]  /*62de0*/  LDL.LU R13, [R1+0x194] ;  /* 0x00019400010d7983 */ /* 0x000ea40000300800 */
[----:B------:R-:W2:Y:S02]  /*62df0*/  LDL.LU R14, [R1+0x198] ;  /* 0x00019800010e7983 */ /* 0x000ea40000300800 */
[----:B------:R-:W2:Y:S01]  /*62e00*/  LDL.LU R15, [R1+0x19c] ;  /* 0x00019c00010f7983 */ /* 0x000ea20000300800 */
[----:B-1----:R-:W-:Y:S01]  /*62e10*/  STL.64 [R1+0x46d0], R26 ;  /* 0x0046d01a01007387 */ /* 0x002fe20000100a00 */
[----:B------:R1:W-:Y:S02]  /*62e20*/  STL.64 [R1+0x46c8], R24 ;  /* 0x0046c81801007387 */ /* 0x0003e40000100a00 */
[----:B-1----:R-:W-:-:S02]  /*62e30*/  MOV R24, R11 ;  /* 0x0000000b00187202 */ /* 0x002fc40000000f00 */
[----:B------:R-:W-:-:S07]  /*62e40*/  MOV R25, R10 ;  /* 0x0000000a00197202 */ /* 0x000fce0000000f00 */
[----:B---3--:R-:W-:Y:S01]  /*62e50*/  HMMA.16816.F32 R16, R4, R24, R16 ;  /* 0x000000180410723c */ /* 0x008fe20000001810 */
[----:B0-----:R-:W-:Y:S01]  /*62e60*/  STL.64 [R1+0x4680], R22 ;  /* 0x0046801601007387 */ /* 0x001fe20000100a00 */
[----:B------:R0:W-:Y:S03]  /*62e70*/  STL.64 [R1+0x4678], R20 ;  /* 0x0046781401007387 */ /* 0x0001e60000100a00 */
[----:B0-----:R-:W3:Y:S01]  /*62e80*/  LDL.LU R20, [R1+0x100] ;  /* 0x0001000001147983 */ /* 0x001ee20000300800 */
[----:B------:R-:W3:Y:S02]  /*62e90*/  LDL.LU R21, [R1+0x104] ;  /* 0x0001040001157983 */ /* 0x000ee40000300800 */
[----:B------:R-:W3:Y:S02]  /*62ea0*/  LDL.LU R22, [R1+0x108] ;  /* 0x0001080001167983 */ /* 0x000ee40000300800 */
[----:B------:R-:W3:Y:S11]  /*62eb0*/  LDL.LU R23, [R1+0x10c] ;  /* 0x00010c0001177983 */ /* 0x000ef60000300800 */
[----:B------:R-:W-:Y:S02]  /*62ec0*/  @!UPT UIADD3 URZ, URZ, URZ, URZ ;  /* 0x0000003f3f3ff290 */ /* 0x000fe4000fffe03f */
[----:B------:R-:W-:Y:S01]  /*62ed0*/  STL.64 [R1+0x2c0], R16 ;  /* 0x0002c01001007387 */ /* 0x000fe20000100a00 */
[----:B------:R-:W-:Y:S02]  /*62ee0*/  STL.64 [R1+0x2c8], R18 ;  /* 0x0002c81201007387 */ /* 0x000fe40000100a00 */
[----:B------:R-:W0:Y:S02]  /*62ef0*/  LDSM.16.MT88.4 R16, [R3+0x1b080] ;  /* 0x01b080000310783b */ /* 0x000e240000004200 */
[----:B0-----:R-:W-:Y:S02]  /*62f00*/  STL.64 [R1+0x4638], R18 ;  /* 0x0046381201007387 */ /* 0x001fe40000100a00 */
[----:B------:R0:W-:Y:S02]  /*62f10*/  STL.64 [R1+0x4630], R16 ;  /* 0x0046301001007387 */ /* 0x0001e40000100a00 */
[----:B------:R-:W-:Y:S01]  /*62f20*/  STL [R1+0x45a8], R3 ;  /* 0x0045a80301007387 */ /* 0x000fe20000100800 */
[----:B0-----:R-:W-:Y:S01]  /*62f30*/  MOV R16, R2 ;  /* 0x0000000200107202 */ /* 0x001fe20000000f00 */
[----:B------:R-:W-:Y:S01]  /*62f40*/  IMAD.MOV.U32 R17, RZ, RZ, R0 ;  /* 0x000000ffff117224 */ /* 0x000fe200078e0000 */
[----:B----4-:R-:W-:-:S02]  /*62f50*/  MOV R0, R8 ;  /* 0x0000000800007202 */ /* 0x010fc40000000f00 */
        /* <DEDUP_REMOVED lines=9> */
[----:B--2---:R-:W-:Y:S01]  /*62ff0*/  HMMA.16816.F32 R4, R4, R8, R12 ;  /* 0x000000080404723c */ /* 0x004fe2000000180c */
[----:B------:R-:W2:Y:S01]  /*63000*/  LDL.LU R15, [R1+0x4750] ;  /* 0x00475000010f7983 */ /* 0x000ea20000300800 */
[----:B------:R-:W-:Y:S01]  /*63010*/  MOV R28, R8 ;  /* 0x00000008001c7202 */ /* 0x000fe20000000f00 */
[----:B------:R-:W-:Y:S11]  /*63020*/  IMAD.MOV.U32 R29, RZ, RZ, R9 ;  /* 0x000000ffff1d7224 */ /* 0x000ff600078e0009 */
[----:B------:R-:W-:Y:S09]  /*63030*/  @!UPT UIADD3 URZ, URZ, URZ, URZ ;  /* 0x0000003f3f3ff290 */ /* 0x000ff2000fffe03f */
[----:B------:R0:W-:Y:S01]  /*63040*/  STL.64 [R1+0x2b0], R4 ;  /* 0x0002b00401007387 */ /* 0x0001e20000100a00 */
[----:B------:R1:W-:Y:S02]  /*63050*/  STL.64 [R1+0x2b8], R6 ;  /* 0x0002b80601007387 */ /* 0x0003e40000100a00 */
[----:B------:R-:W4:Y:S02]  /*63060*/  LDL.LU.64 R10, [R1+0x4748] ;  /* 0x00474800010a7983 */ /* 0x000f240000300a00 */
[----:B------:R-:W4:Y:S01]  /*63070*/  LDL.LU.64 R8, [R1+0x4740] ;  /* 0x0047400001087983 */ /* 0x000f220000300a00 */
[----:B0-----:R-:W4:Y:S01]  /*63080*/  LDL.LU R4, [R1+0x130] ;  /* 0x0001300001047983 */ /* 0x001f220000300800 */
[----:B------:R-:W4:Y:S02]  /*63090*/  LDL.LU R5, [R1+0x134] ;  /* 0x0001340001057983 */ /* 0x000f240000300800 */
[----:B-1----:R-:W4:Y:S02]  /*630a0*/  LDL.LU R6, [R1+0x138] ;  /* 0x0001380001067983 */ /* 0x002f240000300800 */
[----:B------:R-:W4:Y:S02]  /*630b0*/  LDL.LU R7, [R1+0x13c] ;  /* 0x00013c0001077983 */ /* 0x000f240000300800 */
[C---:B----4-:R-:W-:Y:S08]  /*630c0*/  HMMA.16816.F32 R16, R8.reuse, R16, R4 ;  /* 0x000000100810723c */ /* 0x050ff00000001804 */
[----:B---3--:R-:W-:Y:S11]  /*630d0*/  HMMA.16816.F32 R4, R8, R24, R20 ;  /* 0x000000180804723c */ /* 0x008ff60000001814 */
[----:B------:R-:W-:Y:S11]  /*630e0*/  @!UPT UIADD3 URZ, URZ, URZ, URZ ;  /* 0x0000003f3f3ff290 */ /* 0x000ff6000fffe03f */
[----:B------:R-:W-:Y:S01]  /*630f0*/  @!UPT UIADD3 URZ, URZ, URZ, URZ ;  /* 0x0000003f3f3ff290 */ /* 0x000fe2000fffe03f */
[----:B------:R-:W-:Y:S01]  /*63100*/  STL.64 [R1+0x290], R4 ;  /* 0x0002900401007387 */ /* 0x000fe20000100a00 */
[----:B------:R0:W-:Y:S02]  /*63110*/  STL.64 [R1+0x2a0], R16 ;  /* 0x0002a01001007387 */ /* 0x0001e40000100a00 */
[----:B------:R1:W-:Y:S02]  /*63120*/  STL.64 [R1+0x2a8], R18 ;  /* 0x0002a81201007387 */ /* 0x0003e40000100a00 */
[----:B------:R-:W-:Y:S01]  /*63130*/  STL [R1+0x29c], R7 ;  /* 0x00029c0701007387 */ /* 0x000fe20000100800 */
        /* <DEDUP_REMOVED lines=11> */
[----:B---3--:R-:W-:Y:S02]  /*631f0*/  STL.64 [R1+0x4650], R16 ;  /* 0x0046501001007387 */ /* 0x008fe40000100a00 */
[----:B------:R-:W3:Y:S02]  /*63200*/  LDL.LU R20, [R1+0x50] ;  /* 0x0000500001147983 */ /* 0x000ee40000300800 */
[----:B------:R-:W3:Y:S01]  /*63210*/  LDL.LU R21, [R1+0x54] ;  /* 0x0000540001157983 */ /* 0x000ee20000300800 */
[----:B------:R-:W4:Y:S01]  /*63220*/  LDL.LU R22, [R1+0x58] ;  /* 0x0000580001167983 */ /* 0x000f220000300800 */
[----:B------:R-:W4:Y:S03]  /*63230*/  LDL.LU R23, [R1+0x5c] ;  /* 0x00005c0001177983 */ /* 0x000f260000300800 */
[----:B----4-:R-:W-:Y:S01]  /*63240*/  STL.64 [R1+0x4690], R22 ;  /* 0x0046901601007387 */ /* 0x010fe20000100a00 */
[----:B---3--:R0:W-:Y:S03]  /*63250*/  STL.64 [R1+0x4688], R20 ;  /* 0x0046881401007387 */ /* 0x0081e60000100a00 */
[----:B0-----:R-:W3:Y:S01]  /*63260*/  LDL.LU R20, [R1+0x70] ;  /* 0x0000700001147983 */ /* 0x001ee20000300800 */
[----:B------:R-:W3:Y:S02]  /*63270*/  LDL.LU R21, [R1+0x74] ;  /* 0x0000740001157983 */ /* 0x000ee40000300800 */
[----:B------:R-:W4:Y:S02]  /*63280*/  LDL.LU R22, [R1+0x78] ;  /* 0x0000780001167983 */ /* 0x000f240000300800 */
[----:B------:R-:W4:Y:S01]  /*63290*/  LDL.LU R23, [R1+0x7c] ;  /* 0x00007c0001177983 */ /* 0x000f220000300800 */
[----:B------:R-:W3:Y:S01]  /*632a0*/  LDL.LU R24, [R1+0xa0] ;  /* 0x0000a00001187983 */ /* 0x000ee20000300800 */
[----:B------:R-:W3:Y:S02]  /*632b0*/  LDL.LU R25, [R1+0xa4] ;  /* 0x0000a40001197983 */ /* 0x000ee40000300800 */
[----:B------:R-:W3:Y:S02]  /*632c0*/  LDL.LU R26, [R1+0xa8] ;  /* 0x0000a800011a7983 */ /* 0x000ee40000300800 */
[----:B------:R-:W3:Y:S01]  /*632d0*/  LDL.LU R27, [R1+0xac] ;  /* 0x0000ac00011b7983 */ /* 0x000ee20000300800 */
[----:B--2---:R-:W-:Y:S01]  /*632e0*/  MOV R17, R15 ;  /* 0x0000000f00117202 */ /* 0x004fe20000000f00 */
[----:B---3--:R-:W-:Y:S01]  /*632f0*/  STL.64 [R1+0x46e0], R26 ;  /* 0x0046e01a01007387 */ /* 0x008fe20000100a00 */
[----:B------:R0:W-:Y:S03]  /*63300*/  STL.64 [R1+0x46d8], R24 ;  /* 0x0046d81801007387 */ /* 0x0001e60000100a00 */
        /* <DEDUP_REMOVED lines=9> */
[----:B------:R0:W-:Y:S02]  /*633a0*/  STL.64 [R1+0x4718], R12 ;  /* 0x0047180c01007387 */ /* 0x0001e40000100a00 */
[----:B0-----:R-:W-:Y:S01]  /*633b0*/  MOV R12, R0 ;  /* 0x00000000000c7202 */ /* 0x001fe20000000f00 */
[----:B------:R-:W-:Y:S01]  /*633c0*/  IMAD.MOV.U32 R13, RZ, RZ, R2 ;  /* 0x000000ffff0d7224 */ /* 0x000fe200078e0002 */
[----:B------:R-:W2:Y:S01]  /*633d0*/  LDL.LU R0, [R1+0x473c] ;  /* 0x00473c0001007983 */ /* 0x000ea20000300800 */
[----:B------:R-:W2:Y:S02]  /*633e0*/  LDL.LU R2, [R1+0x4738] ;  /* 0x0047380001027983 */ /* 0x000ea40000300800 */
[----:B---3--:R0:W-:Y:S02]  /*633f0*/  STL.64 [R1+0x46f0], R26 ;  /* 0x0046f01a01007387 */ /* 0x0081e40000100a00 */
[----:B0-----:R-:W3:Y:S01]  /*63400*/  LDL R27, [R1+0x1704] ;  /* 0x00170400011b7983 */ /* 0x001ee20000100800 */
[----:B------:R-:W-:Y:S02]  /*63410*/  STL.64 [R1+0x46e8], R24 ;  /* 0x0046e81801007387 */ /* 0x000fe40000100a00 */
[----:B----4-:R-:W-:Y:S02]  /*63420*/  STL.64 [R1+0x46a0], R22 ;  /* 0x0046a01601007387 */ /* 0x010fe40000100a00 */
[----:B------:R0:W-:Y:S02]  /*63430*/  STL.64 [R1+0x4698], R20 ;  /* 0x0046981401007387 */ /* 0x0001e40000100a00 */
[----:B0-----:R-:W4:Y:S01]  /*63440*/  LDL.LU R20, [R1+0x80] ;  /* 0x0000800001147983 */ /* 0x001f220000300800 */
[----:B------:R-:W4:Y:S02]  /*63450*/  LDL.LU R21, [R1+0x84] ;  /* 0x0000840001157983 */ /* 0x000f240000300800 */
[----:B------:R-:W2:Y:S02]  /*63460*/  LDL.LU R22, [R1+0x88] ;  /* 0x0000880001167983 */ /* 0x000ea40000300800 */
[----:B------:R-:W2:Y:S02]  /*63470*/  LDL.LU R23, [R1+0x8c] ;  /* 0x00008c0001177983 */ /* 0x000ea40000300800 */
[----:B--2---:R0:W-:Y:S01]  /*63480*/  STL.64 [R1+0x46b0], R22 ;  /* 0x0046b01601007387 */ /* 0x0041e20000100a00 */
[----:B----4-:R1:W-:Y:S03]  /*63490*/  STL.64 [R1+0x46a8], R20 ;  /* 0x0046a81401007387 */ /* 0x0103e60000100a00 */
[----:B0-----:R-:W2:Y:S01]  /*634a0*/  LDL.64 R22, [R1+0x48] ;  /* 0x0000480001167983 */ /* 0x001ea20000100a00 */
[----:B------:R-:W-:-:S02]  /*634b0*/  MOV R3, R6 ;  /* 0x0000000600037202 */ /* 0x000fc40000000f00 */
[----:B---3--:R-:W0:Y:S01]  /*634c0*/  LDSM.16.MT88.4 R4, [R27+0x1b000] ;  /* 0x01b000001b04783b */ /* 0x008e220000004200 */
[----:B--2---:R2:W-:Y:S03]  /*634d0*/  STL.64 [R1+0x4728], R22 ;  /* 0x0047281601007387 */ /* 0x0045e60000100a00 */
[----:B-1----:R-:W3:Y:S02]  /*634e0*/  LDL.LU R20, [R1+0xf0] ;  /* 0x0000f00001147983 */ /* 0x002ee40000300800 */
[----:B------:R-:W3:Y:S01]  /*634f0*/  LDL.LU R21, [R1+0xf4] ;  /* 0x0000f40001157983 */ /* 0x000ee20000300800 */
[----:B--2---:R-:W3:Y:S01]  /*63500*/  LDL.LU R22, [R1+0xf8] ;  /* 0x0000f80001167983 */ /* 0x004ee20000300800 */
[----:B------:R-:W3:Y:S02]  /*63510*/  LDL.LU R23, [R1+0xfc] ;  /* 0x0000fc0001177983 */ /* 0x000ee40000300800 */
[----:B------:R-:W2:Y:S01]  /*63520*/  LDL.64 R18, [R1+0x18] ;  /* 0x0000180001127983 */ /* 0x000ea20000100a00 */
[----:B---3--:R-:W-:Y:S01]  /*63530*/  HMMA.16816.F32 R12, R8, R12, R20 ;  /* 0x0000000c080c723c */ /* 0x008fe20000001814 */
[----:B--2---:R-:W-:Y:S01]  /*63540*/  STL.64 [R1+0x4700], R18 ;  /* 0x0047001201007387 */ /* 0x004fe20000100a00 */
[----:B------:R1:W-:Y:S02]  /*63550*/  STL [R1+0x46fc], R17 ;  /* 0x0046fc1101007387 */ /* 0x0003e40000100800 */
[----:B------:R-:W2:Y:S01]  /*63560*/  LDL.LU R16, [R1+0xb0] ;  /* 0x0000b00001107983 */ /* 0x000ea20000300800 */
[----:B-1----:R-:W2:Y:S01]  /*63570*/  LDL.LU R17, [R1+0xb4] ;  /* 0x0000b40001117983 */ /* 0x002ea20000300800 */
[----:B------:R-:W2:Y:S02]  /*63580*/  LDL.LU R18, [R1+0xb8] ;  /* 0x0000b80001127983 */ /* 0x000ea40000300800 */
[----:B------:R-:W2:Y:S02]  /*63590*/  LDL.LU R19, [R1+0xbc] ;  /* 0x0000bc0001137983 */ /* 0x000ea40000300800 */
[----:B------:R-:W-:Y:S01]  /*635a0*/  STL [R1+0x4628], R3 ;  /* 0x0046280301007387 */ /* 0x000fe20000100800 */
[----:B------:R1:W-:Y:S01]  /*635b0*/  STL [R1+0x46f8], R27 ;  /* 0x0046f81b01007387 */ /* 0x0003e20000100800 */
[----:B------:R-:W3:Y:S02]  /*635c0*/  LDL.LU R24, [R1] ;  /* 0x0000000001187983 */ /* 0x000ee40000300800 */
[----:B------:R-:W3:Y:S02]  /*635d0*/  LDL.LU R25, [R1+0x4] ;  /* 0x0000040001197983 */ /* 0x000ee40000300800 */
[----:B------:R-:W3:Y:S01]  /*635e0*/  LDL.LU R26, [R1+0x8] ;  /* 0x00000800011a7983 */ /* 0x000ee20000300800 */
[----:B-1----:R-:W3:Y:S01]  /*635f0*/  LDL.LU R27, [R1+0xc] ;  /* 0x00000c00011b7983 */ /* 0x002ee20000300800 */
[----:B0-----:R-:W-:Y:S02]  /*63600*/  STL.64 [R1+0x45f8], R6 ;  /* 0x0045f80601007387 */ /* 0x001fe40000100a00 */
[----:B------:R0:W-:Y:S02]  /*63610*/  STL.64 [R1+0x45f0], R4 ;  /* 0x0045f00401007387 */ /* 0x0001e40000100a00 */
[----:B0-----:R-:W-:-:S02]  /*63620*/  MOV R4, R28 ;  /* 0x0000001c00047202 */ /* 0x001fc40000000f00 */
[----:B------:R-:W-:Y:S01]  /*63630*/  MOV R5, R29 ;  /* 0x0000001d00057202 */ /* 0x000fe20000000f00 */
[----:B------:R-:W4:Y:S01]  /*63640*/  LDL.LU R28, [R1+0x4734] ;  /* 0x00473400011c7983 */ /* 0x000f220000300800 */
[----:B------:R-:W2:Y:S02]  /*63650*/  LDL.LU R29, [R1+0x4730] ;  /* 0x00473000011d7983 */ /* 0x000ea40000300800 */
[----:B------:R-:W2:Y:S02]  /*63660*/  LDL R6, [R1+0x28] ;  /* 0x0000280001067983 */ /* 0x000ea40000100800 */
[----:B------:R-:W2:Y:S01]  /*63670*/  LDL R7, [R1+0x2c] ;  /* 0x00002c0001077983 */ /* 0x000ea20000100800 */
[----:B------:R-:W2:Y:S01]  /*63680*/  LDL.LU.64 R22, [R1+0x4728] ;  /* 0x0047280001167983 */ /* 0x000ea20000300a00 */
[----:B------:R-:W-:Y:S02]  /*63690*/  STL.64 [R1+0x2e0], R12 ;  /* 0x0002e00c01007387 */ /* 0x000fe40000100a00 */
[----:B------:R0:W-:Y:S02]  /*636a0*/  STL.64 [R1+0x2e8], R14 ;  /* 0x0002e80e01007387 */ /* 0x0001e40000100a00 */
[----:B0-----:R-:W2:Y:S01]  /*636b0*/  LDL.LU.64 R14, [R1+0x4720] ;  /* 0x00472000010e7983 */ /* 0x001ea20000300a00 */
[----:B------:R-:W2:Y:S02]  /*636c0*/  LDL.LU.64 R12, [R1+0x4718] ;  /* 0x00471800010c7983 */ /* 0x000ea40000300a00 */
[----:B--2---:R-:W-:Y:S01]  /*636d0*/  HMMA.16816.F32 R8, R8, R4, R12 ;  /* 0x000000040808723c */ /* 0x004fe2000000180c */
[----:B------:R-:W2:Y:S01]  /*636e0*/  LDL.LU.64 R14, [R1+0x4710] ;  /* 0x00471000010e7983 */ /* 0x000ea20000300a00 */
[----:B------:R-:W2:Y:S11]  /*636f0*/  LDL.LU.64 R12, [R1+0x4708] ;  /* 0x00470800010c7983 */ /* 0x000eb60000300a00 */
[----:B------:R-:W-:Y:S10]  /*63700*/  @!UPT UIADD3 URZ, URZ, URZ, URZ ;  /* 0x0000003f3f3ff290 */ /* 0x000ff4000fffe03f */
[----:B------:R-:W-:Y:S01]  /*63710*/  STL.64 [R1+0x180], R8 ;  /* 0x0001800801007387 */ /* 0x000fe20000100a00 */
[----:B------:R0:W-:Y:S03]  /*63720*/  STL.64 [R1+0x188], R10 ;  /* 0x0001880a01007387 */ /* 0x0001e60000100a00 */
[----:B0-----:R-:W3:Y:S04]  /*63730*/  LDL R10, [R1+0x38] ;  /* 0x00003800010a7983 */ /* 0x001ee80000100800 */
[----:B------:R-:W3:Y:S01]  /*63740*/  LDL R11, [R1+0x3c] ;  /* 0x00003c00010b7983 */ /* 0x000ee20000100800 */
[C---:B--2---:R-:W-:Y:S11]  /*63750*/  HMMA.16816.F32 R16, R12.reuse, R22, R16 ;  /* 0x000000160c10723c */ /* 0x044ff60000001810 */
[----:B------:R-:W-:Y:S11]  /*63760*/  @!UPT UIADD3 URZ, URZ, URZ, URZ ;  /* 0x0000003f3f3ff290 */ /* 0x000ff6000fffe03f */
[----:B------:R-:W-:Y:S01]  /*63770*/  @!UPT UIADD3 URZ, URZ, URZ, URZ ;  /* 0x0000003f3f3ff290 */ /* 0x000fe2000fffe03f */
[----:B------:R-:W-:Y:S01]  /*63780*/  STL.64 [R1+0x1a0], R16 ;  /* 0x0001a01001007387 */ /* 0x000fe20000100a00 */
[----:B------:R0:W-:Y:S03]  /*63790*/  STL.64 [R1+0x1a8], R18 ;  /* 0x0001a81201007387 */ /* 0x0001e60000100a00 */
[----:B0-----:R-:W3:Y:S01]  /*637a0*/  LDL.LU.64 R18, [R1+0x4700] ;  /* 0x0047000001127983 */ /* 0x001ee20000300a00 */
[----:B------:R-:W2:Y:S01]  /*637b0*/  LDL.LU R17, [R1+0x46fc] ;  /* 0x0046fc0001117983 */ /* 0x000ea20000300800 */
[----:B---3--:R-:W-:Y:S11]  /*637c0*/  HMMA.16816.F32 R24, R12, R18, R24 ;  /* 0x000000120c18723c */ /* 0x008ff60000001818 */
[----:B------:R-:W-:Y:S11]  /*637d0*/  @!UPT UIADD3 URZ, URZ, URZ, URZ ;  /* 0x0000003f3f3ff290 */ /* 0x000ff6000fffe03f */
[----:B------:R-:W-:Y:S01]  /*637e0*/  @!UPT UIADD3 URZ, URZ, URZ, URZ ;  /* 0x0000003f3f3ff290 */ /* 0x000fe2000fffe03f */
[----:B------:R-:W-:Y:S01]  /*637f0*/  STL.64 [R1+0x280], R24 ;  /* 0x0002801801007387 */ /* 0x000fe20000100a00 */
[----:B------:R0:W-:Y:S03]  /*63800*/  STL.64 [R1+0x288], R26 ;  /* 0x0002881a01007387 */ /* 0x0001e60000100a00 */
[----:B0-----:R-:W3:Y:S01]  /*63810*/  LDL.LU R27, [R1+0x46f8] ;  /* 0x0046f800011b7983 */ /* 0x001ee20000300800 */
[----:B------:R-:W-:Y:S02]  /*63820*/  STL.64 [R1+0x46c0], R18 ;  /* 0x0046c01201007387 */ /* 0x000fe40000100a00 */
[----:B--2---:R0:W-:Y:S02]  /*63830*/  STL [R1+0x46b8], R17 ;  /* 0x0046b81101007387 */ /* 0x0041e40000100800 */
[----:B------:R-:W2:Y:S01]  /*63840*/  LDL.LU R16, [R1+0x90] ;  /* 0x0000900001107983 */ /* 0x000ea20000300800 */
[----:B0-----:R-:W2:Y:S01]  /*63850*/  LDL.LU R17, [R1+0x94] ;  /* 0x0000940001117983 */ /* 0x001ea20000300800 */
[----:B------:R-:W2:Y:S02]  /*63860*/  LDL.LU R18, [R1+0x98] ;  /* 0x0000980001127983 */ /* 0x000ea40000300800 */
[----:B------:R-:W2:Y:S01]  /*63870*/  LDL.LU R19, [R1+0x9c] ;  /* 0x00009c0001137983 */ /* 0x000ea20000300800 */
[----:B---3--:R-:W0:Y:S04]  /*63880*/  LDSM.16.MT88.4 R24, [R27+0x1b080] ;  /* 0x01b080001b18783b */ /* 0x008e280000004200 */
[----:B0-----:R-:W-:Y:S01]  /*63890*/  STL.64 [R1], R24 ;  /* 0x0000001801007387 */ /* 0x001fe20000100a00 */
[----:B------:R0:W-:Y:S01]  /*638a0*/  STL [R1+0x8], R26 ;  /* 0x0000081a01007387 */ /* 0x0001e20000100800 */
[----:B------:R-:W-:-:S02]  /*638b0*/  MOV R3, R27 ;  /* 0x0000001b00037202 */ /* 0x000fc40000000f00 */
        /* <DEDUP_REMOVED lines=14> */
[----:B------:R0:W-:Y:S03]  /*639a0*/  STL.64 [R1+0x268], R14 ;  /* 0x0002680e01007387 */ /* 0x0001e60000100a00 */
[----:B0-----:R-:W3:Y:S04]  /*639b0*/  LDL R15, [R1+0x1700] ;  /* 0x00170000010f7983 */ /* 0x001ee80000100800 */
[----:B---3--:R0:W-:Y:S01]  /*639c0*/  STL [R1+0x4660], R15 ;  /* 0x0046600f01007387 */ /* 0x0081e20000100800 */
[----:B------:R-:W3:Y:S02]  /*639d0*/  LDL.LU R12, [R1+0xe0] ;  /* 0x0000e000010c7983 */ /* 0x000ee40000300800 */
[----:B------:R-:W3:Y:S02]  /*639e0*/  LDL.LU R13, [R1+0xe4] ;  /* 0x0000e400010d7983 */ /* 0x000ee40000300800 */
[----:B------:R-:W3:Y:S01]  /*639f0*/  LDL.LU R14, [R1+0xe8] ;  /* 0x0000e800010e7983 */ /* 0x000ee20000300800 */
[----:B0-----:R-:W3:Y:S01]  /*63a00*/  LDL.LU R15, [R1+0xec] ;  /* 0x0000ec00010f7983 */ /* 0x001ee20000300800 */
[C---:B--2---:R-:W-:Y:S01]  /*63a10*/  HMMA.16816.F32 R16, R24.reuse, R22, R16 ;  /* 0x000000161810723c */ /* 0x044fe20000001810 */
[----:B------:R-:W-:Y:S01]  /*63a20*/  IMAD.MOV.U32 R5, RZ, RZ, R22 ;  /* 0x000000ffff057224 */ /* 0x000fe200078e0016 */
[----:B------:R-:W-:Y:S01]  /*63a30*/  MOV R4, R23 ;  /* 0x0000001700047202 */ /* 0x000fe20000000f00 */
[----:B---3--:R-:W-:Y:S01]  /*63a40*/  STL.64 [R1+0x4670], R14 ;  /* 0x0046700e01007387 */ /* 0x008fe20000100a00 */
[----:B------:R0:W-:Y:S03]  /*63a50*/  STL.64 [R1+0x4668], R12 ;  /* 0x0046680c01007387 */ /* 0x0001e60000100a00 */
[----:B0-----:R-:W2:Y:S01]  /*63a60*/  LDL.LU R12, [R1+0x60] ;  /* 0x00006000010c7983 */ /* 0x001ea20000300800 */
[----:B------:R-:W2:Y:S02]  /*63a70*/  LDL.LU R13, [R1+0x64] ;  /* 0x00006400010d7983 */ /* 0x000ea40000300800 */
[----:B------:R-:W2:Y:S02]  /*63a80*/  LDL.LU R14, [R1+0x68] ;  /* 0x00006800010e7983 */ /* 0x000ea40000300800 */
[----:B------:R-:W2:Y:S11]  /*63a90*/  LDL.LU R15, [R1+0x6c] ;  /* 0x00006c00010f7983 */ /* 0x000eb60000300800 */
[----:B------:R-:W-:Y:S01]  /*63aa0*/  STL.64 [R1+0x130], R16 ;  /* 0x0001301001007387 */ /* 0x000fe20000100a00 */
[----:B------:R0:W-:Y:S03]  /*63ab0*/  STL.64 [R1+0x138], R18 ;  /* 0x0001381201007387 */ /* 0x0001e60000100a00 */
[----:B0-----:R-:W3:Y:S01]  /*63ac0*/  LDL.LU.64 R18, [R1+0x46c0] ;  /* 0x0046c00001127983 */ /* 0x001ee20000300a00 */
[----:B------:R-:W2:Y:S02]  /*63ad0*/  LDL.LU R17, [R1+0x46b8] ;  /* 0x0046b80001117983 */ /* 0x000ea40000300800 */
        /* <DEDUP_REMOVED lines=23> */
[----:B------:R-:W-:-:S07]  /*63c50*/  MOV R27, R4 ;  /* 0x00000004001b7202 */ /* 0x000fce0000000f00 */
[C---:B--2---:R-:W-:Y:S01]  /*63c60*/  HMMA.16816.F32 R24, R20.reuse, R26, R12 ;  /* 0x0000001a1418723c */ /* 0x044fe2000000180c */
[----:B------:R-:W2:Y:S01]  /*63c70*/  LDL.LU.64 R14, [R1+0x4670] ;  /* 0x00467000010e7983 */ /* 0x000ea20000300a00 */
[----:B------:R-:W2:Y:S11]  /*63c80*/  LDL.LU.64 R12, [R1+0x4668] ;  /* 0x00466800010c7983 */ /* 0x000eb60000300a00 */
[----:B------:R-:W-:Y:S10]  /*63c90*/  @!UPT UIADD3 URZ, URZ, URZ, URZ ;  /* 0x0000003f3f3ff290 */ /* 0x000ff4000fffe03f */
[----:B------:R-:W-:Y:S01]  /*63ca0*/  STL.64 [R1+0x90], R24 ;  /* 0x0000901801007387 */ /* 0x000fe20000100a00 */
[----:B------:R0:W-:Y:S02]  /*63cb0*/  STL.64 [R1+0x98], R26 ;  /* 0x0000981a01007387 */ /* 0x0001e40000100a00 */
[----:B0-----:R-:W-:Y:S01]  /*63cc0*/  IMAD.MOV.U32 R27, RZ, RZ, R17 ;  /* 0x000000ffff1b7224 */ /* 0x001fe200078e0011 */
[C---:B--2---:R-:W-:Y:S11]  /*63cd0*/  HMMA.16816.F32 R12, R20.reuse, R18, R12 ;  /* 0x00000012140c723c */ /* 0x044ff6000000180c */
[----:B------:R-:W-:Y:S11]  /*63ce0*/  @!UPT UIADD3 URZ, URZ, URZ, URZ ;  /* 0x0000003f3f3ff290 */ /* 0x000ff6000fffe03f */
[----:B------:R-:W-:Y:S01]  /*63cf0*/  @!UPT UIADD3 URZ, URZ, URZ, URZ ;  /* 0x0000003f3f3ff290 */ /* 0x000fe2000fffe03f */
[----:B------:R0:W-:Y:S01]  /*63d00*/  STL.64 [R1+0x70], R12 ;  /* 0x0000700c01007387 */ /* 0x0001e20000100a00 */
[----:B------:R1:W-:Y:S01]  /*63d10*/  STL.64 [R1+0x78], R14 ;  /* 0x0000780e01007387 */ /* 0x0003e20000100a00 */
[----:B0-----:R-:W-:Y:S02]  /*63d20*/  MOV R13, R18 ;  /* 0x00000012000d7202 */ /* 0x001fe40000000f00 */
[----:B-1----:R-:W2:Y:S01]  /*63d30*/  LDL.LU R15, [R1+0x4660] ;  /* 0x00466000010f7983 */ /* 0x002ea20000300800 */
[----:B------:R-:W-:Y:S02]  /*63d40*/  MOV R12, R19 ;  /* 0x00000013000c7202 */ /* 0x000fe40000000f00 */
[----:B------:R-:W3:Y:S02]  /*63d50*/  LDL.LU.64 R18, [R1+0x4658] ;  /* 0x0046580001127983 */ /* 0x000ee40000300a00 */
[----:B------:R-:W3:Y:S02]  /*63d60*/  LDL.LU.64 R16, [R1+0x4650] ;  /* 0x0046500001107983 */ /* 0x000ee40000300a00 */
[C---:B---3--:R-:W-:Y:S01]  /*63d70*/  HMMA.16816.F32 R8, R20.reuse, R10, R16 ;  /* 0x0000000a1408723c */ /* 0x048fe20000001810 */
[----:B------:R-:W3:Y:S01]  /*63d80*/  LDL.LU.64 R18, [R1+0x4648] ;  /* 0x0046480001127983 */ /* 0x000ee20000300a00 */
[----:B------:R-:W3:Y:S11]  /*63d90*/  LDL.LU.64 R16, [R1+0x4640] ;  /* 0x0046400001107983 */ /* 0x000ef60000300a00 */
[----:B------:R-:W-:Y:S10]  /*63da0*/  @!UPT UIADD3 URZ, URZ, URZ, URZ ;  /* 0x0000003f3f3ff290 */ /* 0x000ff4000fffe03f */
[----:B------:R0:W-:Y:S01]  /*63db0*/  STL.64 [R1+0x60], R8 ;  /* 0x0000600801007387 */ /* 0x0001e20000100a00 */
[----:B------:R1:W-:Y:S01]  /*63dc0*/  STL.64 [R1+0x68], R10 ;  /* 0x0000680a01007387 */ /* 0x0003e20000100a00 */
[----:B0-----:R-:W-:Y:S01]  /*63dd0*/  MOV R8, R29 ;  /* 0x0000001d00087202 */ /* 0x001fe20000000f00 */
[----:B----4-:R-:W-:Y:S01]  /*63de0*/  IMAD.MOV.U32 R9, RZ, RZ, R28 ;  /* 0x000000ffff097224 */ /* 0x010fe200078e001c */
[----:B-1----:R-:W-:Y:S02]  /*63df0*/  MOV R10, R2 ;  /* 0x00000002000a7202 */ /* 0x002fe40000000f00 */
[----:B------:R-:W-:Y:S01]  /*63e00*/  MOV R11, R0 ;  /* 0x00000000000b7202 */ /* 0x000fe20000000f00 */
[----:B---3--:R-:W-:Y:S01]  /*63e10*/  HMMA.16816.F32 R4, R20, R6, R16 ;  /* 0x000000061404723c */ /* 0x008fe20000001810 */
[----:B------:R-:W3:Y:S01]  /*63e20*/  LDL.LU.64 R18, [R1+0x4638] ;  /* 0x0046380001127983 */ /* 0x000ee20000300a00 */
[----:B------:R-:W3:Y:S11]  /*63e30*/  LDL.LU.64 R16, [R1+0x4630] ;  /* 0x0046300001107983 */ /* 0x000ef60000300a00 */
[----:B------:R-:W-:Y:S11]  /*63e40*/  @!UPT UIADD3 URZ, URZ, URZ, URZ ;  /* 0x0000003f3f3ff290 */ /* 0x000ff6000fffe03f */
[----:B------:R-:W-:Y:S01]  /*63e50*/  MOV R29, R4 ;  /* 0x00000004001d7202 */ /* 0x000fe20000000f00 */
[----:B------:R-:W-:Y:S01]  /*63e60*/  IMAD.MOV.U32 R28, RZ, RZ, R5 ;  /* 0x000000ffff1c7224 */ /* 0x000fe200078e0005 */
[----:B------:R-:W4:Y:S01]  /*63e70*/  LDL.LU R4, [R1+0x1b0] ;  /* 0x0001b00001047983 */ /* 0x000f220000300800 */
[----:B------:R-:W-:Y:S01]  /*63e80*/  MOV R2, R6 ;  /* 0x0000000600027202 */ /* 0x000fe20000000f00 */
[----:B------:R-:W4:Y:S01]  /*63e90*/  LDL.LU R5, [R1+0x1b4] ;  /* 0x0001b40001057983 */ /* 0x000f220000300800 */
[----:B------:R-:W-:Y:S01]  /*63ea0*/  MOV R0, R7 ;  /* 0x0000000700007202 */ /* 0x000fe20000000f00 */
[----:B------:R-:W2:Y:S01]  /*63eb0*/  LDL.LU R6, [R1+0x1b8] ;  /* 0x0001b80001067983 */ /* 0x000ea20000300800 */
[----:B------:R-:W2:Y:S03]  /*63ec0*/  LDL.LU R7, [R1+0x1bc] ;  /* 0x0001bc0001077983 */ /* 0x000ea60000300800 */
[----:B--2---:R-:W-:Y:S01]  /*63ed0*/  STL.64 [R1+0x4608], R6 ;  /* 0x0046080601007387 */ /* 0x004fe20000100a00 */
[----:B----4-:R0:W-:Y:S03]  /*63ee0*/  STL.64 [R1+0x4600], R4 ;  /* 0x0046000401007387 */ /* 0x0101e60000100a00 */
[----:B0-----:R-:W2:Y:S01]  /*63ef0*/  LDL.LU R4, [R1+0x1c0] ;  /* 0x0001c00001047983 */ /* 0x001ea20000300800 */
[----:B------:R-:W2:Y:S02]  /*63f00*/  LDL.LU R5, [R1+0x1c4] ;  /* 0x0001c40001057983 */ /* 0x000ea40000300800 */
[----:B------:R-:W4:Y:S02]  /*63f10*/  LDL.LU R6, [R1+0x1c8] ;  /* 0x0001c80001067983 */ /* 0x000f240000300800 */
[----:B------:R-:W4:Y:S02]  /*63f20*/  LDL.LU R7, [R1+0x1cc] ;  /* 0x0001cc0001077983 */ /* 0x000f240000300800 */
[----:B----4-:R-:W-:Y:S01]  /*63f30*/  STL.64 [R1+0x4618], R6 ;  /* 0x0046180601007387 */ /* 0x010fe20000100a00 */
[----:B--2---:R-:W-:Y:S02]  /*63f40*/  STL.64 [R1+0x4610], R4 ;  /* 0x0046100401007387 */ /* 0x004fe40000100a00 */
[----:B------:R-:W3:Y:S02]  /*63f50*/  LDL.LU.64 R22, [R1+0x48] ;  /* 0x0000480001167983 */ /* 0x000ee40000300a00 */
[----:B------:R-:W2:Y:S02]  /*63f60*/  LDL R26, [R1+0xe10] ;  /* 0x000e1000011a7983 */ /* 0x000ea40000100800 */
[----:B--2---:R0:W-:Y:S04]  /*63f70*/  STL.64 [R1+0x45b0], R26 ;  /* 0x0045b01a01007387 */ /* 0x0041e80000100a00 */
[----:B0-----:R-:W2:Y:S01]  /*63f80*/  LDL.LU.64 R26, [R1+0x28] ;  /* 0x00002800011a7983 */ /* 0x001ea20000300a00 */
[----:B---3--:R-:W-:Y:S01]  /*63f90*/  HMMA.16816.F32 R8, R16, R22, R8 ;  /* 0x000000161008723c */ /* 0x008fe20000001808 */
[----:B------:R-:W-:Y:S01]  /*63fa0*/  IMAD.MOV.U32 R7, RZ, RZ, R12 ;  /* 0x000000ffff077224 */ /* 0x000fe200078e000c */
[----:B------:R-:W-:Y:S01]  /*63fb0*/  MOV R6, R13 ;  /* 0x0000000d00067202 */ /* 0x000fe20000000f00 */
[----:B--2---:R0:W-:Y:S01]  /*63fc0*/  STL.64 [R1+0x4620], R26 ;  /* 0x0046201a01007387 */ /* 0x0041e20000100a00 */
[----:B------:R-:W2:Y:S02]  /*63fd0*/  LDL.LU R24, [R1+0x170] ;  /* 0x0001700001187983 */ /* 0x000ea40000300800 */
[----:B------:R-:W2:Y:S01]  /*63fe0*/  LDL.LU R25, [R1+0x174] ;  /* 0x0001740001197983 */ /* 0x000ea20000300800 */
[----:B0-----:R-:W2:Y:S01]  /*63ff0*/  LDL.LU R26, [R1+0x178] ;  /* 0x00017800011a7983 */ /* 0x001ea20000300800 */
[----:B------:R-:W2:Y:S02]  /*64000*/  LDL.LU R27, [R1+0x17c] ;  /* 0x00017c00011b7983 */ /* 0x000ea40000300800 */
[----:B------:R-:W-:Y:S02]  /*64010*/  STL [R1+0x45a4], R28 ;  /* 0x0045a41c01007387 */ /* 0x000fe40000100800 */
[----:B------:R-:W-:Y:S11]  /*64020*/  STL [R1+0x45a0], R29 ;  /* 0x0045a01d01007387 */ /* 0x000ff60000100800 */
[----:B------:R-:W-:Y:S01]  /*64030*/  STL.64 [R1+0x110], R8 ;  /* 0x0001100801007387 */ /* 0x000fe20000100a00 */
[----:B------:R-:W-:Y:S02]  /*64040*/  STL.64 [R1+0x118], R10 ;  /* 0x0001180a01007387 */ /* 0x000fe40000100a00 */
[----:B------:R-:W0:Y:S04]  /*64050*/  LDSM.16.MT88.4 R8, [R15+0x1b000] ;  /* 0x01b000000f08783b */ /* 0x000e280000004200 */
[----:B------:R1:W-:Y:S01]  /*64060*/  STL [R1+0x45e8], R15 ;  /* 0x0045e80f01007387 */ /* 0x0003e20000100800 */
[----:B------:R-:W3:Y:S01]  /*64070*/  LDL.LU R12, [R1+0x1d0] ;  /* 0x0001d000010c7983 */ /* 0x000ee20000300800 */
[----:B------:R-:W3:Y:S02]  /*64080*/  LDL.LU R13, [R1+0x1d4] ;  /* 0x0001d400010d7983 */ /* 0x000ee40000300800 */
[----:B------:R-:W3:Y:S01]  /*64090*/  LDL.LU R14, [R1+0x1d8] ;  /* 0x0001d800010e7983 */ /* 0x000ee20000300800 */
[----:B-1----:R-:W3:Y:S04]  /*640a0*/  LDL.LU R15, [R1+0x1dc] ;  /* 0x0001dc00010f7983 */ /* 0x002ee80000300800 */
[----:B0-----:R-:W-:Y:S01]  /*640b0*/  STL.64 [R1+0x4578], R10 ;  /* 0x0045780a01007387 */ /* 0x001fe20000100a00 */
[----:B------:R0:W-:Y:S03]  /*640c0*/  STL.64 [R1+0x4570], R8 ;  /* 0x0045700801007387 */ /* 0x0001e60000100a00 */
[----:B0-----:R-:W4:Y:S01]  /*640d0*/  LDL.LU R8, [R1] ;  /* 0x0000000001087983 */ /* 0x001f220000300800 */
[----:B------:R-:W4:Y:S02]  /*640e0*/  LDL.LU R9, [R1+0x4] ;  /* 0x0000040001097983 */ /* 0x000f240000300800 */
[----:B------:R-:W2:Y:S01]  /*640f0*/  LDL.LU R10, [R1+0x8] ;  /* 0x00000800010a7983 */ /* 0x000ea20000300800 */
[----:B------:R-:W-:-:S02]  /*64100*/  MOV R11, R3 ;  /* 0x00000003000b7202 */ /* 0x000fc40000000f00 */
[----:B------:R-:W3:Y:S04]  /*64110*/  LDL.LU R3, [R1+0x4628] ;  /* 0x0046280001037983 */ /* 0x000ee80000300800 */
[----:B--2---:R-:W-:Y:S01]  /*64120*/  STL.64 [R1+0x45c0], R10 ;  /* 0x0045c00a01007387 */ /* 0x004fe20000100a00 */
[----:B----4-:R0:W-:Y:S03]  /*64130*/  STL.64 [R1+0x45b8], R8 ;  /* 0x0045b80801007387 */ /* 0x0101e60000100a00 */
[----:B0-----:R-:W2:Y:S01]  /*64140*/  LDL.LU R8, [R1+0x210] ;  /* 0x0002100001087983 */ /* 0x001ea20000300800 */
[----:B------:R-:W2:Y:S02]  /*64150*/  LDL.LU R9, [R1+0x214] ;  /* 0x0002140001097983 */ /* 0x000ea40000300800 */
[----:B------:R-:W4:Y:S02]  /*64160*/  LDL.LU R10, [R1+0x218] ;  /* 0x00021800010a7983 */ /* 0x000f240000300800 */
[----:B------:R-:W4:Y:S01]  /*64170*/  LDL.LU R11, [R1+0x21c] ;  /* 0x00021c00010b7983 */ /* 0x000f220000300800 */
[C---:B------:R-:W-:Y:S01]  /*64180*/  HMMA.16816.F32 R4, R16.reuse, R6, R24 ;  /* 0x000000061004723c */ /* 0x040fe20000001818 */
[----:B----4-:R0:W-:Y:S01]  /*64190*/  STL.64 [R1+0x45d0], R10 ;  /* 0x0045d00a01007387 */ /* 0x0101e20000100a00 */
[----:B--2---:R-:W-:Y:S03]  /*641a0*/  STL.64 [R1+0x45c8], R8 ;  /* 0x0045c80801007387 */ /* 0x004fe60000100a00 */
[----:B0-----:R-:W2:Y:S01]  /*641b0*/  LDL.LU.64 R10, [R1+0x38] ;  /* 0x00003800010a7983 */ /* 0x001ea20000300a00 */
[----:B------:R-:W4:Y:S11]  /*641c0*/  LDL.LU.64 R26, [R1+0x4620] ;  /* 0x00462000011a7983 */ /* 0x000f360000300a00 */
[----:B------:R-:W-:Y:S06]  /*641d0*/  @!UPT UIADD3 URZ, URZ, URZ, URZ ;  /* 0x0000003f3f3ff290 */ /* 0x000fec000fffe03f */
        /* <DEDUP_REMOVED lines=18> */
[----:B------:R-:W3:Y:S02]  /*64300*/  LDL.LU.64 R4, [R1+0x45f0] ;  /* 0x0045f00001047983 */ /* 0x000ee40000300a00 */
[----:B------:R0:W-:Y:S02]  /*64310*/  STL.64 [R1+0x45d8], R26 ;  /* 0x0045d81a01007387 */ /* 0x0001e40000100a00 */
[----:B------:R-:W4:Y:S11]  /*64320*/  LDL.LU R24, [R1+0x230] ;  /* 0x0002300001187983 */ /* 0x000f360000300800 */
[----:B------:R-:W-:Y:S05]  /*64330*/  @!UPT UIADD3 URZ, URZ, URZ, URZ ;  /* 0x0000003f3f3ff290 */ /* 0x000fea000fffe03f */
[----:B------:R-:W-:Y:S01]  /*64340*/  STL.64 [R1+0x100], R16 ;  /* 0x0001001001007387 */ /* 0x000fe20000100a00 */
[----:B------:R1:W-:Y:S02]  /*64350*/  STL.64 [R1+0x108], R18 ;  /* 0x0001081201007387 */ /* 0x0003e40000100a00 */
[----:B------:R-:W4:Y:S02]  /*64360*/  LDL.LU R25, [R1+0x234] ;  /* 0x0002340001197983 */ /* 0x000f240000300800 */
[----:B0-----:R-:W4:Y:S01]  /*64370*/  LDL.LU R26, [R1+0x238] ;  /* 0x00023800011a7983 */ /* 0x001f220000300800 */
[----:B------:R-:W4:Y:S04]  /*64380*/  LDL.LU R27, [R1+0x23c] ;  /* 0x00023c00011b7983 */ /* 0x000f280000300800 */
[----:B-1----:R-:W2:Y:S01]  /*64390*/  LDL.LU.64 R18, [R1+0x18] ;  /* 0x0000180001127983 */ /* 0x002ea20000300a00 */
[C---:B---3--:R-:W-:Y:S11]  /*643a0*/  HMMA.16816.F32 R12, R4.reuse, R22, R12 ;  /* 0x00000016040c723c */ /* 0x048ff6000000180c */
[----:B------:R-:W-:Y:S11]  /*643b0*/  @!UPT UIADD3 URZ, URZ, URZ, URZ ;  /* 0x0000003f3f3ff290 */ /* 0x000ff6000fffe03f */
[----:B------:R-:W-:Y:S01]  /*643c0*/  @!UPT UIADD3 URZ, URZ, URZ, URZ ;  /* 0x0000003f3f3ff290 */ /* 0x000fe2000fffe03f */
[----:B------:R-:W-:Y:S01]  /*643d0*/  STL.64 [R1+0x120], R12 ;  /* 0x0001200c01007387 */ /* 0x000fe20000100a00 */
[----:B------:R0:W-:Y:S03]  /*643e0*/  STL.64 [R1+0x128], R14 ;  /* 0x0001280e01007387 */ /* 0x0001e60000100a00 */
[----:B0-----:R-:W3:Y:S01]  /*643f0*/  LDL.LU R15, [R1+0x45e8] ;  /* 0x0045e800010f7983 */ /* 0x001ee20000300800 */
[C---:B--2---:R-:W-:Y:S03]  /*64400*/  HMMA.16816.F32 R8, R4.reuse, R18, R8 ;  /* 0x000000120408723c */ /* 0x044fe60000001808 */
[----:B---3--:R-:W0:Y:S04]  /*64410*/  LDSM.16.MT88.4 R12, [R15+0x1b080] ;  /* 0x01b080000f0c783b */ /* 0x008e280000004200 */
[----:B0-----:R-:W-:Y:S01]  /*64420*/  STL.64 [R1+0x4538], R14 ;  /* 0x0045380e01007387 */ /* 0x001fe20000100a00 */
[----:B------:R0:W-:Y:S03]  /*64430*/  STL.64 [R1+0x4530], R12 ;  /* 0x0045300c01007387 */ /* 0x0001e60000100a00 */
[----:B0-----:R-:W2:Y:S01]  /*64440*/  LDL.LU R12, [R1+0x200] ;  /* 0x00020000010c7983 */ /* 0x001ea20000300800 */
[----:B------:R-:W2:Y:S02]  /*64450*/  LDL.LU R13, [R1+0x204] ;  /* 0x00020400010d7983 */ /* 0x000ea40000300800 */
[----:B------:R-:W2:Y:S02]  /*64460*/  LDL.LU R14, [R1+0x208] ;  /* 0x00020800010e7983 */ /* 0x000ea40000300800 */
[----:B------:R-:W2:Y:S07]  /*64470*/  LDL.LU R15, [R1+0x20c] ;  /* 0x00020c00010f7983 */ /* 0x000eae0000300800 */
[----:B------:R-:W-:Y:S01]  /*64480*/  STL.64 [R1+0x160], R8 ;  /* 0x0001600801007387 */ /* 0x000fe20000100a00 */
[----:B------:R0:W-:Y:S03]  /*64490*/  STL.64 [R1+0x168], R10 ;  /* 0x0001680a01007387 */ /* 0x0001e60000100a00 */
[----:B0-----:R-:W4:Y:S02]  /*644a0*/  LDL.LU.64 R10, [R1+0x45e0] ;  /* 0x0045e000010a7983 */ /* 0x001f240000300a00 */
[----:B----4-:R-:W-:Y:S01]  /*644b0*/  HMMA.16816.F32 R24, R4, R10, R24 ;  /* 0x0000000a0418723c */ /* 0x010fe20000001818 */
[----:B------:R-:W-:-:S02]  /*644c0*/  MOV R17, R10 ;  /* 0x0000000a00117202 */ /* 0x000fc40000000f00 */
[----:B------:R-:W-:Y:S11]  /*644d0*/  MOV R16, R11 ;  /* 0x0000000b00107202 */ /* 0x000ff60000000f00 */
[----:B------:R-:W-:Y:S09]  /*644e0*/  @!UPT UIADD3 URZ, URZ, URZ, URZ ;  /* 0x0000003f3f3ff290 */ /* 0x000ff2000fffe03f */
[----:B------:R-:W-:Y:S01]  /*644f0*/  STL.64 [R1+0x170], R24 ;  /* 0x0001701801007387 */ /* 0x000fe20000100a00 */
[----:B------:R0:W-:Y:S03]  /*64500*/  STL.64 [R1+0x178], R26 ;  /* 0x0001781a01007387 */ /* 0x0001e60000100a00 */
[----:B0-----:R-:W3:Y:S01]  /*64510*/  LDL.LU.64 R26, [R1+0x45d8] ;  /* 0x0045d800011a7983 */ /* 0x001ee20000300a00 */
[----:B------:R-:W3:Y:S02]  /*64520*/  LDL.LU.64 R10, [R1+0x45d0] ;  /* 0x0045d000010a7983 */ /* 0x000ee40000300a00 */
[----:B------:R-:W3:Y:S02]  /*64530*/  LDL.LU.64 R8, [R1+0x45c8] ;  /* 0x0045c80001087983 */ /* 0x000ee40000300a00 */
[----:B---3--:R-:W-:Y:S01]  /*64540*/  HMMA.16816.F32 R4, R4, R26, R8 ;  /* 0x0000001a0404723c */ /* 0x008fe20000001808 */
[----:B------:R-:W2:Y:S01]  /*64550*/  LDL.LU.64 R10, [R1+0x45c0] ;  /* 0x0045c000010a7983 */ /* 0x000ea20000300a00 */
[----:B------:R-:W2:Y:S02]  /*64560*/  LDL.LU.64 R8, [R1+0x45b8] ;  /* 0x0045b80001087983 */ /* 0x000ea40000300a00 */
[----:B------:R-:W-:Y:S01]  /*64570*/  IMAD.MOV.U32 R21, RZ, RZ, R26 ;  /* 0x000000ffff157224 */ /* 0x000fe200078e001a */
[----:B------:R-:W-:Y:S11]  /*64580*/  MOV R20, R27 ;  /* 0x0000001b00147202 */ /* 0x000ff60000000f00 */
[----:B------:R-:W-:Y:S07]  /*64590*/  @!UPT UIADD3 URZ, URZ, URZ, URZ ;  /* 0x0000003f3f3ff290 */ /* 0x000fee000fffe03f */
[----:B------:R-:W-:Y:S01]  /*645a0*/  STL.64 [R1+0x190], R4 ;  /* 0x0001900401007387 */ /* 0x000fe20000100a00 */
[----:B------:R-:W-:Y:S02]  /*645b0*/  STL.64 [R1+0x198], R6 ;  /* 0x0001980601007387 */ /* 0x000fe40000100a00 */
[----:B------:R-:W3:Y:S02]  /*645c0*/  LDL.LU.64 R26, [R1+0x45b0] ;  /* 0x0045b000011a7983 */ /* 0x000ee40000300a00 */
[----:B------:R-:W-:Y:S01]  /*645d0*/  IMAD.MOV.U32 R28, RZ, RZ, R22 ;  /* 0x000000ffff1c7224 */ /* 0x000fe200078e0016 */
[----:B------:R-:W-:Y:S01]  /*645e0*/  MOV R29, R23 ;  /* 0x00000017001d7202 */ /* 0x000fe20000000f00 */
[----:B--2---:R-:W-:Y:S01]  /*645f0*/  HMMA.16816.F32 R12, R8, R22, R12 ;  /* 0x00000016080c723c */ /* 0x004fe2000000180c */
[----:B---3--:R-:W0:Y:S04]  /*64600*/  LDSM.16.MT88.4 R4, [R27+0x1c000] ;  /* 0x01c000001b04783b */ /* 0x008e280000004200 */
[----:B0-----:R0:W-:Y:S01]  /*64610*/  STL.64 [R1+0x44f8], R6 ;  /* 0x0044f80601007387 */ /* 0x0011e20000100a00 */
[----:B------:R-:W-:Y:S11]  /*64620*/  STL.64 [R1+0x44f0], R4 ;  /* 0x0044f00401007387 */ /* 0x000ff60000100a00 */
[----:B------:R-:W-:Y:S06]  /*64630*/  @!UPT UIADD3 URZ, URZ, URZ, URZ ;  /* 0x0000003f3f3ff290 */ /* 0x000fec000fffe03f */
[----:B------:R-:W-:Y:S02]  /*64640*/  STL.64 [R1+0x1f0], R12 ;  /* 0x0001f00c01007387 */ /* 0x000fe40000100a00 */
[----:B------:R-:W-:Y:S02]  /*64650*/  STL.64 [R1+0x1f8], R14 ;  /* 0x0001f80e01007387 */ /* 0x000fe40000100a00 */
[----:B------:R-:W1:Y:S01]  /*64660*/  LDSM.16.M88.4 R12, [R26+0x20380] ;  /* 0x020380001a0c783b */ /* 0x000e620000000200 */
[----:B0-----:R-:W-:Y:S02]  /*64670*/  MOV R6, R21 ;  /* 0x0000001500067202 */ /* 0x001fe40000000f00 */
[----:B------:R-:W-:Y:S02]  /*64680*/  MOV R7, R20 ;  /* 0x0000001400077202 */ /* 0x000fe40000000f00 */
[----:B------:R-:W0:Y:S04]  /*64690*/  LDSM.16.M88.4 R20, [R26+0x28380] ;  /* 0x028380001a14783b */ /* 0x000e280000000200 */
[----:B-1----:R-:W-:Y:S01]  /*646a0*/  STL.64 [R1+0x80], R12 ;  /* 0x0000800c01007387 */ /* 0x002fe20000100a00 */
[----:B------:R-:W-:Y:S02]  /*646b0*/  STL.64 [R1+0x88], R14 ;  /* 0x0000880e01007387 */ /* 0x000fe40000100a00 */
[----:B------:R-:W1:Y:S01]  /*646c0*/  LDSM.16.M88.4 R12, [R26+0x30380] ;  /* 0x030380001a0c783b */ /* 0x000e620000000200 */
[----:B0-----:R-:W-:Y:S03]  /*646d0*/  STL.64 [R1+0xd0], R20 ;  /* 0x0000d01401007387 */ /* 0x001fe60000100a00 */
[----:B------:R-:W-:Y:S02]  /*646e0*/  STL.64 [R1+0xd8], R22 ;  /* 0x0000d81601007387 */ /* 0x000fe40000100a00 */
[----:B------:R-:W0:Y:S01]  /*646f0*/  LDSM.16.MT88.4 R20, [R27+0x1c080] ;  /* 0x01c080001b14783b */ /* 0x000e220000004200 */
[----:B-1----:R-:W-:-:S02]  /*64700*/  MOV R5, R12 ;  /* 0x0000000c00057202 */ /* 0x002fc40000000f00 */
[----:B------:R-:W-:Y:S01]  /*64710*/  MOV R4, R13 ;  /* 0x0000000d00047202 */ /* 0x000fe20000000f00 */
[----:B------:R-:W-:Y:S01]  /*64720*/  STL.64 [R1+0xe0], R12 ;  /* 0x0000e00c01007387 */ /* 0x000fe20000100a00 */
[----:B------:R-:W-:Y:S02]  /*64730*/  STL.64 [R1+0xe8], R14 ;  /* 0x0000e80e01007387 */ /* 0x000fe40000100a00 */
[----:B------:R-:W-:Y:S01]  /*64740*/  STL.64 [R1+0x4598], R6 ;  /* 0x0045980601007387 */ /* 0x000fe20000100a00 */
[----:B------:R-:W-:Y:S02]  /*64750*/  STL.64 [R1+0x4590], R4 ;  /* 0x0045900401007387 */ /* 0x000fe40000100a00 */
[----:B------:R-:W1:Y:S02]  /*64760*/  LDSM.16.M88.4 R4, [R26+0x38380] ;  /* 0x038380001a04783b */ /* 0x000e640000000200 */
[----:B0-----:R0:W-:Y:S04]  /*64770*/  STL.64 [R1+0x44b8], R22 ;  /* 0x0044b81601007387 */ /* 0x0011e80000100a00 */
[----:B-1----:R-:W-:Y:S01]  /*64780*/  STL.64 [R1+0xb0], R4 ;  /* 0x0000b00401007387 */ /* 0x002fe20000100a00 */
[----:B------:R-:W-:Y:S02]  /*64790*/  STL.64 [R1+0xb8], R6 ;  /* 0x0000b80601007387 */ /* 0x000fe40000100a00 */
[----:B0-----:R-:W2:Y:S02]  /*647a0*/  LDL R22, [R1+0x1704] ;  /* 0x0017040001167983 */ /* 0x001ea40000100800 */
[----:B------:R-:W3:Y:S01]  /*647b0*/  LDL.LU R12, [R1+0x2b0] ;  /* 0x0002b000010c7983 */ /* 0x000ee20000300800 */
[----:B------:R-:W3:Y:S01]  /*647c0*/  LDL.LU R13, [R1+0x2b4] ;  /* 0x0002b400010d7983 */ /* 0x000ee20000300800 */
[----:B------:R-:W4:Y:S02]  /*647d0*/  LDL.LU R14, [R1+0x2b8] ;  /* 0x0002b800010e7983 */ /* 0x000f240000300800 */
[----:B------:R-:W4:Y:S02]  /*647e0*/  LDL.LU R15, [R1+0x2bc] ;  /* 0x0002bc00010f7983 */ /* 0x000f240000300800 */
[----:B------:R-:W-:Y:S01]  /*647f0*/  IMAD.MOV.U32 R23, RZ, RZ, R27 ;  /* 0x000000ffff177224 */ /* 0x000fe200078e001b */
[----:B----4-:R-:W-:Y:S01]  /*64800*/  STL.64 [R1+0x4548], R14 ;  /* 0x0045480e01007387 */ /* 0x010fe20000100a00 */
[----:B---3--:R0:W-:Y:S03]  /*64810*/  STL.64 [R1+0x4540], R12 ;  /* 0x0045400c01007387 */ /* 0x0081e60000100a00 */
        /* <DEDUP_REMOVED lines=31> */
[----:B------:R0:W-:Y:S01]  /*64a10*/  STL.64 [R1+0x44b0], R20 ;  /* 0x0044b01401007387 */ /* 0x0001e20000100a00 */
[----:B------:R1:W-:Y:S03]  /*64a20*/  STL.64 [R1+0x4510], R22 ;  /* 0x0045101601007387 */ /* 0x0003e60000100a00 */
[----:B0-----:R-:W3:Y:S01]  /*64a30*/  LDL.LU R20, [R1+0x290] ;  /* 0x0002900001147983 */ /* 0x001ee20000300800 */
[----:B------:R-:W3:Y:S01]  /*64a40*/  LDL.LU R21, [R1+0x294] ;  /* 0x0002940001157983 */ /* 0x000ee20000300800 */
[----:B-1----:R-:W-:-:S02]  /*64a50*/  MOV R22, R3 ;  /* 0x0000000300167202 */ /* 0x002fc40000000f00 */
[----:B------:R-:W4:Y:S01]  /*64a60*/  LDL.LU R3, [R1+0x45a8] ;  /* 0x0045a80001037983 */ /* 0x000f220000300800 */
[----:B------:R-:W2:Y:S03]  /*64a70*/  LDL.LU R23, [R1+0x29c] ;  /* 0x00029c0001177983 */ /* 0x000ea60000300800 */
[----:B--2---:R0:W-:Y:S01]  /*64a80*/  STL.64 [R1+0x4520], R22 ;  /* 0x0045201601007387 */ /* 0x0041e20000100a00 */
[----:B---3--:R-:W-:Y:S01]  /*64a90*/  STL.64 [R1+0x4518], R20 ;  /* 0x0045181401007387 */ /* 0x008fe20000100a00 */
[----:B0-----:R-:W-:Y:S02]  /*64aa0*/  MOV R22, R28 ;  /* 0x0000001c00167202 */ /* 0x001fe40000000f00 */
[----:B------:R-:W-:Y:S01]  /*64ab0*/  MOV R23, R29 ;  /* 0x0000001d00177202 */ /* 0x000fe20000000f00 */
[----:B------:R-:W2:Y:S01]  /*64ac0*/  LDL.LU R28, [R1+0x45a4] ;  /* 0x0045a400011c7983 */ /* 0x000ea20000300800 */
[----:B------:R-:W3:Y:S02]  /*64ad0*/  LDL.LU R29, [R1+0x45a0] ;  /* 0x0045a000011d7983 */ /* 0x000ee40000300800 */
[----:B------:R-:W-:Y:S02]  /*64ae0*/  STL.64 [R1+0x1e0], R24 ;  /* 0x0001e01801007387 */ /* 0x000fe40000100a00 */
[----:B------:R-:W-:Y:S02]  /*64af0*/  STL.64 [R1+0x1e8], R26 ;  /* 0x0001e81a01007387 */ /* 0x000fe40000100a00 */
[----:B----4-:R-:W0:Y:S04]  /*64b00*/  LDSM.16.MT88.4 R24, [R3+0x1c000] ;  /* 0x01c000000318783b */ /* 0x010e280000004200 */
[----:B0-----:R0:W-:Y:S02]  /*64b10*/  STL.64 [R1+0x4468], R26 ;  /* 0x0044681a01007387 */ /* 0x0011e40000100a00 */
[----:B0-----:R-:W-:Y:S01]  /*64b20*/  IMAD.MOV.U32 R26, RZ, RZ, R17 ;  /* 0x000000ffff1a7224 */ /* 0x001fe200078e0011 */
[----:B------:R-:W-:-:S07]  /*64b30*/  MOV R27, R16 ;  /* 0x00000010001b7202 */ /* 0x000fce0000000f00 */
[C---:B------:R-:W-:Y:S01]  /*64b40*/  HMMA.16816.F32 R4, R8.reuse, R26, R4 ;  /* 0x0000001a0804723c */ /* 0x040fe20000001804 */
[----:B------:R-:W-:Y:S11]  /*64b50*/  STL.64 [R1+0x4460], R24 ;  /* 0x0044601801007387 */ /* 0x000ff60000100a00 */
[----:B------:R-:W-:Y:S11]  /*64b60*/  @!UPT UIADD3 URZ, URZ, URZ, URZ ;  /* 0x0000003f3f3ff290 */ /* 0x000ff6000fffe03f */
[----:B------:R-:W-:Y:S01]  /*64b70*/  STL.64 [R1+0x1d0], R4 ;  /* 0x0001d00401007387 */ /* 0x000fe20000100a00 */
[----:B------:R0:W-:Y:S03]  /*64b80*/  STL.64 [R1+0x1d8], R6 ;  /* 0x0001d80601007387 */ /* 0x0001e60000100a00 */
[----:B0-----:R-:W4:Y:S01]  /*64b90*/  LDL.LU.64 R6, [R1+0x4598] ;  /* 0x0045980001067983 */ /* 0x001f220000300a00 */
[----:B------:R-:W2:Y:S01]  /*64ba0*/  LDL.LU.64 R4, [R1+0x4590] ;  /* 0x0045900001047983 */ /* 0x000ea20000300a00 */
[----:B----4-:R-:W-:Y:S02]  /*64bb0*/  HMMA.16816.F32 R8, R8, R6, R12 ;  /* 0x000000060808723c */ /* 0x010fe4000000180c */
[----:B------:R-:W4:Y:S01]  /*64bc0*/  LDL.LU.64 R14, [R1+0x4588] ;  /* 0x00458800010e7983 */ /* 0x000f220000300a00 */
[----:B------:R-:W4:Y:S11]  /*64bd0*/  LDL.LU.64 R12, [R1+0x4580] ;  /* 0x00458000010c7983 */ /* 0x000f360000300a00 */
[----:B------:R-:W-:Y:S09]  /*64be0*/  @!UPT UIADD3 URZ, URZ, URZ, URZ ;  /* 0x0000003f3f3ff290 */ /* 0x000ff2000fffe03f */
        /* <DEDUP_REMOVED lines=20> */
[----:B------:R-:W0:Y:S04]  /*64d30*/  LDSM.16.MT88.4 R16, [R3+0x1c080] ;  /* 0x01c080000310783b */ /* 0x000e280000004200 */
[----:B0-----:R-:W-:Y:S01]  /*64d40*/  STL [R1+0x4414], R18 ;  /* 0x0044141201007387 */ /* 0x001fe20000100800 */
[----:B------:R-:W-:Y:S02]  /*64d50*/  STL [R1+0x4410], R19 ;  /* 0x0044101301007387 */ /* 0x000fe40000100800 */
[----:B------:R0:W-:Y:S02]  /*64d60*/  STL.64 [R1+0x4528], R16 ;  /* 0x0045281001007387 */ /* 0x0001e40000100a00 */
[----:B0-----:R-:W2:Y:S01]  /*64d70*/  LDL.LU R16, [R1+0x2a0] ;  /* 0x0002a00001107983 */ /* 0x001ea20000300800 */
[----:B------:R-:W2:Y:S02]  /*64d80*/  LDL.LU R17, [R1+0x2a4] ;  /* 0x0002a40001117983 */ /* 0x000ea40000300800 */
[----:B------:R-:W2:Y:S02]  /*64d90*/  LDL.LU R18, [R1+0x2a8] ;  /* 0x0002a80001127983 */ /* 0x000ea40000300800 */
[----:B------:R-:W2:Y:S01]  /*64da0*/  LDL.LU R19, [R1+0x2ac] ;  /* 0x0002ac0001137983 */ /* 0x000ea20000300800 */
        /* <DEDUP_REMOVED lines=13> */
[----:B------:R0:W-:Y:S02]  /*64e80*/  STL.64 [R1+0x248], R10 ;  /* 0x0002480a01007387 */ /* 0x0001e40000100a00 */
[----:B0-----:R-:W-:Y:S01]  /*64e90*/  IMAD.MOV.U32 R10, RZ, RZ, R21 ;  /* 0x000000ffff0a7224 */ /* 0x001fe200078e0015 */
[----:B------:R-:W-:Y:S02]  /*64ea0*/  MOV R11, R20 ;  /* 0x00000014000b7202 */ /* 0x000fe40000000f00 */
        /* <DEDUP_REMOVED lines=8> */
[----:B------:R-:W4:Y:S11]  /*64f30*/  LDL.LU.64 R22, [R1+0x4510] ;  /* 0x0045100001167983 */ /* 0x000f360000300a00 */
[----:B------:R-:W-:Y:S11]  /*64f40*/  @!UPT UIADD3 URZ, URZ, URZ, URZ ;  /* 0x0000003f3f3ff290 */ /* 0x000ff6000fffe03f */
[----:B------:R-:W-:Y:S01]  /*64f50*/  STL.64 [R1+0x2b0], R8 ;  /* 0x0002b00801007387 */ /* 0x000fe20000100a00 */
[----:B------:R-:W-:Y:S03]  /*64f60*/  STL.64 [R1+0x2b8], R10 ;  /* 0x0002b80a01007387 */ /* 0x000fe60000100a00 */
[----:B----4-:R-:W0:Y:S02]  /*64f70*/  LDSM.16.MT88.4 R8, [R22+0x1c000] ;  /* 0x01c000001608783b */ /* 0x010e240000004200 */
[----:B0-----:R-:W-:Y:S02]  /*64f80*/  MOV R18, R8 ;  /* 0x0000000800127202 */ /* 0x001fe40000000f00 */
[----:B------:R-:W-:-:S05]  /*64f90*/  MOV R19, R9 ;  /* 0x0000000900137202 */ /* 0x000fca0000000f00 */
[----:B------:R-:W-:Y:S01]  /*64fa0*/  STL.64 [R1+0x4420], R18 ;  /* 0x0044201201007387 */ /* 0x000fe20000100a00 */
[----:B--2---:R0:W-:Y:S03]  /*64fb0*/  STL.64 [R1+0x4418], R16 ;  /* 0x0044181001007387 */ /* 0x0041e60000100a00 */
[----:B0-----:R-:W2:Y:S04]  /*64fc0*/  LDL.64 R16, [R1+0xb0] ;  /* 0x0000b00001107983 */ /* 0x001ea80000100a00 */
[----:B--2---:R0:W-:Y:S04]  /*64fd0*/  STL.64 [R1+0x44c0], R16 ;  /* 0x0044c01001007387 */ /* 0x0041e80000100a00 */
[----:B0-----:R-:W2:Y:S01]  /*64fe0*/  LDL.LU R16, [R1+0x2e0] ;  /* 0x0002e00001107983 */ /* 0x001ea20000300800 */
[----:B------:R-:W2:Y:S02]  /*64ff0*/  LDL.LU R17, [R1+0x2e4] ;  /* 0x0002e40001117983 */ /* 0x000ea40000300800 */
[----:B------:R-:W2:Y:S02]  /*65000*/  LDL.LU R18, [R1+0x2e8] ;  /* 0x0002e80001127983 */ /* 0x000ea40000300800 */
[----:B------:R-:W2:Y:S02]  /*65010*/  LDL.LU R19, [R1+0x2ec] ;  /* 0x0002ec0001137983 */ /* 0x000ea40000300800 */
[----:B------:R-:W-:Y:S01]  /*65020*/  IMAD.MOV.U32 R3, RZ, RZ, R10 ;  /* 0x000000ffff037224 */ /* 0x000fe200078e000a */
[----:B------:R-:W-:Y:S01]  /*65030*/  MOV R10, R11 ;  /* 0x0000000b000a7202 */ /* 0x000fe20000000f00 */
[----:B------:R-:W-:-:S05]  /*65040*/  MOV R11, R23 ;  /* 0x00000017000b7202 */ /* 0x000fca0000000f00 */
[----:B------:R0:W-:Y:S01]  /*65050*/  STL.64 [R1+0x4438], R10 ;  /* 0x0044380a01007387 */ /* 0x0001e20000100a00 */
[C---:B--2---:R-:W-:Y:S11]  /*65060*/  HMMA.16816.F32 R16, R12.reuse, R26, R16 ;  /* 0x0000001a0c10723c */ /* 0x044ff60000001810 */
[----:B------:R-:W-:Y:S11]  /*65070*/  @!UPT UIADD3 URZ, URZ, URZ, URZ ;  /* 0x0000003f3f3ff290 */ /* 0x000ff6000fffe03f */
[----:B------:R-:W-:Y:S01]  /*65080*/  @!UPT UIADD3 URZ, URZ, URZ, URZ ;  /* 0x0000003f3f3ff290 */ /* 0x000fe2000fffe03f */
[----:B------:R-:W-:Y:S01]  /*65090*/  STL.64 [R1+0x220], R16 ;  /* 0x0002201001007387 */ /* 0x000fe20000100a00 */
[----:B------:R-:W-:Y:S02]  /*650a0*/  STL.64 [R1+0x228], R18 ;  /* 0x0002281201007387 */ /* 0x000fe40000100a00 */
[----:B------:R-:W2:Y:S02]  /*650b0*/  LDL.LU R8, [R1+0x60] ;  /* 0x0000600001087983 */ /* 0x000ea40000300800 */
[----:B------:R-:W2:Y:S01]  /*650c0*/  LDL.LU R9, [R1+0x64] ;  /* 0x0000640001097983 */ /* 0x000ea20000300800 */
[----:B0-----:R-:W4:Y:S01]  /*650d0*/  LDL.LU R10, [R1+0x68] ;  /* 0x00006800010a7983 */ /* 0x001f220000300800 */
        /* <DEDUP_REMOVED lines=15> */
[----:B------:R-:W-:Y:S01]  /*651d0*/  MOV R16, R5 ;  /* 0x0000000500107202 */ /* 0x000fe20000000f00 */
[----:B------:R-:W-:Y:S01]  /*651e0*/  IMAD.MOV.U32 R17, RZ, RZ, R4 ;  /* 0x000000ffff117224 */ /* 0x000fe200078e0004 */
[----:B--2---:R-:W-:Y:S01]  /*651f0*/  STL.64 [R1+0x44d0], R22 ;  /* 0x0044d01601007387 */ /* 0x004fe20000100a00 */
[----:B------:R0:W-:Y:S03]  /*65200*/  STL.64 [R1+0x44c8], R20 ;  /* 0x0044c81401007387 */ /* 0x0001e60000100a00 */
[----:B------:R-:W-:Y:S01]  /*65210*/  STL.64 [R1+0x44d8], R16 ;  /* 0x0044d81001007387 */ /* 0x000fe20000100a00 */
        /* <DEDUP_REMOVED lines=20> */
[----:B------:R-:W-:Y:S01]  /*65360*/  STL.64 [R1+0x4488], R26 ;  /* 0x0044881a01007387 */ /* 0x000fe20000100a00 */
[----:B------:R0:W-:Y:S03]  /*65370*/  STL.64 [R1+0x4480], R24 ;  /* 0x0044801801007387 */ /* 0x0001e60000100a00 */
[----:B0-----:R-:W3:Y:S01]  /*65380*/  LDL.64 R24, [R1+0xd0] ;  /* 0x0000d00001187983 */ /* 0x001ee20000100a00 */
[----:B----4-:R-:W-:Y:S02]  /*65390*/  STL.64 [R1+0x4448], R10 ;  /* 0x0044480a01007387 */ /* 0x010fe40000100a00 */
[----:B------:R0:W-:Y:S02]  /*653a0*/  STL.64 [R1+0x4440], R8 ;  /* 0x0044400801007387 */ /* 0x0001e40000100a00 */
[----:B0-----:R-:W4:Y:S01]  /*653b0*/  LDL.LU R8, [R1+0x70] ;  /* 0x0000700001087983 */ /* 0x001f220000300800 */
[----:B------:R-:W4:Y:S02]  /*653c0*/  LDL.LU R9, [R1+0x74] ;  /* 0x0000740001097983 */ /* 0x000f240000300800 */
[----:B------:R-:W3:Y:S02]  /*653d0*/  LDL.LU R10, [R1+0x78] ;  /* 0x00007800010a7983 */ /* 0x000ee40000300800 */
[----:B------:R-:W3:Y:S01]  /*653e0*/  LDL.LU R11, [R1+0x7c] ;  /* 0x00007c00010b7983 */ /* 0x000ee20000300800 */
[----:B--2---:R-:W-:Y:S01]  /*653f0*/  HMMA.16816.F32 R12, R12, R6, R20 ;  /* 0x000000060c0c723c */ /* 0x004fe20000001814 */
[----:B---3--:R-:W-:Y:S01]  /*65400*/  STL.64 [R1+0x4458], R10 ;  /* 0x0044580a01007387 */ /* 0x008fe20000100a00 */
[----:B----4-:R0:W-:Y:S03]  /*65410*/  STL.64 [R1+0x4450], R8 ;  /* 0x0044500801007387 */ /* 0x0101e60000100a00 */
[----:B0-----:R-:W2:Y:S01]  /*65420*/  LDL.64 R8, [R1+0x80] ;  /* 0x0000800001087983 */ /* 0x001ea20000100a00 */
[----:B------:R-:W2:Y:S02]  /*65430*/  LDL.LU.64 R22, [R1+0x4508] ;  /* 0x0045080001167983 */ /* 0x000ea40000300a00 */
[----:B------:R-:W2:Y:S02]  /*65440*/  LDL.LU.64 R20, [R1+0x4500] ;  /* 0x0045000001147983 */ /* 0x000ea40000300a00 */
[----:B------:R-:W2:Y:S01]  /*65450*/  LDL.LU.64 R6, [R1+0x44f8] ;  /* 0x0044f80001067983 */ /* 0x000ea20000300a00 */
[----:B------:R-:W2:Y:S11]  /*65460*/  LDL.LU.64 R4, [R1+0x44f0] ;  /* 0x0044f00001047983 */ /* 0x000eb60000300a00 */
[----:B------:R-:W-:Y:S01]  /*65470*/  @!UPT UIADD3 URZ, URZ, URZ, URZ ;  /* 0x0000003f3f3ff290 */ /* 0x000fe2000fffe03f */
[----:B------:R0:W-:Y:S02]  /*65480*/  STL.64 [R1+0x180], R12 ;  /* 0x0001800c01007387 */ /* 0x0001e40000100a00 */
[----:B------:R1:W-:Y:S01]  /*65490*/  STL.64 [R1+0x188], R14 ;  /* 0x0001880e01007387 */ /* 0x0003e20000100a00 */
        /* <DEDUP_REMOVED lines=9> */
[----:B------:R-:W4:Y:S01]  /*65530*/  LDL.LU R15, [R1+0xfc] ;  /* 0x0000fc00010f7983 */ /* 0x000f220000300800 */
[C---:B--2---:R-:W-:Y:S08]  /*65540*/  HMMA.16816.F32 R20, R4.reuse, R8, R20 ;  /* 0x000000080414723c */ /* 0x044ff00000001814 */
[C---:B------:R-:W-:Y:S01]  /*65550*/  HMMA.16816.F32 R16, R4.reuse, R24, R16 ;  /* 0x000000180410723c */ /* 0x040fe20000001810 */
[----:B----4-:R-:W-:Y:S01]  /*65560*/  STL.64 [R1+0x44a8], R14 ;  /* 0x0044a80e01007387 */ /* 0x010fe20000100a00 */
[----:B---3--:R0:W-:Y:S03]  /*65570*/  STL.64 [R1+0x44a0], R12 ;  /* 0x0044a00c01007387 */ /* 0x0081e60000100a00 */
[----:B0-----:R-:W2:Y:S01]  /*65580*/  LDL.LU R12, [R1+0x130] ;  /* 0x00013000010c7983 */ /* 0x001ea20000300800 */
[----:B------:R-:W2:Y:S02]  /*65590*/  LDL.LU R13, [R1+0x134] ;  /* 0x00013400010d7983 */ /* 0x000ea40000300800 */
[----:B------:R-:W2:Y:S02]  /*655a0*/  LDL.LU R14, [R1+0x138] ;  /* 0x00013800010e7983 */ /* 0x000ea40000300800 */
[----:B------:R-:W2:Y:S05]  /*655b0*/  LDL.LU R15, [R1+0x13c] ;  /* 0x00013c00010f7983 */ /* 0x000eaa0000300800 */
[----:B------:R-:W-:Y:S01]  /*655c0*/  STL.64 [R1+0x1a0], R20 ;  /* 0x0001a01401007387 */ /* 0x000fe20000100a00 */
[----:B------:R0:W-:Y:S03]  /*655d0*/  STL.64 [R1+0x1a8], R22 ;  /* 0x0001a81601007387 */ /* 0x0001e60000100a00 */
[----:B0-----:R-:W3:Y:S01]  /*655e0*/  LDL.LU.64 R22, [R1+0x44e8] ;  /* 0x0044e80001167983 */ /* 0x001ee20000300a00 */
[----:B------:R-:W3:Y:S03]  /*655f0*/  LDL.LU.64 R20, [R1+0x44e0] ;  /* 0x0044e00001147983 */ /* 0x000ee60000300a00 */
[----:B------:R0:W-:Y:S02]  /*65600*/  STL.64 [R1+0x210], R16 ;  /* 0x0002101001007387 */ /* 0x0001e40000100a00 */
[----:B------:R3:W-:Y:S01]  /*65610*/  STL.64 [R1+0x218], R18 ;  /* 0x0002181201007387 */ /* 0x0007e20000100a00 */
[----:B0-----:R-:W3:Y:S02]  /*65620*/  LDL.LU.64 R16, [R1+0x44d8] ;  /* 0x0044d80001107983 */ /* 0x001ee40000300a00 */
[C---:B---3--:R-:W-:Y:S02]  /*65630*/  HMMA.16816.F32 R16, R4.reuse, R16, R20 ;  /* 0x000000100410723c */ /* 0x048fe40000001814 */
[----:B------:R-:W3:Y:S01]  /*65640*/  LDL.LU.64 R22, [R1+0x44d0] ;  /* 0x0044d00001167983 */ /* 0x000ee20000300a00 */
[----:B------:R-:W3:Y:S11]  /*65650*/  LDL.LU.64 R20, [R1+0x44c8] ;  /* 0x0044c80001147983 */ /* 0x000ef60000300a00 */
[----:B------:R-:W-:Y:S09]  /*65660*/  @!UPT UIADD3 URZ, URZ, URZ, URZ ;  /* 0x0000003f3f3ff290 */ /* 0x000ff2000fffe03f */
[----:B------:R0:W-:Y:S01]  /*65670*/  STL.64 [R1+0x2a0], R16 ;  /* 0x0002a01001007387 */ /* 0x0001e20000100a00 */
[----:B------:R-:W-:Y:S03]  /*65680*/  STL.64 [R1+0x2a8], R18 ;  /* 0x0002a81201007387 */ /* 0x000fe60000100a00 */
[----:B0-----:R-:W3:Y:S02]  /*65690*/  LDL.LU.64 R16, [R1+0x44c0] ;  /* 0x0044c00001107983 */ /* 0x001ee40000300a00 */
[----:B---3--:R-:W-:Y:S02]  /*656a0*/  HMMA.16816.F32 R4, R4, R16, R20 ;  /* 0x000000100404723c */ /* 0x008fe40000001814 */
[----:B------:R-:W2:Y:S01]  /*656b0*/  LDL.LU.64 R22, [R1+0x44b8] ;  /* 0x0044b80001167983 */ /* 0x000ea20000300a00 */
[----:B------:R-:W2:Y:S11]  /*656c0*/  LDL.LU.64 R20, [R1+0x44b0] ;  /* 0x0044b00001147983 */ /* 0x000eb60000300a00 */
[----:B------:R-:W-:Y:S09]  /*656d0*/  @!UPT UIADD3 URZ, URZ, URZ, URZ ;  /* 0x0000003f3f3ff290 */ /* 0x000ff2000fffe03f */
[----:B------:R0:W-:Y:S01]  /*656e0*/  STL.64 [R1+0x290], R4 ;  /* 0x0002900401007387 */ /* 0x0001e20000100a00 */
[----:B------:R1:W-:Y:S01]  /*656f0*/  STL.64 [R1+0x298], R6 ;  /* 0x0002980601007387 */ /* 0x0003e20000100a00 */
[----:B0-----:R-:W-:Y:S02]  /*65700*/  MOV R4, R29 ;  /* 0x0000001d00047202 */ /* 0x001fe40000000f00 */
[----:B-1----:R-:W-:Y:S01]  /*65710*/  MOV R6, R2 ;  /* 0x0000000200067202 */ /* 0x002fe20000000f00 */
[----:B------:R-:W-:Y:S01]  /*65720*/  IMAD.MOV.U32 R7, RZ, RZ, R0 ;  /* 0x000000ffff077224 */ /* 0x000fe200078e0000 */
[----:B------:R-:W-:-:S04]  /*65730*/  MOV R5, R28 ;  /* 0x0000001c00057202 */ /* 0x000fc80000000f00 */
[----:B------:R-:W-:Y:S01]  /*65740*/  STL.64 [R1+0x4430], R6 ;  /* 0x0044300601007387 */ /* 0x000fe20000100a00 */
[----:B------:R0:W-:Y:S03]  /*65750*/  STL.64 [R1+0x4428], R4 ;  /* 0x0044280401007387 */ /* 0x0001e60000100a00 */
[----:B0-----:R-:W3:Y:S01]  /*65760*/  LDL.64 R4, [R1+0xe0] ;  /* 0x0000e00001047983 */ /* 0x001ee20000100a00 */
        /* <DEDUP_REMOVED lines=34> */
[----:B------:R0:W-:Y:S01]  /*65990*/  STL.64 [R1+0xf0], R12 ;  /* 0x0000f00c01007387 */ /* 0x0001e20000100a00 */
[----:B------:R-:W-:Y:S02]  /*659a0*/  STL.64 [R1+0xf8], R14 ;  /* 0x0000f80e01007387 */ /* 0x000fe40000100a00 */
[----:B------:R-:W2:Y:S01]  /*659b0*/  LDL.LU.64 R10, [R1+0x4458] ;  /* 0x00445800010a7983 */ /* 0x000ea20000300a00 */
[----:B0-----:R-:W-:Y:S02]  /*659c0*/  MOV R13, R8 ;  /* 0x00000008000d7202 */ /* 0x001fe40000000f00 */
[----:B------:R-:W-:Y:S02]  /*659d0*/  MOV R12, R9 ;  /* 0x00000009000c7202 */ /* 0x000fe40000000f00 */
[----:B------:R-:W2:Y:S01]  /*659e0*/  LDL.LU.64 R8, [R1+0x4450] ;  /* 0x0044500001087983 */ /* 0x000ea20000300a00 */
[----:B------:R-:W-:Y:S01]  /*659f0*/  MOV R20, R2 ;  /* 0x0000000200147202 */ /* 0x000fe20000000f00 */
[----:B------:R-:W-:-:S07]  /*65a00*/  IMAD.MOV.U32 R21, RZ, RZ, R0 ;  /* 0x000000ffff157224 */ /* 0x000fce00078e0000 */
[C---:B--2---:R-:W-:Y:S11]  /*65a10*/  HMMA.16816.F32 R8, R24.reuse, R20, R8 ;  /* 0x000000141808723c */ /* 0x044ff60000001808 */
        /* <DEDUP_REMOVED lines=12> */
[----:B--2---:R-:W-:Y:S11]  /*65ae0*/  HMMA.16816.F32 R8, R24, R4, R8 ;  /* 0x000000041808723c */ /* 0x004ff60000001808 */
[----:B------:R-:W-:Y:S11]  /*65af0*/  @!UPT UIADD3 URZ, URZ, URZ, URZ ;  /* 0x0000003f3f3ff290 */ /* 0x000ff6000fffe03f */
[----:B------:R-:W-:Y:S01]  /*65b00*/  @!UPT UIADD3 URZ, URZ, URZ, URZ ;  /* 0x0000003f3f3ff290 */ /* 0x000fe2000fffe03f */
[----:B------:R0:W-:Y:S01]  /*65b10*/  STL.64 [R1+0xa0], R8 ;  /* 0x0000a00801007387 */ /* 0x0001e20000100a00 */
[----:B------:R1:W-:Y:S01]  /*65b20*/  STL.64 [R1+0xa8], R10 ;  /* 0x0000a80a01007387 */ /* 0x0003e20000100a00 */
[----:B0-----:R-:W-:Y:S02]  /*65b30*/  MOV R9, R4 ;  /* 0x0000000400097202 */ /* 0x001fe40000000f00 */
[----:B-1----:R-:W2:Y:S01]  /*65b40*/  LDL.LU.64 R10, [R1+0x4438] ;  /* 0x00443800010a7983 */ /* 0x002ea20000300a00 */
[----:B------:R-:W-:Y:S02]  /*65b50*/  IMAD.MOV.U32 R8, RZ, RZ, R5 ;  /* 0x000000ffff087224 */ /* 0x000fe400078e0005 */
[----:B------:R-:W3:Y:S02]  /*65b60*/  LDL.LU.64 R6, [R1+0x4430] ;  /* 0x0044300001067983 */ /* 0x000ee40000300a00 */
[----:B------:R-:W3:Y:S01]  /*65b70*/  LDL.LU.64 R4, [R1+0x4428] ;  /* 0x0044280001047983 */ /* 0x000ee20000300a00 */
[----:B------:R-:W-:-:S02]  /*65b80*/  MOV R22, R16 ;  /* 0x0000001000167202 */ /* 0x000fc40000000f00 */
[----:B------:R-:W-:Y:S01]  /*65b90*/  MOV R14, R17 ;  /* 0x00000011000e7202 */ /* 0x000fe20000000f00 */
[----:B------:R-:W4:Y:S01]  /*65ba0*/  LDL.LU.64 R18, [R1+0x4420] ;  /* 0x0044200001127983 */ /* 0x000f220000300a00 */
[----:B---3--:R-:W-:Y:S03]  /*65bb0*/  HMMA.16816.F32 R4, R24, R16, R4 ;  /* 0x000000101804723c */ /* 0x008fe60000001804 */
[----:B------:R-:W3:Y:S01]  /*65bc0*/  LDL.LU.64 R16, [R1+0x4418] ;  /* 0x0044180001107983 */ /* 0x000ee20000300a00 */
[----:B------:R-:W2:Y:S02]  /*65bd0*/  LDL R27, [R1+0x1704] ;  /* 0x00170400011b7983 */ /* 0x000ea40000100800 */
[----:B------:R-:W3:Y:S11]  /*65be0*/  LDL R15, [R1+0x1700] ;  /* 0x00170000010f7983 */ /* 0x000ef60000100800 */
[----:B------:R-:W-:Y:S07]  /*65bf0*/  @!UPT UIADD3 URZ, URZ, URZ, URZ ;  /* 0x0000003f3f3ff290 */ /* 0x000fee000fffe03f */
[----:B------:R-:W-:Y:S01]  /*65c00*/  MOV R0, R4 ;  /* 0x0000000400007202 */ /* 0x000fe20000000f00 */
[----:B------:R-:W-:Y:S01]  /*65c10*/  IMAD.MOV.U32 R2, RZ, RZ, R5 ;  /* 0x000000ffff027224 */ /* 0x000fe200078e0005 */
[----:B------:R-:W-:Y:S02]  /*65c20*/  MOV R28, R6 ;  /* 0x00000006001c7202 */ /* 0x000fe40000000f00 */
[----:B------:R-:W-:-:S05]  /*65c30*/  MOV R29, R7 ;  /* 0x00000007001d7202 */ /* 0x000fca0000000f00 */
[----:B------:R-:W-:Y:S01]  /*65c40*/  STL [R1+0x427c], R29 ;  /* 0x00427c1d01007387 */ /* 0x000fe20000100800 */
[----:B------:R-:W-:Y:S02]  /*65c50*/  STL [R1+0x4278], R28 ;  /* 0x0042781c01007387 */ /* 0x000fe40000100800 */
[----:B------:R-:W-:Y:S02]  /*65c60*/  STL [R1+0x4274], R2 ;  /* 0x0042740201007387 */ /* 0x000fe40000100800 */
[----:B------:R-:W-:Y:S01]  /*65c70*/  STL [R1+0x4270], R0 ;  /* 0x0042700001007387 */ /* 0x000fe20000100800 */
[----:B----4-:R-:W-:Y:S02]  /*65c80*/  MOV R24, R18 ;  /* 0x0000001200187202 */ /* 0x010fe40000000f00 */
[----:B------:R-:W-:Y:S02]  /*65c90*/  MOV R26, R3 ;  /* 0x00000003001a7202 */ /* 0x000fe40000000f00 */
[----:B------:R-:W-:Y:S01]  /*65ca0*/  MOV R25, R19 ;  /* 0x0000001300197202 */ /* 0x000fe20000000f00 */
[----:B--2---:R-:W0:Y:S04]  /*65cb0*/  LDSM.16.MT88.4 R4, [R27+0x1c080] ;  /* 0x01c080001b04783b */ /* 0x004e280000004200 */
[----:B0-----:R-:W-:Y:S01]  /*65cc0*/  STL.64 [R1+0x4398], R6 ;  /* 0x0043980601007387 */ /* 0x001fe20000100a00 */
[----:B------:R0:W-:Y:S02]  /*65cd0*/  STL.64 [R1+0x4390], R4 ;  /* 0x0043900401007387 */ /* 0x0001e40000100a00 */
[----:B0-----:R-:W-:Y:S01]  /*65ce0*/  MOV R4, R22 ;  /* 0x0000001600047202 */ /* 0x001fe20000000f00 */
[----:B------:R-:W-:-:S05]  /*65cf0*/  IMAD.MOV.U32 R5, RZ, RZ, R14 ;  /* 0x000000ffff057224 */ /* 0x000fca00078e000e */
[----:B------:R-:W-:Y:S01]  /*65d00*/  STL.64 [R1+0x43e0], R4 ;  /* 0x0043e00401007387 */ /* 0x000fe20000100a00 */
[----:B------:R0:W-:Y:S02]  /*65d10*/  STL [R1+0x4388], R27 ;  /* 0x0043881b01007387 */ /* 0x0001e40000100800 */
[----:B------:R-:W2:Y:S02]  /*65d20*/  LDL.LU R18, [R1+0x4414] ;  /* 0x0044140001127983 */ /* 0x000ea40000300800 */
[----:B------:R-:W2:Y:S01]  /*65d30*/  LDL.LU R19, [R1+0x4410] ;  /* 0x0044100001137983 */ /* 0x000ea20000300800 */
[----:B------:R-:W4:Y:S01]  /*65d40*/  LDL.LU R3, [R1+0x440c] ;  /* 0x00440c0001037983 */ /* 0x000f220000300800 */
[----:B0-----:R-:W-:Y:S01]  /*65d50*/  IMAD.MOV.U32 R27, RZ, RZ, R10 ;  /* 0x000000ffff1b7224 */ /* 0x001fe200078e000a */
[----:B------:R-:W-:Y:S02]  /*65d60*/  MOV R4, R9 ;  /* 0x0000000900047202 */ /* 0x000fe40000000f00 */
[----:B------:R-:W-:-:S05]  /*65d70*/  MOV R5, R8 ;  /* 0x0000000800057202 */ /* 0x000fca0000000f00 */
[----:B------:R-:W-:Y:S01]  /*65d80*/  STL.64 [R1+0x43f8], R4 ;  /* 0x0043f80401007387 */ /* 0x000fe20000100a00 */
[----:B------:R-:W-:Y:S02]  /*65d90*/  STL.64 [R1+0x43d8], R26 ;  /* 0x0043d81a01007387 */ /* 0x000fe40000100a00 */
[----:B------:R0:W-:Y:S02]  /*65da0*/  STL.64 [R1+0x43d0], R24 ;  /* 0x0043d01801007387 */ /* 0x0001e40000100a00 */
[----:B0-----:R-:W2:Y:S01]  /*65db0*/  LDL.LU R24, [R1+0x100] ;  /* 0x0001000001187983 */ /* 0x001ea20000300800 */
[----:B------:R-:W2:Y:S02]  /*65dc0*/  LDL.LU R25, [R1+0x104] ;  /* 0x0001040001197983 */ /* 0x000ea40000300800 */
[----:B------:R-:W2:Y:S02]  /*65dd0*/  LDL.LU R26, [R1+0x108] ;  /* 0x00010800011a7983 */ /* 0x000ea40000300800 */
[----:B------:R-:W2:Y:S01]  /*65de0*/  LDL.LU R27, [R1+0x10c] ;  /* 0x00010c00011b7983 */ /* 0x000ea20000300800 */
[----:B------:R-:W-:-:S02]  /*65df0*/  MOV R23, R11 ;  /* 0x0000000b00177202 */ /* 0x000fc40000000f00 */
[----:B---3--:R-:W0:Y:S04]  /*65e00*/  LDSM.16.MT88.4 R8, [R15+0x1c000] ;  /* 0x01c000000f08783b */ /* 0x008e280000004200 */
[----:B------:R-:W-:Y:S01]  /*65e10*/  STL [R1+0x4408], R23 ;  /* 0x0044081701007387 */ /* 0x000fe20000100800 */
[----:B------:R1:W-:Y:S03]  /*65e20*/  STL.64 [R1+0x4400], R20 ;  /* 0x0044001401007387 */ /* 0x0003e60000100a00 */
[----:B-1----:R-:W3:Y:S01]  /*65e30*/  LDL.LU R20, [R1+0x110] ;  /* 0x0001100001147983 */ /* 0x002ee20000300800 */
        /* <DEDUP_REMOVED lines=26> */
[----:B------:R0:W-:Y:S02]  /*65fe0*/  STL.64 [R1+0x43b8], R8 ;  /* 0x0043b80801007387 */ /* 0x0001e40000100a00 */
[----:B0-----:R-:W-:Y:S01]  /*65ff0*/  IMAD.MOV.U32 R8, RZ, RZ, R13 ;  /* 0x000000ffff087224 */ /* 0x001fe200078e000d */
[----:B------:R-:W-:-:S02]  /*66000*/  MOV R9, R12 ;  /* 0x0000000c00097202 */ /* 0x000fc40000000f00 */
[----:B------:R-:W0:Y:S05]  /*66010*/  LDSM.16.MT88.4 R12, [R15+0x1c080] ;  /* 0x01c080000f0c783b */ /* 0x000e2a0000004200 */
[C---:B---3--:R-:W-:Y:S11]  /*66020*/  HMMA.16816.F32 R20, R16.reuse, R8, R20 ;  /* 0x000000081014723c */ /* 0x048ff60000001814 */
[----:B------:R-:W-:Y:S11]  /*66030*/  @!UPT UIADD3 URZ, URZ, URZ, URZ ;  /* 0x0000003f3f3ff290 */ /* 0x000ff6000fffe03f */
[----:B------:R-:W-:Y:S01]  /*66040*/  @!UPT UIADD3 URZ, URZ, URZ, URZ ;  /* 0x0000003f3f3ff290 */ /* 0x000fe2000fffe03f */
[----:B------:R-:W-:Y:S01]  /*66050*/  STL.64 [R1+0x2c0], R20 ;  /* 0x0002c01401007387 */ /* 0x000fe20000100a00 */
[----:B------:R1:W-:Y:S03]  /*66060*/  STL.64 [R1+0x2c8], R22 ;  /* 0x0002c81601007387 */ /* 0x0003e60000100a00 */
[----:B-1----:R-:W2:Y:S01]  /*66070*/  LDL.LU R23, [R1+0x4408] ;  /* 0x0044080001177983 */ /* 0x002ea20000300800 */
[----:B------:R-:W3:Y:S02]  /*66080*/  LDL.LU.64 R20, [R1+0x4400] ;  /* 0x0044000001147983 */ /* 0x000ee40000300a00 */
[----:B0-----:R2:W-:Y:S02]  /*66090*/  STL.64 [R1+0x4300], R14 ;  /* 0x0043000e01007387 */ /* 0x0015e40000100a00 */
[----:B------:R0:W-:Y:S01]  /*660a0*/  STL.64 [R1+0x42f8], R12 ;  /* 0x0042f80c01007387 */ /* 0x0001e20000100a00 */
[----:B---3--:R-:W-:Y:S01]  /*660b0*/  HMMA.16816.F32 R4, R16, R20, R4 ;  /* 0x000000141004723c */ /* 0x008fe20000001804 */
[----:B--2---:R-:W-:-:S05]  /*660c0*/  MOV R15, R23 ;  /* 0x00000017000f7202 */ /* 0x004fca0000000f00 */
[----:B------:R1:W-:Y:S01]  /*660d0*/  STL [R1+0x43c8], R15 ;  /* 0x0043c80f01007387 */ /* 0x0003e20000100800 */
[----:B0-----:R-:W2:Y:S02]  /*660e0*/  LDL.LU R12, [R1+0x120] ;  /* 0x00012000010c7983 */ /* 0x001ea40000300800 */
[----:B------:R-:W2:Y:S02]  /*660f0*/  LDL.LU R13, [R1+0x124] ;  /* 0x00012400010d7983 */ /* 0x000ea40000300800 */
[----:B------:R-:W2:Y:S01]  /*66100*/  LDL.LU R14, [R1+0x128] ;  /* 0x00012800010e7983 */ /* 0x000ea20000300800 */
[----:B-1----:R-:W2:Y:S11]  /*66110*/  LDL.LU R15, [R1+0x12c] ;  /* 0x00012c00010f7983 */ /* 0x002eb60000300800 */
[----:B------:R0:W-:Y:S01]  /*66120*/  STL.64 [R1+0x370], R4 ;  /* 0x0003700401007387 */ /* 0x0001e20000100a00 */
[----:B------:R1:W-:Y:S03]  /*66130*/  STL.64 [R1+0x378], R6 ;  /* 0x0003780601007387 */ /* 0x0003e60000100a00 */
[----:B0-----:R-:W1:Y:S02]  /*66140*/  LDL.LU.64 R4, [R1+0x43f8] ;  /* 0x0043f80001047983 */ /* 0x001e640000300a00 */
[C---:B-1----:R-:W-:Y:S02]  /*66150*/  HMMA.16816.F32 R4, R16.reuse, R4, R24 ;  /* 0x000000041004723c */ /* 0x042fe40000001818 */
        /* <DEDUP_REMOVED lines=13> */
[C---:B--2---:R-:W-:Y:S03]  /*66230*/  HMMA.16816.F32 R8, R24.reuse, R8, R12 ;  /* 0x000000081808723c */ /* 0x044fe6000000180c */
[----:B------:R-:W2:Y:S11]  /*66240*/  LDL.LU R15, [R1+0x43c8] ;  /* 0x0043c800010f7983 */ /* 0x000eb60000300800 */
[----:B------:R-:W-:Y:S10]  /*66250*/  @!UPT UIADD3 URZ, URZ, URZ, URZ ;  /* 0x0000003f3f3ff290 */ /* 0x000ff4000fffe03f */
        /* <DEDUP_REMOVED lines=10> */
[C---:B--2---:R-:W-:Y:S02]  /*66300*/  HMMA.16816.F32 R20, R24.reuse, R20, R8 ;  /* 0x000000141814723c */ /* 0x044fe40000001808 */
[----:B------:R-:W0:Y:S11]  /*66310*/  LDSM.16.MT88.4 R8, [R15+0x1d000] ;  /* 0x01d000000f08783b */ /* 0x000e360000004200 */
[----:B------:R-:W-:Y:S10]  /*66320*/  @!UPT UIADD3 URZ, URZ, URZ, URZ ;  /* 0x0000003f3f3ff290 */ /* 0x000ff4000fffe03f */
[----:B------:R0:W-:Y:S01]  /*66330*/  STL.64 [R1+0x60], R20 ;  /* 0x0000601401007387 */ /* 0x0001e20000100a00 */
[----:B------:R1:W-:Y:S01]  /*66340*/  STL.64 [R1+0x68], R22 ;  /* 0x0000681601007387 */ /* 0x0003e20000100a00 */
[----:B0-----:R-:W-:Y:S02]  /*66350*/  MOV R21, R10 ;  /* 0x0000000a00157202 */ /* 0x001fe40000000f00 */
[----:B------:R-:W-:Y:S02]  /*66360*/  MOV R20, R11 ;  /* 0x0000000b00147202 */ /* 0x000fe40000000f00 */
[----:B-1----:R-:W-:Y:S01]  /*66370*/  MOV R23, R8 ;  /* 0x0000000800177202 */ /* 0x002fe20000000f00 */
[----:B------:R-:W-:Y:S01]  /*66380*/  IMAD.MOV.U32 R22, RZ, RZ, R9 ;  /* 0x000000ffff167224 */ /* 0x000fe200078e0009 */
[----:B------:R-:W3:Y:S01]  /*66390*/  LDL.LU.64 R10, [R1+0x43b0] ;  /* 0x0043b000010a7983 */ /* 0x000ee20000300a00 */
[----:B------:R-:W3:Y:S02]  /*663a0*/  LDL.LU.64 R8, [R1+0x43a8] ;  /* 0x0043a80001087983 */ /* 0x000ee40000300a00 */
[----:B---3--:R-:W-:Y:S11]  /*663b0*/  HMMA.16816.F32 R8, R24, R16, R8 ;  /* 0x000000101808723c */ /* 0x008ff60000001808 */
[----:B------:R-:W-:Y:S11]  /*663c0*/  @!UPT UIADD3 URZ, URZ, URZ, URZ ;  /* 0x0000003f3f3ff290 */ /* 0x000ff6000fffe03f */
[----:B------:R-:W-:Y:S02]  /*663d0*/  @!UPT UIADD3 URZ, URZ, URZ, URZ ;  /* 0x0000003f3f3ff290 */ /* 0x000fe4000fffe03f */
[----:B------:R-:W-:Y:S02]  /*663e0*/  MOV R0, R8 ;  /* 0x0000000800007202 */ /* 0x000fe40000000f00 */
[----:B------:R-:W-:Y:S01]  /*663f0*/  MOV R2, R9 ;  /* 0x0000000900027202 */ /* 0x000fe20000000f00 */
[----:B------:R-:W2:Y:S01]  /*66400*/  LDL.LU R8, [R1+0x1d0] ;  /* 0x0001d00001087983 */ /* 0x000ea20000300800 */
[----:B------:R-:W-:Y:S01]  /*66410*/  MOV R28, R10 ;  /* 0x0000000a001c7202 */ /* 0x000fe20000000f00 */
[----:B------:R-:W2:Y:S02]  /*66420*/  LDL.LU R9, [R1+0x1d4] ;  /* 0x0001d40001097983 */ /* 0x000ea40000300800 */
[----:B------:R-:W-:Y:S01]  /*66430*/  IMAD.MOV.U32 R29, RZ, RZ, R11 ;  /* 0x000000ffff1d7224 */ /* 0x000fe200078e000b */
[----:B------:R-:W3:Y:S01]  /*66440*/  LDL.LU R10, [R1+0x1d8] ;  /* 0x0001d800010a7983 */ /* 0x000ee20000300800 */
[----:B------:R-:W3:Y:S03]  /*66450*/  LDL.LU R11, [R1+0x1dc] ;  /* 0x0001dc00010b7983 */ /* 0x000ee60000300800 */
[----:B---3--:R-:W-:Y:S01]  /*66460*/  STL.64 [R1+0x4360], R10 ;  /* 0x0043600a01007387 */ /* 0x008fe20000100a00 */
[----:B--2---:R0:W-:Y:S03]  /*66470*/  STL.64 [R1+0x4358], R8 ;  /* 0x0043580801007387 */ /* 0x0041e60000100a00 */
[----:B0-----:R-:W2:Y:S04]  /*66480*/  LDL.LU.64 R8, [R1+0xd0] ;  /* 0x0000d00001087983 */ /* 0x001ea80000300a00 */
[----:B--2---:R0:W-:Y:S04]  /*66490*/  STL.64 [R1+0x4370], R8 ;  /* 0x0043700801007387 */ /* 0x0041e80000100a00 */
[----:B0-----:R-:W2:Y:S01]  /*664a0*/  LDL.LU.64 R8, [R1+0x80] ;  /* 0x0000800001087983 */ /* 0x001ea20000300a00 */
[----:B------:R-:W-:Y:S01]  /*664b0*/  MOV R7, R16 ;  /* 0x0000001000077202 */ /* 0x000fe20000000f00 */
[----:B------:R-:W-:-:S02]  /*664c0*/  IMAD.MOV.U32 R6, RZ, RZ, R17 ;  /* 0x000000ffff067224 */ /* 0x000fc400078e0011 */
[----:B------:R-:W0:Y:S04]  /*664d0*/  LDSM.16.MT88.4 R16, [R15+0x1d080] ;  /* 0x01d080000f10783b */ /* 0x000e280000004200 */
[----:B--2---:R1:W-:Y:S04]  /*664e0*/  STL.64 [R1+0x43a0], R8 ;  /* 0x0043a00801007387 */ /* 0x0043e80000100a00 */
[----:B-1----:R-:W2:Y:S01]  /*664f0*/  LDL.LU R8, [R1+0x190] ;  /* 0x0001900001087983 */ /* 0x002ea20000300800 */
[----:B------:R-:W2:Y:S02]  /*66500*/  LDL.LU R9, [R1+0x194] ;  /* 0x0001940001097983 */ /* 0x000ea40000300800 */
[----:B------:R-:W2:Y:S02]  /*66510*/  LDL.LU R10, [R1+0x198] ;  /* 0x00019800010a7983 */ /* 0x000ea40000300800 */
[----:B------:R-:W2:Y:S01]  /*66520*/  LDL.LU R11, [R1+0x19c] ;  /* 0x00019c00010b7983 */ /* 0x000ea20000300800 */
[----:B------:R-:W-:Y:S01]  /*66530*/  STL [R1+0x4340], R0 ;  /* 0x0043400001007387 */ /* 0x000fe20000100800 */
[----:B------:R1:W-:Y:S02]  /*66540*/  STL [R1+0x4368], R15 ;  /* 0x0043680f01007387 */ /* 0x0003e40000100800 */
[----:B------:R-:W3:Y:S02]  /*66550*/  LDL.LU R12, [R1+0x1e0] ;  /* 0x0001e000010c7983 */ /* 0x000ee40000300800 */
[----:B------:R-:W3:Y:S01]  /*66560*/  LDL.LU R13, [R1+0x1e4] ;  /* 0x0001e400010d7983 */ /* 0x000ee20000300800 */
[----:B------:R-:W2:Y:S04]  /*66570*/  LDL.LU R14, [R1+0x1e8] ;  /* 0x0001e800010e7983 */ /* 0x000ea80000300800 */
[----:B-1----:R-:W2:Y:S04]  /*66580*/  LDL.LU R15, [R1+0x1ec] ;  /* 0x0001ec00010f7983 */ /* 0x002ea80000300800 */
[----:B--2---:R-:W-:Y:S01]  /*66590*/  STL.64 [R1+0x4380], R14 ;  /* 0x0043800e01007387 */ /* 0x004fe20000100a00 */
[----:B---3--:R1:W-:Y:S03]  /*665a0*/  STL.64 [R1+0x4378], R12 ;  /* 0x0043780c01007387 */ /* 0x0083e60000100a00 */
[----:B-1----:R-:W2:Y:S01]  /*665b0*/  LDL.LU R12, [R1+0x1f0] ;  /* 0x0001f000010c7983 */ /* 0x002ea20000300800 */
[----:B------:R-:W2:Y:S02]  /*665c0*/  LDL.LU R13, [R1+0x1f4] ;  /* 0x0001f400010d7983 */ /* 0x000ea40000300800 */
[----:B------:R-:W2:Y:S02]  /*665d0*/  LDL.LU R14, [R1+0x1f8] ;  /* 0x0001f800010e7983 */ /* 0x000ea40000300800 */
[----:B------:R-:W2:Y:S01]  /*665e0*/  LDL.LU R15, [R1+0x1fc] ;  /* 0x0001fc00010f7983 */ /* 0x000ea20000300800 */
[----:B0-----:R0:W-:Y:S01]  /*665f0*/  STL.64 [R1+0x4248], R18 ;  /* 0x0042481201007387 */ /* 0x0011e20000100a00 */
[----:B------:R1:W-:Y:S01]  /*66600*/  STL.64 [R1+0x4240], R16 ;  /* 0x0042401001007387 */ /* 0x0003e20000100a00 */
[----:B0-----:R-:W-:-:S02]  /*66610*/  MOV R18, R21 ;  /* 0x0000001500127202 */ /* 0x001fc40000000f00 */
[----:B-1----:R-:W-:Y:S02]  /*66620*/  MOV R16, R23 ;  /* 0x0000001700107202 */ /* 0x002fe40000000f00 */
[----:B------:R-:W-:Y:S01]  /*66630*/  MOV R17, R22 ;  /* 0x0000001600117202 */ /* 0x000fe20000000f00 */
[----:B------:R-:W-:Y:S02]  /*66640*/  IMAD.MOV.U32 R19, RZ, RZ, R20 ;  /* 0x000000ffff137224 */ /* 0x000fe400078e0014 */
[----:B----4-:R-:W0:Y:S01]  /*66650*/  LDSM.16.MT88.4 R20, [R3+0x1d000] ;  /* 0x01d000000314783b */ /* 0x010e220000004200 */
[----:B------:R-:W-:Y:S03]  /*66660*/  HMMA.16816.F32 R24, R24, R4, R8 ;  /* 0x000000041818723c */ /* 0x000fe60000001808 */
[----:B------:R-:W-:Y:S01]  /*66670*/  STL.64 [R1+0x42b0], R18 ;  /* 0x0042b01201007387 */ /* 0x000fe20000100a00 */
[----:B------:R1:W-:Y:S03]  /*66680*/  STL.64 [R1+0x42a8], R16 ;  /* 0x0042a81001007387 */ /* 0x0003e60000100a00 */
[----:B-1----:R-:W3:Y:S01]  /*66690*/  LDL.LU R16, [R1+0x1b0] ;  /* 0x0001b00001107983 */ /* 0x002ee20000300800 */
[----:B------:R-:W3:Y:S02]  /*666a0*/  LDL.LU R17, [R1+0x1b4] ;  /* 0x0001b40001117983 */ /* 0x000ee40000300800 */
[----:B------:R-:W3:Y:S02]  /*666b0*/  LDL.LU R18, [R1+0x1b8] ;  /* 0x0001b80001127983 */ /* 0x000ee40000300800 */
[----:B------:R-:W3:Y:S01]  /*666c0*/  LDL.LU R19, [R1+0x1bc] ;  /* 0x0001bc0001137983 */ /* 0x000ee20000300800 */
[----:B0-----:R-:W-:Y:S01]  /*666d0*/  STL.64 [R1+0x4210], R22 ;  /* 0x0042101601007387 */ /* 0x001fe20000100a00 */
[----:B------:R0:W-:Y:S02]  /*666e0*/  STL.64 [R1+0x4208], R20 ;  /* 0x0042081401007387 */ /* 0x0001e40000100a00 */
[----:B------:R-:W-:Y:S02]  /*666f0*/  STL [R1+0x41a0], R3 ;  /* 0x0041a00301007387 */ /* 0x000fe40000100800 */
[----:B------:R-:W2:Y:S01]  /*66700*/  LDL.LU.64 R8, [R1+0x43a0] ;  /* 0x0043a00001087983 */ /* 0x000ea20000300a00 */
[----:B0-----:R-:W-:-:S02]  /*66710*/  MOV R20, R7 ;  /* 0x0000000700147202 */ /* 0x001fc40000000f00 */
[----:B------:R-:W-:Y:S02]  /*66720*/  MOV R21, R6 ;  /* 0x0000000600157202 */ /* 0x000fe40000000f00 */
[----:B------:R-:W2:Y:S01]  /*66730*/  LDL.LU.64 R6, [R1+0x4398] ;  /* 0x0043980001067983 */ /* 0x000ea20000300a00 */
[----:B------:R-:W2:Y:S02]  /*66740*/  LDL.LU.64 R4, [R1+0x4390] ;  /* 0x0043900001047983 */ /* 0x000ea40000300a00 */
[----:B------:R-:W-:Y:S02]  /*66750*/  STL.64 [R1+0x40], R24 ;  /* 0x0000401801007387 */ /* 0x000fe40000100a00 */
[----:B------:R0:W-:Y:S02]  /*66760*/  STL.64 [R1+0x48], R26 ;  /* 0x0000481a01007387 */ /* 0x0001e40000100a00 */
[----:B0-----:R-:W4:Y:S04]  /*66770*/  LDL.LU R27, [R1+0x4388] ;  /* 0x00438800011b7983 */ /* 0x001f280000300800 */
[----:B----4-:R-:W0:Y:S01]  /*66780*/  LDSM.16.MT88.4 R24, [R27+0x1d000] ;  /* 0x01d000001b18783b */ /* 0x010e220000004200 */
[C---:B--2---:R-:W-:Y:S01]  /*66790*/  HMMA.16816.F32 R12, R4.reuse, R8, R12 ;  /* 0x00000008040c723c */ /* 0x044fe2000000180c */
[----:B------:R-:W-:Y:S01]  /*667a0*/  MOV R0, R8 ;  /* 0x0000000800007202 */ /* 0x000fe20000000f00 */
[----:B------:R-:W-:Y:S01]  /*667b0*/  IMAD.MOV.U32 R3, RZ, RZ, R9 ;  /* 0x000000ffff037224 */ /* 0x000fe200078e0009 */
[----:B0-----:R-:W-:Y:S01]  /*667c0*/  STL.64 [R1+0x41c0], R26 ;  /* 0x0041c01a01007387 */ /* 0x001fe20000100a00 */
[----:B------:R0:W-:Y:S03]  /*667d0*/  STL.64 [R1+0x41b8], R24 ;  /* 0x0041b81801007387 */ /* 0x0001e60000100a00 */
[----:B0-----:R-:W3:Y:S01]  /*667e0*/  LDL.LU.64 R24, [R1+0xb0] ;  /* 0x0000b00001187983 */ /* 0x001ee20000300a00 */
[----:B------:R-:W2:Y:S11]  /*667f0*/  LDL.64 R26, [R1+0xb8] ;  /* 0x0000b800011a7983 */ /* 0x000eb60000100a00 */
[----:B------:R-:W-:Y:S04]  /*66800*/  @!UPT UIADD3 URZ, URZ, URZ, URZ ;  /* 0x0000003f3f3ff290 */ /* 0x000fe8000fffe03f */
[----:B------:R-:W-:Y:S02]  /*66810*/  STL.64 [R1+0x150], R12 ;  /* 0x0001500c01007387 */ /* 0x000fe40000100a00 */
[----:B------:R0:W-:Y:S02]  /*66820*/  STL.64 [R1+0x158], R14 ;  /* 0x0001580e01007387 */ /* 0x0001e40000100a00 */
[----:B0-----:R-:W4:Y:S01]  /*66830*/  LDL.LU.64 R14, [R1+0x4380] ;  /* 0x00438000010e7983 */ /* 0x001f220000300a00 */
[----:B------:R-:W4:Y:S02]  /*66840*/  LDL.LU.64 R12, [R1+0x4378] ;  /* 0x00437800010c7983 */ /* 0x000f240000300a00 */
[----:B------:R-:W4:Y:S02]  /*66850*/  LDL.LU.64 R8, [R1+0x4370] ;  /* 0x0043700001087983 */ /* 0x000f240000300a00 */
[C---:B----4-:R-:W-:Y:S11]  /*66860*/  HMMA.16816.F32 R12, R4.reuse, R8, R12 ;  /* 0x00000008040c723c */ /* 0x050ff6000000180c */
[----:B------:R-:W-:Y:S11]  /*66870*/  @!UPT UIADD3 URZ, URZ, URZ, URZ ;  /* 0x0000003f3f3ff290 */ /* 0x000ff6000fffe03f */
[----:B------:R-:W-:Y:S01]  /*66880*/  @!UPT UIADD3 URZ, URZ, URZ, URZ ;  /* 0x0000003f3f3ff290 */ /* 0x000fe2000fffe03f */
[----:B------:R0:W-:Y:S01]  /*66890*/  STL.64 [R1+0x350], R12 ;  /* 0x0003500c01007387 */ /* 0x0001e20000100a00 */
[----:B------:R1:W-:Y:S01]  /*668a0*/  STL.64 [R1+0x358], R14 ;  /* 0x0003580e01007387 */ /* 0x0003e20000100a00 */
[----:B0-----:R-:W-:Y:S02]  /*668b0*/  MOV R13, R8 ;  /* 0x00000008000d7202 */ /* 0x001fe40000000f00 */
[----:B-1----:R-:W4:Y:S01]  /*668c0*/  LDL.LU R15, [R1+0x4368] ;  /* 0x00436800010f7983 */ /* 0x002f220000300800 */
[----:B------:R-:W-:Y:S01]  /*668d0*/  MOV R12, R9 ;  /* 0x00000009000c7202 */ /* 0x000fe20000000f00 */
[----:B------:R-:W2:Y:S02]  /*668e0*/  LDL.LU.64 R10, [R1+0x4360] ;  /* 0x00436000010a7983 */ /* 0x000ea40000300a00 */
[----:B------:R-:W2:Y:S02]  /*668f0*/  LDL.LU.64 R8, [R1+0x4358] ;  /* 0x0043580001087983 */ /* 0x000ea40000300a00 */
[C---:B--2---:R-:W-:Y:S08]  /*66900*/  HMMA.16816.F32 R20, R4.reuse, R20, R8 ;  /* 0x000000140414723c */ /* 0x044ff00000001808 */
[----:B---3--:R-:W-:Y:S01]  /*66910*/  HMMA.16816.F32 R4, R4, R24, R16 ;  /* 0x000000180404723c */ /* 0x008fe20000001810 */
[----:B------:R-:W2:Y:S01]  /*66920*/  LDL.LU.64 R10, [R1+0x4350] ;  /* 0x00435000010a7983 */ /* 0x000ea20000300a00 */
[----:B------:R-:W2:Y:S02]  /*66930*/  LDL.LU.64 R8, [R1+0x4348] ;  /* 0x0043480001087983 */ /* 0x000ea40000300a00 */
[----:B------:R-:W-:Y:S11]  /*66940*/  STL.64 [R1+0x4310], R26 ;  /* 0x0043101a01007387 */ /* 0x000ff60000100a00 */
[----:B------:R-:W-:Y:S01]  /*66950*/  STL.64 [R1+0x340], R20 ;  /* 0x0003401401007387 */ /* 0x000fe20000100a00 */
[----:B------:R4:W-:Y:S02]  /*66960*/  STL.64 [R1+0x348], R22 ;  /* 0x0003481601007387 */ /* 0x0009e40000100a00 */
[----:B------:R-:W-:Y:S05]  /*66970*/  STL.64 [R1+0x4308], R24 ;  /* 0x0043081801007387 */ /* 0x000fea0000100a00 */
[----:B------:R-:W-:Y:S01]  /*66980*/  STL.64 [R1+0x320], R4 ;  /* 0x0003200401007387 */ /* 0x000fe20000100a00 */
[----:B------:R-:W-:Y:S01]  /*66990*/  STL.64 [R1+0x328], R6 ;  /* 0x0003280601007387 */ /* 0x000fe20000100a00 */
[----:B------:R-:W3:Y:S02]  /*669a0*/  LDL.LU R16, [R1+0x180] ;  /* 0x0001800001107983 */ /* 0x000ee40000300800 */
[----:B------:R-:W3:Y:S02]  /*669b0*/  LDL.LU R17, [R1+0x184] ;  /* 0x0001840001117983 */ /* 0x000ee40000300800 */
[----:B------:R-:W2:Y:S01]  /*669c0*/  LDL.LU R18, [R1+0x188] ;  /* 0x0001880001127983 */ /* 0x000ea20000300800 */
[----:B------:R-:W2:Y:S01]  /*669d0*/  LDL.LU R19, [R1+0x18c] ;  /* 0x00018c0001137983 */ /* 0x000ea20000300800 */
[----:B----4-:R-:W-:-:S05]  /*669e0*/  MOV R23, R15 ;  /* 0x0000000f00177202 */ /* 0x010fca0000000f00 */
[----:B------:R0:W-:Y:S01]  /*669f0*/  STL [R1+0x4328], R23 ;  /* 0x0043281701007387 */ /* 0x0001e20000100800 */
[----:B------:R-:W4:Y:S02]  /*66a00*/  LDL.LU R20, [R1+0x200] ;  /* 0x0002000001147983 */ /* 0x000f240000300800 */
[----:B------:R-:W4:Y:S02]  /*66a10*/  LDL.LU R21, [R1+0x204] ;  /* 0x0002040001157983 */ /* 0x000f240000300800 */
[----:B------:R-:W2:Y:S01]  /*66a20*/  LDL.LU R22, [R1+0x208] ;  /* 0x0002080001167983 */ /* 0x000ea20000300800 */
[----:B0-----:R-:W2:Y:S04]  /*66a30*/  LDL.LU R23, [R1+0x20c] ;  /* 0x00020c0001177983 */ /* 0x001ea80000300800 */
[----:B--2---:R-:W-:Y:S01]  /*66a40*/  STL.64 [R1+0x4338], R22 ;  /* 0x0043381601007387 */ /* 0x004fe20000100a00 */
[----:B----4-:R0:W-:Y:S03]  /*66a50*/  STL.64 [R1+0x4330], R20 ;  /* 0x0043301401007387 */ /* 0x0101e60000100a00 */
[----:B0-----:R-:W2:Y:S01]  /*66a60*/  LDL.LU R20, [R1+0x1c0] ;  /* 0x0001c00001147983 */ /* 0x001ea20000300800 */
[----:B------:R-:W2:Y:S02]  /*66a70*/  LDL.LU R21, [R1+0x1c4] ;  /* 0x0001c40001157983 */ /* 0x000ea40000300800 */
[----:B------:R-:W2:Y:S02]  /*66a80*/  LDL.LU R22, [R1+0x1c8] ;  /* 0x0001c80001167983 */ /* 0x000ea40000300800 */
[----:B------:R-:W2:Y:S01]  /*66a90*/  LDL.LU R23, [R1+0x1cc] ;  /* 0x0001cc0001177983 */ /* 0x000ea20000300800 */
[----:B------:R-:W-:Y:S01]  /*66aa0*/  STL.64 [R1+0x42c0], R18 ;  /* 0x0042c01201007387 */ /* 0x000fe20000100a00 */
[----:B---3--:R0:W-:Y:S03]  /*66ab0*/  STL.64 [R1+0x42b8], R16 ;  /* 0x0042b81001007387 */ /* 0x0081e60000100a00 */
[----:B0-----:R-:W3:Y:S01]  /*66ac0*/  LDL.LU R16, [R1+0x220] ;  /* 0x0002200001107983 */ /* 0x001ee20000300800 */
[----:B------:R-:W3:Y:S02]  /*66ad0*/  LDL.LU R17, [R1+0x224] ;  /* 0x0002240001117983 */ /* 0x000ee40000300800 */
[----:B------:R-:W4:Y:S02]  /*66ae0*/  LDL.LU R18, [R1+0x228] ;  /* 0x0002280001127983 */ /* 0x000f240000300800 */
[----:B------:R-:W4:Y:S02]  /*66af0*/  LDL.LU R19, [R1+0x22c] ;  /* 0x00022c0001137983 */ /* 0x000f240000300800 */
[----:B----4-:R-:W-:Y:S01]  /*66b00*/  STL.64 [R1+0x42d0], R18 ;  /* 0x0042d01201007387 */ /* 0x010fe20000100a00 */
[----:B---3--:R0:W-:Y:S02]  /*66b10*/  STL.64 [R1+0x42c8], R16 ;  /* 0x0042c81001007387 */ /* 0x0081e40000100a00 */
[----:B0-----:R-:W-:Y:S01]  /*66b20*/  MOV R17, R12 ;  /* 0x0000000c00117202 */ /* 0x001fe20000000f00 */
[----:B------:R-:W-:Y:S01]  /*66b30*/  IMAD.MOV.U32 R16, RZ, RZ, R13 ;  /* 0x000000ffff107224 */ /* 0x000fe200078e000d */
[----:B------:R-:W3:Y:S01]  /*66b40*/  LDL.LU R12, [R1+0x240] ;  /* 0x00024000010c7983 */ /* 0x000ee20000300800 */
[----:B------:R-:W3:Y:S02]  /*66b50*/  LDL.LU R13, [R1+0x244] ;  /* 0x00024400010d7983 */ /* 0x000ee40000300800 */
[----:B------:R-:W4:Y:S02]  /*66b60*/  LDL.LU R14, [R1+0x248] ;  /* 0x00024800010e7983 */ /* 0x000f240000300800 */
[----:B------:R-:W4:Y:S01]  /*66b70*/  LDL.LU R15, [R1+0x24c] ;  /* 0x00024c00010f7983 */ /* 0x000f220000300800 */
[----:B------:R-:W-:-:S02]  /*66b80*/  MOV R4, R0 ;  /* 0x0000000000047202 */ /* 0x000fc40000000f00 */
[----:B------:R-:W-:-:S07]  /*66b90*/  MOV R5, R3 ;  /* 0x0000000300057202 */ /* 0x000fce0000000f00 */
[C---:B--2---:R-:W-:Y:S01]  /*66ba0*/  HMMA.16816.F32 R20, R8.reuse, R4, R20 ;  /* 0x000000040814723c */ /* 0x044fe20000001814 */
[----:B----4-:R-:W-:Y:S01]  /*66bb0*/  STL.64 [R1+0x4320], R14 ;  /* 0x0043200e01007387 */ /* 0x010fe20000100a00 */
[----:B---3--:R0:W-:Y:S03]  /*66bc0*/  STL.64 [R1+0x4318], R12 ;  /* 0x0043180c01007387 */ /* 0x0081e60000100a00 */
[----:B0-----:R-:W2:Y:S01]  /*66bd0*/  LDL.LU R12, [R1+0x250] ;  /* 0x00025000010c7983 */ /* 0x001ea20000300800 */
[----:B------:R-:W2:Y:S02]  /*66be0*/  LDL.LU R13, [R1+0x254] ;  /* 0x00025400010d7983 */ /* 0x000ea40000300800 */
[----:B------:R-:W2:Y:S02]  /*66bf0*/  LDL.LU R14, [R1+0x258] ;  /* 0x00025800010e7983 */ /* 0x000ea40000300800 */
[----:B------:R-:W2:Y:S01]  /*66c00*/  LDL.LU R15, [R1+0x25c] ;  /* 0x00025c00010f7983 */ /* 0x000ea20000300800 */
[----:B------:R-:W2:Y:S01]  /*66c10*/  LDL.LU.64 R24, [R1+0xe0] ;  /* 0x0000e00001187983 */ /* 0x000ea20000300a00 */
[----:B------:R-:W3:Y:S11]  /*66c20*/  LDL R7, [R1+0x1700] ;  /* 0x0017000001077983 */ /* 0x000ef60000100800 */
[----:B------:R-:W-:Y:S01]  /*66c30*/  @!UPT UIADD3 URZ, URZ, URZ, URZ ;  /* 0x0000003f3f3ff290 */ /* 0x000fe2000fffe03f */
[----:B------:R-:W-:Y:S01]  /*66c40*/  IMAD.MOV.U32 R3, RZ, RZ, R20 ;  /* 0x000000ffff037224 */ /* 0x000fe200078e0014 */
[----:B---3--:R-:W-:Y:S01]  /*66c50*/  STL [R1+0x42e8], R7 ;  /* 0x0042e80701007387 */ /* 0x008fe20000100800 */
[----:B------:R-:W3:Y:S02]  /*66c60*/  LDL.LU R0, [R1+0x4340] ;  /* 0x0043400001007983 */ /* 0x000ee40000300800 */
[----:B------:R-:W-:Y:S02]  /*66c70*/  STL [R1+0x14], R21 ;  /* 0x0000141501007387 */ /* 0x000fe40000100800 */
[----:B------:R0:W-:Y:S02]  /*66c80*/  STL.64 [R1+0x18], R22 ;  /* 0x0000181601007387 */ /* 0x0001e40000100a00 */
[----:B0-----:R-:W4:Y:S01]  /*66c90*/  LDL.LU.64 R22, [R1+0x4338] ;  /* 0x0043380001167983 */ /* 0x001f220000300a00 */
[----:B------:R-:W4:Y:S02]  /*66ca0*/  LDL.LU.64 R20, [R1+0x4330] ;  /* 0x0043300001147983 */ /* 0x000f240000300a00 */
[C---:B----4-:R-:W-:Y:S11]  /*66cb0*/  HMMA.16816.F32 R20, R8.reuse, R16, R20 ;  /* 0x000000100814723c */ /* 0x050ff60000001814 */
[----:B------:R-:W-:Y:S11]  /*66cc0*/  @!UPT UIADD3 URZ, URZ, URZ, URZ ;  /* 0x0000003f3f3ff290 */ /* 0x000ff6000fffe03f */
[----:B------:R-:W-:Y:S01]  /*66cd0*/  @!UPT UIADD3 URZ, URZ, URZ, URZ ;  /* 0x0000003f3f3ff290 */ /* 0x000fe2000fffe03f */
[----:B------:R-:W-:Y:S01]  /*66ce0*/  STL.64 [R1+0x30], R20 ;  /* 0x0000301401007387 */ /* 0x000fe20000100a00 */
[----:B------:R0:W-:Y:S03]  /*66cf0*/  STL.64 [R1+0x38], R22 ;  /* 0x0000381601007387 */ /* 0x0001e60000100a00 */
[----:B0-----:R-:W4:Y:S01]  /*66d00*/  LDL.LU R23, [R1+0x4328] ;  /* 0x0043280001177983 */ /* 0x001f220000300800 */
[----:B------:R0:W-:Y:S03]  /*66d10*/  STL.64 [R1+0x42f0], R16 ;  /* 0x0042f01001007387 */ /* 0x0001e60000100a00 */
[----:B0-----:R-:W3:Y:S01]  /*66d20*/  LDL.LU R16, [R1+0x230] ;  /* 0x0002300001107983 */ /* 0x001ee20000300800 */
[----:B------:R-:W3:Y:S02]  /*66d30*/  LDL.LU R17, [R1+0x234] ;  /* 0x0002340001117983 */ /* 0x000ee40000300800 */
[----:B------:R-:W3:Y:S02]  /*66d40*/  LDL.LU R18, [R1+0x238] ;  /* 0x0002380001127983 */ /* 0x000ee40000300800 */
[----:B------:R-:W3:Y:S01]  /*66d50*/  LDL.LU R19, [R1+0x23c] ;  /* 0x00023c0001137983 */ /* 0x000ee20000300800 */
[----:B----4-:R0:W-:Y:S01]  /*66d60*/  STL [R1+0x4280], R23 ;  /* 0x0042801701007387 */ /* 0x0101e20000100800 */
[----:B------:R-:W4:Y:S02]  /*66d70*/  LDL.LU R20, [R1+0x210] ;  /* 0x0002100001147983 */ /* 0x000f240000300800 */
[----:B------:R-:W4:Y:S02]  /*66d80*/  LDL.LU R21, [R1+0x214] ;  /* 0x0002140001157983 */ /* 0x000f240000300800 */
[----:B------:R-:W3:Y:S01]  /*66d90*/  LDL.LU R22, [R1+0x218] ;  /* 0x0002180001167983 */ /* 0x000ee20000300800 */
[----:B0-----:R-:W3:Y:S01]  /*66da0*/  LDL.LU R23, [R1+0x21c] ;  /* 0x00021c0001177983 */ /* 0x001ee20000300800 */
[----:B--2---:R-:W-:Y:S03]  /*66db0*/  HMMA.16816.F32 R12, R8, R24, R12 ;  /* 0x00000018080c723c */ /* 0x004fe6000000180c */
[----:B---3--:R-:W-:Y:S01]  /*66dc0*/  STL.64 [R1+0x42a0], R22 ;  /* 0x0042a01601007387 */ /* 0x008fe20000100a00 */
[----:B----4-:R0:W-:Y:S03]  /*66dd0*/  STL.64 [R1+0x4298], R20 ;  /* 0x0042981401007387 */ /* 0x0101e60000100a00 */
[----:B0-----:R-:W2:Y:S01]  /*66de0*/  LDL.LU R20, [R1+0x1a0] ;  /* 0x0001a00001147983 */ /* 0x001ea20000300800 */
[----:B------:R-:W2:Y:S02]  /*66df0*/  LDL.LU R21, [R1+0x1a4] ;  /* 0x0001a40001157983 */ /* 0x000ea40000300800 */
[----:B------:R-:W3:Y:S02]  /*66e00*/  LDL.LU R22, [R1+0x1a8] ;  /* 0x0001a80001167983 */ /* 0x000ee40000300800 */
[----:B------:R-:W3:Y:S01]  /*66e10*/  LDL.LU R23, [R1+0x1ac] ;  /* 0x0001ac0001177983 */ /* 0x000ee20000300800 */
        /* <DEDUP_REMOVED lines=10> */
[----:B0-----:R-:W3:Y:S01]  /*66ec0*/  LDL.LU.64 R14, [R1+0x4320] ;  /* 0x00432000010e7983 */ /* 0x001ee20000300a00 */
[----:B------:R-:W3:Y:S02]  /*66ed0*/  LDL.LU.64 R12, [R1+0x4318] ;  /* 0x00431800010c7983 */ /* 0x000ee40000300a00 */
[----:B------:R-:W4:Y:S02]  /*66ee0*/  LDL.LU.64 R26, [R1+0x4310] ;  /* 0x00431000011a7983 */ /* 0x000f240000300a00 */
[----:B------:R-:W3:Y:S02]  /*66ef0*/  LDL.LU.64 R24, [R1+0x4308] ;  /* 0x0043080001187983 */ /* 0x000ee40000300a00 */
[----:B---3--:R-:W-:Y:S01]  /*66f00*/  HMMA.16816.F32 R8, R8, R24, R12 ;  /* 0x000000180808723c */ /* 0x008fe2000000180c */
[----:B------:R-:W3:Y:S01]  /*66f10*/  LDL.LU.64 R14, [R1+0x4300] ;  /* 0x00430000010e7983 */ /* 0x000ee20000300a00 */
[----:B------:R-:W3:Y:S11]  /*66f20*/  LDL.LU.64 R12, [R1+0x42f8] ;  /* 0x0042f800010c7983 */ /* 0x000ef60000300a00 */
[----:B------:R-:W-:Y:S10]  /*66f30*/  @!UPT UIADD3 URZ, URZ, URZ, URZ ;  /* 0x0000003f3f3ff290 */ /* 0x000ff4000fffe03f */
[----:B------:R0:W-:Y:S01]  /*66f40*/  STL.64 [R1+0x4148], R10 ;  /* 0x0041480a01007387 */ /* 0x0001e20000100a00 */
[----:B------:R1:W-:Y:S03]  /*66f50*/  STL.64 [R1+0x4140], R8 ;  /* 0x0041400801007387 */ /* 0x0003e60000100a00 */
[----:B0-----:R-:W2:Y:S01]  /*66f60*/  LDL R10, [R1+0xe8] ;  /* 0x0000e800010a7983 */ /* 0x001ea20000100800 */
[----:B-1----:R-:W-:Y:S01]  /*66f70*/  MOV R8, R7 ;  /* 0x0000000700087202 */ /* 0x002fe20000000f00 */
[----:B------:R-:W-:Y:S02]  /*66f80*/  IMAD.MOV.U32 R9, RZ, RZ, R6 ;  /* 0x000000ffff097224 */ /* 0x000fe400078e0006 */
[----:B------:R-:W2:Y:S01]  /*66f90*/  LDL R11, [R1+0xec] ;  /* 0x0000ec00010b7983 */ /* 0x000ea20000100800 */
[C---:B---3--:R-:W-:Y:S03]  /*66fa0*/  HMMA.16816.F32 R4, R12.reuse, R4, R16 ;  /* 0x000000040c04723c */ /* 0x048fe60000001810 */
[----:B------:R-:W2:Y:S11]  /*66fb0*/  LDL.LU.64 R16, [R1+0x42f0] ;  /* 0x0042f00001107983 */ /* 0x000eb60000300a00 */
[----:B------:R-:W-:Y:S09]  /*66fc0*/  @!UPT UIADD3 URZ, URZ, URZ, URZ ;  /* 0x0000003f3f3ff290 */ /* 0x000ff2000fffe03f */
[----:B------:R-:W-:Y:S01]  /*66fd0*/  STL.64 [R1+0x1c0], R4 ;  /* 0x0001c00401007387 */ /* 0x000fe20000100a00 */
[----:B------:R0:W-:Y:S03]  /*66fe0*/  STL.64 [R1+0x1c8], R6 ;  /* 0x0001c80601007387 */ /* 0x0001e60000100a00 */
[----:B0-----:R-:W3:Y:S01]  /*66ff0*/  LDL.LU R7, [R1+0x42e8] ;  /* 0x0042e80001077983 */ /* 0x001ee20000300800 */
[C---:B--2---:R-:W-:Y:S03]  /*67000*/  HMMA.16816.F32 R16, R12.reuse, R16, R20 ;  /* 0x000000100c10723c */ /* 0x044fe60000001814 */
[----:B---3--:R-:W0:Y:S04]  /*67010*/  LDSM.16.MT88.4 R4, [R7+0x1d000] ;  /* 0x01d000000704783b */ /* 0x008e280000004200 */
[----:B0-----:R0:W-:Y:S01]  /*67020*/  STL.64 [R1+0x4188], R6 ;  /* 0x0041880601007387 */ /* 0x0011e20000100a00 */
[----:B------:R-:W-:Y:S03]  /*67030*/  STL.64 [R1+0x4180], R4 ;  /* 0x0041800401007387 */ /* 0x000fe60000100a00 */
[----:B0-----:R-:W2:Y:S04]  /*67040*/  LDL R6, [R1+0x88] ;  /* 0x0000880001067983 */ /* 0x001ea80000100800 */
[----:B------:R-:W2:Y:S01]  /*67050*/  LDL R7, [R1+0x8c] ;  /* 0x00008c0001077983 */ /* 0x000ea20000100800 */
[----:B------:R-:W2:Y:S02]  /*67060*/  LDL.LU.64 R22, [R1+0x42e0] ;  /* 0x0042e00001167983 */ /* 0x000ea40000300a00 */
[----:B------:R-:W2:Y:S05]  /*67070*/  LDL.LU.64 R20, [R1+0x42d8] ;  /* 0x0042d80001147983 */ /* 0x000eaa0000300a00 */
        /* <DEDUP_REMOVED lines=17> */
[----:B0-----:R-:W3:Y:S01]  /*67190*/  LDL.64 R14, [R1+0xd8] ;  /* 0x0000d800010e7983 */ /* 0x001ee20000100a00 */
[C---:B--2---:R-:W-:Y:S03]  /*671a0*/  HMMA.16816.F32 R4, R16.reuse, R6, R20 ;  /* 0x000000061004723c */ /* 0x044fe60000001814 */
[----:B------:R-:W3:Y:S01]  /*671b0*/  LDL.LU.64 R22, [R1+0x42a0] ;  /* 0x0042a00001167983 */ /* 0x000ee20000300a00 */
[----:B------:R-:W3:Y:S11]  /*671c0*/  LDL.LU.64 R20, [R1+0x4298] ;  /* 0x0042980001147983 */ /* 0x000ef60000300a00 */
[----:B------:R-:W-:Y:S08]  /*671d0*/  @!UPT UIADD3 URZ, URZ, URZ, URZ ;  /* 0x0000003f3f3ff290 */ /* 0x000ff0000fffe03f */
[----:B------:R0:W-:Y:S01]  /*671e0*/  STL.64 [R1+0x1a0], R4 ;  /* 0x0001a00401007387 */ /* 0x0001e20000100a00 */
[----:B------:R1:W-:Y:S01]  /*671f0*/  STL.64 [R1+0x1a8], R6 ;  /* 0x0001a80601007387 */ /* 0x0003e20000100a00 */
[----:B0-----:R-:W-:Y:S02]  /*67200*/  MOV R4, R0 ;  /* 0x0000000000047202 */ /* 0x001fe40000000f00 */
[----:B-1----:R-:W-:Y:S01]  /*67210*/  MOV R6, R28 ;  /* 0x0000001c00067202 */ /* 0x002fe20000000f00 */
[----:B------:R-:W-:Y:S01]  /*67220*/  IMAD.MOV.U32 R7, RZ, RZ, R29 ;  /* 0x000000ffff077224 */ /* 0x000fe200078e001d */
[----:B------:R-:W2:Y:S01]  /*67230*/  LDL.LU R0, [R1+0x4290] ;  /* 0x0042900001007983 */ /* 0x000ea20000300800 */
[----:B------:R-:W-:Y:S02]  /*67240*/  MOV R5, R2 ;  /* 0x0000000200057202 */ /* 0x000fe40000000f00 */
        /* <DEDUP_REMOVED lines=13> */
[----:B------:R0:W-:Y:S03]  /*67320*/  STL.64 [R1+0x198], R22 ;  /* 0x0001981601007387 */ /* 0x0001e60000100a00 */
[----:B0-----:R-:W3:Y:S01]  /*67330*/  LDL.LU R23, [R1+0x4280] ;  /* 0x0042800001177983 */ /* 0x001ee20000300800 */
[----:B------:R2:W-:Y:S02]  /*67340*/  STL.64 [R1+0x4238], R14 ;  /* 0x0042380e01007387 */ /* 0x0005e40000100a00 */
[----:B--2---:R-:W-:Y:S07]  /*67350*/  HMMA.16816.F32 R12, R16, R10, R4 ;  /* 0x0000000a100c723c */ /* 0x004fee0000001804 */
[----:B------:R-:W-:-:S02]  /*67360*/  MOV R4, R29 ;  /* 0x0000001d00047202 */ /* 0x000fc40000000f00 */
[----:B------:R-:W2:Y:S01]  /*67370*/  LDL.LU R29, [R1+0x427c] ;  /* 0x00427c00011d7983 */ /* 0x000ea20000300800 */
[----:B------:R-:W-:Y:S02]  /*67380*/  MOV R5, R28 ;  /* 0x0000001c00057202 */ /* 0x000fe40000000f00 */
[----:B------:R-:W-:Y:S01]  /*67390*/  MOV R6, R2 ;  /* 0x0000000200067202 */ /* 0x000fe20000000f00 */
[----:B------:R-:W-:-:S10]  /*673a0*/  IMAD.MOV.U32 R7, RZ, RZ, R0 ;  /* 0x000000ffff077224 */ /* 0x000fd400078e0000 */
[----:B------:R-:W-:Y:S01]  /*673b0*/  STL.64 [R1+0x1b0], R12 ;  /* 0x0001b00c01007387 */ /* 0x000fe20000100a00 */
[----:B------:R-:W-:Y:S02]  /*673c0*/  STL.64 [R1+0x1b8], R14 ;  /* 0x0001b80e01007387 */ /* 0x000fe40000100a00 */
[----:B------:R-:W2:Y:S02]  /*673d0*/  LDL.LU R28, [R1+0x4278] ;  /* 0x00427800011c7983 */ /* 0x000ea40000300800 */
[----:B------:R-:W2:Y:S01]  /*673e0*/  LDL.LU R2, [R1+0x4274] ;  /* 0x0042740001027983 */ /* 0x000ea20000300800 */
[----:B------:R-:W2:Y:S01]  /*673f0*/  LDL.LU R0, [R1+0x4270] ;  /* 0x0042700001007983 */ /* 0x000ea20000300800 */
[----:B------:R-:W-:Y:S01]  /*67400*/  STL.64 [R1+0x4230], R10 ;  /* 0x0042300a01007387 */ /* 0x000fe20000100a00 */
[----:B---3--:R-:W-:-:S05]  /*67410*/  MOV R9, R23 ;  /* 0x0000001700097202 */ /* 0x008fca0000000f00 */
[----:B------:R-:W-:Y:S01]  /*67420*/  STL [R1+0x4228], R9 ;  /* 0x0042280901007387 */ /* 0x000fe20000100800 */
[----:B------:R-:W3:Y:S02]  /*67430*/  LDL.LU R20, [R1+0x130] ;  /* 0x0001300001147983 */ /* 0x000ee40000300800 */
[----:B------:R-:W3:Y:S02]  /*67440*/  LDL.LU R21, [R1+0x134] ;  /* 0x0001340001157983 */ /* 0x000ee40000300800 */
[----:B------:R-:W2:Y:S01]  /*67450*/  LDL.LU R22, [R1+0x138] ;  /* 0x0001380001167983 */ /* 0x000ea20000300800 */
[----:B------:R-:W2:Y:S04]  /*67460*/  LDL.LU R23, [R1+0x13c] ;  /* 0x00013c0001177983 */ /* 0x000ea80000300800 */
        /* <DEDUP_REMOVED lines=20> */
[----:B------:R0:W-:Y:S01]  /*675b0*/  STL.64 [R1+0x41d0], R6 ;  /* 0x0041d00601007387 */ /* 0x0001e20000100a00 */
[----:B------:R1:W-:Y:S02]  /*675c0*/  STL.64 [R1+0x41c8], R4 ;  /* 0x0041c80401007387 */ /* 0x0003e40000100a00 */
[----:B0-----:R-:W-:Y:S01]  /*675d0*/  IMAD.MOV.U32 R6, RZ, RZ, R28 ;  /* 0x000000ffff067224 */ /* 0x001fe200078e001c */
[----:B-1----:R-:W-:-:S02]  /*675e0*/  MOV R4, R0 ;  /* 0x0000000000047202 */ /* 0x002fc40000000f00 */
[----:B------:R-:W-:Y:S01]  /*675f0*/  MOV R7, R29 ;  /* 0x0000001d00077202 */ /* 0x000fe20000000f00 */
        /* <DEDUP_REMOVED lines=11> */
[----:B----4-:R-:W-:Y:S01]  /*676b0*/  HMMA.16816.F32 R16, R16, R26, R20 ;  /* 0x0000001a1010723c */ /* 0x010fe20000001814 */
[----:B--2---:R0:W-:Y:S01]  /*676c0*/  STL.64 [R1+0x41f0], R6 ;  /* 0x0041f00601007387 */ /* 0x0041e20000100a00 */
[----:B------:R1:W-:Y:S02]  /*676d0*/  STL.64 [R1+0x41e8], R4 ;  /* 0x0041e80401007387 */ /* 0x0003e40000100a00 */
[----:B0-----:R-:W-:Y:S01]  /*676e0*/  IMAD.MOV.U32 R6, RZ, RZ, R2 ;  /* 0x000000ffff067224 */ /* 0x001fe200078e0002 */
[----:B------:R-:W-:-:S02]  /*676f0*/  MOV R7, R0 ;  /* 0x0000000000077202 */ /* 0x000fc40000000f00 */
[----:B-1----:R-:W-:Y:S02]  /*67700*/  MOV R4, R29 ;  /* 0x0000001d00047202 */ /* 0x002fe40000000f00 */
[----:B------:R-:W-:Y:S01]  /*67710*/  MOV R5, R28 ;  /* 0x0000001c00057202 */ /* 0x000fe20000000f00 */
[----:B------:R0:W-:Y:S04]  /*67720*/  STL.64 [R1+0x4200], R6 ;  /* 0x0042000601007387 */ /* 0x0001e80000100a00 */
[----:B------:R-:W-:Y:S10]  /*67730*/  STL.64 [R1+0x41f8], R4 ;  /* 0x0041f80401007387 */ /* 0x000ff40000100a00 */
[----:B------:R-:W-:Y:S01]  /*67740*/  IMAD.MOV.U32 R2, RZ, RZ, R18 ;  /* 0x000000ffff027224 */ /* 0x000fe200078e0012 */
[----:B------:R-:W-:-:S02]  /*67750*/  MOV R0, R19 ;  /* 0x0000001300007202 */ /* 0x000fc40000000f00 */
[----:B------:R-:W-:Y:S02]  /*67760*/  MOV R29, R16 ;  /* 0x00000010001d7202 */ /* 0x000fe40000000f00 */
[----:B------:R-:W-:Y:S01]  /*67770*/  MOV R28, R17 ;  /* 0x00000011001c7202 */ /* 0x000fe20000000f00 */
[----:B0-----:R-:W3:Y:S01]  /*67780*/  LDL.64 R6, [R1+0x88] ;  /* 0x0000880001067983 */ /* 0x001ee20000100a00 */
[----:B------:R-:W2:Y:S02]  /*67790*/  LDL.LU.64 R22, [R1+0x4258] ;  /* 0x0042580001167983 */ /* 0x000ea40000300a00 */
[----:B------:R-:W2:Y:S02]  /*677a0*/  LDL.LU.64 R20, [R1+0x4250] ;  /* 0x0042500001147983 */ /* 0x000ea40000300a00 */
[----:B------:R-:W3:Y:S01]  /*677b0*/  LDL.LU.64 R18, [R1+0x4248] ;  /* 0x0042480001127983 */ /* 0x000ee20000300a00 */
[----:B------:R-:W3:Y:S01]  /*677c0*/  LDL.LU.64 R16, [R1+0x4240] ;  /* 0x0042400001107983 */ /* 0x000ee20000300a00 */
[----:B------:R-:W-:Y:S02]  /*677d0*/  STL [R1+0x40fc], R0 ;  /* 0x0040fc0001007387 */ /* 0x000fe40000100800 */
[----:B------:R-:W-:Y:S02]  /*677e0*/  STL [R1+0x40f8], R2 ;  /* 0x0040f80201007387 */ /* 0x000fe40000100800 */
[----:B------:R-:W-:Y:S01]  /*677f0*/  STL [R1+0x40f4], R28 ;  /* 0x0040f41c01007387 */ /* 0x000fe20000100800 */
[----:B------:R-:W-:Y:S01]  /*67800*/  STL [R1+0x40f0], R29 ;  /* 0x0040f01d01007387 */ /* 0x000fe20000100800 */
        /* <DEDUP_REMOVED lines=30> */
[----:B------:R-:W-:-:S02]  /*679f0*/  MOV R2, R6 ;  /* 0x0000000600027202 */ /* 0x000fc40000000f00 */
[----:B------:R-:W-:Y:S01]  /*67a00*/  MOV R0, R7 ;  /* 0x0000000700007202 */ /* 0x000fe20000000f00 */
[----:B--2---:R-:W-:Y:S11]  /*67a10*/  HMMA.16816.F32 R16, R20, R6, R16 ;  /* 0x000000061410723c */ /* 0x004ff60000001810 */
[----:B------:R-:W-:Y:S11]  /*67a20*/  @!UPT UIADD3 URZ, URZ, URZ, URZ ;  /* 0x0000003f3f3ff290 */ /* 0x000ff6000fffe03f */
[----:B------:R-:W-:Y:S01]  /*67a30*/  @!UPT UIADD3 URZ, URZ, URZ, URZ ;  /* 0x0000003f3f3ff290 */ /* 0x000fe2000fffe03f */
[----:B------:R-:W-:Y:S01]  /*67a40*/  STL.64 [R1+0x110], R16 ;  /* 0x0001101001007387 */ /* 0x000fe20000100a00 */
[----:B------:R3:W-:Y:S02]  /*67a50*/  STL.64 [R1+0x118], R18 ;  /* 0x0001181201007387 */ /* 0x0007e40000100a00 */
[----:B------:R-:W2:Y:S02]  /*67a60*/  LDL.LU.64 R6, [R1+0x4200] ;  /* 0x0042000001067983 */ /* 0x000ea40000300a00 */
[----:B------:R-:W2:Y:S02]  /*67a70*/  LDL.LU.64 R4, [R1+0x41f8] ;  /* 0x0041f80001047983 */ /* 0x000ea40000300a00 */
[----:B---3--:R-:W-:-:S05]  /*67a80*/  IMAD.MOV.U32 R18, RZ, RZ, R9 ;  /* 0x000000ffff127224 */ /* 0x008fca00078e0009 */
[----:B------:R0:W-:Y:S01]  /*67a90*/  STL [R1+0x4178], R18 ;  /* 0x0041781201007387 */ /* 0x0001e20000100800 */
        /* <DEDUP_REMOVED lines=21> */
[----:B------:R-:W2:Y:S01]  /*67bf0*/  LDL.LU.64 R6, [R1+0x41d0] ;  /* 0x0041d00001067983 */ /* 0x000ea20000300a00 */
[----:B------:R-:W2:Y:S11]  /*67c00*/  LDL.LU.64 R4, [R1+0x41c8] ;  /* 0x0041c80001047983 */ /* 0x000eb60000300a00 */
[----:B------:R-:W-:Y:S10]  /*67c10*/  @!UPT UIADD3 URZ, URZ, URZ, URZ ;  /* 0x0000003f3f3ff290 */ /* 0x000ff4000fffe03f */
[----:B------:R-:W-:Y:S01]  /*67c20*/  STL.64 [R1+0x2a0], R20 ;  /* 0x0002a01401007387 */ /* 0x000fe20000100a00 */
[----:B------:R0:W-:Y:S02]  /*67c30*/  STL.64 [R1+0x2a8], R22 ;  /* 0x0002a81601007387 */ /* 0x0001e40000100a00 */
[----:B------:R-:W2:Y:S02]  /*67c40*/  LDL.LU.64 R26, [R1+0x41c0] ;  /* 0x0041c000011a7983 */ /* 0x000ea40000300a00 */
[----:B------:R-:W2:Y:S01]  /*67c50*/  LDL.LU.64 R24, [R1+0x41b8] ;  /* 0x0041b80001187983 */ /* 0x000ea20000300a00 */
[----:B0-----:R-:W4:Y:S01]  /*67c60*/  LDL R23, [R1+0x1704] ;  /* 0x0017040001177983 */ /* 0x001f220000100800 */
[----:B------:R-:W-:-:S03]  /*67c70*/  MOV R22, R9 ;  /* 0x0000000900167202 */ /* 0x000fc60000000f00 */
[----:B----4-:R0:W-:Y:S02]  /*67c80*/  STL [R1+0x4190], R23 ;  /* 0x0041901701007387 */ /* 0x0101e40000100800 */
[----:B0-----:R-:W-:-:S05]  /*67c90*/  IMAD.MOV.U32 R23, RZ, RZ, R8 ;  /* 0x000000ffff177224 */ /* 0x001fca00078e0008 */
[----:B------:R0:W-:Y:S02]  /*67ca0*/  STL.64 [R1+0x4198], R22 ;  /* 0x0041981601007387 */ /* 0x0001e40000100a00 */
[----:B0-----:R-:W-:Y:S02]  /*67cb0*/  MOV R22, R2 ;  /* 0x0000000200167202 */ /* 0x001fe40000000f00 */
[----:B------:R-:W-:-:S07]  /*67cc0*/  MOV R23, R0 ;  /* 0x0000000000177202 */ /* 0x000fce0000000f00 */
[C---:B--2---:R-:W-:Y:S01]  /*67cd0*/  HMMA.16816.F32 R20, R24.reuse, R22, R4 ;  /* 0x000000161814723c */ /* 0x044fe20000001804 */
[----:B------:R-:W2:Y:S01]  /*67ce0*/  LDL.LU.64 R6, [R1+0x41b0] ;  /* 0x0041b00001067983 */ /* 0x000ea20000300a00 */
[----:B------:R-:W2:Y:S06]  /*67cf0*/  LDL.LU.64 R4, [R1+0x41a8] ;  /* 0x0041a80001047983 */ /* 0x000eac0000300a00 */
[C---:B---3--:R-:W-:Y:S01]  /*67d00*/  HMMA.16816.F32 R16, R24.reuse, R14, R16 ;  /* 0x0000000e1810723c */ /* 0x048fe20000001810 */
[----:B------:R-:W-:Y:S01]  /*67d10*/  MOV R2, R14 ;  /* 0x0000000e00027202 */ /* 0x000fe20000000f00 */
[----:B------:R-:W-:Y:S11]  /*67d20*/  IMAD.MOV.U32 R0, RZ, RZ, R15 ;  /* 0x000000ffff007224 */ /* 0x000ff600078e000f */
[----:B------:R-:W-:Y:S02]  /*67d30*/  @!UPT UIADD3 URZ, URZ, URZ, URZ ;  /* 0x0000003f3f3ff290 */ /* 0x000fe4000fffe03f */
[----:B------:R-:W-:Y:S01]  /*67d40*/  STL.64 [R1+0x100], R20 ;  /* 0x0001001401007387 */ /* 0x000fe20000100a00 */
[----:B------:R-:W-:Y:S07]  /*67d50*/  STL.64 [R1+0x108], R22 ;  /* 0x0001081601007387 */ /* 0x000fee0000100a00 */
[----:B------:R0:W-:Y:S02]  /*67d60*/  STL.64 [R1+0x230], R16 ;  /* 0x0002301001007387 */ /* 0x0001e40000100a00 */
[----:B------:R-:W-:Y:S01]  /*67d70*/  STL.64 [R1+0x238], R18 ;  /* 0x0002381201007387 */ /* 0x000fe20000100a00 */
[----:B--2---:R-:W-:Y:S01]  /*67d80*/  HMMA.16816.F32 R12, R24, R10, R4 ;  /* 0x0000000a180c723c */ /* 0x004fe20000001804 */
[----:B------:R-:W2:Y:S01]  /*67d90*/  LDL R7, [R1+0x1700] ;  /* 0x0017000001077983 */ /* 0x000ea20000100800 */
[----:B0-----:R-:W-:-:S03]  /*67da0*/  MOV R16, R3 ;  /* 0x0000000300107202 */ /* 0x001fc60000000f00 */
[----:B--2---:R0:W-:Y:S11]  /*67db0*/  STL [R1+0x4194], R7 ;  /* 0x0041940701007387 */ /* 0x0041f60000100800 */
[----:B------:R-:W-:Y:S07]  /*67dc0*/  @!UPT UIADD3 URZ, URZ, URZ, URZ ;  /* 0x0000003f3f3ff290 */ /* 0x000fee000fffe03f */
[----:B------:R-:W-:Y:S02]  /*67dd0*/  STL.64 [R1+0x2d0], R12 ;  /* 0x0002d00c01007387 */ /* 0x000fe40000100a00 */
[----:B------:R-:W-:Y:S02]  /*67de0*/  STL.64 [R1+0x2d8], R14 ;  /* 0x0002d80e01007387 */ /* 0x000fe40000100a00 */
[----:B------:R-:W2:Y:S01]  /*67df0*/  LDL.LU R4, [R1+0x40] ;  /* 0x0000400001047983 */ /* 0x000ea20000300800 */
[----:B------:R-:W2:Y:S01]  /*67e00*/  LDL.LU R5, [R1+0x44] ;  /* 0x0000440001057983 */ /* 0x000ea20000300800 */
[----:B------:R-:W2:Y:S03]  /*67e10*/  LDL.LU R6, [R1+0x48] ;  /* 0x0000480001067983 */ /* 0x000ea60000300800 */
[----:B0-----:R-:W2:Y:S01]  /*67e20*/  LDL.LU R7, [R1+0x4c] ;  /* 0x00004c0001077983 */ /* 0x001ea20000300800 */
[----:B------:R-:W3:Y:S02]  /*67e30*/  LDL.LU R3, [R1+0x41a0] ;  /* 0x0041a00001037983 */ /* 0x000ee40000300800 */
[----:B------:R-:W4:Y:S02]  /*67e40*/  LDL.LU R17, [R1+0x14] ;  /* 0x0000140001117983 */ /* 0x000f240000300800 */
[----:B------:R-:W4:Y:S01]  /*67e50*/  LDL.LU R18, [R1+0x18] ;  /* 0x0000180001127983 */ /* 0x000f220000300800 */
[----:B------:R-:W4:Y:S01]  /*67e60*/  LDL.LU R19, [R1+0x1c] ;  /* 0x00001c0001137983 */ /* 0x000f220000300800 */
[----:B------:R0:W-:Y:S02]  /*67e70*/  STL.64 [R1+0x4158], R10 ;  /* 0x0041580a01007387 */ /* 0x0001e40000100a00 */
[----:B0-----:R-:W-:-:S02]  /*67e80*/  MOV R10, R2 ;  /* 0x00000002000a7202 */ /* 0x001fc40000000f00 */
[----:B------:R-:W-:-:S05]  /*67e90*/  MOV R11, R0 ;  /* 0x00000000000b7202 */ /* 0x000fca0000000f00 */
[----:B------:R0:W-:Y:S04]  /*67ea0*/  STL.64 [R1+0x4170], R10 ;  /* 0x0041700a01007387 */ /* 0x0001e80000100a00 */
[----:B0-----:R-:W4:Y:S04]  /*67eb0*/  LDL.LU.64 R10, [R1+0x88] ;  /* 0x00008800010a7983 */ /* 0x001f280000300a00 */
[----:B---3--:R-:W0:Y:S04]  /*67ec0*/  LDSM.16.MT88.4 R20, [R3+0x1d080] ;  /* 0x01d080000314783b */ /* 0x008e280000004200 */
[----:B0-----:R-:W-:Y:S01]  /*67ed0*/  STL.64 [R1+0xa0], R20 ;  /* 0x0000a01401007387 */ /* 0x001fe20000100a00 */
[----:B------:R-:W-:Y:S01]  /*67ee0*/  MOV R13, R22 ;  /* 0x00000016000d7202 */ /* 0x000fe20000000f00 */
[----:B------:R0:W-:Y:S01]  /*67ef0*/  STL.64 [R1+0xa8], R22 ;  /* 0x0000a81601007387 */ /* 0x0001e20000100a00 */
[----:B------:R-:W-:-:S02]  /*67f00*/  MOV R12, R23 ;  /* 0x00000017000c7202 */ /* 0x000fc40000000f00 */
[----:B0-----:R-:W2:Y:S01]  /*67f10*/  LDL.LU.64 R22, [R1+0x4198] ;  /* 0x0041980001167983 */ /* 0x001ea20000300a00 */
[----:B------:R-:W-:Y:S01]  /*67f20*/  MOV R14, R21 ;  /* 0x00000015000e7202 */ /* 0x000fe20000000f00 */
[----:B------:R-:W-:-:S04]  /*67f30*/  IMAD.MOV.U32 R15, RZ, RZ, R20 ;  /* 0x000000ffff0f7224 */ /* 0x000fc800078e0014 */
[----:B------:R-:W-:Y:S01]  /*67f40*/  STL [R1+0x4138], R14 ;  /* 0x0041380e01007387 */ /* 0x000fe20000100800 */
[----:B------:R-:W-:Y:S02]  /*67f50*/  STL [R1+0x4134], R15 ;  /* 0x0041340f01007387 */ /* 0x000fe40000100800 */
[----:B------:R-:W-:Y:S01]  /*67f60*/  STL [R1+0x4130], R3 ;  /* 0x0041300301007387 */ /* 0x000fe20000100800 */
[----:B--2---:R-:W-:Y:S01]  /*67f70*/  HMMA.16816.F32 R24, R24, R22, R4 ;  /* 0x000000161818723c */ /* 0x004fe20000001804 */
[----:B------:R-:W2:Y:S01]  /*67f80*/  LDL.LU R7, [R1+0x4194] ;  /* 0x0041940001077983 */ /* 0x000ea20000300800 */
[----:B------:R-:W3:Y:S11]  /*67f90*/  LDL.LU R23, [R1+0x4190] ;  /* 0x0041900001177983 */ /* 0x000ef60000300800 */
[----:B------:R-:W-:Y:S10]  /*67fa0*/  @!UPT UIADD3 URZ, URZ, URZ, URZ ;  /* 0x0000003f3f3ff290 */ /* 0x000ff4000fffe03f */
[----:B------:R-:W-:Y:S01]  /*67fb0*/  STL.64 [R1+0x290], R24 ;  /* 0x0002901801007387 */ /* 0x000fe20000100a00 */
[----:B------:R0:W-:Y:S03]  /*67fc0*/  STL.64 [R1+0x298], R26 ;  /* 0x0002981a01007387 */ /* 0x0001e60000100a00 */
[----:B0-----:R-:W3:Y:S04]  /*67fd0*/  LDL.64 R26, [R1+0xb8] ;  /* 0x0000b800011a7983 */ /* 0x001ee80000100a00 */
[----:B--2---:R-:W0:Y:S04]  /*67fe0*/  LDSM.16.MT88.4 R4, [R7+0x1d080] ;  /* 0x01d080000704783b */ /* 0x004e280000004200 */
[----:B---3--:R1:W-:Y:S01]  /*67ff0*/  STL.64 [R1+0x4150], R26 ;  /* 0x0041501a01007387 */ /* 0x0083e20000100a00 */
[----:B------:R-:W2:Y:S02]  /*68000*/  LDL.LU R24, [R1+0x20] ;  /* 0x0000200001187983 */ /* 0x000ea40000300800 */
[----:B------:R-:W2:Y:S01]  /*68010*/  LDL.LU R25, [R1+0x24] ;  /* 0x0000240001197983 */ /* 0x000ea20000300800 */
[----:B-1----:R-:W3:Y:S01]  /*68020*/  LDL.LU R26, [R1+0x28] ;  /* 0x00002800011a7983 */ /* 0x002ee20000300800 */
[----:B------:R-:W3:Y:S01]  /*68030*/  LDL.LU R27, [R1+0x2c] ;  /* 0x00002c00011b7983 */ /* 0x000ee20000300800 */
[----:B0-----:R-:W-:-:S02]  /*68040*/  MOV R3, R6 ;  /* 0x0000000600037202 */ /* 0x001fc40000000f00 */
[----:B------:R-:W-:Y:S01]  /*68050*/  MOV R22, R7 ;  /* 0x0000000700167202 */ /* 0x000fe20000000f00 */
[----:B------:R-:W-:Y:S01]  /*68060*/  IMAD.MOV.U32 R14, RZ, RZ, R4 ;  /* 0x000000ffff0e7224 */ /* 0x000fe200078e0004 */
        /* <DEDUP_REMOVED lines=9> */
[----:B0-----:R-:W4:Y:S01]  /*68100*/  LDL.LU.64 R6, [R1+0x4188] ;  /* 0x0041880001067983 */ /* 0x001f220000300a00 */
[----:B------:R-:W4:Y:S02]  /*68110*/  LDL.LU.64 R4, [R1+0x4180] ;  /* 0x0041800001047983 */ /* 0x000f240000300a00 */
[----:B----4-:R-:W-:Y:S11]  /*68120*/  HMMA.16816.F32 R16, R4, R10, R16 ;  /* 0x0000000a0410723c */ /* 0x010ff60000001810 */
[----:B------:R-:W-:Y:S11]  /*68130*/  @!UPT UIADD3 URZ, URZ, URZ, URZ ;  /* 0x0000003f3f3ff290 */ /* 0x000ff6000fffe03f */
[----:B------:R-:W-:Y:S01]  /*68140*/  @!UPT UIADD3 URZ, URZ, URZ, URZ ;  /* 0x0000003f3f3ff290 */ /* 0x000fe2000fffe03f */
[----:B------:R0:W-:Y:S02]  /*68150*/  STL.64 [R1+0x40], R16 ;  /* 0x0000401001007387 */ /* 0x0001e40000100a00 */
[----:B0-----:R-:W-:Y:S01]  /*68160*/  IMAD.MOV.U32 R17, RZ, RZ, R10 ;  /* 0x000000ffff117224 */ /* 0x001fe200078e000a */
[----:B------:R-:W-:Y:S02]  /*68170*/  MOV R16, R11 ;  /* 0x0000000b00107202 */ /* 0x000fe40000000f00 */
[----:B------:R-:W0:Y:S04]  /*68180*/  LDSM.16.MT88.4 R8, [R23+0x1d080] ;  /* 0x01d080001708783b */ /* 0x000e280000004200 */
[----:B------:R1:W-:Y:S04]  /*68190*/  STL.64 [R1+0x48], R18 ;  /* 0x0000481201007387 */ /* 0x0003e80000100a00 */
[----:B-1----:R-:W3:Y:S01]  /*681a0*/  LDL.LU R18, [R1+0x4178] ;  /* 0x0041780001127983 */ /* 0x002ee20000300800 */
[----:B------:R-:W4:Y:S03]  /*681b0*/  LDL R19, [R1+0x27bc] ;  /* 0x0027bc0001137983 */ /* 0x000f260000100800 */
[----:B0-----:R-:W-:Y:S01]  /*681c0*/  STL.64 [R1+0xc0], R8 ;  /* 0x0000c00801007387 */ /* 0x001fe20000100a00 */
[----:B------:R-:W-:-:S02]  /*681d0*/  IMAD.MOV.U32 R28, RZ, RZ, R10 ;  /* 0x000000ffff1c7224 */ /* 0x000fc400078e000a */
[----:B------:R0:W-:Y:S01]  /*681e0*/  STL.64 [R1+0xc8], R10 ;  /* 0x0000c80a01007387 */ /* 0x0001e20000100a00 */
[----:B------:R-:W-:Y:S02]  /*681f0*/  MOV R29, R11 ;  /* 0x0000000b001d7202 */ /* 0x000fe40000000f00 */
[----:B0-----:R-:W2:Y:S01]  /*68200*/  LDL.LU.64 R10, [R1+0x4170] ;  /* 0x00417000010a7983 */ /* 0x001ea20000300a00 */
[----:B------:R-:W-:Y:S02]  /*68210*/  MOV R0, R8 ;  /* 0x0000000800007202 */ /* 0x000fe40000000f00 */
[----:B------:R-:W-:Y:S02]  /*68220*/  MOV R2, R9 ;  /* 0x0000000900027202 */ /* 0x000fe40000000f00 */
[C---:B--2---:R-:W-:Y:S01]  /*68230*/  HMMA.16816.F32 R8, R4.reuse, R10, R24 ;  /* 0x0000000a0408723c */ /* 0x044fe20000001818 */
[----:B------:R-:W2:Y:S01]  /*68240*/  LDL.LU.64 R26, [R1+0x4168] ;  /* 0x00416800011a7983 */ /* 0x000ea20000300a00 */
[----:B------:R-:W2:Y:S11]  /*68250*/  LDL.LU.64 R24, [R1+0x4160] ;  /* 0x0041600001187983 */ /* 0x000eb60000300a00 */
[----:B------:R-:W-:Y:S10]  /*68260*/  @!UPT UIADD3 URZ, URZ, URZ, URZ ;  /* 0x0000003f3f3ff290 */ /* 0x000ff4000fffe03f */
        /* <DEDUP_REMOVED lines=12> */
[----:B---3--:R-:W-:Y:S01]  /*68330*/  HMMA.16816.F32 R4, R4, R26, R8 ;  /* 0x0000001a0404723c */ /* 0x008fe20000001808 */
[----:B------:R-:W0:Y:S04]  /*68340*/  LDSM.16.MT88.4 R24, [R18+0x1e000] ;  /* 0x01e000001218783b */ /* 0x000e280000004200 */
[----:B----4-:R-:W-:Y:S11]  /*68350*/  LDSM.16.M88.4 R8, [R19+0x30380] ;  /* 0x030380001308783b */ /* 0x010ff60000000200 */
[----:B------:R-:W-:Y:S07]  /*68360*/  @!UPT UIADD3 URZ, URZ, URZ, URZ ;  /* 0x0000003f3f3ff290 */ /* 0x000fee000fffe03f */
[----:B------:R-:W-:Y:S01]  /*68370*/  STL.64 [R1+0x280], R4 ;  /* 0x0002800401007387 */ /* 0x000fe20000100a00 */
[----:B------:R-:W-:Y:S02]  /*68380*/  STL.64 [R1+0x288], R6 ;  /* 0x0002880601007387 */ /* 0x000fe40000100a00 */
[----:B------:R-:W-:Y:S02]  /*68390*/  STL [R1+0x4118], R23 ;  /* 0x0041181701007387 */ /* 0x000fe40000100800 */
[----:B------:R-:W-:Y:S01]  /*683a0*/  STL.64 [R1+0x4110], R20 ;  /* 0x0041101401007387 */ /* 0x000fe20000100a00 */
[----:B------:R-:W1:Y:S04]  /*683b0*/  LDSM.16.M88.4 R4, [R19+0x20380] ;  /* 0x020380001304783b */ /* 0x000e680000000200 */
[----:B0-----:R-:W-:Y:S01]  /*683c0*/  STL.64 [R1+0x40a8], R26 ;  /* 0x0040a81a01007387 */ /* 0x001fe20000100a00 */
[----:B------:R0:W-:Y:S02]  /*683d0*/  STL.64 [R1+0x40a0], R24 ;  /* 0x0040a01801007387 */ /* 0x0001e40000100a00 */
[----:B0-----:R-:W-:Y:S01]  /*683e0*/  IMAD.MOV.U32 R24, RZ, RZ, R14 ;  /* 0x000000ffff187224 */ /* 0x001fe200078e000e */
[----:B------:R-:W-:Y:S01]  /*683f0*/  MOV R25, R15 ;  /* 0x0000000f00197202 */ /* 0x000fe20000000f00 */
[----:B------:R-:W2:Y:S01]  /*68400*/  LDL.LU R14, [R1+0x4138] ;  /* 0x00413800010e7983 */ /* 0x000ea20000300800 */
[----:B------:R-:W3:Y:S01]  /*68410*/  LDL.LU R15, [R1+0x4134] ;  /* 0x00413400010f7983 */ /* 0x000ee20000300800 */
[----:B------:R-:W-:-:S02]  /*68420*/  MOV R26, R3 ;  /* 0x00000003001a7202 */ /* 0x000fc40000000f00 */
[----:B------:R-:W4:Y:S01]  /*68430*/  LDL.LU R3, [R1+0x4130] ;  /* 0x0041300001037983 */ /* 0x000f220000300800 */
[----:B------:R-:W2:Y:S01]  /*68440*/  LDL.LU R20, [R1+0x2c0] ;  /* 0x0002c00001147983 */ /* 0x000ea20000300800 */
[----:B------:R-:W-:Y:S01]  /*68450*/  MOV R27, R22 ;  /* 0x00000016001b7202 */ /* 0x000fe20000000f00 */
[----:B------:R-:W2:Y:S01]  /*68460*/  LDL.LU R21, [R1+0x2c4] ;  /* 0x0002c40001157983 */ /* 0x000ea20000300800 */
[----:B------:R-:W2:Y:S01]  /*68470*/  LDL.LU R22, [R1+0x2c8] ;  /* 0x0002c80001167983 */ /* 0x000ea20000300800 */
[----:B------:R-:W2:Y:S03]  /*68480*/  LDL.LU R23, [R1+0x2cc] ;  /* 0x0002cc0001177983 */ /* 0x000ea60000300800 */
[----:B--2---:R-:W-:Y:S01]  /*68490*/  STL.64 [R1+0x4128], R22 ;  /* 0x0041281601007387 */ /* 0x004fe20000100a00 */
[----:B------:R-:W-:Y:S02]  /*684a0*/  STL.64 [R1+0x4120], R20 ;  /* 0x0041201401007387 */ /* 0x000fe40000100a00 */
[----:B------:R0:W-:Y:S02]  /*684b0*/  STL.64 [R1+0x4108], R26 ;  /* 0x0041081a01007387 */ /* 0x0001e40000100a00 */
[----:B------:R3:W-:Y:S01]  /*684c0*/  STL.64 [R1+0x4100], R24 ;  /* 0x0041001801007387 */ /* 0x0007e20000100a00 */
[----:B0-----:R-:W-:-:S02]  /*684d0*/  MOV R26, R13 ;  /* 0x0000000d001a7202 */ /* 0x001fc40000000f00 */
[----:B---3--:R-:W-:Y:S02]  /*684e0*/  MOV R24, R15 ;  /* 0x0000000f00187202 */ /* 0x008fe40000000f00 */
[----:B------:R-:W-:Y:S01]  /*684f0*/  MOV R25, R14 ;  /* 0x0000000e00197202 */ /* 0x000fe20000000f00 */
[----:B------:R-:W-:Y:S02]  /*68500*/  IMAD.MOV.U32 R27, RZ, RZ, R12 ;  /* 0x000000ffff1b7224 */ /* 0x000fe400078e000c */
[----:B------:R-:W0:Y:S04]  /*68510*/  LDSM.16.M88.4 R12, [R19+0x28380] ;  /* 0x02838000130c783b */ /* 0x000e280000000200 */
[----:B-1----:R-:W-:Y:S01]  /*68520*/  STL [R1+0x3e94], R6 ;  /* 0x003e940601007387 */ /* 0x002fe20000100800 */
[----:B------:R-:W-:Y:S03]  /*68530*/  STL [R1+0x3e90], R7 ;  /* 0x003e900701007387 */ /* 0x000fe60000100800 */
[----:B0-----:R0:W-:Y:S04]  /*68540*/  STL [R1+0x3ea0], R14 ;  /* 0x003ea00e01007387 */ /* 0x0011e80000100800 */
[----:B0-----:R-:W2:Y:S01]  /*68550*/  LDL R14, [R1+0x1700] ;  /* 0x00170000010e7983 */ /* 0x001ea20000100800 */
[----:B------:R-:W-:-:S02]  /*68560*/  IMAD.MOV.U32 R23, RZ, RZ, R18 ;  /* 0x000000ffff177224 */ /* 0x000fc400078e0012 */
[----:B------:R-:W-:Y:S02]  /*68570*/  STL [R1+0x3e9c], R15 ;  /* 0x003e9c0f01007387 */ /* 0x000fe40000100800 */
[----:B------:R0:W-:Y:S01]  /*68580*/  STL [R1+0x3f10], R10 ;  /* 0x003f100a01007387 */ /* 0x0001e20000100800 */
[----:B------:R1:W-:Y:S04]  /*68590*/  STL [R1+0x3f0c], R11 ;  /* 0x003f0c0b01007387 */ /* 0x0003e80000100800 */
[----:B------:R-:W-:Y:S01]  /*685a0*/  LDSM.16.MT88.4 R20, [R23+0x1e080] ;  /* 0x01e080001714783b */ /* 0x000fe20000004200 */
[----:B0-----:R-:W-:Y:S02]  /*685b0*/  MOV R10, R17 ;  /* 0x00000011000a7202 */ /* 0x001fe40000000f00 */
[----:B-1----:R-:W-:-:S02]  /*685c0*/  MOV R11, R16 ;  /* 0x00000010000b7202 */ /* 0x002fc40000000f00 */
[----:B------:R-:W0:Y:S04]  /*685d0*/  LDSM.16.M88.4 R16, [R19+0x38380] ;  /* 0x038380001310783b */ /* 0x000e280000000200 */
[----:B------:R-:W-:Y:S04]  /*685e0*/  STL.64 [R1+0x40b0], R8 ;  /* 0x0040b00801007387 */ /* 0x000fe80000100a00 */
[----:B0-----:R-:W-:Y:S01]  /*685f0*/  STL [R1+0x4034], R18 ;  /* 0x0040341201007387 */ /* 0x001fe20000100800 */
[----:B------:R-:W-:Y:S02]  /*68600*/  STL [R1+0x4030], R19 ;  /* 0x0040301301007387 */ /* 0x000fe40000100800 */
[----:B------:R-:W-:Y:S02]  /*68610*/  STL.64 [R1+0x70], R20 ;  /* 0x0000701401007387 */ /* 0x000fe40000100a00 */
[----:B------:R-:W-:Y:S02]  /*68620*/  STL.64 [R1+0x78], R22 ;  /* 0x0000781601007387 */ /* 0x000fe40000100a00 */
[----:B----4-:R-:W0:Y:S04]  /*68630*/  LDSM.16.MT88.4 R20, [R3+0x1e000] ;  /* 0x01e000000314783b */ /* 0x010e280000004200 */
[----:B0-----:R-:W-:Y:S01]  /*68640*/  STL.64 [R1+0x60], R20 ;  /* 0x0000601401007387 */ /* 0x001fe20000100a00 */
[----:B------:R-:W-:Y:S01]  /*68650*/  MOV R15, R20 ;  /* 0x00000014000f7202 */ /* 0x000fe20000000f00 */
[----:B------:R-:W-:Y:S01]  /*68660*/  IMAD.MOV.U32 R9, RZ, RZ, R21 ;  /* 0x000000ffff097224 */ /* 0x000fe200078e0015 */
[----:B------:R-:W-:Y:S01]  /*68670*/  MOV R8, R22 ;  /* 0x0000001600087202 */ /* 0x000fe20000000f00 */
[----:B------:R-:W-:Y:S01]  /*68680*/  STL.64 [R1+0x68], R22 ;  /* 0x0000681601007387 */ /* 0x000fe20000100a00 */
[----:B------:R-:W-:-:S03]  /*68690*/  MOV R6, R23 ;  /* 0x0000001700067202 */ /* 0x000fc60000000f00 */
[----:B--2---:R-:W0:Y:S04]  /*686a0*/  LDSM.16.MT88.4 R20, [R14+0x1e080] ;  /* 0x01e080000e14783b */ /* 0x004e280000004200 */
[----:B0-----:R-:W-:Y:S01]  /*686b0*/  STL.64 [R1+0x140], R20 ;  /* 0x0001401401007387 */ /* 0x001fe20000100a00 */
[----:B------:R-:W-:Y:S02]  /*686c0*/  STL.64 [R1+0x148], R22 ;  /* 0x0001481601007387 */ /* 0x000fe40000100a00 */
[----:B------:R-:W0:Y:S02]  /*686d0*/  LDSM.16.MT88.4 R20, [R3+0x1e080] ;  /* 0x01e080000314783b */ /* 0x000e240000004200 */
[----:B0-----:R-:W-:Y:S02]  /*686e0*/  STL.64 [R1+0x90], R20 ;  /* 0x0000901401007387 */ /* 0x001fe40000100a00 */
[----:B------:R0:W-:Y:S02]  /*686f0*/  STL.64 [R1+0x98], R22 ;  /* 0x0000981601007387 */ /* 0x0001e40000100a00 */
[----:B0-----:R-:W2:Y:S01]  /*68700*/  LDL.LU.64 R22, [R1+0x4128] ;  /* 0x0041280001167983 */ /* 0x001ea20000300a00 */
[----:B------:R-:W2:Y:S02]  /*68710*/  LDL.LU.64 R20, [R1+0x4120] ;  /* 0x0041200001147983 */ /* 0x000ea40000300a00 */
[----:B--2---:R-:W-:Y:S01]  /*68720*/  HMMA.16816.F32 R24, R24, R10, R20 ;  /* 0x0000000a1818723c */ /* 0x004fe20000001814 */
[----:B------:R-:W2:Y:S01]  /*68730*/  LDL.LU R23, [R1+0x4118] ;  /* 0x0041180001177983 */ /* 0x000ea20000300800 */
[----:B------:R-:W3:Y:S11]  /*68740*/  LDL.LU.64 R20, [R1+0x4110] ;  /* 0x0041100001147983 */ /* 0x000ef60000300a00 */
[----:B------:R-:W-:Y:S11]  /*68750*/  @!UPT UIADD3 URZ, URZ, URZ, URZ ;  /* 0x0000003f3f3ff290 */ /* 0x000ff6000fffe03f */
[----:B------:R-:W-:Y:S01]  /*68760*/  MOV R18, R24 ;  /* 0x0000001800127202 */ /* 0x000fe20000000f00 */
[----:B------:R-:W-:Y:S01]  /*68770*/  IMAD.MOV.U32 R19, RZ, RZ, R25 ;  /* 0x000000ffff137224 */ /* 0x000fe200078e0019 */
[----:B------:R-:W-:Y:S02]  /*68780*/  MOV R7, R26 ;  /* 0x0000001a00077202 */ /* 0x000fe40000000f00 */
[----:B------:R-:W-:Y:S01]  /*68790*/  MOV R3, R27 ;  /* 0x0000001b00037202 */ /* 0x000fe20000000f00 */
[----:B------:R-:W-:Y:S01]  /*687a0*/  STL.64 [R1+0x40e0], R10 ;  /* 0x0040e00a01007387 */ /* 0x000fe20000100a00 */
[----:B------:R-:W-:Y:S03]  /*687b0*/  STL.64 [R1+0x40d8], R8 ;  /* 0x0040d80801007387 */ /* 0x000fe60000100a00 */
[----:B------:R-:W-:Y:S01]  /*687c0*/  STL [R1+0x405c], R3 ;  /* 0x00405c0301007387 */ /* 0x000fe20000100800 */
[----:B------:R-:W-:Y:S02]  /*687d0*/  STL [R1+0x4058], R19 ;  /* 0x0040581301007387 */ /* 0x000fe40000100800 */
[----:B------:R-:W-:Y:S02]  /*687e0*/  STL [R1+0x4054], R18 ;  /* 0x0040541201007387 */ /* 0x000fe40000100800 */
[----:B------:R0:W-:Y:S02]  /*687f0*/  STL.64 [R1+0x40e8], R16 ;  /* 0x0040e81001007387 */ /* 0x0001e40000100a00 */
[----:B0-----:R-:W4:Y:S01]  /*68800*/  LDL.LU R16, [R1+0x120] ;  /* 0x0001200001107983 */ /* 0x001f220000300800 */
[----:B------:R-:W4:Y:S02]  /*68810*/  LDL.LU R17, [R1+0x124] ;  /* 0x0001240001117983 */ /* 0x000f240000300800 */
[----:B------:R-:W4:Y:S02]  /*68820*/  LDL.LU R18, [R1+0x128] ;  /* 0x0001280001127983 */ /* 0x000f240000300800 */
[----:B------:R-:W4:Y:S01]  /*68830*/  LDL.LU R19, [R1+0x12c] ;  /* 0x00012c0001137983 */ /* 0x000f220000300800 */
[----:B------:R-:W-:Y:S04]  /*68840*/  STL [R1+0x4038], R7 ;  /* 0x0040380701007387 */ /* 0x000fe80000100800 */
[----:B--2---:R-:W0:Y:S04]  /*68850*/  LDSM.16.MT88.4 R24, [R23+0x1e000] ;  /* 0x01e000001718783b */ /* 0x004e280000004200 */
[----:B0-----:R-:W-:Y:S01]  /*68860*/  STL.64 [R1+0x50], R24 ;  /* 0x0000501801007387 */ /* 0x001fe20000100a00 */
[----:B------:R0:W-:Y:S03]  /*68870*/  STL.64 [R1+0x58], R26 ;  /* 0x0000581a01007387 */ /* 0x0001e60000100a00 */
[----:B0-----:R-:W4:Y:S01]  /*68880*/  LDL.LU.64 R26, [R1+0x4108] ;  /* 0x00410800011a7983 */ /* 0x001f220000300a00 */
[----:B------:R-:W4:Y:S01]  /*68890*/  LDL.LU.64 R24, [R1+0x4100] ;  /* 0x0041000001187983 */ /* 0x000f220000300a00 */
[----:B---3--:R-:W-:Y:S01]  /*688a0*/  MOV R10, R21 ;  /* 0x00000015000a7202 */ /* 0x008fe20000000f00 */
[----:B------:R-:W-:-:S02]  /*688b0*/  IMAD.MOV.U32 R11, RZ, RZ, R20 ;  /* 0x000000ffff0b7224 */ /* 0x000fc400078e0014 */
[----:B------:R-:W0:Y:S04]  /*688c0*/  LDSM.16.MT88.4 R20, [R23+0x1e080] ;  /* 0x01e080001714783b */ /* 0x000e280000004200 */
[----:B0-----:R-:W-:Y:S01]  /*688d0*/  STL.64 [R1+0xf0], R20 ;  /* 0x0000f01401007387 */ /* 0x001fe20000100a00 */
[----:B------:R-:W-:Y:S01]  /*688e0*/  STL.64 [R1+0xf8], R22 ;  /* 0x0000f81601007387 */ /* 0x000fe20000100a00 */
[----:B------:R-:W-:Y:S02]  /*688f0*/  MOV R7, R20 ;  /* 0x0000001400077202 */ /* 0x000fe40000000f00 */
[----:B------:R-:W0:Y:S04]  /*68900*/  LDSM.16.MT88.4 R20, [R14+0x1e000] ;  /* 0x01e000000e14783b */ /* 0x000e280000004200 */
[----:B0-----:R-:W-:Y:S01]  /*68910*/  STL.64 [R1+0x3fe0], R22 ;  /* 0x003fe01601007387 */ /* 0x001fe20000100a00 */
[----:B------:R0:W-:Y:S02]  /*68920*/  STL.64 [R1+0x3fd8], R20 ;  /* 0x003fd81401007387 */ /* 0x0001e40000100a00 */
[----:B0-----:R-:W-:-:S02]  /*68930*/  MOV R20, R0 ;  /* 0x0000000000147202 */ /* 0x001fc40000000f00 */
[----:B------:R-:W-:Y:S01]  /*68940*/  MOV R21, R2 ;  /* 0x0000000200157202 */ /* 0x000fe20000000f00 */
[----:B------:R-:W2:Y:S01]  /*68950*/  LDL.LU R0, [R1+0x40fc] ;  /* 0x0040fc0001007983 */ /* 0x000ea20000300800 */
[----:B------:R-:W3:Y:S02]  /*68960*/  LDL.LU R2, [R1+0x40f8] ;  /* 0x0040f80001027983 */ /* 0x000ee40000300800 */
[----:B------:R-:W-:Y:S01]  /*68970*/  IMAD.MOV.U32 R22, RZ, RZ, R28 ;  /* 0x000000ffff167224 */ /* 0x000fe200078e001c */
[----:B------:R-:W-:Y:S01]  /*68980*/  MOV R23, R29 ;  /* 0x0000001d00177202 */ /* 0x000fe20000000f00 */
[----:B------:R-:W2:Y:S01]  /*68990*/  LDL.LU R28, [R1+0x40f4] ;  /* 0x0040f400011c7983 */ /* 0x000ea20000300800 */
[----:B------:R-:W2:Y:S01]  /*689a0*/  LDL.LU R29, [R1+0x40f0] ;  /* 0x0040f000011d7983 */ /* 0x000ea20000300800 */
[----:B----4-:R-:W-:Y:S02]  /*689b0*/  HMMA.16816.F32 R8, R24, R10, R16 ;  /* 0x0000000a1808723c */ /* 0x010fe40000001810 */
[----:B------:R-:W4:Y:S11]  /*689c0*/  LDL.LU.64 R16, [R1+0x40e8] ;  /* 0x0040e80001107983 */ /* 0x000f360000300a00 */
[----:B------:R-:W-:Y:S10]  /*689d0*/  @!UPT UIADD3 URZ, URZ, URZ, URZ ;  /* 0x0000003f3f3ff290 */ /* 0x000ff4000fffe03f */
[----:B------:R0:W-:Y:S01]  /*689e0*/  STL [R1], R8 ;  /* 0x0000000801007387 */ /* 0x0001e20000100800 */
[----:B------:R-:W-:Y:S01]  /*689f0*/  MOV R19, R10 ;  /* 0x0000000a00137202 */ /* 0x000fe20000000f00 */
[----:B------:R-:W-:Y:S01]  /*68a00*/  IMAD.MOV.U32 R18, RZ, RZ, R11 ;  /* 0x000000ffff127224 */ /* 0x000fe200078e000b */
[----:B------:R-:W-:Y:S01]  /*68a10*/  MOV R3, R9 ;  /* 0x0000000900037202 */ /* 0x000fe20000000f00 */
[----:B------:R-:W2:Y:S04]  /*68a20*/  LDL.LU.64 R10, [R1+0x40e0] ;  /* 0x0040e000010a7983 */ /* 0x000ea80000300a00 */
[----:B0-----:R-:W2:Y:S01]  /*68a30*/  LDL.LU.64 R8, [R1+0x40d8] ;  /* 0x0040d80001087983 */ /* 0x001ea20000300a00 */
[----:B------:R-:W-:Y:S02]  /*68a40*/  STL.64 [R1+0x40d0], R26 ;  /* 0x0040d01a01007387 */ /* 0x000fe40000100a00 */
[----:B------:R0:W-:Y:S02]  /*68a50*/  STL.64 [R1+0x40c8], R24 ;  /* 0x0040c81801007387 */ /* 0x0001e40000100a00 */
[----:B0-----:R-:W2:Y:S01]  /*68a60*/  LDL.LU R24, [R1+0x150] ;  /* 0x0001500001187983 */ /* 0x001ea20000300800 */
[----:B------:R-:W2:Y:S02]  /*68a70*/  LDL.LU R25, [R1+0x154] ;  /* 0x0001540001197983 */ /* 0x000ea40000300800 */
[----:B------:R-:W2:Y:S02]  /*68a80*/  LDL.LU R26, [R1+0x158] ;  /* 0x00015800011a7983 */ /* 0x000ea40000300800 */
[----:B------:R-:W2:Y:S01]  /*68a90*/  LDL.LU R27, [R1+0x15c] ;  /* 0x00015c00011b7983 */ /* 0x000ea20000300800 */
[----:B------:R-:W-:Y:S04]  /*68aa0*/  STL.64 [R1+0x4078], R18 ;  /* 0x0040781201007387 */ /* 0x000fe80000100a00 */
[----:B----4-:R2:W-:Y:S02]  /*68ab0*/  STL.64 [R1+0x4070], R16 ;  /* 0x0040701001007387 */ /* 0x0105e40000100a00 */
[----:B--2---:R-:W-:Y:S02]  /*68ac0*/  HMMA.16816.F32 R16, R20, R10, R24 ;  /* 0x0000000a1410723c */ /* 0x004fe40000001818 */
[----:B------:R-:W0:Y:S11]  /*68ad0*/  LDSM.16.MT88.4 R24, [R14+0x1f080] ;  /* 0x01f080000e18783b */ /* 0x000e360000004200 */
[----:B------:R-:W-:Y:S10]  /*68ae0*/  @!UPT UIADD3 URZ, URZ, URZ, URZ ;  /* 0x0000003f3f3ff290 */ /* 0x000ff4000fffe03f */
[----:B------:R1:W-:Y:S01]  /*68af0*/  STL.64 [R1+0x20], R16 ;  /* 0x0000201001007387 */ /* 0x0003e20000100a00 */
[----:B------:R2:W-:Y:S03]  /*68b00*/  STL.64 [R1+0x28], R18 ;  /* 0x0000281201007387 */ /* 0x0005e60000100a00 */
[----:B-1----:R-:W4:Y:S01]  /*68b10*/  LDL.LU R16, [R1+0x1b0] ;  /* 0x0001b00001107983 */ /* 0x002f220000300800 */
[----:B------:R-:W4:Y:S02]  /*68b20*/  LDL.LU R17, [R1+0x1b4] ;  /* 0x0001b40001117983 */ /* 0x000f240000300800 */
[----:B--2---:R-:W2:Y:S02]  /*68b30*/  LDL.LU R18, [R1+0x1b8] ;  /* 0x0001b80001127983 */ /* 0x004ea40000300800 */
[----:B------:R-:W2:Y:S02]  /*68b40*/  LDL.LU R19, [R1+0x1bc] ;  /* 0x0001bc0001137983 */ /* 0x000ea40000300800 */
        /* <DEDUP_REMOVED lines=12> */
[----:B------:R-:W-:Y:S01]  /*68c10*/  MOV R22, R8 ;  /* 0x0000000800167202 */ /* 0x000fe20000000f00 */
[----:B------:R-:W-:Y:S01]  /*68c20*/  IMAD.MOV.U32 R23, RZ, RZ, R6 ;  /* 0x000000ffff177224 */ /* 0x000fe200078e0006 */
[----:B------:R-:W-:-:S02]  /*68c30*/  MOV R20, R15 ;  /* 0x0000000f00147202 */ /* 0x000fc40000000f00 */
[----:B------:R-:W-:Y:S01]  /*68c40*/  MOV R21, R9 ;  /* 0x0000000900157202 */ /* 0x000fe20000000f00 */
[----:B----4-:R-:W-:Y:S01]  /*68c50*/  STL.64 [R1+0x40c0], R18 ;  /* 0x0040c01201007387 */ /* 0x010fe20000100a00 */
[----:B--2---:R1:W-:Y:S03]  /*68c60*/  STL.64 [R1+0x40b8], R16 ;  /* 0x0040b81001007387 */ /* 0x0043e60000100a00 */
[----:B-1----:R-:W2:Y:S01]  /*68c70*/  LDL.LU R16, [R1+0x1c0] ;  /* 0x0001c00001107983 */ /* 0x002ea20000300800 */
[----:B------:R-:W2:Y:S02]  /*68c80*/  LDL.LU R17, [R1+0x1c4] ;  /* 0x0001c40001117983 */ /* 0x000ea40000300800 */
[----:B------:R-:W2:Y:S02]  /*68c90*/  LDL.LU R18, [R1+0x1c8] ;  /* 0x0001c80001127983 */ /* 0x000ea40000300800 */
[----:B------:R-:W2:Y:S01]  /*68ca0*/  LDL.LU R19, [R1+0x1cc] ;  /* 0x0001cc0001137983 */ /* 0x000ea20000300800 */
[----:B------:R1:W-:Y:S01]  /*68cb0*/  STL.64 [R1+0x4048], R22 ;  /* 0x0040481601007387 */ /* 0x0003e20000100a00 */
[----:B------:R4:W-:Y:S03]  /*68cc0*/  STL.64 [R1+0x4040], R20 ;  /* 0x0040401401007387 */ /* 0x0009e60000100a00 */
[----:B-1----:R-:W2:Y:S04]  /*68cd0*/  LDL.64 R22, [R1+0x78] ;  /* 0x0000780001167983 */ /* 0x002ea80000100a00 */
[----:B----4-:R-:W4:Y:S01]  /*68ce0*/  LDL.64 R20, [R1+0x70] ;  /* 0x0000700001147983 */ /* 0x010f220000100a00 */
[----:B0-----:R-:W-:-:S02]  /*68cf0*/  MOV R15, R24 ;  /* 0x00000018000f7202 */ /* 0x001fc40000000f00 */
[----:B------:R-:W-:Y:S01]  /*68d00*/  MOV R6, R25 ;  /* 0x0000001900067202 */ /* 0x000fe20000000f00 */
[----:B--2---:R3:W-:Y:S01]  /*68d10*/  STL.64 [R1+0x4068], R22 ;  /* 0x0040681601007387 */ /* 0x0047e20000100a00 */
[----:B----4-:R-:W-:Y:S02]  /*68d20*/  STL.64 [R1+0x4060], R20 ;  /* 0x0040601401007387 */ /* 0x010fe40000100a00 */
[----:B------:R-:W-:Y:S02]  /*68d30*/  STL.64 [R1+0x150], R24 ;  /* 0x0001501801007387 */ /* 0x000fe40000100a00 */
[----:B------:R0:W-:Y:S01]  /*68d40*/  STL.64 [R1+0x158], R26 ;  /* 0x0001581a01007387 */ /* 0x0001e20000100a00 */
[----:B---3--:R-:W-:Y:S01]  /*68d50*/  MOV R22, R2 ;  /* 0x0000000200167202 */ /* 0x008fe20000000f00 */
[----:B------:R-:W-:Y:S01]  /*68d60*/  IMAD.MOV.U32 R23, RZ, RZ, R0 ;  /* 0x000000ffff177224 */ /* 0x000fe200078e0000 */
[----:B------:R-:W-:Y:S01]  /*68d70*/  MOV R2, R26 ;  /* 0x0000001a00027202 */ /* 0x000fe20000000f00 */
[----:B------:R-:W-:-:S02]  /*68d80*/  IMAD.MOV.U32 R0, RZ, RZ, R27 ;  /* 0x000000ffff007224 */ /* 0x000fc400078e001b */
[----:B0-----:R-:W2:Y:S01]  /*68d90*/  LDL.LU.64 R26, [R1+0x40d0] ;  /* 0x0040d000011a7983 */ /* 0x001ea20000300a00 */
[----:B------:R-:W2:Y:S02]  /*68da0*/  LDL.LU.64 R24, [R1+0x40c8] ;  /* 0x0040c80001187983 */ /* 0x000ea40000300a00 */
[----:B------:R-:W-:Y:S01]  /*68db0*/  STL [R1+0x3eac], R14 ;  /* 0x003eac0e01007387 */ /* 0x000fe20000100800 */
[----:B------:R-:W-:Y:S02]  /*68dc0*/  MOV R20, R29 ;  /* 0x0000001d00147202 */ /* 0x000fe40000000f00 */
[----:B------:R-:W-:Y:S01]  /*68dd0*/  MOV R21, R28 ;  /* 0x0000001c00157202 */ /* 0x000fe20000000f00 */
[----:B--2---:R-:W-:Y:S01]  /*68de0*/  HMMA.16816.F32 R24, R24, R10, R16 ;  /* 0x0000000a1818723c */ /* 0x004fe20000001810 */
[----:B------:R-:W2:Y:S01]  /*68df0*/  LDL.LU.64 R18, [R1+0x40c0] ;  /* 0x0040c00001127983 */ /* 0x000ea20000300a00 */
[----:B------:R-:W2:Y:S02]  /*68e00*/  LDL.LU.64 R16, [R1+0x40b8] ;  /* 0x0040b80001107983 */ /* 0x000ea40000300a00 */
[----:B------:R-:W3:Y:S11]  /*68e10*/  LDL.LU.64 R8, [R1+0x40b0] ;  /* 0x0040b00001087983 */ /* 0x000ef60000300a00 */
[----:B------:R-:W-:Y:S09]  /*68e20*/  @!UPT UIADD3 URZ, URZ, URZ, URZ ;  /* 0x0000003f3f3ff290 */ /* 0x000ff2000fffe03f */
[----:B------:R-:W-:Y:S01]  /*68e30*/  MOV R11, R26 ;  /* 0x0000001a000b7202 */ /* 0x000fe20000000f00 */
[----:B------:R-:W-:Y:S01]  /*68e40*/  IMAD.MOV.U32 R10, RZ, RZ, R27 ;  /* 0x000000ffff0a7224 */ /* 0x000fe200078e001b */
[----:B------:R-:W-:Y:S02]  /*68e50*/  MOV R29, R24 ;  /* 0x00000018001d7202 */ /* 0x000fe40000000f00 */
[----:B------:R-:W-:Y:S01]  /*68e60*/  MOV R28, R25 ;  /* 0x00000019001c7202 */ /* 0x000fe20000000f00 */
        /* <DEDUP_REMOVED lines=13> */
[----:B------:R0:W-:Y:S01]  /*68f40*/  STL [R1+0x198], R18 ;  /* 0x0001981201007387 */ /* 0x0001e20000100800 */
[----:B------:R-:W-:Y:S02]  /*68f50*/  MOV R14, R19 ;  /* 0x00000013000e7202 */ /* 0x000fe40000000f00 */
[----:B0-----:R-:W3:Y:S01]  /*68f60*/  LDL.LU.64 R18, [R1+0x4088] ;  /* 0x0040880001127983 */ /* 0x001ee20000300a00 */
[----:B------:R-:W3:Y:S02]  /*68f70*/  LDL.LU.64 R16, [R1+0x4080] ;  /* 0x0040800001107983 */ /* 0x000ee40000300a00 */
[----:B------:R0:W-:Y:S02]  /*68f80*/  STL [R1+0x3f5c], R12 ;  /* 0x003f5c0c01007387 */ /* 0x0001e40000100800 */
[----:B------:R1:W-:Y:S01]  /*68f90*/  STL [R1+0x3f58], R13 ;  /* 0x003f580d01007387 */ /* 0x0003e20000100800 */
[----:B------:R2:W-:Y:S01]  /*68fa0*/  STL [R1+0x3eb8], R14 ;  /* 0x003eb80e01007387 */ /* 0x0005e20000100800 */
[----:B------:R4:W-:Y:S03]  /*68fb0*/  STL [R1+0x4050], R15 ;  /* 0x0040500f01007387 */ /* 0x0009e60000100800 */
[----:B0-----:R-:W3:Y:S01]  /*68fc0*/  LDL.LU R12, [R1+0x170] ;  /* 0x00017000010c7983 */ /* 0x001ee20000300800 */
[----:B-1----:R-:W3:Y:S02]  /*68fd0*/  LDL.LU R13, [R1+0x174] ;  /* 0x00017400010d7983 */ /* 0x002ee40000300800 */
[----:B--2---:R-:W2:Y:S02]  /*68fe0*/  LDL.LU R14, [R1+0x178] ;  /* 0x00017800010e7983 */ /* 0x004ea40000300800 */
[----:B----4-:R-:W2:Y:S01]  /*68ff0*/  LDL.LU R15, [R1+0x17c] ;  /* 0x00017c00010f7983 */ /* 0x010ea20000300800 */
[C---:B---3--:R-:W-:Y:S11]  /*69000*/  HMMA.16816.F32 R16, R24.reuse, R8, R16 ;  /* 0x000000081810723c */ /* 0x048ff60000001810 */
[----:B------:R-:W-:Y:S11]  /*69010*/  @!UPT UIADD3 URZ, URZ, URZ, URZ ;  /* 0x0000003f3f3ff290 */ /* 0x000ff6000fffe03f */
[----:B------:R-:W-:Y:S01]  /*69020*/  @!UPT UIADD3 URZ, URZ, URZ, URZ ;  /* 0x0000003f3f3ff290 */ /* 0x000fe2000fffe03f */
[----:B------:R-:W-:Y:S01]  /*69030*/  STL.64 [R1+0x260], R16 ;  /* 0x0002601001007387 */ /* 0x000fe20000100a00 */
[----:B------:R0:W-:Y:S03]  /*69040*/  STL.64 [R1+0x268], R18 ;  /* 0x0002681201007387 */ /* 0x0001e60000100a00 */
[----:B0-----:R-:W3:Y:S01]  /*69050*/  LDL.LU.64 R18, [R1+0x4078] ;  /* 0x0040780001127983 */ /* 0x001ee20000300a00 */
[----:B------:R-:W4:Y:S02]  /*69060*/  LDL.LU.64 R16, [R1+0x4070] ;  /* 0x0040700001107983 */ /* 0x000f240000300a00 */
[----:B------:R0:W-:Y:S02]  /*69070*/  STL [R1+0x3f78], R8 ;  /* 0x003f780801007387 */ /* 0x0001e40000100800 */
[----:B------:R1:W-:Y:S01]  /*69080*/  STL [R1+0x3f74], R9 ;  /* 0x003f740901007387 */ /* 0x0003e20000100800 */
[----:B------:R2:W-:Y:S04]  /*69090*/  STL.64 [R1+0x4018], R10 ;  /* 0x0040180a01007387 */ /* 0x0005e80000100a00 */
[----:B0-----:R-:W3:Y:S01]  /*690a0*/  LDL.LU R8, [R1+0x110] ;  /* 0x0001100001087983 */ /* 0x001ee20000300800 */
[----:B-1----:R-:W3:Y:S03]  /*690b0*/  LDL.LU R9, [R1+0x114] ;  /* 0x0001140001097983 */ /* 0x002ee60000300800 */
[----:B--2---:R-:W2:Y:S01]  /*690c0*/  LDL.LU R10, [R1+0x118] ;  /* 0x00011800010a7983 */ /* 0x004ea20000300800 */
[----:B------:R-:W2:Y:S01]  /*690d0*/  LDL.LU R11, [R1+0x11c] ;  /* 0x00011c00010b7983 */ /* 0x000ea20000300800 */
[----:B----4-:R-:W-:Y:S02]  /*690e0*/  HMMA.16816.F32 R24, R24, R16, R20 ;  /* 0x000000101818723c */ /* 0x010fe40000001814 */
[----:B------:R-:W4:Y:S01]  /*690f0*/  LDL.LU.64 R22, [R1+0x4068] ;  /* 0x0040680001167983 */ /* 0x000f220000300a00 */
[----:B------:R-:W4:Y:S11]  /*69100*/  LDL.LU.64 R20, [R1+0x4060] ;  /* 0x0040600001147983 */ /* 0x000f360000300a00 */
[----:B------:R-:W-:Y:S09]  /*69110*/  @!UPT UIADD3 URZ, URZ, URZ, URZ ;  /* 0x0000003f3f3ff290 */ /* 0x000ff2000fffe03f */
[----:B------:R0:W-:Y:S01]  /*69120*/  STL.64 [R1+0x240], R24 ;  /* 0x0002401801007387 */ /* 0x0001e20000100a00 */
[----:B------:R3:W-:Y:S03]  /*69130*/  STL.64 [R1+0x248], R26 ;  /* 0x0002481a01007387 */ /* 0x0007e60000100a00 */
[----:B0-----:R-:W2:Y:S01]  /*69140*/  LDL.LU R24, [R1] ;  /* 0x0000000001187983 */ /* 0x001ea20000300800 */
[----:B------:R-:W-:Y:S02]  /*69150*/  MOV R25, R3 ;  /* 0x0000000300197202 */ /* 0x000fe40000000f00 */
[----:B------:R-:W2:Y:S01]  /*69160*/  LDL.LU R3, [R1+0x405c] ;  /* 0x00405c0001037983 */ /* 0x000ea20000300800 */
[----:B---3--:R-:W-:Y:S01]  /*69170*/  MOV R26, R19 ;  /* 0x00000013001a7202 */ /* 0x008fe20000000f00 */
[----:B------:R-:W-:Y:S01]  /*69180*/  IMAD.MOV.U32 R27, RZ, RZ, R18 ;  /* 0x000000ffff1b7224 */ /* 0x000fe200078e0012 */
[----:B------:R-:W3:Y:S01]  /*69190*/  LDL.LU R19, [R1+0x4058] ;  /* 0x0040580001137983 */ /* 0x000ee20000300800 */
[----:B------:R-:W2:Y:S01]  /*691a0*/  LDL.LU R18, [R1+0x4054] ;  /* 0x0040540001127983 */ /* 0x000ea20000300800 */
[-C--:B----4-:R-:W-:Y:S11]  /*691b0*/  HMMA.16816.F32 R12, R20, R4.reuse, R12 ;  /* 0x00000004140c723c */ /* 0x090ff6000000180c */
[----:B------:R-:W-:Y:S11]  /*691c0*/  @!UPT UIADD3 URZ, URZ, URZ, URZ ;  /* 0x0000003f3f3ff290 */ /* 0x000ff6000fffe03f */
[----:B------:R-:W-:Y:S01]  /*691d0*/  @!UPT UIADD3 URZ, URZ, URZ, URZ ;  /* 0x0000003f3f3ff290 */ /* 0x000fe2000fffe03f */
[----:B------:R0:W-:Y:S01]  /*691e0*/  STL.64 [R1+0x130], R12 ;  /* 0x0001300c01007387 */ /* 0x0001e20000100a00 */
[----:B------:R1:W-:Y:S01]  /*691f0*/  STL.64 [R1+0x138], R14 ;  /* 0x0001380e01007387 */ /* 0x0003e20000100a00 */
[----:B0-----:R-:W-:Y:S02]  /*69200*/  MOV R12, R22 ;  /* 0x00000016000c7202 */ /* 0x001fe40000000f00 */
[----:B-1----:R-:W4:Y:S01]  /*69210*/  LDL.LU R15, [R1+0x4050] ;  /* 0x00405000010f7983 */ /* 0x002f220000300800 */
[----:B------:R-:W-:Y:S02]  /*69220*/  MOV R13, R23 ;  /* 0x00000017000d7202 */ /* 0x000fe40000000f00 */
[----:B------:R-:W2:Y:S02]  /*69230*/  LDL.LU.64 R22, [R1+0x4048] ;  /* 0x0040480001167983 */ /* 0x000ea40000300a00 */
[----:B------:R-:W2:Y:S01]  /*69240*/  LDL.LU.64 R20, [R1+0x4040] ;  /* 0x0040400001147983 */ /* 0x000ea20000300a00 */
[----:B------:R-:W-:Y:S01]  /*69250*/  STL [R1+0x3f7c], R13 ;  /* 0x003f7c0d01007387 */ /* 0x000fe20000100800 */
[----:B------:R-:W-:Y:S01]  /*69260*/  STL [R1+0x3f70], R12 ;  /* 0x003f700c01007387 */ /* 0x000fe20000100800 */
[----:B--2---:R-:W-:Y:S07]  /*69270*/  HMMA.16816.F32 R8, R20, R4, R8 ;  /* 0x000000041408723c */ /* 0x004fee0000001808 */
[----:B------:R-:W-:-:S02]  /*69280*/  MOV R20, R7 ;  /* 0x0000000700147202 */ /* 0x000fc40000000f00 */
[----:B------:R-:W2:Y:S11]  /*69290*/  LDL.LU R7, [R1+0x4038] ;  /* 0x0040380001077983 */ /* 0x000eb60000300800 */
[----:B------:R-:W-:Y:S03]  /*692a0*/  @!UPT UIADD3 URZ, URZ, URZ, URZ ;  /* 0x0000003f3f3ff290 */ /* 0x000fe6000fffe03f */
[----:B------:R0:W-:Y:S01]  /*692b0*/  STL.64 [R1+0x210], R8 ;  /* 0x0002100801007387 */ /* 0x0001e20000100a00 */
[----:B------:R1:W-:Y:S02]  /*692c0*/  STL.64 [R1+0x218], R10 ;  /* 0x0002180a01007387 */ /* 0x0003e40000100a00 */
[----:B------:R-:W4:Y:S02]  /*692d0*/  LDL R21, [R1+0xf4] ;  /* 0x0000f40001157983 */ /* 0x000f240000100800 */
[----:B------:R-:W4:Y:S01]  /*692e0*/  LDL R22, [R1+0xf8] ;  /* 0x0000f80001167983 */ /* 0x000f220000100800 */
[----:B------:R-:W4:Y:S01]  /*692f0*/  LDL R23, [R1+0xfc] ;  /* 0x0000fc0001177983 */ /* 0x000f220000100800 */
[----:B0-----:R-:W-:Y:S01]  /*69300*/  IMAD.MOV.U32 R8, RZ, RZ, R18 ;  /* 0x000000ffff087224 */ /* 0x001fe200078e0012 */
[----:B-1----:R-:W-:Y:S02]  /*69310*/  MOV R11, R3 ;  /* 0x00000003000b7202 */ /* 0x002fe40000000f00 */
[----:B---3--:R-:W-:Y:S01]  /*69320*/  MOV R9, R19 ;  /* 0x0000001300097202 */ /* 0x008fe20000000f00 */
[----:B------:R-:W3:Y:S01]  /*69330*/  LDL.LU R18, [R1+0x4034] ;  /* 0x0040340001127983 */ /* 0x000ee20000300800 */
[----:B------:R-:W3:Y:S01]  /*69340*/  LDL.LU R19, [R1+0x4030] ;  /* 0x0040300001137983 */ /* 0x000ee20000300800 */
[----:B--2---:R-:W-:-:S05]  /*69350*/  MOV R10, R7 ;  /* 0x00000007000a7202 */ /* 0x004fca0000000f00 */
[----:B------:R0:W-:Y:S01]  /*69360*/  STL.64 [R1+0x4028], R10 ;  /* 0x0040280a01007387 */ /* 0x0001e20000100a00 */
[----:B------:R1:W-:Y:S03]  /*69370*/  STL.64 [R1+0x4020], R8 ;  /* 0x0040200801007387 */ /* 0x0003e60000100a00 */
[----:B0-----:R-:W2:Y:S04]  /*69380*/  LDL.64 R10, [R1+0x148] ;  /* 0x00014800010a7983 */ /* 0x001ea80000100a00 */
[----:B-1----:R-:W2:Y:S01]  /*69390*/  LDL.64 R8, [R1+0x140] ;  /* 0x0001400001087983 */ /* 0x002ea20000100a00 */
[----:B----4-:R0:W-:Y:S02]  /*693a0*/  STL.64 [R1+0x4000], R22 ;  /* 0x0040001601007387 */ /* 0x0101e40000100a00 */
[----:B------:R1:W-:Y:S01]  /*693b0*/  STL.64 [R1+0x3ff8], R20 ;  /* 0x003ff81401007387 */ /* 0x0003e20000100a00 */
[----:B0-----:R-:W4:Y:S04]  /*693c0*/  LDL.64 R22, [R1+0x58] ;  /* 0x0000580001167983 */ /* 0x001f280000100a00 */
[----:B-1----:R-:W4:Y:S01]  /*693d0*/  LDL.64 R20, [R1+0x50] ;  /* 0x0000500001147983 */ /* 0x002f220000100a00 */
[----:B--2---:R-:W-:Y:S01]  /*693e0*/  HMMA.16816.F32 R24, R8, R16, R24 ;  /* 0x000000100818723c */ /* 0x004fe20000001818 */
[----:B------:R-:W-:-:S02]  /*693f0*/  MOV R7, R10 ;  /* 0x0000000a00077202 */ /* 0x000fc40000000f00 */
[----:B------:R-:W-:Y:S01]  /*69400*/  MOV R3, R11 ;  /* 0x0000000b00037202 */ /* 0x000fe20000000f00 */
[----:B------:R-:W-:Y:S01]  /*69410*/  IMAD.MOV.U32 R14, RZ, RZ, R8 ;  /* 0x000000ffff0e7224 */ /* 0x000fe200078e0008 */
[----:B------:R-:W-:Y:S01]  /*69420*/  MOV R12, R9 ;  /* 0x00000009000c7202 */ /* 0x000fe20000000f00 */
[----:B------:R-:W2:Y:S01]  /*69430*/  LDL.LU.64 R10, [R1+0x4028] ;  /* 0x00402800010a7983 */ /* 0x000ea20000300a00 */
[----:B------:R-:W2:Y:S11]  /*69440*/  LDL.LU.64 R8, [R1+0x4020] ;  /* 0x0040200001087983 */ /* 0x000eb60000300a00 */
[----:B------:R-:W-:Y:S05]  /*69450*/  @!UPT UIADD3 URZ, URZ, URZ, URZ ;  /* 0x0000003f3f3ff290 */ /* 0x000fea000fffe03f */
[----:B------:R0:W-:Y:S01]  /*69460*/  STL.64 [R1+0x3fc8], R26 ;  /* 0x003fc81a01007387 */ /* 0x0001e20000100a00 */
[----:B------:R1:W-:Y:S03]  /*69470*/  STL.64 [R1+0x3fc0], R24 ;  /* 0x003fc01801007387 */ /* 0x0003e60000100a00 */
[----:B0-----:R-:W2:Y:S04]  /*69480*/  LDL.64 R26, [R1+0x98] ;  /* 0x00009800011a7983 */ /* 0x001ea80000100a00 */
[----:B-1----:R-:W2:Y:S01]  /*69490*/  LDL.64 R24, [R1+0x90] ;  /* 0x0000900001187983 */ /* 0x002ea20000100a00 */
[----:B------:R0:W-:Y:S02]  /*694a0*/  STL [R1+0x3cf8], R16 ;  /* 0x003cf81001007387 */ /* 0x0001e40000100800 */
[----:B------:R1:W-:Y:S02]  /*694b0*/  STL [R1+0x3cf4], R17 ;  /* 0x003cf41101007387 */ /* 0x0003e40000100800 */
[----:B---3--:R3:W-:Y:S01]  /*694c0*/  STL.64 [R1+0x3fd0], R18 ;  /* 0x003fd01201007387 */ /* 0x0087e20000100a00 */
[----:B0-----:R-:W2:Y:S01]  /*694d0*/  LDL.LU R16, [R1+0x40] ;  /* 0x0000400001107983 */ /* 0x001ea20000300800 */
[----:B-1----:R-:W2:Y:S03]  /*694e0*/  LDL.LU R17, [R1+0x44] ;  /* 0x0000440001117983 */ /* 0x002ea60000300800 */
[----:B---3--:R-:W3:Y:S01]  /*694f0*/  LDL.LU R18, [R1+0x48] ;  /* 0x0000480001127983 */ /* 0x008ee20000300800 */
[----:B------:R-:W3:Y:S03]  /*69500*/  LDL.LU R19, [R1+0x4c] ;  /* 0x00004c0001137983 */ /* 0x000ee60000300800 */
[----:B---3--:R-:W-:Y:S01]  /*69510*/  STL.64 [R1+0x3ff0], R18 ;  /* 0x003ff01201007387 */ /* 0x008fe20000100a00 */
[----:B--2---:R0:W-:Y:S03]  /*69520*/  STL.64 [R1+0x3fe8], R16 ;  /* 0x003fe81001007387 */ /* 0x0041e60000100a00 */
[----:B0-----:R-:W2:Y:S01]  /*69530*/  LDL.LU R16, [R1+0x20] ;  /* 0x0000200001107983 */ /* 0x001ea20000300800 */
[----:B------:R-:W2:Y:S02]  /*69540*/  LDL.LU R17, [R1+0x24] ;  /* 0x0000240001117983 */ /* 0x000ea40000300800 */
[----:B------:R-:W3:Y:S02]  /*69550*/  LDL.LU R18, [R1+0x28] ;  /* 0x0000280001127983 */ /* 0x000ee40000300800 */
[----:B------:R-:W3:Y:S01]  /*69560*/  LDL.LU R19, [R1+0x2c] ;  /* 0x00002c0001137983 */ /* 0x000ee20000300800 */
[-C--:B------:R-:W-:Y:S01]  /*69570*/  HMMA.16816.F32 R8, R24, R4.reuse, R8 ;  /* 0x000000041808723c */ /* 0x080fe20000001808 */
[----:B---3--:R-:W-:Y:S01]  /*69580*/  STL.64 [R1+0x4010], R18 ;  /* 0x0040101201007387 */ /* 0x008fe20000100a00 */
[----:B--2---:R0:W-:Y:S03]  /*69590*/  STL.64 [R1+0x4008], R16 ;  /* 0x0040081001007387 */ /* 0x0041e60000100a00 */
[----:B0-----:R-:W4:Y:S01]  /*695a0*/  LDL.LU R16, [R1+0x100] ;  /* 0x0001000001107983 */ /* 0x001f220000300800 */
[----:B------:R-:W4:Y:S02]  /*695b0*/  LDL.LU R17, [R1+0x104] ;  /* 0x0001040001117983 */ /* 0x000f240000300800 */
[----:B------:R-:W4:Y:S02]  /*695c0*/  LDL.LU R18, [R1+0x108] ;  /* 0x0001080001127983 */ /* 0x000f240000300800 */
[----:B------:R-:W4:Y:S11]  /*695d0*/  LDL.LU R19, [R1+0x10c] ;  /* 0x00010c0001137983 */ /* 0x000f360000300800 */
[----:B------:R-:W-:Y:S02]  /*695e0*/  @!UPT UIADD3 URZ, URZ, URZ, URZ ;  /* 0x0000003f3f3ff290 */ /* 0x000fe4000fffe03f */
[----:B------:R-:W-:Y:S01]  /*695f0*/  STL.64 [R1+0x200], R8 ;  /* 0x0002000801007387 */ /* 0x000fe20000100a00 */
[----:B------:R0:W-:Y:S03]  /*69600*/  STL.64 [R1+0x208], R10 ;  /* 0x0002080a01007387 */ /* 0x0001e60000100a00 */
[----:B0-----:R-:W2:Y:S01]  /*69610*/  LDL.LU.64 R10, [R1+0x4018] ;  /* 0x00401800010a7983 */ /* 0x001ea20000300a00 */
[----:B------:R-:W-:Y:S01]  /*69620*/  IMAD.MOV.U32 R13, RZ, RZ, R25 ;  /* 0x000000ffff0d7224 */ /* 0x000fe200078e0019 */
[----:B------:R-:W-:Y:S02]  /*69630*/  MOV R8, R26 ;  /* 0x0000001a00087202 */ /* 0x000fe40000000f00 */
[----:B------:R-:W-:Y:S02]  /*69640*/  MOV R9, R27 ;  /* 0x0000001b00097202 */ /* 0x000fe40000000f00 */
[----:B------:R-:W-:Y:S01]  /*69650*/  STL [R1+0x3f80], R13 ;  /* 0x003f800d01007387 */ /* 0x000fe20000100800 */
[----:B----4-:R-:W-:Y:S01]  /*69660*/  HMMA.16816.F32 R16, R20, R4, R16 ;  /* 0x000000041410723c */ /* 0x010fe20000001810 */
[----:B--2---:R-:W-:-:S02]  /*69670*/  MOV R26, R11 ;  /* 0x0000000b001a7202 */ /* 0x004fc40000000f00 */
[----:B------:R-:W-:Y:S01]  /*69680*/  MOV R27, R10 ;  /* 0x0000000a001b7202 */ /* 0x000fe20000000f00 */
[----:B------:R-:W-:Y:S02]  /*69690*/  MOV R10, R22 ;  /* 0x00000016000a7202 */ /* 0x000fe40000000f00 */
[----:B------:R-:W-:Y:S11]  /*696a0*/  IMAD.MOV.U32 R11, RZ, RZ, R23 ;  /* 0x000000ffff0b7224 */ /* 0x000ff600078e0017 */
[----:B------:R-:W-:Y:S06]  /*696b0*/  @!UPT UIADD3 URZ, URZ, URZ, URZ ;  /* 0x0000003f3f3ff290 */ /* 0x000fec000fffe03f */
[----:B------:R-:W-:Y:S01]  /*696c0*/  STL.64 [R1+0x1f0], R16 ;  /* 0x0001f01001007387 */ /* 0x000fe20000100a00 */
[----:B------:R0:W-:Y:S03]  /*696d0*/  STL.64 [R1+0x1f8], R18 ;  /* 0x0001f81201007387 */ /* 0x0001e60000100a00 */
[----:B0-----:R-:W2:Y:S01]  /*696e0*/  LDL.LU.64 R18, [R1+0x4010] ;  /* 0x0040100001127983 */ /* 0x001ea20000300a00 */
[----:B------:R-:W2:Y:S02]  /*696f0*/  LDL.LU.64 R16, [R1+0x4008] ;  /* 0x0040080001107983 */ /* 0x000ea40000300a00 */
[----:B------:R-:W2:Y:S02]  /*69700*/  LDL.LU.64 R22, [R1+0x4000] ;  /* 0x0040000001167983 */ /* 0x000ea40000300a00 */
[----:B------:R-:W2:Y:S01]  /*69710*/  LDL.LU.64 R20, [R1+0x3ff8] ;  /* 0x003ff80001147983 */ /* 0x000ea20000300a00 */
[----:B------:R-:W-:Y:S01]  /*69720*/  STL [R1+0x3f18], R10 ;  /* 0x003f180a01007387 */ /* 0x000fe20000100800 */
[----:B------:R-:W-:Y:S02]  /*69730*/  STL [R1+0x3f14], R11 ;  /* 0x003f140b01007387 */ /* 0x000fe40000100800 */
[----:B------:R-:W-:Y:S01]  /*69740*/  STL.64 [R1+0x3fb8], R8 ;  /* 0x003fb80801007387 */ /* 0x000fe20000100a00 */
[-C--:B--2---:R-:W-:Y:S01]  /*69750*/  HMMA.16816.F32 R20, R20, R4.reuse, R16 ;  /* 0x000000041414723c */ /* 0x084fe20000001810 */
[----:B------:R-:W2:Y:S01]  /*69760*/  LDL.LU.64 R18, [R1+0x3ff0] ;  /* 0x003ff00001127983 */ /* 0x000ea20000300a00 */
[----:B------:R-:W2:Y:S11]  /*69770*/  LDL.LU.64 R16, [R1+0x3fe8] ;  /* 0x003fe80001107983 */ /* 0x000eb60000300a00 */
[----:B------:R-:W-:Y:S10]  /*69780*/  @!UPT UIADD3 URZ, URZ, URZ, URZ ;  /* 0x0000003f3f3ff290 */ /* 0x000ff4000fffe03f */
[----:B------:R-:W-:Y:S01]  /*69790*/  STL.64 [R1+0x1e0], R20 ;  /* 0x0001e01401007387 */ /* 0x000fe20000100a00 */
[----:B------:R0:W-:Y:S03]  /*697a0*/  STL.64 [R1+0x1e8], R22 ;  /* 0x0001e81601007387 */ /* 0x0001e60000100a00 */
[----:B0-----:R-:W2:Y:S01]  /*697b0*/  LDL.LU.64 R22, [R1+0x3fe0] ;  /* 0x003fe00001167983 */ /* 0x001ea20000300a00 */
[----:B------:R-:W2:Y:S01]  /*697c0*/  LDL.LU.64 R20, [R1+0x3fd8] ;  /* 0x003fd80001147983 */ /* 0x000ea20000300a00 */
[----:B------:R-:W-:Y:S01]  /*697d0*/  MOV R24, R29 ;  /* 0x0000001d00187202 */ /* 0x000fe20000000f00 */
[----:B------:R-:W-:Y:S01]  /*697e0*/  IMAD.MOV.U32 R25, RZ, RZ, R28 ;  /* 0x000000ffff197224 */ /* 0x000fe200078e001c */
[----:B--2---:R-:W-:Y:S11]  /*697f0*/  HMMA.16816.F32 R16, R20, R4, R16 ;  /* 0x000000041410723c */ /* 0x004ff60000001810 */
[----:B------:R-:W-:Y:S11]  /*69800*/  @!UPT UIADD3 URZ, URZ, URZ, URZ ;  /* 0x0000003f3f3ff290 */ /* 0x000ff6000fffe03f */
[----:B------:R-:W-:Y:S01]  /*69810*/  @!UPT UIADD3 URZ, URZ, URZ, URZ ;  /* 0x0000003f3f3ff290 */ /* 0x000fe2000fffe03f */
[----:B------:R-:W-:Y:S01]  /*69820*/  STL.64 [R1+0x1d0], R16 ;  /* 0x0001d01001007387 */ /* 0x000fe20000100a00 */
[----:B------:R0:W-:Y:S03]  /*69830*/  STL.64 [R1+0x1d8], R18 ;  /* 0x0001d81201007387 */ /* 0x0001e60000100a00 */
[----:B0-----:R-:W2:Y:S01]  /*69840*/  LDL.LU.64 R18, [R1+0x3fd0] ;  /* 0x003fd00001127983 */ /* 0x001ea20000300a00 */
[----:B------:R0:W-:Y:S02]  /*69850*/  STL [R1+0x3f08], R20 ;  /* 0x003f081401007387 */ /* 0x0001e40000100800 */
[----:B------:R1:W-:Y:S02]  /*69860*/  STL [R1+0x3ef4], R21 ;  /* 0x003ef41501007387 */ /* 0x0003e40000100800 */
[----:B------:R3:W-:Y:S01]  /*69870*/  STL [R1+0x3ef0], R22 ;  /* 0x003ef01601007387 */ /* 0x0007e20000100800 */
[----:B------:R4:W-:Y:S01]  /*69880*/  STL [R1+0x3ebc], R23 ;  /* 0x003ebc1701007387 */ /* 0x0009e20000100800 */
[----:B0-----:R-:W-:Y:S01]  /*69890*/  MOV R20, R14 ;  /* 0x0000000e00147202 */ /* 0x001fe20000000f00 */
[----:B-1----:R-:W-:Y:S01]  /*698a0*/  IMAD.MOV.U32 R21, RZ, RZ, R12 ;  /* 0x000000ffff157224 */ /* 0x002fe200078e000c */
[----:B---3--:R-:W-:-:S02]  /*698b0*/  MOV R22, R7 ;  /* 0x0000000700167202 */ /* 0x008fc40000000f00 */
[----:B----4-:R-:W-:-:S07]  /*698c0*/  MOV R23, R3 ;  /* 0x0000000300177202 */ /* 0x010fce0000000f00 */
[----:B------:R-:W-:Y:S01]  /*698d0*/  HMMA.16816.F32 R20, R20, R4, R24 ;  /* 0x000000041414723c */ /* 0x000fe20000001818 */
[----:B------:R-:W2:Y:S01]  /*698e0*/  LDL.LU.64 R26, [R1+0x3fc8] ;  /* 0x003fc800011a7983 */ /* 0x000ea20000300a00 */
[----:B------:R-:W2:Y:S03]  /*698f0*/  LDL.LU.64 R24, [R1+0x3fc0] ;  /* 0x003fc00001187983 */ /* 0x000ea60000300a00 */
[----:B------:R-:W0:Y:S04]  /*69900*/  S2R R29, SR_TID.X ;  /* 0x00000000001d7919 */ /* 0x000e280000002100 */
[----:B------:R-:W1:Y:S01]  /*69910*/  S2R R28, SR_TID.X ;  /* 0x00000000001c7919 */ /* 0x000e620000002100 */
[----:B------:R-:W-:-:S02]  /*69920*/  MOV R8, R15 ;  /* 0x0000000f00087202 */ /* 0x000fc40000000f00 */
[----:B------:R-:W-:Y:S02]  /*69930*/  MOV R9, R6 ;  /* 0x0000000600097202 */ /* 0x000fe40000000f00 */
[----:B------:R-:W-:Y:S01]  /*69940*/  MOV R10, R2 ;  /* 0x00000002000a7202 */ /* 0x000fe20000000f00 */
[----:B------:R-:W-:Y:S01]  /*69950*/  IMAD.MOV.U32 R11, RZ, RZ, R0 ;  /* 0x000000ffff0b7224 */ /* 0x000fe200078e0000 */
[----:B------:R-:W3:Y:S04]  /*69960*/  S2R R7, SR_CTAID.X ;  /* 0x0000000000077919 */ /* 0x000ee80000002500 */
[----:B------:R-:W4:Y:S01]  /*69970*/  S2R R6, SR_CTAID.X ;  /* 0x0000000000067919 */ /* 0x000f220000002500 */
[C---:B0-----:R-:W-:Y:S01]  /*69980*/  LOP3.LUT R0, R29.reuse, 0x3, RZ, 0xc0, !PT ;  /* 0x000000031d007812 */ /* 0x041fe200078ec0ff */
[----:B------:R-:W-:-:S03]  /*69990*/  LOP3.LUT R29, R29, 0x60, RZ, 0xc0, !PT ;  /* 0x000000601d1d7812 */ /* 0x000fc600078ec0ff */
[----:B------:R-:W-:-:S04]  /*699a0*/  SHF.L.U32 R0, R0, 0x1, RZ ;  /* 0x0000000100007819 */ /* 0x000fc800000006ff */
[----:B------:R-:W-:-:S04]  /*699b0*/  LEA.HI R0, R29, R0, RZ, 0x1e ;  /* 0x000000001d007211 */ /* 0x000fc800078ff0ff */
[----:B------:R-:W-:Y:S02]  /*699c0*/  IADD3 R0, P0, R0, UR4, RZ ;  /* 0x0000000400007c10 */ /* 0x000fe4000ff1e0ff */
[C---:B-1----:R-:W-:Y:S01]  /*699d0*/  LOP3.LUT R2, R28.reuse, 0x1c, RZ, 0xc0, !PT ;  /* 0x0000001c1c027812 */ /* 0x042fe200078ec0ff */
[----:B------:R-:W-:Y:S01]  /*699e0*/  LOP3.LUT R29, R28, 0x1c, RZ, 0xc0, !PT ;  /* 0x0000001c1c1d7812 */ /* 0x000fe200078ec0ff */
[----:B------:R-:W-:Y:S01]  /*699f0*/  IADD3.X R15, RZ, UR5, RZ, P0, !PT ;  /* 0x00000005ff0f7c10 */ /* 0x000fe200087fe4ff */
[----:B------:R-:W0:Y:S04]  /*69a00*/  S2R R28, SR_CTAID.X ;  /* 0x00000000001c7919 */ /* 0x000e280000002500 */
[----:B------:R1:W-:Y:S01]  /*69a10*/  STL.64 [R1+0x1c0], R20 ;  /* 0x0001c01401007387 */ /* 0x0003e20000100a00 */
[----:B------:R0:W-:Y:S02]  /*69a20*/  STL.64 [R1+0x1c8], R22 ;  /* 0x0001c81601007387 */ /* 0x0001e40000100a00 */
[----:B------:R-:W-:Y:S01]  /*69a30*/  STL [R1+0xd4], R15 ;  /* 0x0000d40f01007387 */ /* 0x000fe20000100800 */
[----:B-1----:R-:W-:-:S02]  /*69a40*/  IADD3 R21, P0, R0, 0x60, RZ ;  /* 0x0000006000157810 */ /* 0x002fc40007f1e0ff */
[----:B---3--:R-:W-:Y:S01]  /*69a50*/  SHF.L.U32 R7, R7, 0x7, RZ ;  /* 0x0000000707077819 */ /* 0x008fe200000006ff */
[----:B------:R-:W1:Y:S03]  /*69a60*/  S2R R14, SR_TID.X ;  /* 0x00000000000e7919 */ /* 0x000e660000002100 */
[C---:B------:R-:W-:Y:S02]  /*69a70*/  LEA.HI R12, R29.reuse, R7, RZ, 0x1e ;  /* 0x000000071d0c7211 */ /* 0x040fe400078ff0ff */
[----:B----4-:R-:W-:Y:S01]  /*69a80*/  SHF.L.U32 R6, R6, 0x7, RZ ;  /* 0x0000000706067819 */ /* 0x010fe200000006ff */
[C---:B------:R-:W-:Y:S01]  /*69a90*/  LEA.HI R7, R29.reuse, 0x68, RZ, 0x1e ;  /* 0x000000681d077811 */ /* 0x040fe200078ff0ff */
[----:B------:R-:W-:Y:S01]  /*69aa0*/  IADD3 R12, R12, 0x78, RZ ;  /* 0x000000780c0c7810 */ /* 0x000fe20007ffe0ff */
[----:B0-----:R-:W-:Y:S01]  /*69ab0*/  IMAD.SHL.U32 R28, R28, 0x80, RZ ;  /* 0x000000801c1c7824 */ /* 0x001fe200078e00ff */
[----:B------:R-:W-:-:S02]  /*69ac0*/  LEA.HI R29, R29, 0x60, RZ, 0x1e ;  /* 0x000000601d1d7811 */ /* 0x000fc400078ff0ff */
[----:B------:R-:W-:Y:S02]  /*69ad0*/  LEA.HI R3, R2, R6, RZ, 0x1e ;  /* 0x0000000602037211 */ /* 0x000fe400078ff0ff */
[----:B------:R-:W-:Y:S02]  /*69ae0*/  ISETP.GT.U32.AND P1, PT, R0, R12, PT ;  /* 0x0000000c0000720c */ /* 0x000fe40003f24070 */
[C---:B------:R-:W-:Y:S01]  /*69af0*/  IADD3 R12, R28.reuse, R7, RZ ;  /* 0x000000071c0c7210 */ /* 0x040fe20007ffe0ff */
[----:B------:R-:W-:Y:S01]  /*69b00*/  IADD3 R7, R28, R29, RZ ;  /* 0x0000001d1c077210 */ /* 0x000fe20007ffe0ff */
[----:B------:R-:W-:Y:S02]  /*69b10*/  IADD3 R3, R3, 0x70, RZ ;  /* 0x0000007003037810 */ /* 0x000fe40007ffe0ff */
[----:B------:R-:W-:Y:S02]  /*69b20*/  LEA.HI R2, R2, 0x68, RZ, 0x1e ;  /* 0x0000006802027811 */ /* 0x000fe400078ff0ff */
[----:B------:R-:W-:-:S02]  /*69b30*/  ISETP.GT.U32.AND.EX P1, PT, R15, RZ, PT, P1 ;  /* 0x000000ff0f00720c */ /* 0x000fc40003f24110 */
[C---:B------:R-:W-:Y:S02]  /*69b40*/  ISETP.GT.U32.AND P2, PT, R0.reuse, R3, PT ;  /* 0x000000030000720c */ /* 0x040fe40003f44070 */
[C---:B------:R-:W-:Y:S02]  /*69b50*/  IADD3 R29, P3, R0.reuse, 0x61, RZ ;  /* 0x00000061001d7810 */ /* 0x040fe40007f7e0ff */
[----:B------:R-:W-:Y:S01]  /*69b60*/  ISETP.GT.U32.AND P5, PT, R0, R12, PT ;  /* 0x0000000c0000720c */ /* 0x000fe20003fa4070 */
[----:B------:R-:W-:Y:S01]  /*69b70*/  IMAD.X R12, RZ, RZ, R15, P0 ;  /* 0x000000ffff0c7224 */ /* 0x000fe200000e060f */
[----:B------:R-:W-:Y:S02]  /*69b80*/  ISETP.GT.U32.AND.EX P2, PT, R15, RZ, PT, P2 ;  /* 0x000000ff0f00720c */ /* 0x000fe40003f44120 */
[----:B------:R-:W-:Y:S02]  /*69b90*/  IADD3.X R17, RZ, R15, RZ, P3, !PT ;  /* 0x0000000fff117210 */ /* 0x000fe40001ffe4ff */
[----:B------:R-:W-:Y:S01]  /*69ba0*/  SEL R4, RZ, 0x1fffe, !P2 ;  /* 0x0001fffeff047807 */ /* 0x000fe20005000000 */
[----:B------:R-:W0:Y:S01]  /*69bb0*/  S2R R20, SR_TID.X ;  /* 0x0000000000147919 */ /* 0x000e220000002100 */
[----:B------:R-:W-:-:S04]  /*69bc0*/  ISETP.GT.U32.AND P2, PT, R29, R3, PT ;  /* 0x000000031d00720c */ /* 0x000fc80003f44070 */
[----:B------:R-:W-:Y:S02]  /*69bd0*/  ISETP.GT.U32.AND.EX P2, PT, R17, RZ, PT, P2 ;  /* 0x000000ff1100720c */ /* 0x000fe40003f44120 */
[----:B------:R-:W-:Y:S01]  /*69be0*/  ISETP.GT.U32.AND P4, PT, R0, R7, PT ;  /* 0x000000070000720c */ /* 0x000fe20003f84070 */
[----:B------:R-:W3:Y:S01]  /*69bf0*/  S2R R22, SR_CTAID.X ;  /* 0x0000000000167919 */ /* 0x000ee20000002500 */
[----:B0-----:R-:W-:Y:S01]  /*69c00*/  LOP3.LUT R16, R20, 0x1c, RZ, 0xc0, !PT ;  /* 0x0000001c14107812 */ /* 0x001fe200078ec0ff */
[----:B---3--:R-:W-:Y:S01]  /*69c10*/  IMAD.SHL.U32 R22, R22, 0x80, RZ ;  /* 0x0000008016167824 */ /* 0x008fe200078e00ff */
[----:B--2---:R-:W-:Y:S01]  /*69c20*/  HMMA.16816.F32 R24, R8, R18, R24 ;  /* 0x000000120818723c */ /* 0x004fe20000001818 */
[----:B------:R-:W2:Y:S11]  /*69c30*/  LDL.LU.64 R8, [R1+0x3fb8] ;  /* 0x003fb80001087983 */ /* 0x000eb60000300a00 */
[----:B------:R-:W-:Y:S11]  /*69c40*/  @!UPT UIADD3 URZ, URZ, URZ, URZ ;  /* 0x0000003f3f3ff290 */ /* 0x000ff6000fffe03f */
[----:B------:R-:W-:Y:S01]  /*69c50*/  STL.64 [R1+0x2c0], R24 ;  /* 0x0002c01801007387 */ /* 0x000fe20000100a00 */
[----:B------:R-:W-:Y:S02]  /*69c60*/  STL [R1+0xb4], R21 ;  /* 0x0000b41501007387 */ /* 0x000fe40000100800 */
[----:B------:R0:W-:Y:S02]  /*69c70*/  STL [R1+0x3cbc], R18 ;  /* 0x003cbc1201007387 */ /* 0x0001e40000100800 */
[----:B0-----:R-:W0:Y:S01]  /*69c80*/  S2R R18, SR_CTAID.X ;  /* 0x0000000000127919 */ /* 0x001e220000002500 */
[----:B------:R-:W-:Y:S01]  /*69c90*/  MOV R28, R26 ;  /* 0x0000001a001c7202 */ /* 0x000fe20000000f00 */
[----:B------:R-:W-:Y:S04]  /*69ca0*/  STL [R1+0x3cb8], R19 ;  /* 0x003cb81301007387 */ /* 0x000fe80000100800 */
[----:B------:R3:W-:Y:S01]  /*69cb0*/  STL [R1+0x38a0], R28 ;  /* 0x0038a01c01007387 */ /* 0x0007e20000100800 */
[----:B-1----:R-:W-:-:S02]  /*69cc0*/  LOP3.LUT R11, R14, 0x1c, RZ, 0xc0, !PT ;  /* 0x0000001c0e0b7812 */ /* 0x002fc400078ec0ff */
[----:B0-----:R-:W-:-:S04]  /*69cd0*/  SHF.L.U32 R18, R18, 0x7, RZ ;  /* 0x0000000712127819 */ /* 0x001fc800000006ff */
[----:B---3--:R-:W-:Y:S01]  /*69ce0*/  IADD3 R28, R18, R2, RZ ;  /* 0x00000002121c7210 */ /* 0x008fe20007ffe0ff */
[----:B------:R-:W-:-:S03]  /*69cf0*/  SEL R2, RZ, 0x1, !P1 ;  /* 0x00000001ff027807 */ /* 0x000fc60004800000 */
[-C--:B------:R-:W-:Y:S02]  /*69d00*/  ISETP.GT.U32.AND P1, PT, R21, R28.reuse, PT ;  /* 0x0000001c1500720c */ /* 0x080fe40003f24070 */
[----:B------:R-:W-:Y:S01]  /*69d10*/  STL [R1+0x3fc], R2 ;  /* 0x0003fc0201007387 */ /* 0x000fe20000100800 */
[----:B------:R-:W-:Y:S01]  /*69d20*/  STL [R1+0x390], R12 ;  /* 0x0003900c01007387 */ /* 0x000fe20000100800 */
[----:B------:R-:W-:Y:S02]  /*69d30*/  ISETP.GT.U32.AND.EX P1, PT, R12, RZ, PT, P1 ;  /* 0x000000ff0c00720c */ /* 0x000fe40003f24110 */
[----:B------:R-:W-:Y:S01]  /*69d40*/  ISETP.GT.U32.AND P0, PT, R29, R28, PT ;  /* 0x0000001c1d00720c */ /* 0x000fe20003f04070 */
[----:B------:R-:W-:Y:S01]  /*69d50*/  STL [R1+0xe4], R17 ;  /* 0x0000e41101007387 */ /* 0x000fe20000100800 */
[----:B------:R0:W-:Y:S01]  /*69d60*/  STL [R1+0x3f8], R4 ;  /* 0x0003f80401007387 */ /* 0x0001e20000100800 */
[----:B------:R-:W-:Y:S02]  /*69d70*/  LEA.HI R19, R11, R6, RZ, 0x1e ;  /* 0x000000060b137211 */ /* 0x000fe400078ff0ff */
[----:B------:R-:W-:-:S02]  /*69d80*/  ISETP.GT.U32.AND.EX P0, PT, R17, RZ, PT, P0 ;  /* 0x000000ff1100720c */ /* 0x000fc40003f04100 */
[----:B------:R-:W-:Y:S02]  /*69d90*/  IADD3 R19, R19, 0x78, RZ ;  /* 0x0000007813137810 */ /* 0x000fe40007ffe0ff */
[----:B0-----:R-:W-:Y:S01]  /*69da0*/  SEL R4, RZ, 0x7fff8, !P1 ;  /* 0x0007fff8ff047807 */ /* 0x001fe20004800000 */
[----:B------:R-:W-:-:S04]  /*69db0*/  ISETP.GT.U32.AND P1, PT, R21, R3, PT ;  /* 0x000000031500720c */ /* 0x000fc80003f24070 */
[----:B------:R0:W-:Y:S01]  /*69dc0*/  STL [R1+0x3cc], R4 ;  /* 0x0003cc0401007387 */ /* 0x0001e20000100800 */
[----:B------:R-:W-:Y:S01]  /*69dd0*/  ISETP.GT.U32.AND.EX P1, PT, R12, RZ, PT, P1 ;  /* 0x000000ff0c00720c */ /* 0x000fe20003f24110 */
[----:B------:R-:W-:Y:S01]  /*69de0*/  IMAD.MOV.U32 R5, RZ, RZ, R27 ;  /* 0x000000ffff057224 */ /* 0x000fe200078e001b */
[----:B0-----:R-:W-:Y:S01]  /*69df0*/  SEL R4, RZ, 0x4, !P0 ;  /* 0x00000004ff047807 */ /* 0x001fe20004000000 */
[----:B------:R-:W-:Y:S01]  /*69e00*/  ISETP.GT.U32.AND P0, PT, R21, R19, PT ;  /* 0x000000131500720c */ /* 0x000fe20003f04070 */
[----:B------:R-:W-:-:S03]  /*69e10*/  SEL R6, RZ, 0x7fff8, !P1 ;  /* 0x0007fff8ff067807 */ /* 0x000fc60004800000 */
[----:B------:R0:W-:Y:S01]  /*69e20*/  STL [R1+0x3d0], R4 ;  /* 0x0003d00401007387 */ /* 0x0001e20000100800 */
[----:B------:R-:W-:Y:S02]  /*69e30*/  ISETP.GT.U32.AND.EX P0, PT, R12, RZ, PT, P0 ;  /* 0x000000ff0c00720c */ /* 0x000fe40003f04100 */
[----:B------:R-:W-:Y:S02]  /*69e40*/  IADD3 R2, P3, R0, 0x20, RZ ;  /* 0x0000002000027810 */ /* 0x000fe40007f7e0ff */
[----:B------:R-:W-:Y:S02]  /*69e50*/  SEL R7, RZ, 0x1fffe, !P0 ;  /* 0x0001fffeff077807 */ /* 0x000fe40004000000 */
[----:B0-----:R-:W-:Y:S01]  /*69e60*/  SEL R4, RZ, 0x4, !P2 ;  /* 0x00000004ff047807 */ /* 0x001fe20005000000 */
[----:B------:R-:W-:Y:S02]  /*69e70*/  ISETP.GT.U32.AND P2, PT, R29, R19, PT ;  /* 0x000000131d00720c */ /* 0x000fe40003f44070 */
[----:B------:R-:W-:-:S02]  /*69e80*/  FMUL R5, R5, c[0x0][0x188] ;  /* 0x0000620005057a20 */ /* 0x000fc40000400000 */
[----:B------:R-:W-:Y:S01]  /*69e90*/  ISETP.GT.U32.AND.EX P2, PT, R17, RZ, PT, P2 ;  /* 0x000000ff1100720c */ /* 0x000fe20003f44120 */
[----:B------:R-:W-:Y:S01]  /*69ea0*/  STL [R1+0x3e0], R4 ;  /* 0x0003e00401007387 */ /* 0x000fe20000100800 */
[----:B------:R0:W-:Y:S02]  /*69eb0*/  STL [R1+0x3dc], R6 ;  /* 0x0003dc0601007387 */ /* 0x0001e40000100800 */
[----:B------:R1:W-:Y:S01]  /*69ec0*/  STL [R1+0x398], R7 ;  /* 0x0003980701007387 */ /* 0x0003e20000100800 */
[----:B------:R-:W-:Y:S01]  /*69ed0*/  ISETP.GT.U32.AND P0, PT, R2, R3, PT ;  /* 0x000000030200720c */ /* 0x000fe20003f04070 */
[----:B------:R-:W-:Y:S01]  /*69ee0*/  FSEL R3, R5, -INF , !P2 ;  /* 0xff80000005037808 */ /* 0x000fe20005000000 */
[----:B0-----:R-:W-:Y:S02]  /*69ef0*/  IADD3.X R6, RZ, R15, RZ, P3, !PT ;  /* 0x0000000fff067210 */ /* 0x001fe40001ffe4ff */
[----:B-1----:R-:W-:Y:S02]  /*69f00*/  SEL R7, RZ, 0x1, !P2 ;  /* 0x00000001ff077807 */ /* 0x002fe40005000000 */
[----:B------:R-:W-:Y:S01]  /*69f10*/  IADD3 R4, P1, R0, 0x21, RZ ;  /* 0x0000002100047810 */ /* 0x000fe20007f3e0ff */
[-C--:B------:R-:W-:Y:S01]  /*69f20*/  ISETP.GT.U32.AND P2, PT, R2, R19.reuse, PT ;  /* 0x000000130200720c */ /* 0x080fe20003f44070 */
[----:B------:R-:W-:Y:S01]  /*69f30*/  ISETP.GT.U32.AND.EX P0, PT, R6, RZ, PT, P0 ;  /* 0x000000ff0600720c */ /* 0x000fe20003f04100 */
[----:B------:R-:W-:Y:S01]  /*69f40*/  STL [R1+0x39c], R7 ;  /* 0x00039c0701007387 */ /* 0x000fe20000100800 */
[----:B------:R-:W-:Y:S02]  /*69f50*/  STL [R1+0xe0], R6 ;  /* 0x0000e00601007387 */ /* 0x000fe40000100800 */
[----:B------:R-:W-:Y:S02]  /*69f60*/  STL [R1+0x484], R3 ;  /* 0x0004840301007387 */ /* 0x000fe40000100800 */
[----:B------:R0:W-:Y:S01]  /*69f70*/  STL [R1+0x380c], R3 ;  /* 0x00380c0301007387 */ /* 0x0001e20000100800 */
[----:B------:R-:W-:-:S02]  /*69f80*/  ISETP.GT.U32.AND P3, PT, R4, R19, PT ;  /* 0x000000130400720c */ /* 0x000fc40003f64070 */
[----:B------:R-:W-:Y:S01]  /*69f90*/  IADD3.X R5, RZ, R15, RZ, P1, !PT ;  /* 0x0000000fff057210 */ /* 0x000fe20000ffe4ff */
[----:B------:R-:W-:Y:S01]  /*69fa0*/  IADD3 R23, P1, R0, 0x41, RZ ;  /* 0x0000004100177810 */ /* 0x000fe20007f3e0ff */
[----:B------:R-:W-:Y:S02]  /*69fb0*/  ISETP.GT.U32.AND.EX P2, PT, R6, RZ, PT, P2 ;  /* 0x000000ff0600720c */ /* 0x000fe40003f44120 */
[----:B------:R-:W-:Y:S02]  /*69fc0*/  SEL R10, RZ, 0x7fff8, !P0 ;  /* 0x0007fff8ff0a7807 */ /* 0x000fe40004000000 */
[----:B------:R-:W-:Y:S02]  /*69fd0*/  ISETP.GT.U32.AND.EX P3, PT, R5, RZ, PT, P3 ;  /* 0x000000ff0500720c */ /* 0x000fe40003f64130 */
[----:B0-----:R-:W-:Y:S01]  /*69fe0*/  LEA.HI R3, R16, R18, RZ, 0x1e ;  /* 0x0000001210037211 */ /* 0x001fe200078ff0ff */
[----:B------:R-:W-:Y:S01]  /*69ff0*/  STL [R1+0xb0], R23 ;  /* 0x0000b01701007387 */ /* 0x000fe20000100800 */
[----:B------:R-:W-:-:S02]  /*6a000*/  SEL R13, RZ, 0x1fffe, !P2 ;  /* 0x0001fffeff0d7807 */ /* 0x000fc40005000000 */
[----:B------:R-:W-:Y:S02]  /*6a010*/  IADD3 R3, R3, 0x70, RZ ;  /* 0x0000007003037810 */ /* 0x000fe40007ffe0ff */
[----:B------:R-:W-:Y:S02]  /*6a020*/  LOP3.LUT R14, R14, 0x1c, RZ, 0xc0, !PT ;  /* 0x0000001c0e0e7812 */ /* 0x000fe400078ec0ff */
[----:B------:R-:W-:Y:S01]  /*6a030*/  IADD3 R7, P0, R0, 0x40, RZ ;  /* 0x0000004000077810 */ /* 0x000fe20007f1e0ff */
[----:B------:R0:W-:Y:S01]  /*6a040*/  STL [R1+0x3d4], R10 ;  /* 0x0003d40a01007387 */ /* 0x0001e20000100800 */
[----:B------:R-:W-:Y:S02]  /*6a050*/  ISETP.GT.U32.AND P2, PT, R4, R3, PT ;  /* 0x000000030400720c */ /* 0x000fe40003f44070 */
[----:B------:R-:W-:Y:S01]  /*6a060*/  LEA.HI R14, R14, 0x58, RZ, 0x1e ;  /* 0x000000580e0e7811 */ /* 0x000fe200078ff0ff */
[----:B------:R1:W-:Y:S01]  /*6a070*/  STL [R1+0x3a0], R13 ;  /* 0x0003a00d01007387 */ /* 0x0003e20000100800 */
[----:B------:R-:W-:Y:S01]  /*6a080*/  STL [R1+0xd0], R7 ;  /* 0x0000d00701007387 */ /* 0x000fe20000100800 */
[----:B------:R-:W-:-:S02]  /*6a090*/  ISETP.GT.U32.AND.EX P2, PT, R5, RZ, PT, P2 ;  /* 0x000000ff0500720c */ /* 0x000fc40003f44120 */
[----:B0-----:R-:W-:Y:S01]  /*6a0a0*/  SEL R10, RZ, 0x1, !P3 ;  /* 0x00000001ff0a7807 */ /* 0x001fe20005800000 */
[----:B------:R-:W-:Y:S01]  /*6a0b0*/  ISETP.GT.U32.AND P3, PT, R23, R3, PT ;  /* 0x000000031700720c */ /* 0x000fe20003f64070 */
[----:B-1----:R-:W-:-:S03]  /*6a0c0*/  IADD3.X R13, RZ, R15, RZ, P1, !PT ;  /* 0x0000000fff0d7210 */ /* 0x002fc60000ffe4ff */
[----:B------:R0:W-:Y:S01]  /*6a0d0*/  STL [R1+0x3a4], R10 ;  /* 0x0003a40a01007387 */ /* 0x0001e20000100800 */
[----:B------:R-:W-:Y:S01]  /*6a0e0*/  ISETP.GT.U32.AND P1, PT, R7, R3, PT ;  /* 0x000000030700720c */ /* 0x000fe20003f24070 */
[----:B------:R1:W-:Y:S02]  /*6a0f0*/  STL [R1+0x3cfc], R3 ;  /* 0x003cfc0301007387 */ /* 0x0003e40000100800 */
[----:B------:R-:W3:Y:S01]  /*6a100*/  LDL R24, [R1+0xa0] ;  /* 0x0000a00001187983 */ /* 0x000ee20000100800 */
[----:B------:R-:W3:Y:S04]  /*6a110*/  LDL R25, [R1+0xa4] ;  /* 0x0000a40001197983 */ /* 0x000ee80000100800 */
[----:B------:R-:W3:Y:S04]  /*6a120*/  LDL R26, [R1+0xa8] ;  /* 0x0000a800011a7983 */ /* 0x000ee80000100800 */
[----:B------:R-:W3:Y:S01]  /*6a130*/  LDL R27, [R1+0xac] ;  /* 0x0000ac00011b7983 */ /* 0x000ee20000100800 */
[----:B0-----:R-:W-:Y:S01]  /*6a140*/  IADD3 R10, R22, R14, RZ ;  /* 0x0000000e160a7210 */ /* 0x001fe20007ffe0ff */
[----:B------:R-:W-:Y:S01]  /*6a150*/  IADD3.X R14, RZ, R15, RZ, P0, !PT ;  /* 0x0000000fff0e7210 */ /* 0x000fe200007fe4ff */
[----:B-1----:R-:W-:-:S02]  /*6a160*/  SEL R3, RZ, 0x4, !P2 ;  /* 0x00000004ff037807 */ /* 0x002fc40005000000 */
[----:B------:R-:W-:Y:S01]  /*6a170*/  ISETP.GT.U32.AND.EX P3, PT, R13, RZ, PT, P3 ;  /* 0x000000ff0d00720c */ /* 0x000fe20003f64130 */
[----:B------:R-:W-:Y:S01]  /*6a180*/  STL [R1+0x2cc], R13 ;  /* 0x0002cc0d01007387 */ /* 0x000fe20000100800 */
[----:B------:R-:W-:Y:S02]  /*6a190*/  STL [R1+0x394], R14 ;  /* 0x0003940e01007387 */ /* 0x000fe40000100800 */
[----:B------:R0:W-:Y:S01]  /*6a1a0*/  STL [R1+0x3d8], R3 ;  /* 0x0003d80301007387 */ /* 0x0001e20000100800 */
[-C--:B------:R-:W-:Y:S02]  /*6a1b0*/  ISETP.GT.U32.AND P2, PT, R23, R19.reuse, PT ;  /* 0x000000131700720c */ /* 0x080fe40003f44070 */
[----:B0-----:R-:W-:Y:S01]  /*6a1c0*/  SEL R3, RZ, 0x4, !P3 ;  /* 0x00000004ff037807 */ /* 0x001fe20005800000 */
[----:B------:R-:W-:Y:S01]  /*6a1d0*/  ISETP.GT.U32.AND P3, PT, R7, R19, PT ;  /* 0x000000130700720c */ /* 0x000fe20003f64070 */
[----:B------:R-:W-:-:S03]  /*6a1e0*/  LOP3.LUT R19, R20, 0x1c, RZ, 0xc0, !PT ;  /* 0x0000001c14137812 */ /* 0x000fc600078ec0ff */
[----:B------:R0:W-:Y:S01]  /*6a1f0*/  STL [R1+0x404], R3 ;  /* 0x0004040301007387 */ /* 0x0001e20000100800 */
[----:B------:R-:W4:Y:S01]  /*6a200*/  LDL R20, [R1+0x1708] ;  /* 0x0017080001147983 */ /* 0x000f220000100800 */
[----:B------:R-:W-:Y:S02]  /*6a210*/  ISETP.GT.U32.AND.EX P1, PT, R14, RZ, PT, P1 ;  /* 0x000000ff0e00720c */ /* 0x000fe40003f24110 */
[----:B------:R-:W-:Y:S02]  /*6a220*/  LEA.HI R11, R11, 0x50, RZ, 0x1e ;  /* 0x000000500b0b7811 */ /* 0x000fe400078ff0ff */
[----:B------:R-:W-:-:S03]  /*6a230*/  ISETP.GT.U32.AND.EX P2, PT, R13, RZ, PT, P2 ;  /* 0x000000ff0d00720c */ /* 0x000fc60003f44120 */
[----:B------:R-:W-:Y:S01]  /*6a240*/  IMAD.IADD R11, R22, 0x1, R11 ;  /* 0x00000001160b7824 */ /* 0x000fe200078e020b */
[----:B0-----:R-:W-:Y:S02]  /*6a250*/  SEL R3, RZ, 0x7fff8, !P1 ;  /* 0x0007fff8ff037807 */ /* 0x001fe40004800000 */
[C---:B------:R-:W-:Y:S02]  /*6a260*/  ISETP.GT.U32.AND P0, PT, R0.reuse, R10, PT ;  /* 0x0000000a0000720c */ /* 0x040fe40003f04070 */
[----:B------:R-:W-:Y:S01]  /*6a270*/  ISETP.GT.U32.AND P1, PT, R0, R11, PT ;  /* 0x0000000b0000720c */ /* 0x000fe20003f24070 */
[----:B------:R-:W-:Y:S01]  /*6a280*/  STL [R1+0x400], R3 ;  /* 0x0004000301007387 */ /* 0x000fe20000100800 */
[----:B------:R0:W-:Y:S01]  /*6a290*/  STL [R1+0x3d08], R0 ;  /* 0x003d080001007387 */ /* 0x0001e20000100800 */
[----:B------:R-:W-:Y:S02]  /*6a2a0*/  ISETP.GT.U32.AND.EX P3, PT, R14, RZ, PT, P3 ;  /* 0x000000ff0e00720c */ /* 0x000fe40003f64130 */
[C---:B------:R-:W-:Y:S01]  /*6a2b0*/  ISETP.GT.U32.AND.EX P5, PT, R15.reuse, RZ, PT, P5 ;  /* 0x000000ff0f00720c */ /* 0x040fe20003fa4150 */
[----:B------:R1:W-:Y:S01]  /*6a2c0*/  STL.64 [R1+0x3fa0], R14 ;  /* 0x003fa00e01007387 */ /* 0x0003e20000100a00 */
[----:B------:R-:W-:Y:S01]  /*6a2d0*/  ISETP.GT.U32.AND.EX P4, PT, R15, RZ, PT, P4 ;  /* 0x000000ff0f00720c */ /* 0x000fe20003f84140 */
[----:B------:R1:W-:Y:S01]  /*6a2e0*/  STL.64 [R1+0x3f98], R12 ;  /* 0x003f980c01007387 */ /* 0x0003e20000100a00 */
[----:B0-----:R-:W-:Y:S01]  /*6a2f0*/  SEL R0, RZ, 0x1, !P2 ;  /* 0x00000001ff007807 */ /* 0x001fe20005000000 */
[----:B-1----:R-:W3:Y:S04]  /*6a300*/  LDL R14, [R1+0xe8] ;  /* 0x0000e800010e7983 */ /* 0x002ee80000100800 */
[----:B------:R-:W3:Y:S01]  /*6a310*/  LDL R15, [R1+0xec] ;  /* 0x0000ec00010f7983 */ /* 0x000ee20000100800 */
[----:B------:R-:W-:Y:S01]  /*6a320*/  SEL R12, RZ, 0x1fffe, !P3 ;  /* 0x0001fffeff0c7807 */ /* 0x000fe20005800000 */
[----:B------:R0:W-:Y:S04]  /*6a330*/  STL [R1+0x3ac], R0 ;  /* 0x0003ac0001007387 */ /* 0x0001e80000100800 */
[----:B------:R-:W-:Y:S01]  /*6a340*/  STL [R1+0x3a8], R12 ;  /* 0x0003a80c01007387 */ /* 0x000fe20000100800 */
[----:B0-----:R-:W-:-:S05]  /*6a350*/  SEL R0, RZ, 0x4, !P5 ;  /* 0x00000004ff007807 */ /* 0x001fca0006800000 */
[----:B------:R0:W-:Y:S01]  /*6a360*/  STL [R1+0x410], R0 ;  /* 0x0004100001007387 */ /* 0x0001e20000100800 */
[----:B------:R-:W-:Y:S01]  /*6a370*/  LEA.HI R19, R19, 0x60, RZ, 0x1e ;  /* 0x0000006013137811 */ /* 0x000fe200078ff0ff */
[----:B------:R-:W-:Y:S01]  /*6a380*/  STL [R1+0x3fb0], R23 ;  /* 0x003fb01701007387 */ /* 0x000fe20000100800 */
[----:B0-----:R-:W-:Y:S01]  /*6a390*/  SEL R0, RZ, 0x7fff8, !P4 ;  /* 0x0007fff8ff007807 */ /* 0x001fe20006000000 */
[----:B------:R-:W-:Y:S01]  /*6a3a0*/  ISETP.GT.U32.AND P4, PT, R21, R11, PT ;  /* 0x0000000b1500720c */ /* 0x000fe20003f84070 */
[----:B------:R-:W-:-:S03]  /*6a3b0*/  IADD3 R3, R22, R19, RZ ;  /* 0x0000001316037210 */ /* 0x000fc60007ffe0ff */
[----:B------:R-:W-:Y:S04]  /*6a3c0*/  STL [R1+0x40c], R0 ;  /* 0x00040c0001007387 */ /* 0x000fe80000100800 */
[----:B----4-:R0:W-:Y:S04]  /*6a3d0*/  STL.64 [R1+0x3fa8], R20 ;  /* 0x003fa81401007387 */ /* 0x0101e80000100a00 */
[----:B0-----:R-:W3:Y:S01]  /*6a3e0*/  LDL.LU R20, [R1+0x2f0] ;  /* 0x0002f00001147983 */ /* 0x001ee20000300800 */
[----:B------:R-:W3:Y:S02]  /*6a3f0*/  LDL.LU R21, [R1+0x2f4] ;  /* 0x0002f40001157983 */ /* 0x000ee40000300800 */
[----:B------:R-:W3:Y:S02]  /*6a400*/  LDL.LU R22, [R1+0x2f8] ;  /* 0x0002f80001167983 */ /* 0x000ee40000300800 */
[----:B------:R-:W3:Y:S01]  /*6a410*/  LDL.LU R23, [R1+0x2fc] ;  /* 0x0002fc0001177983 */ /* 0x000ee20000300800 */
[----:B------:R-:W-:-:S02]  /*6a420*/  ISETP.GT.U32.AND P2, PT, R4, R3, PT ;  /* 0x000000030400720c */ /* 0x000fc40003f44070 */
[----:B------:R-:W-:Y:S02]  /*6a430*/  ISETP.GT.U32.AND P3, PT, R2, R3, PT ;  /* 0x000000030200720c */ /* 0x000fe40003f64070 */
[----:B------:R-:W-:Y:S02]  /*6a440*/  ISETP.GT.U32.AND.EX P2, PT, R5, RZ, PT, P2 ;  /* 0x000000ff0500720c */ /* 0x000fe40003f44120 */
[----:B------:R-:W-:Y:S02]  /*6a450*/  ISETP.GT.U32.AND.EX P3, PT, R6, RZ, PT, P3 ;  /* 0x000000ff0600720c */ /* 0x000fe40003f64130 */
[----:B------:R-:W-:-:S05]  /*6a460*/  SEL R0, RZ, 0x1, !P2 ;  /* 0x00000001ff007807 */ /* 0x000fca0005000000 */
[----:B------:R0:W-:Y:S02]  /*6a470*/  STL [R1+0x3b4], R0 ;  /* 0x0003b40001007387 */ /* 0x0001e40000100800 */
[----:B0-----:R-:W-:Y:S01]  /*6a480*/  SEL R0, RZ, 0x1fffe, !P3 ;  /* 0x0001fffeff007807 */ /* 0x001fe20005800000 */
[----:B---3--:R-:W-:Y:S01]  /*6a490*/  HMMA.16816.F32 R24, R24, R14, R20 ;  /* 0x0000000e1818723c */ /* 0x008fe20000001814 */
[----:B------:R-:W3:Y:S03]  /*6a4a0*/  LDL.LU R23, [R1+0x3fb0] ;  /* 0x003fb00001177983 */ /* 0x000ee60000300800 */
[----:B------:R0:W-:Y:S02]  /*6a4b0*/  STL [R1+0x3b0], R0 ;  /* 0x0003b00001007387 */ /* 0x0001e40000100800 */
[----:B------:R-:W4:Y:S02]  /*6a4c0*/  LDL.LU.64 R20, [R1+0x3fa8] ;  /* 0x003fa80001147983 */ /* 0x000f240000300a00 */
[----:B------:R-:W2:Y:S01]  /*6a4d0*/  LDL.LU.64 R14, [R1+0x3fa0] ;  /* 0x003fa000010e7983 */ /* 0x000ea20000300a00 */
[----:B------:R-:W2:Y:S11]  /*6a4e0*/  LDL.LU.64 R12, [R1+0x3f98] ;  /* 0x003f9800010c7983 */ /* 0x000eb60000300a00 */
[----:B------:R-:W-:Y:S03]  /*6a4f0*/  @!UPT UIADD3 URZ, URZ, URZ, URZ ;  /* 0x0000003f3f3ff290 */ /* 0x000fe6000fffe03f */
[----:B------:R-:W-:Y:S01]  /*6a500*/  STL.64 [R1+0x3f90], R26 ;  /* 0x003f901a01007387 */ /* 0x000fe20000100a00 */
[----:B------:R-:W-:Y:S01]  /*6a510*/  STL.64 [R1+0x3f88], R24 ;  /* 0x003f881801007387 */ /* 0x000fe20000100a00 */
[----:B------:R-:W-:-:S04]  /*6a520*/  ISETP.GT.U32.AND P5, PT, R29, R11, PT ;  /* 0x0000000b1d00720c */ /* 0x000fc80003fa4070 */
[----:B------:R-:W-:-:S04]  /*6a530*/  ISETP.GT.U32.AND.EX P5, PT, R17, RZ, PT, P5 ;  /* 0x000000ff1100720c */ /* 0x000fc80003fa4150 */
[----:B0-----:R-:W-:Y:S02]  /*6a540*/  SEL R0, RZ, 0x4, !P5 ;  /* 0x00000004ff007807 */ /* 0x001fe40006800000 */
[----:B------:R-:W-:-:S03]  /*6a550*/  ISETP.GT.U32.AND P2, PT, R29, R10, PT ;  /* 0x0000000a1d00720c */ /* 0x000fc60003f44070 */
[----:B------:R0:W-:Y:S01]  /*6a560*/  STL [R1+0x3e8], R0 ;  /* 0x0003e80001007387 */ /* 0x0001e20000100800 */
[----:B------:R-:W-:Y:S01]  /*6a570*/  ISETP.GT.U32.AND.EX P2, PT, R17, RZ, PT, P2 ;  /* 0x000000ff1100720c */ /* 0x000fe20003f44120 */
[----:B------:R-:W3:Y:S02]  /*6a580*/  LDL R22, [R1+0xdd0] ;  /* 0x000dd00001167983 */ /* 0x000ee40000100800 */
[----:B----4-:R-:W1:Y:S01]  /*6a590*/  LDSM.16.MT88.4 R24, [R20+0x1f080] ;  /* 0x01f080001418783b */ /* 0x010e620000004200 */
[----:B--2---:R-:W-:-:S04]  /*6a5a0*/  ISETP.GT.U32.AND.EX P4, PT, R12, RZ, PT, P4 ;  /* 0x000000ff0c00720c */ /* 0x004fc80003f84140 */
[----:B0-----:R-:W-:Y:S02]  /*6a5b0*/  SEL R0, RZ, 0x7fff8, !P4 ;  /* 0x0007fff8ff007807 */ /* 0x001fe40006000000 */
[----:B---3--:R-:W-:Y:S02]  /*6a5c0*/  ISETP.GT.U32.AND P5, PT, R23, R28, PT ;  /* 0x0000001c1700720c */ /* 0x008fe40003fa4070 */
[----:B------:R-:W-:Y:S01]  /*6a5d0*/  ISETP.GT.U32.AND P3, PT, R21, R10, PT ;  /* 0x0000000a1500720c */ /* 0x000fe20003f64070 */
[----:B------:R0:W-:Y:S01]  /*6a5e0*/  STL [R1+0x3e4], R0 ;  /* 0x0003e40001007387 */ /* 0x0001e20000100800 */
[----:B------:R-:W-:Y:S02]  /*6a5f0*/  ISETP.GT.U32.AND.EX P5, PT, R13, RZ, PT, P5 ;  /* 0x000000ff0d00720c */ /* 0x000fe40003fa4150 */
[----:B0-----:R-:W-:Y:S01]  /*6a600*/  SEL R0, RZ, 0x1, !P2 ;  /* 0x00000001ff007807 */ /* 0x001fe20005000000 */
[----:B-1----:R-:W-:Y:S01]  /*6a610*/  STL.64 [R1+0x10], R24 ;  /* 0x0000101801007387 */ /* 0x002fe20000100a00 */
[----:B------:R-:W-:Y:S01]  /*6a620*/  MOV R11, R26 ;  /* 0x0000001a000b7202 */ /* 0x000fe20000000f00 */
[----:B------:R0:W-:Y:S02]  /*6a630*/  STL.64 [R1+0x18], R26 ;  /* 0x0000181a01007387 */ /* 0x0001e40000100a00 */
[----:B------:R-:W-:Y:S01]  /*6a640*/  IMAD.MOV.U32 R19, RZ, RZ, R27 ;  /* 0x000000ffff137224 */ /* 0x000fe200078e001b */
[----:B------:R-:W-:Y:S01]  /*6a650*/  MOV R10, R25 ;  /* 0x00000019000a7202 */ /* 0x000fe20000000f00 */
[----:B0-----:R-:W2:Y:S01]  /*6a660*/  LDL.LU.64 R26, [R1+0x3f90] ;  /* 0x003f9000011a7983 */ /* 0x001ea20000300a00 */
[----:B------:R-:W2:Y:S02]  /*6a670*/  LDL.LU.64 R24, [R1+0x3f88] ;  /* 0x003f880001187983 */ /* 0x000ea40000300a00 */
[----:B------:R0:W-:Y:S02]  /*6a680*/  STL [R1+0x2f8], R0 ;  /* 0x0002f80001007387 */ /* 0x0001e40000100800 */
[----:B------:R-:W3:Y:S01]  /*6a690*/  LDL.LU R13, [R1+0x3f80] ;  /* 0x003f8000010d7983 */ /* 0x000ee20000300800 */
[----:B------:R-:W-:-:S04]  /*6a6a0*/  ISETP.GT.U32.AND.EX P3, PT, R12, RZ, PT, P3 ;  /* 0x000000ff0c00720c */ /* 0x000fc80003f64130 */
[----:B0-----:R-:W-:-:S05]  /*6a6b0*/  SEL R0, RZ, 0x1fffe, !P3 ;  /* 0x0001fffeff007807 */ /* 0x001fca0005800000 */
[----:B------:R0:W-:Y:S01]  /*6a6c0*/  STL [R1+0x2f4], R0 ;  /* 0x0002f40001007387 */ /* 0x0001e20000100800 */
[----:B------:R1:W-:Y:S01]  /*6a6d0*/  STL.64 [R1+0x3f68], R6 ;  /* 0x003f680601007387 */ /* 0x0003e20000100a00 */
[-C--:B------:R-:W-:Y:S02]  /*6a6e0*/  ISETP.GT.U32.AND P4, PT, R7, R28.reuse, PT ;  /* 0x0000001c0700720c */ /* 0x080fe40003f84070 */
[----:B0-----:R-:W-:Y:S01]  /*6a6f0*/  SEL R0, RZ, 0x4, !P5 ;  /* 0x00000004ff007807 */ /* 0x001fe20006800000 */
[----:B------:R-:W-:-:S04]  /*6a700*/  ISETP.GT.U32.AND P5, PT, R4, R28, PT ;  /* 0x0000001c0400720c */ /* 0x000fc80003fa4070 */
[----:B------:R-:W-:Y:S01]  /*6a710*/  STL [R1+0x3f4], R0 ;  /* 0x0003f40001007387 */ /* 0x000fe20000100800 */
[----:B------:R0:W-:Y:S01]  /*6a720*/  STL.64 [R1+0x3f60], R4 ;  /* 0x003f600401007387 */ /* 0x0001e20000100a00 */
[----:B-1----:R-:W-:Y:S02]  /*6a730*/  MOV R6, R8 ;  /* 0x0000000800067202 */ /* 0x002fe40000000f00 */
[----:B------:R-:W-:Y:S01]  /*6a740*/  MOV R7, R9 ;  /* 0x0000000900077202 */ /* 0x000fe20000000f00 */
[----:B0-----:R-:W2:Y:S01]  /*6a750*/  LDL R4, [R1+0x90] ;  /* 0x0000900001047983 */ /* 0x001ea20000100800 */
[----:B---3--:R-:W-:-:S03]  /*6a760*/  MOV R5, R13 ;  /* 0x0000000d00057202 */ /* 0x008fc60000000f00 */
[----:B------:R-:W3:Y:S01]  /*6a770*/  LDL.LU R13, [R1+0x3f7c] ;  /* 0x003f7c00010d7983 */ /* 0x000ee20000300800 */
[----:B------:R-:W2:Y:S02]  /*6a780*/  LDL.LU R8, [R1+0x3f78] ;  /* 0x003f780001087983 */ /* 0x000ea40000300800 */
[----:B------:R-:W2:Y:S01]  /*6a790*/  LDL.LU R9, [R1+0x3f74] ;  /* 0x003f740001097983 */ /* 0x000ea20000300800 */
[----:B------:R-:W-:Y:S02]  /*6a7a0*/  ISETP.GT.U32.AND.EX P4, PT, R14, RZ, PT, P4 ;  /* 0x000000ff0e00720c */ /* 0x000fe40003f84140 */
[-C--:B------:R-:W-:Y:S02]  /*6a7b0*/  ISETP.GT.U32.AND P2, PT, R29, R3.reuse, PT ;  /* 0x000000031d00720c */ /* 0x080fe40003f44070 */
[----:B------:R-:W-:Y:S02]  /*6a7c0*/  SEL R0, RZ, 0x7fff8, !P4 ;  /* 0x0007fff8ff007807 */ /* 0x000fe40006000000 */
[----:B------:R-:W-:Y:S01]  /*6a7d0*/  ISETP.GT.U32.AND.EX P2, PT, R17, RZ, PT, P2 ;  /* 0x000000ff1100720c */ /* 0x000fe20003f44120 */
[----:B------:R-:W-:Y:S01]  /*6a7e0*/  STL [R1+0x3e98], R2 ;  /* 0x003e980201007387 */ /* 0x000fe20000100800 */
[----:B------:R-:W-:Y:S01]  /*6a7f0*/  ISETP.GT.U32.AND P3, PT, R21, R3, PT ;  /* 0x000000031500720c */ /* 0x000fe20003f64070 */
[----:B------:R0:W-:Y:S02]  /*6a800*/  STL [R1+0x3f0], R0 ;  /* 0x0003f00001007387 */ /* 0x0001e40000100800 */
[----:B------:R-:W-:Y:S01]  /*6a810*/  STL [R1+0x3d00], R28 ;  /* 0x003d001c01007387 */ /* 0x000fe20000100800 */
[----:B------:R-:W-:-:S02]  /*6a820*/  ISETP.GT.U32.AND.EX P3, PT, R12, RZ, PT, P3 ;  /* 0x000000ff0c00720c */ /* 0x000fc40003f64130 */
[----:B------:R-:W4:Y:S01]  /*6a830*/  LDL.LU R12, [R1+0x3f70] ;  /* 0x003f7000010c7983 */ /* 0x000f220000300800 */
[----:B0-----:R-:W-:-:S05]  /*6a840*/  SEL R0, RZ, 0x1, !P2 ;  /* 0x00000001ff007807 */ /* 0x001fca0005000000 */
[----:B------:R-:W-:Y:S01]  /*6a850*/  STL [R1+0x2fc], R0 ;  /* 0x0002fc0001007387 */ /* 0x000fe20000100800 */
[----:B--2---:R-:W-:Y:S03]  /*6a860*/  HMMA.16816.F32 R24, R4, R8, R24 ;  /* 0x000000080418723c */ /* 0x004fe60000001818 */
[----:B------:R-:W2:Y:S01]  /*6a870*/  LDL.LU.64 R6, [R1+0x3f68] ;  /* 0x003f680001067983 */ /* 0x000ea20000300a00 */
[----:B------:R-:W2:Y:S11]  /*6a880*/  LDL.LU.64 R4, [R1+0x3f60] ;  /* 0x003f600001047983 */ /* 0x000eb60000300a00 */
[----:B------:R-:W-:Y:S08]  /*6a890*/  @!UPT UIADD3 URZ, URZ, URZ, URZ ;  /* 0x0000003f3f3ff290 */ /* 0x000ff0000fffe03f */
[----:B------:R0:W-:Y:S01]  /*6a8a0*/  STL.64 [R1+0x3f00], R26 ;  /* 0x003f001a01007387 */ /* 0x0001e20000100a00 */
[----:B------:R1:W-:Y:S03]  /*6a8b0*/  STL.64 [R1+0x3ef8], R24 ;  /* 0x003ef81801007387 */ /* 0x0003e60000100a00 */
[----:B0-----:R-:W2:Y:S04]  /*6a8c0*/  LDL R26, [R1+0x68] ;  /* 0x00006800011a7983 */ /* 0x001ea80000100800 */
[----:B------:R-:W2:Y:S04]  /*6a8d0*/  LDL R27, [R1+0x6c] ;  /* 0x00006c00011b7983 */ /* 0x000ea80000100800 */
[----:B-1----:R-:W3:Y:S04]  /*6a8e0*/  LDL R24, [R1+0x60] ;  /* 0x0000600001187983 */ /* 0x002ee80000100800 */
[----:B------:R-:W3:Y:S04]  /*6a8f0*/  LDL R25, [R1+0x64] ;  /* 0x0000640001197983 */ /* 0x000ee80000100800 */
[----:B--2---:R-:W-:Y:S01]  /*6a900*/  STL.64 [R1+0x3f38], R26 ;  /* 0x003f381a01007387 */ /* 0x004fe20000100a00 */
[----:B---3--:R0:W-:Y:S03]  /*6a910*/  STL.64 [R1+0x3f30], R24 ;  /* 0x003f301801007387 */ /* 0x0081e60000100a00 */
[----:B0-----:R-:W2:Y:S04]  /*6a920*/  LDL R24, [R1+0x70] ;  /* 0x0000700001187983 */ /* 0x001ea80000100800 */
[----:B------:R-:W2:Y:S01]  /*6a930*/  LDL R25, [R1+0x74] ;  /* 0x0000740001197983 */ /* 0x000ea20000100800 */
[----:B----4-:R-:W-:Y:S01]  /*6a940*/  IMAD.MOV.U32 R26, RZ, RZ, R12 ;  /* 0x000000ffff1a7224 */ /* 0x010fe200078e000c */
[----:B------:R-:W-:Y:S01]  /*6a950*/  MOV R27, R13 ;  /* 0x0000000d001b7202 */ /* 0x000fe20000000f00 */
[----:B------:R-:W3:Y:S01]  /*6a960*/  LDL.LU R12, [R1+0x3f5c] ;  /* 0x003f5c00010c7983 */ /* 0x000ee20000300800 */
[----:B------:R-:W3:Y:S03]  /*6a970*/  LDL.LU R13, [R1+0x3f58] ;  /* 0x003f5800010d7983 */ /* 0x000ee60000300800 */
[----:B------:R-:W-:Y:S01]  /*6a980*/  STL.64 [R1+0x3f50], R26 ;  /* 0x003f501a01007387 */ /* 0x000fe20000100a00 */
[----:B------:R-:W0:Y:S01]  /*6a990*/  S2R R0, SR_TID.X ;  /* 0x0000000000007919 */ /* 0x000e220000002100 */
[----:B------:R-:W-:Y:S01]  /*6a9a0*/  ISETP.GT.U32.AND P4, PT, R2, R28, PT ;  /* 0x0000001c0200720c */ /* 0x000fe20003f84070 */
[----:B------:R-:W-:Y:S01]  /*6a9b0*/  SEL R2, RZ, 0x1fffe, !P3 ;  /* 0x0001fffeff027807 */ /* 0x000fe20005800000 */
[----:B------:R-:W-:-:S02]  /*6a9c0*/  ISETP.GT.U32.AND.EX P5, PT, R5, RZ, PT, P5 ;  /* 0x000000ff0500720c */ /* 0x000fc40003fa4150 */
[----:B------:R-:W-:Y:S02]  /*6a9d0*/  ISETP.GT.U32.AND P3, PT, R7, R3, PT ;  /* 0x000000030700720c */ /* 0x000fe40003f64070 */
[----:B------:R-:W-:Y:S02]  /*6a9e0*/  ISETP.GT.U32.AND.EX P4, PT, R6, RZ, PT, P4 ;  /* 0x000000ff0600720c */ /* 0x000fe40003f84140 */
[----:B0-----:R-:W-:-:S04]  /*6a9f0*/  LOP3.LUT R0, R0, 0x1c, RZ, 0xc0, !PT ;  /* 0x0000001c00007812 */ /* 0x001fc800078ec0ff */
[----:B------:R-:W-:-:S04]  /*6aa00*/  LEA.HI R0, R0, 0x48, RZ, 0x1e ;  /* 0x0000004800007811 */ /* 0x000fc800078ff0ff */
[----:B------:R-:W-:Y:S01]  /*6aa10*/  IADD3 R28, R18, R0, RZ ;  /* 0x00000000121c7210 */ /* 0x000fe20007ffe0ff */
[----:B------:R-:W-:Y:S01]  /*6aa20*/  SEL R0, RZ, 0x4, !P5 ;  /* 0x00000004ff007807 */ /* 0x000fe20006800000 */
[----:B--2---:R-:W-:Y:S02]  /*6aa30*/  STL.64 [R1+0x3f48], R24 ;  /* 0x003f481801007387 */ /* 0x004fe40000100a00 */
[----:B------:R-:W0:Y:S04]  /*6aa40*/  LDSM.16.MT88.4 R24, [R22+0x1f000] ;  /* 0x01f000001618783b */ /* 0x000e280000004200 */
[----:B------:R1:W-:Y:S02]  /*6aa50*/  STL [R1+0x3c44], R8 ;  /* 0x003c440801007387 */ /* 0x0003e40000100800 */
[----:B------:R2:W-:Y:S01]  /*6aa60*/  STL [R1+0x3c40], R9 ;  /* 0x003c400901007387 */ /* 0x0005e20000100800 */
[----:B------:R4:W-:Y:S04]  /*6aa70*/  STL.64 [R1+0x3f40], R10 ;  /* 0x003f400a01007387 */ /* 0x0009e80000100a00 */
[----:B-1----:R-:W3:Y:S01]  /*6aa80*/  LDL.LU R8, [R1+0x270] ;  /* 0x0002700001087983 */ /* 0x002ee20000300800 */
[----:B--2---:R-:W3:Y:S03]  /*6aa90*/  LDL.LU R9, [R1+0x274] ;  /* 0x0002740001097983 */ /* 0x004ee60000300800 */
[----:B----4-:R-:W3:Y:S01]  /*6aaa0*/  LDL.LU R10, [R1+0x278] ;  /* 0x00027800010a7983 */ /* 0x010ee20000300800 */
[----:B------:R-:W3:Y:S02]  /*6aab0*/  LDL.LU R11, [R1+0x27c] ;  /* 0x00027c00010b7983 */ /* 0x000ee40000300800 */
[----:B------:R1:W-:Y:S02]  /*6aac0*/  STL [R1+0x3e78], R5 ;  /* 0x003e780501007387 */ /* 0x0003e40000100800 */
[----:B-1----:R-:W2:Y:S01]  /*6aad0*/  LDL R5, [R1+0x2cc] ;  /* 0x0002cc0001057983 */ /* 0x002ea20000100800 */
[----:B------:R-:W-:Y:S02]  /*6aae0*/  STL.64 [R1+0x3f28], R18 ;  /* 0x003f281201007387 */ /* 0x000fe40000100a00 */
[----:B------:R-:W-:Y:S02]  /*6aaf0*/  STL [R1+0x2f0], R2 ;  /* 0x0002f00201007387 */ /* 0x000fe40000100800 */
[----:B------:R1:W-:Y:S02]  /*6ab00*/  STL.64 [R1+0x3f20], R16 ;  /* 0x003f201001007387 */ /* 0x0003e40000100a00 */
[----:B-1----:R-:W4:Y:S01]  /*6ab10*/  LDL.LU R16, [R1+0x250] ;  /* 0x0002500001107983 */ /* 0x002f220000300800 */
[----:B------:R-:W4:Y:S02]  /*6ab20*/  LDL.LU R17, [R1+0x254] ;  /* 0x0002540001117983 */ /* 0x000f240000300800 */
[----:B------:R-:W4:Y:S02]  /*6ab30*/  LDL.LU R18, [R1+0x258] ;  /* 0x0002580001127983 */ /* 0x000f240000300800 */
[----:B------:R-:W4:Y:S01]  /*6ab40*/  LDL.LU R19, [R1+0x25c] ;  /* 0x00025c0001137983 */ /* 0x000f220000300800 */
[----:B------:R1:W-:Y:S01]  /*6ab50*/  STL [R1+0x408], R0 ;  /* 0x0004080001007387 */ /* 0x0003e20000100800 */
[----:B0-----:R-:W-:Y:S01]  /*6ab60*/  STL.64 [R1+0x40], R24 ;  /* 0x0000401801007387 */ /* 0x001fe20000100a00 */
[----:B------:R-:W-:Y:S01]  /*6ab70*/  MOV R7, R26 ;  /* 0x0000001a00077202 */ /* 0x000fe20000000f00 */
[----:B------:R0:W-:Y:S01]  /*6ab80*/  STL.64 [R1+0x48], R26 ;  /* 0x0000481a01007387 */ /* 0x0001e20000100a00 */
[----:B------:R-:W-:Y:S01]  /*6ab90*/  MOV R2, R24 ;  /* 0x0000001800027202 */ /* 0x000fe20000000f00 */
[----:B------:R-:W-:Y:S01]  /*6aba0*/  IMAD.MOV.U32 R6, RZ, RZ, R25 ;  /* 0x000000ffff067224 */ /* 0x000fe200078e0019 */
[----:B-1----:R-:W-:-:S02]  /*6abb0*/  MOV R0, R27 ;  /* 0x0000001b00007202 */ /* 0x002fc40000000f00 */
[----:B0-----:R-:W3:Y:S01]  /*6abc0*/  LDL.LU.64 R26, [R1+0x3f50] ;  /* 0x003f5000011a7983 */ /* 0x001ee20000300a00 */
[----:B------:R-:W3:Y:S02]  /*6abd0*/  LDL.LU.64 R24, [R1+0x3f48] ;  /* 0x003f480001187983 */ /* 0x000ee40000300a00 */
[----:B------:R0:W-:Y:S01]  /*6abe0*/  STL [R1+0x3ea8], R6 ;  /* 0x003ea80601007387 */ /* 0x0001e20000100800 */
[----:B------:R-:W-:Y:S01]  /*6abf0*/  ISETP.GT.U32.AND P2, PT, R23, R3, PT ;  /* 0x000000031700720c */ /* 0x000fe20003f44070 */
[----:B0-----:R-:W2:Y:S01]  /*6ac00*/  LDL R6, [R1+0xd0] ;  /* 0x0000d00001067983 */ /* 0x001ea20000100800 */
[----:B------:R0:W-:Y:S03]  /*6ac10*/  STL [R1+0x3ea4], R2 ;  /* 0x003ea40201007387 */ /* 0x0001e60000100800 */
[----:B0-----:R-:W2:Y:S01]  /*6ac20*/  LDL R2, [R1+0x390] ;  /* 0x0003900001027983 */ /* 0x001ea20000100800 */
[----:B---3--:R-:W-:Y:S03]  /*6ac30*/  HMMA.16816.F32 R24, R24, R12, R8 ;  /* 0x0000000c1818723c */ /* 0x008fe60000001808 */
[----:B------:R-:W3:Y:S11]  /*6ac40*/  LDL.LU.64 R10, [R1+0x3f40] ;  /* 0x003f4000010a7983 */ /* 0x000ef60000300a00 */
[----:B------:R-:W-:Y:S09]  /*6ac50*/  @!UPT UIADD3 URZ, URZ, URZ, URZ ;  /* 0x0000003f3f3ff290 */ /* 0x000ff2000fffe03f */
[----:B------:R0:W-:Y:S01]  /*6ac60*/  STL.64 [R1+0x120], R24 ;  /* 0x0001201801007387 */ /* 0x0001e20000100a00 */
[----:B------:R-:W-:Y:S01]  /*6ac70*/  MOV R8, R26 ;  /* 0x0000001a00087202 */ /* 0x000fe20000000f00 */
[----:B------:R-:W-:Y:S02]  /*6ac80*/  IMAD.MOV.U32 R3, RZ, RZ, R27 ;  /* 0x000000ffff037224 */ /* 0x000fe400078e001b */
[----:B------:R-:W4:Y:S04]  /*6ac90*/  LDL.LU.64 R26, [R1+0x3f38] ;  /* 0x003f3800011a7983 */ /* 0x000f280000300a00 */
[----:B0-----:R-:W4:Y:S01]  /*6aca0*/  LDL.LU.64 R24, [R1+0x3f30] ;  /* 0x003f300001187983 */ /* 0x001f220000300a00 */
[----:B------:R-:W-:Y:S02]  /*6acb0*/  STL [R1+0x3e04], R8 ;  /* 0x003e040801007387 */ /* 0x000fe40000100800 */
[----:B------:R0:W-:Y:S01]  /*6acc0*/  STL [R1+0x3e00], R3 ;  /* 0x003e000301007387 */ /* 0x0001e20000100800 */
[----:B--2---:R-:W-:-:S02]  /*6acd0*/  ISETP.GT.U32.AND.EX P2, PT, R5, RZ, PT, P2 ;  /* 0x000000ff0500720c */ /* 0x004fc40003f44120 */
[C---:B------:R-:W-:Y:S02]  /*6ace0*/  ISETP.GT.U32.AND.EX P0, PT, R15.reuse, RZ, PT, P0 ;  /* 0x000000ff0f00720c */ /* 0x040fe40003f04100 */
[----:B0-----:R-:W-:Y:S02]  /*6acf0*/  SEL R3, RZ, 0x7fff8, !P4 ;  /* 0x0007fff8ff037807 */ /* 0x001fe40006000000 */
[----:B------:R-:W-:-:S03]  /*6ad00*/  ISETP.GT.U32.AND.EX P1, PT, R15, RZ, PT, P1 ;  /* 0x000000ff0f00720c */ /* 0x000fc60003f24110 */
[----:B------:R0:W-:Y:S02]  /*6ad10*/  STL [R1+0x3ec], R3 ;  /* 0x0003ec0301007387 */ /* 0x0001e40000100800 */
[----:B0-----:R-:W-:Y:S02]  /*6ad20*/  SEL R3, RZ, 0x1, !P2 ;  /* 0x00000001ff037807 */ /* 0x001fe40005000000 */
[----:B------:R-:W-:Y:S01]  /*6ad30*/  ISETP.GT.U32.AND.EX P3, PT, R14, RZ, PT, P3 ;  /* 0x000000ff0e00720c */ /* 0x000fe20003f64130 */
[----:B----4-:R-:W-:Y:S01]  /*6ad40*/  HMMA.16816.F32 R24, R24, R12, R16 ;  /* 0x0000000c1818723c */ /* 0x010fe20000001810 */
[----:B------:R-:W2:Y:S01]  /*6ad50*/  LDL.LU.64 R18, [R1+0x3f28] ;  /* 0x003f280001127983 */ /* 0x000ea20000300a00 */
[----:B------:R-:W-:Y:S02]  /*6ad60*/  STL [R1+0x274], R3 ;  /* 0x0002740301007387 */ /* 0x000fe40000100800 */
[----:B------:R-:W4:Y:S11]  /*6ad70*/  LDL.LU.64 R16, [R1+0x3f20] ;  /* 0x003f200001107983 */ /* 0x000f360000300a00 */
[----:B------:R-:W-:Y:S09]  /*6ad80*/  @!UPT UIADD3 URZ, URZ, URZ, URZ ;  /* 0x0000003f3f3ff290 */ /* 0x000ff2000fffe03f */
[----:B------:R-:W-:Y:S01]  /*6ad90*/  MOV R15, R26 ;  /* 0x0000001a000f7202 */ /* 0x000fe20000000f00 */
[----:B------:R-:W-:Y:S04]  /*6ada0*/  STL [R1+0x11c], R27 ;  /* 0x00011c1b01007387 */ /* 0x000fe80000100800 */
[----:B------:R3:W-:Y:S01]  /*6adb0*/  STL.64 [R1+0x3ee8], R14 ;  /* 0x003ee80e01007387 */ /* 0x0007e20000100a00 */
[----:B------:R0:W-:Y:S01]  /*6adc0*/  STL.64 [R1+0x3ee0], R12 ;  /* 0x003ee00c01007387 */ /* 0x0001e20000100a00 */
[----:B---3--:R-:W-:Y:S02]  /*6add0*/  MOV R14, R11 ;  /* 0x0000000b000e7202 */ /* 0x008fe40000000f00 */
[----:B0-----:R-:W3:Y:S01]  /*6ade0*/  LDL R12, [R1+0x10] ;  /* 0x00001000010c7983 */ /* 0x001ee20000100800 */
[----:B------:R-:W-:-:S02]  /*6adf0*/  IMAD.MOV.U32 R13, RZ, RZ, R10 ;  /* 0x000000ffff0d7224 */ /* 0x000fc400078e000a */
[----:B------:R-:W3:Y:S02]  /*6ae00*/  LDL.LU R10, [R1+0x3f18] ;  /* 0x003f1800010a7983 */ /* 0x000ee40000300800 */
[----:B------:R-:W3:Y:S01]  /*6ae10*/  LDL.LU R11, [R1+0x3f14] ;  /* 0x003f1400010b7983 */ /* 0x000ee20000300800 */
[----:B------:R-:W-:Y:S02]  /*6ae20*/  MOV R8, R24 ;  /* 0x0000001800087202 */ /* 0x000fe40000000f00 */
[----:B------:R-:W-:Y:S02]  /*6ae30*/  MOV R9, R25 ;  /* 0x0000001900097202 */ /* 0x000fe40000000f00 */
[----:B------:R-:W0:Y:S01]  /*6ae40*/  LDSM.16.MT88.4 R24, [R20+0x1f000] ;  /* 0x01f000001418783b */ /* 0x000e220000004200 */
[----:B------:R-:W-:Y:S02]  /*6ae50*/  ISETP.GT.U32.AND P5, PT, R29, R28, PT ;  /* 0x0000001c1d00720c */ /* 0x000fe40003fa4070 */
[----:B------:R-:W-:-:S02]  /*6ae60*/  SEL R3, RZ, 0x1fffe, !P3 ;  /* 0x0001fffeff037807 */ /* 0x000fc40005800000 */
[-C--:B------:R-:W-:Y:S02]  /*6ae70*/  ISETP.GT.U32.AND P4, PT, R21, R28.reuse, PT ;  /* 0x0000001c1500720c */ /* 0x080fe40003f84070 */
[-C--:B------:R-:W-:Y:S01]  /*6ae80*/  ISETP.GT.U32.AND P2, PT, R23, R28.reuse, PT ;  /* 0x0000001c1700720c */ /* 0x080fe20003f44070 */
[----:B------:R-:W-:Y:S01]  /*6ae90*/  ISETP.GT.U32.AND P3, PT, R6, R28, PT ;  /* 0x0000001c0600720c */ /* 0x000fe20003f64070 */
[----:B--2---:R-:W-:Y:S01]  /*6aea0*/  STL [R1+0x3ec8], R18 ;  /* 0x003ec81201007387 */ /* 0x004fe20000100800 */
[----:B----4-:R1:W-:Y:S01]  /*6aeb0*/  STL.64 [R1+0x3ec0], R16 ;  /* 0x003ec01001007387 */ /* 0x0103e20000100a00 */
[----:B------:R-:W-:Y:S02]  /*6aec0*/  ISETP.GT.U32.AND.EX P5, PT, R17, RZ, PT, P5 ;  /* 0x000000ff1100720c */ /* 0x000fe40003fa4150 */
[----:B------:R-:W-:Y:S01]  /*6aed0*/  MOV R15, R19 ;  /* 0x00000013000f7202 */ /* 0x000fe20000000f00 */
[----:B-1----:R-:W2:Y:S04]  /*6aee0*/  LDL R16, [R1+0x50] ;  /* 0x0000500001107983 */ /* 0x002ea80000100800 */
[----:B------:R-:W2:Y:S01]  /*6aef0*/  LDL R17, [R1+0x54] ;  /* 0x0000540001117983 */ /* 0x000ea20000100800 */
[----:B---3--:R-:W-:Y:S01]  /*6af00*/  MOV R18, R10 ;  /* 0x0000000a00127202 */ /* 0x008fe20000000f00 */
[----:B------:R-:W-:-:S02]  /*6af10*/  IMAD.MOV.U32 R19, RZ, RZ, R11 ;  /* 0x000000ffff137224 */ /* 0x000fc400078e000b */
[----:B------:R-:W3:Y:S01]  /*6af20*/  LDL.LU R10, [R1+0x3f10] ;  /* 0x003f1000010a7983 */ /* 0x000ee20000300800 */
[----:B------:R-:W3:Y:S02]  /*6af30*/  LDL.LU R11, [R1+0x3f0c] ;  /* 0x003f0c00010b7983 */ /* 0x000ee40000300800 */
[----:B------:R1:W-:Y:S02]  /*6af40*/  STL [R1+0x3e08], R28 ;  /* 0x003e081c01007387 */ /* 0x0003e40000100800 */
[----:B------:R4:W-:Y:S01]  /*6af50*/  STL [R1+0x270], R3 ;  /* 0x0002700301007387 */ /* 0x0009e20000100800 */
[----:B-1----:R-:W2:Y:S01]  /*6af60*/  LDL R28, [R1+0x1704] ;  /* 0x00170400011c7983 */ /* 0x002ea20000100800 */
[----:B----4-:R-:W-:Y:S01]  /*6af70*/  SEL R3, RZ, 0x4, !P5 ;  /* 0x00000004ff037807 */ /* 0x010fe20006800000 */
[----:B------:R-:W4:Y:S04]  /*6af80*/  LDL.LU R20, [R1+0x3f08] ;  /* 0x003f080001147983 */ /* 0x000f280000300800 */
[----:B------:R-:W-:Y:S01]  /*6af90*/  STL [R1+0x27c], R3 ;  /* 0x00027c0301007387 */ /* 0x000fe20000100800 */
[----:B0-----:R-:W-:Y:S02]  /*6afa0*/  STL.64 [R1+0x20], R24 ;  /* 0x0000201801007387 */ /* 0x001fe40000100a00 */
[----:B------:R0:W-:Y:S02]  /*6afb0*/  STL.64 [R1+0x28], R26 ;  /* 0x0000281a01007387 */ /* 0x0001e40000100a00 */
[----:B0-----:R-:W3:Y:S01]  /*6afc0*/  LDL.LU.64 R26, [R1+0x3f00] ;  /* 0x003f0000011a7983 */ /* 0x001ee20000300a00 */
[----:B------:R-:W3:Y:S02]  /*6afd0*/  LDL.LU.64 R24, [R1+0x3ef8] ;  /* 0x003ef80001187983 */ /* 0x000ee40000300a00 */
[----:B---3--:R-:W-:Y:S11]  /*6afe0*/  HMMA.16816.F32 R12, R12, R10, R24 ;  /* 0x0000000a0c0c723c */ /* 0x008ff60000001818 */
[----:B------:R-:W-:Y:S11]  /*6aff0*/  @!UPT UIADD3 URZ, URZ, URZ, URZ ;  /* 0x0000003f3f3ff290 */ /* 0x000ff6000fffe03f */
[----:B------:R-:W-:Y:S01]  /*6b000*/  @!UPT UIADD3 URZ, URZ, URZ, URZ ;  /* 0x0000003f3f3ff290 */ /* 0x000fe2000fffe03f */
[----:B------:R-:W-:Y:S01]  /*6b010*/  STL.64 [R1+0x250], R12 ;  /* 0x0002500c01007387 */ /* 0x000fe20000100a00 */
[----:B------:R-:W-:Y:S02]  /*6b020*/  STL [R1+0x258], R14 ;  /* 0x0002580e01007387 */ /* 0x000fe40000100800 */
[----:B------:R-:W-:Y:S02]  /*6b030*/  STL [R1+0x3c3c], R10 ;  /* 0x003c3c0a01007387 */ /* 0x000fe40000100800 */
[----:B------:R-:W-:Y:S01]  /*6b040*/  STL [R1+0x3c38], R11 ;  /* 0x003c380b01007387 */ /* 0x000fe20000100800 */
[----:B------:R0:W-:Y:S04]  /*6b050*/  STL.64 [R1+0x3eb0], R8 ;  /* 0x003eb00801007387 */ /* 0x0001e80000100a00 */
[----:B0-----:R-:W3:Y:S01]  /*6b060*/  LDL.LU R8, [R1+0x220] ;  /* 0x0002200001087983 */ /* 0x001ee20000300800 */
[----:B------:R-:W3:Y:S02]  /*6b070*/  LDL.LU R9, [R1+0x224] ;  /* 0x0002240001097983 */ /* 0x000ee40000300800 */
[----:B------:R-:W2:Y:S02]  /*6b080*/  LDL.LU R10, [R1+0x228] ;  /* 0x00022800010a7983 */ /* 0x000ea40000300800 */
[----:B------:R-:W2:Y:S01]  /*6b090*/  LDL.LU R11, [R1+0x22c] ;  /* 0x00022c00010b7983 */ /* 0x000ea20000300800 */
[----:B------:R-:W-:-:S02]  /*6b0a0*/  MOV R3, R15 ;  /* 0x0000000f00037202 */ /* 0x000fc40000000f00 */
[----:B------:R-:W0:Y:S02]  /*6b0b0*/  S2R R15, SR_TID.X ;  /* 0x00000000000f7919 */ /* 0x000e240000002100 */
[----:B0-----:R-:W-:Y:S02]  /*6b0c0*/  LOP3.LUT R14, R15, 0x1c, RZ, 0xc0, !PT ;  /* 0x0000001c0f0e7812 */ /* 0x001fe400078ec0ff */
[----:B------:R-:W0:Y:S02]  /*6b0d0*/  S2R R15, SR_CTAID.X ;  /* 0x00000000000f7919 */ /* 0x000e240000002500 */
[----:B------:R-:W-:Y:S02]  /*6b0e0*/  LEA.HI R14, R14, 0x40, RZ, 0x1e ;  /* 0x000000400e0e7811 */ /* 0x000fe400078ff0ff */
[----:B0-----:R-:W-:-:S04]  /*6b0f0*/  SHF.L.U32 R15, R15, 0x7, RZ ;  /* 0x000000070f0f7819 */ /* 0x001fc800000006ff */
[----:B------:R-:W-:Y:S02]  /*6b100*/  IADD3 R12, R15, R14, RZ ;  /* 0x0000000e0f0c7210 */ /* 0x000fe40007ffe0ff */
[----:B------:R-:W0:Y:S01]  /*6b110*/  S2R R15, SR_TID.X ;  /* 0x00000000000f7919 */ /* 0x000e220000002100 */
[----:B------:R-:W-:-:S04]  /*6b120*/  ISETP.GT.U32.AND.EX P4, PT, R2, RZ, PT, P4 ;  /* 0x000000ff0200720c */ /* 0x000fc80003f84140 */
[----:B------:R-:W-:Y:S02]  /*6b130*/  SEL R14, RZ, 0x7fff8, !P4 ;  /* 0x0007fff8ff0e7807 */ /* 0x000fe40006000000 */
[----:B0-----:R-:W-:Y:S02]  /*6b140*/  LOP3.LUT R13, R15, 0x1c, RZ, 0xc0, !PT ;  /* 0x0000001c0f0d7812 */ /* 0x001fe400078ec0ff */
[----:B------:R-:W0:Y:S02]  /*6b150*/  S2R R15, SR_CTAID.X ;  /* 0x00000000000f7919 */ /* 0x000e240000002500 */
[----:B------:R-:W-:Y:S02]  /*6b160*/  LEA.HI R13, R13, 0x58, RZ, 0x1e ;  /* 0x000000580d0d7811 */ /* 0x000fe400078ff0ff */
[-C--:B------:R-:W-:Y:S02]  /*6b170*/  ISETP.GT.U32.AND P5, PT, R29, R12.reuse, PT ;  /* 0x0000000c1d00720c */ /* 0x080fe40003fa4070 */
[----:B------:R-:W-:Y:S01]  /*6b180*/  ISETP.GT.U32.AND P4, PT, R21, R12, PT ;  /* 0x0000000c1500720c */ /* 0x000fe20003f84070 */
[----:B------:R-:W-:-:S02]  /*6b190*/  SEL R12, RZ, 0x1, !P0 ;  /* 0x00000001ff0c7807 */ /* 0x000fc40004000000 */
[----:B0-----:R-:W-:-:S05]  /*6b1a0*/  IMAD.SHL.U32 R15, R15, 0x80, RZ ;  /* 0x000000800f0f7824 */ /* 0x001fca00078e00ff */
[----:B------:R-:W-:-:S04]  /*6b1b0*/  IADD3 R15, R15, R13, RZ ;  /* 0x0000000d0f0f7210 */ /* 0x000fc80007ffe0ff */
[----:B------:R-:W-:Y:S01]  /*6b1c0*/  ISETP.GT.U32.AND P0, PT, R23, R15, PT ;  /* 0x0000000f1700720c */ /* 0x000fe20003f04070 */
[----:B--2---:R-:W-:Y:S01]  /*6b1d0*/  STL.64 [R1+0x3ed8], R10 ;  /* 0x003ed80a01007387 */ /* 0x004fe20000100a00 */
[----:B---3--:R0:W-:Y:S03]  /*6b1e0*/  STL.64 [R1+0x3ed0], R8 ;  /* 0x003ed00801007387 */ /* 0x0081e60000100a00 */
[----:B0-----:R-:W2:Y:S01]  /*6b1f0*/  LDL.LU R8, [R1+0x230] ;  /* 0x0002300001087983 */ /* 0x001ea20000300800 */
[----:B------:R-:W2:Y:S02]  /*6b200*/  LDL.LU R9, [R1+0x234] ;  /* 0x0002340001097983 */ /* 0x000ea40000300800 */
[----:B------:R-:W2:Y:S02]  /*6b210*/  LDL.LU R10, [R1+0x238] ;  /* 0x00023800010a7983 */ /* 0x000ea40000300800 */
[----:B------:R-:W2:Y:S01]  /*6b220*/  LDL.LU R11, [R1+0x23c] ;  /* 0x00023c00010b7983 */ /* 0x000ea20000300800 */
[----:B------:R-:W-:Y:S01]  /*6b230*/  STL [R1+0x3c70], R29 ;  /* 0x003c701d01007387 */ /* 0x000fe20000100800 */
[----:B------:R0:W-:Y:S02]  /*6b240*/  STL [R1+0x278], R14 ;  /* 0x0002780e01007387 */ /* 0x0001e40000100800 */
[----:B------:R-:W4:Y:S01]  /*6b250*/  LDL.LU R21, [R1+0x3ef4] ;  /* 0x003ef40001157983 */ /* 0x000f220000300800 */
[----:B0-----:R-:W0:Y:S01]  /*6b260*/  S2R R14, SR_TID.X ;  /* 0x00000000000e7919 */ /* 0x001e220000002100 */
[----:B------:R-:W-:Y:S01]  /*6b270*/  STL [R1+0x3b8], R12 ;  /* 0x0003b80c01007387 */ /* 0x000fe20000100800 */
[----:B0-----:R-:W-:-:S04]  /*6b280*/  LOP3.LUT R14, R14, 0x1c, RZ, 0xc0, !PT ;  /* 0x0000001c0e0e7812 */ /* 0x001fc800078ec0ff */
[----:B------:R-:W-:Y:S02]  /*6b290*/  LEA.HI R26, R14, 0x50, RZ, 0x1e ;  /* 0x000000500e1a7811 */ /* 0x000fe400078ff0ff */
[----:B------:R0:W1:Y:S04]  /*6b2a0*/  LDSM.16.MT88.4 R12, [R22+0x1f080] ;  /* 0x01f08000160c783b */ /* 0x0000680000004200 */
[----:B0-----:R-:W4:Y:S04]  /*6b2b0*/  LDL.LU R22, [R1+0x3ef0] ;  /* 0x003ef00001167983 */ /* 0x001f280000300800 */
[----:B-1----:R-:W-:Y:S01]  /*6b2c0*/  STL.64 [R1+0x30], R12 ;  /* 0x0000300c01007387 */ /* 0x002fe20000100a00 */
[----:B------:R0:W-:Y:S03]  /*6b2d0*/  STL.64 [R1+0x38], R14 ;  /* 0x0000380e01007387 */ /* 0x0001e60000100a00 */
[----:B0-----:R-:W3:Y:S01]  /*6b2e0*/  LDL.LU.64 R14, [R1+0x3ee8] ;  /* 0x003ee800010e7983 */ /* 0x001ee20000300a00 */
[----:B------:R-:W2:Y:S03]  /*6b2f0*/  LDL.LU.64 R12, [R1+0x3ee0] ;  /* 0x003ee000010c7983 */ /* 0x000ea60000300a00 */
[----:B------:R-:W0:Y:S01]  /*6b300*/  S2R R27, SR_CTAID.X ;  /* 0x00000000001b7919 */ /* 0x000e220000002500 */
[----:B--2---:R-:W-:Y:S03]  /*6b310*/  HMMA.16816.F32 R16, R16, R12, R8 ;  /* 0x0000000c1010723c */ /* 0x004fe60000001808 */
[----:B------:R-:W4:Y:S01]  /*6b320*/  LDL.LU.64 R10, [R1+0x3ed8] ;  /* 0x003ed800010a7983 */ /* 0x000f220000300a00 */
[----:B------:R-:W4:Y:S11]  /*6b330*/  LDL.LU.64 R8, [R1+0x3ed0] ;  /* 0x003ed00001087983 */ /* 0x000f360000300a00 */
[----:B------:R-:W-:Y:S08]  /*6b340*/  @!UPT UIADD3 URZ, URZ, URZ, URZ ;  /* 0x0000003f3f3ff290 */ /* 0x000ff0000fffe03f */
[----:B------:R-:W-:Y:S01]  /*6b350*/  STL.64 [R1+0x100], R16 ;  /* 0x0001001001007387 */ /* 0x000fe20000100a00 */
[----:B------:R1:W-:Y:S03]  /*6b360*/  STL [R1+0x108], R18 ;  /* 0x0001081201007387 */ /* 0x0003e60000100800 */
[----:B-1----:R-:W2:Y:S01]  /*6b370*/  LDL.LU R18, [R1+0x3ec8] ;  /* 0x003ec80001127983 */ /* 0x002ea20000300800 */
[----:B0-----:R-:W-:Y:S01]  /*6b380*/  SHF.L.U32 R27, R27, 0x7, RZ ;  /* 0x000000071b1b7819 */ /* 0x001fe200000006ff */
[----:B------:R-:W3:Y:S03]  /*6b390*/  LDL.LU.64 R16, [R1+0x3ec0] ;  /* 0x003ec00001107983 */ /* 0x000ee60000300a00 */
[----:B------:R-:W-:Y:S02]  /*6b3a0*/  IADD3 R27, R27, R26, RZ ;  /* 0x0000001a1b1b7210 */ /* 0x000fe40007ffe0ff */
[----:B------:R-:W-:Y:S01]  /*6b3b0*/  ISETP.GT.U32.AND.EX P2, PT, R5, RZ, PT, P2 ;  /* 0x000000ff0500720c */ /* 0x000fe20003f44120 */
[----:B--2---:R0:W-:Y:S02]  /*6b3c0*/  STL.64 [R1+0x3e70], R18 ;  /* 0x003e701201007387 */ /* 0x0041e40000100a00 */
[----:B0-----:R-:W-:Y:S01]  /*6b3d0*/  SEL R18, RZ, 0x1fffe, !P1 ;  /* 0x0001fffeff127807 */ /* 0x001fe20004800000 */
[----:B------:R-:W-:-:S02]  /*6b3e0*/  ISETP.GT.U32.AND P1, PT, R23, R27, PT ;  /* 0x0000001b1700720c */ /* 0x000fc40003f24070 */
[----:B------:R-:W4:Y:S02]  /*6b3f0*/  LDL.LU R23, [R1+0x3ebc] ;  /* 0x003ebc0001177983 */ /* 0x000f240000300800 */
[----:B------:R0:W-:Y:S02]  /*6b400*/  STL [R1+0x238], R18 ;  /* 0x0002381201007387 */ /* 0x0001e40000100800 */
[----:B0-----:R-:W-:Y:S01]  /*6b410*/  SEL R18, RZ, 0x4, !P2 ;  /* 0x00000004ff127807 */ /* 0x001fe20005000000 */
[----:B------:R-:W-:Y:S02]  /*6b420*/  ISETP.GT.U32.AND P2, PT, R6, R27, PT ;  /* 0x0000001b0600720c */ /* 0x000fe40003f44070 */
[----:B------:R-:W0:Y:S01]  /*6b430*/  LDSM.16.MT88.4 R24, [R28+0x1f000] ;  /* 0x01f000001c18783b */ /* 0x000e220000004200 */
[----:B---3--:R-:W-:-:S03]  /*6b440*/  ISETP.GT.U32.AND.EX P3, PT, R14, RZ, PT, P3 ;  /* 0x000000ff0e00720c */ /* 0x008fc60003f64130 */
[----:B------:R-:W-:Y:S01]  /*6b450*/  STL [R1+0x3c8], R18 ;  /* 0x0003c81201007387 */ /* 0x000fe20000100800 */
[----:B------:R-:W2:Y:S01]  /*6b460*/  LDL.LU R14, [R1+0x3eb8] ;  /* 0x003eb800010e7983 */ /* 0x000ea20000300800 */
[----:B------:R-:W-:Y:S02]  /*6b470*/  LEA.HI R16, R16, 0x58, RZ, 0x1e ;  /* 0x0000005810107811 */ /* 0x000fe400078ff0ff */
[----:B------:R-:W-:Y:S01]  /*6b480*/  ISETP.GT.U32.AND.EX P5, PT, R17, RZ, PT, P5 ;  /* 0x000000ff1100720c */ /* 0x000fe20003fa4150 */
[----:B0-----:R-:W-:Y:S01]  /*6b490*/  STL.64 [R1], R24 ;  /* 0x0000001801007387 */ /* 0x001fe20000100a00 */
[----:B------:R0:W-:Y:S03]  /*6b4a0*/  STL.64 [R1+0x8], R26 ;  /* 0x0000081a01007387 */ /* 0x0001e60000100a00 */
[----:B0-----:R-:W0:Y:S02]  /*6b4b0*/  S2R R27, SR_CTAID.X ;  /* 0x00000000001b7919 */ /* 0x001e240000002500 */
[----:B0-----:R-:W-:Y:S01]  /*6b4c0*/  IMAD.SHL.U32 R27, R27, 0x80, RZ ;  /* 0x000000801b1b7824 */ /* 0x001fe200078e00ff */
[----:B----4-:R-:W-:Y:S11]  /*6b4d0*/  HMMA.16816.F32 R8, R20, R12, R8 ;  /* 0x0000000c1408723c */ /* 0x010ff60000001808 */
[----:B------:R-:W-:Y:S11]  /*6b4e0*/  @!UPT UIADD3 URZ, URZ, URZ, URZ ;  /* 0x0000003f3f3ff290 */ /* 0x000ff6000fffe03f */
[----:B------:R-:W-:Y:S01]  /*6b4f0*/  @!UPT UIADD3 URZ, URZ, URZ, URZ ;  /* 0x0000003f3f3ff290 */ /* 0x000fe2000fffe03f */
[----:B------:R0:W-:Y:S01]  /*6b500*/  STL.64 [R1+0x80], R8 ;  /* 0x0000800801007387 */ /* 0x0001e20000100a00 */
[----:B------:R-:W-:Y:S03]  /*6b510*/  STL.64 [R1+0x88], R10 ;  /* 0x0000880a01007387 */ /* 0x000fe60000100a00 */
[----:B0-----:R-:W3:Y:S01]  /*6b520*/  LDL.LU.64 R8, [R1+0x3eb0] ;  /* 0x003eb00001087983 */ /* 0x001ee20000300a00 */
[----:B------:R-:W-:Y:S02]  /*6b530*/  STL.64 [R1+0x3cd0], R22 ;  /* 0x003cd01601007387 */ /* 0x000fe40000100a00 */
[----:B------:R0:W-:Y:S02]  /*6b540*/  STL.64 [R1+0x3cc8], R20 ;  /* 0x003cc81401007387 */ /* 0x0001e40000100a00 */
[----:B0-----:R-:W-:Y:S02]  /*6b550*/  IADD3 R21, R27, R16, RZ ;  /* 0x000000101b157210 */ /* 0x001fe40007ffe0ff */
[----:B------:R-:W4:Y:S01]  /*6b560*/  LDL.LU R16, [R1+0x1a0] ;  /* 0x0001a00001107983 */ /* 0x000f220000300800 */
[----:B------:R-:W4:Y:S02]  /*6b570*/  LDL.LU R17, [R1+0x1a4] ;  /* 0x0001a40001117983 */ /* 0x000f240000300800 */
[----:B------:R-:W2:Y:S02]  /*6b580*/  LDL.LU R18, [R1+0x1a8] ;  /* 0x0001a80001127983 */ /* 0x000ea40000300800 */
[----:B------:R-:W2:Y:S01]  /*6b590*/  LDL.LU R19, [R1+0x1ac] ;  /* 0x0001ac0001137983 */ /* 0x000ea20000300800 */
[----:B------:R-:W0:Y:S01]  /*6b5a0*/  S2R R26, SR_TID.X ;  /* 0x00000000001a7919 */ /* 0x000e220000002100 */
[----:B------:R-:W-:Y:S01]  /*6b5b0*/  SEL R10, RZ, 0x7fff8, !P3 ;  /* 0x0007fff8ff0a7807 */ /* 0x000fe20005800000 */
[----:B------:R-:W-:-:S02]  /*6b5c0*/  ISETP.GT.U32.AND P3, PT, R6, R21, PT ;  /* 0x000000150600720c */ /* 0x000fc40003f64070 */
[----:B--2---:R-:W-:Y:S01]  /*6b5d0*/  STL.64 [R1+0x3e88], R18 ;  /* 0x003e881201007387 */ /* 0x004fe20000100a00 */
[----:B----4-:R1:W-:Y:S03]  /*6b5e0*/  STL.64 [R1+0x3e80], R16 ;  /* 0x003e801001007387 */ /* 0x0103e60000100a00 */
[----:B-1----:R-:W2:Y:S01]  /*6b5f0*/  LDL.LU R16, [R1+0x190] ;  /* 0x0001900001107983 */ /* 0x002ea20000300800 */
[----:B------:R-:W2:Y:S02]  /*6b600*/  LDL.LU R17, [R1+0x194] ;  /* 0x0001940001117983 */ /* 0x000ea40000300800 */
[----:B------:R-:W2:Y:S01]  /*6b610*/  LDL.LU R18, [R1+0x198] ;  /* 0x0001980001127983 */ /* 0x000ea20000300800 */
[----:B------:R-:W-:Y:S02]  /*6b620*/  MOV R19, R14 ;  /* 0x0000000e00137202 */ /* 0x000fe40000000f00 */
[----:B------:R-:W4:Y:S01]  /*6b630*/  LDL.LU R14, [R1+0x3eac] ;  /* 0x003eac00010e7983 */ /* 0x000f220000300800 */
[----:B------:R-:W-:Y:S02]  /*6b640*/  STL [R1+0x3ae4], R12 ;  /* 0x003ae40c01007387 */ /* 0x000fe40000100800 */
[----:B------:R-:W-:Y:S02]  /*6b650*/  STL [R1+0x3ae0], R13 ;  /* 0x003ae00d01007387 */ /* 0x000fe40000100800 */
[----:B------:R-:W2:Y:S01]  /*6b660*/  LDL.LU R6, [R1+0x3ea8] ;  /* 0x003ea80001067983 */ /* 0x000ea20000300800 */
[----:B------:R1:W-:Y:S01]  /*6b670*/  STL [R1+0x3c4], R10 ;  /* 0x0003c40a01007387 */ /* 0x0003e20000100800 */
[----:B0-----:R-:W-:-:S02]  /*6b680*/  LOP3.LUT R26, R26, 0x1c, RZ, 0xc0, !PT ;  /* 0x0000001c1a1a7812 */ /* 0x001fc400078ec0ff */
[----:B------:R-:W-:Y:S02]  /*6b690*/  ISETP.GT.U32.AND.EX P4, PT, R2, RZ, PT, P4 ;  /* 0x000000ff0200720c */ /* 0x000fe40003f84140 */
[----:B------:R-:W-:Y:S02]  /*6b6a0*/  LEA.HI R26, R26, 0x50, RZ, 0x1e ;  /* 0x000000501a1a7811 */ /* 0x000fe400078ff0ff */
[----:B-1----:R-:W-:-:S05]  /*6b6b0*/  SEL R10, RZ, 0x1, !P5 ;  /* 0x00000001ff0a7807 */ /* 0x002fca0006800000 */
[----:B------:R0:W-:Y:S01]  /*6b6c0*/  STL [R1+0x234], R10 ;  /* 0x0002340a01007387 */ /* 0x0001e20000100800 */
[----:B------:R-:W2:Y:S01]  /*6b6d0*/  LDL.LU R2, [R1+0x3ea4] ;  /* 0x003ea40001027983 */ /* 0x000ea20000300800 */
[----:B------:R-:W-:Y:S01]  /*6b6e0*/  IADD3 R22, R27, R26, RZ ;  /* 0x0000001a1b167210 */ /* 0x000fe20007ffe0ff */
[----:B------:R-:W2:Y:S02]  /*6b6f0*/  LDL R23, [R1+0x394] ;  /* 0x0003940001177983 */ /* 0x000ea40000100800 */
[----:B0-----:R-:W-:Y:S01]  /*6b700*/  IMAD.MOV.U32 R10, RZ, RZ, R15 ;  /* 0x000000ffff0a7224 */ /* 0x001fe200078e000f */
[----:B----4-:R0:W1:Y:S04]  /*6b710*/  LDSM.16.MT88.4 R24, [R14+0x1f000] ;  /* 0x01f000000e18783b */ /* 0x0100680000004200 */
[----:B0-----:R-:W4:Y:S01]  /*6b720*/  LDL.LU R14, [R1+0x3ea0] ;  /* 0x003ea000010e7983 */ /* 0x001f220000300800 */
[----:B------:R-:W4:Y:S02]  /*6b730*/  LDL.LU R15, [R1+0x3e9c] ;  /* 0x003e9c00010f7983 */ /* 0x000f240000300800 */
[----:B------:R-:W3:Y:S01]  /*6b740*/  LDL.LU R11, [R1+0x11c] ;  /* 0x00011c00010b7983 */ /* 0x000ee20000300800 */
[----:B-1----:R0:W-:Y:S01]  /*6b750*/  STL.64 [R1+0x3e30], R26 ;  /* 0x003e301a01007387 */ /* 0x0021e20000100a00 */
[----:B------:R2:W-:Y:S01]  /*6b760*/  STL.64 [R1+0x3e28], R24 ;  /* 0x003e281801007387 */ /* 0x0005e20000100a00 */
[----:B0-----:R-:W-:-:S02]  /*6b770*/  MOV R26, R7 ;  /* 0x00000007001a7202 */ /* 0x001fc40000000f00 */
[----:B--2---:R-:W-:Y:S02]  /*6b780*/  MOV R24, R2 ;  /* 0x0000000200187202 */ /* 0x004fe40000000f00 */
[----:B------:R-:W-:Y:S01]  /*6b790*/  MOV R25, R6 ;  /* 0x0000000600197202 */ /* 0x000fe20000000f00 */
[----:B------:R-:W-:Y:S01]  /*6b7a0*/  IMAD.MOV.U32 R27, RZ, RZ, R0 ;  /* 0x000000ffff1b7224 */ /* 0x000fe200078e0000 */
[----:B------:R-:W2:Y:S01]  /*6b7b0*/  LDL.LU R2, [R1+0x3e98] ;  /* 0x003e980001027983 */ /* 0x000ea20000300800 */
[----:B------:R-:W2:Y:S02]  /*6b7c0*/  LDL.LU R6, [R1+0x3e94] ;  /* 0x003e940001067983 */ /* 0x000ea40000300800 */
[----:B------:R-:W2:Y:S03]  /*6b7d0*/  LDL.LU R7, [R1+0x3e90] ;  /* 0x003e900001077983 */ /* 0x000ea60000300800 */
[----:B----4-:R-:W-:Y:S11]  /*6b7e0*/  HMMA.16816.F32 R16, R24, R14, R16 ;  /* 0x0000000e1810723c */ /* 0x010ff60000001810 */
[----:B------:R-:W-:Y:S11]  /*6b7f0*/  @!UPT UIADD3 URZ, URZ, URZ, URZ ;  /* 0x0000003f3f3ff290 */ /* 0x000ff6000fffe03f */
[----:B------:R-:W-:Y:S01]  /*6b800*/  @!UPT UIADD3 URZ, URZ, URZ, URZ ;  /* 0x0000003f3f3ff290 */ /* 0x000fe2000fffe03f */
[----:B------:R0:W-:Y:S01]  /*6b810*/  STL [R1+0x190], R16 ;  /* 0x0001901001007387 */ /* 0x0001e20000100800 */
[----:B------:R-:W-:Y:S02]  /*6b820*/  MOV R20, R19 ;  /* 0x0000001300147202 */ /* 0x000fe40000000f00 */
[----:B------:R-:W-:Y:S02]  /*6b830*/  MOV R29, R18 ;  /* 0x00000012001d7202 */ /* 0x000fe40000000f00 */
[----:B------:R-:W-:Y:S01]  /*6b840*/  MOV R0, R17 ;  /* 0x0000001100007202 */ /* 0x000fe20000000f00 */
[----:B------:R-:W2:Y:S04]  /*6b850*/  LDL.LU.64 R18, [R1+0x3e88] ;  /* 0x003e880001127983 */ /* 0x000ea80000300a00 */
[----:B0-----:R-:W2:Y:S01]  /*6b860*/  LDL.LU.64 R16, [R1+0x3e80] ;  /* 0x003e800001107983 */ /* 0x001ea20000300a00 */
[----:B------:R-:W-:-:S02]  /*6b870*/  SEL R12, RZ, 0x1fffe, !P4 ;  /* 0x0001fffeff0c7807 */ /* 0x000fc40006000000 */
[----:B------:R-:W-:Y:S01]  /*6b880*/  ISETP.GT.U32.AND.EX P0, PT, R5, RZ, PT, P0 ;  /* 0x000000ff0500720c */ /* 0x000fe20003f04100 */
[----:B------:R-:W-:Y:S01]  /*6b890*/  FMUL R3, R3, c[0x0][0x188] ;  /* 0x0000620003037a20 */ /* 0x000fe20000400000 */
[----:B------:R-:W-:Y:S01]  /*6b8a0*/  STL [R1+0x3dc8], R29 ;  /* 0x003dc81d01007387 */ /* 0x000fe20000100800 */
[----:B------:R0:W-:Y:S01]  /*6b8b0*/  STL [R1+0x22c], R12 ;  /* 0x00022c0c01007387 */ /* 0x0001e20000100800 */
[----:B------:R-:W-:Y:S02]  /*6b8c0*/  ISETP.GT.U32.AND.EX P1, PT, R5, RZ, PT, P1 ;  /* 0x000000ff0500720c */ /* 0x000fe40003f24110 */
[----:B------:R-:W-:Y:S01]  /*6b8d0*/  FSEL R3, R3, -INF , !P0 ;  /* 0xff80000003037808 */ /* 0x000fe20004000000 */
[----:B------:R-:W4:Y:S01]  /*6b8e0*/  LDL.LU R5, [R1+0x3e78] ;  /* 0x003e780001057983 */ /* 0x000f220000300800 */
[----:B0-----:R-:W-:-:S05]  /*6b8f0*/  SEL R12, RZ, 0x1, !P0 ;  /* 0x00000001ff0c7807 */ /* 0x001fca0004000000 */
[----:B------:R-:W-:Y:S01]  /*6b900*/  STL [R1+0x230], R12 ;  /* 0x0002300c01007387 */ /* 0x000fe20000100800 */
[----:B------:R-:W-:Y:S01]  /*6b910*/  STL [R1+0x480], R3 ;  /* 0x0004800301007387 */ /* 0x000fe20000100800 */
[----:B--2---:R-:W-:Y:S02]  /*6b920*/  HMMA.16816.F32 R24, R24, R6, R16 ;  /* 0x000000061818723c */ /* 0x004fe40000001810 */
[----:B------:R-:W2:Y:S11]  /*6b930*/  LDL.LU.64 R18, [R1+0x3e70] ;  /* 0x003e700001127983 */ /* 0x000eb60000300a00 */
[----:B------:R-:W-:Y:S11]  /*6b940*/  @!UPT UIADD3 URZ, URZ, URZ, URZ ;  /* 0x0000003f3f3ff290 */ /* 0x000ff6000fffe03f */
[----:B------:R-:W-:Y:S01]  /*6b950*/  MOV R17, R25 ;  /* 0x0000001900117202 */ /* 0x000fe20000000f00 */
[----:B------:R-:W-:Y:S01]  /*6b960*/  IMAD.MOV.U32 R16, RZ, RZ, R24 ;  /* 0x000000ffff107224 */ /* 0x000fe200078e0018 */
[----:B------:R-:W-:Y:S03]  /*6b970*/  STL.64 [R1+0x1a8], R26 ;  /* 0x0001a81a01007387 */ /* 0x000fe60000100a00 */
[----:B------:R-:W-:Y:S01]  /*6b980*/  STL [R1+0x3d2c], R17 ;  /* 0x003d2c1101007387 */ /* 0x000fe20000100800 */
[----:B------:R0:W-:Y:S04]  /*6b990*/  STL [R1+0x3d28], R16 ;  /* 0x003d281001007387 */ /* 0x0001e80000100800 */
[----:B0-----:R-:W3:Y:S04]  /*6b9a0*/  LDL.LU R16, [R1+0xe0] ;  /* 0x0000e00001107983 */ /* 0x001ee80000300800 */
[----:B--2---:R0:W-:Y:S04]  /*6b9b0*/  STL.64 [R1+0x3e68], R18 ;  /* 0x003e681201007387 */ /* 0x0041e80000100a00 */
[----:B---3--:R1:W-:Y:S01]  /*6b9c0*/  STL [R1+0x3e60], R16 ;  /* 0x003e601001007387 */ /* 0x0083e20000100800 */
[----:B0-----:R-:W2:Y:S03]  /*6b9d0*/  LDL.64 R18, [R1+0x28] ;  /* 0x0000280001127983 */ /* 0x001ea60000100a00 */
[----:B-1----:R-:W2:Y:S01]  /*6b9e0*/  LDL.64 R16, [R1+0x20] ;  /* 0x0000200001107983 */ /* 0x002ea20000100a00 */
[----:B------:R-:W-:-:S02]  /*6b9f0*/  ISETP.GT.U32.AND P5, PT, R4, R22, PT ;  /* 0x000000160400720c */ /* 0x000fc40003fa4070 */
[----:B------:R-:W-:Y:S01]  /*6ba00*/  ISETP.GT.U32.AND P4, PT, R2, R22, PT ;  /* 0x000000160200720c */ /* 0x000fe20003f84070 */
[----:B------:R-:W0:Y:S04]  /*6ba10*/  S2R R3, SR_TID.X ;  /* 0x0000000000037919 */ /* 0x000e280000002100 */
[----:B------:R-:W1:Y:S01]  /*6ba20*/  S2R R22, SR_CTAID.X ;  /* 0x0000000000167919 */ /* 0x000e620000002500 */
[----:B------:R-:W-:Y:S02]  /*6ba30*/  SEL R12, RZ, 0x4, !P1 ;  /* 0x00000004ff0c7807 */ /* 0x000fe40004800000 */
[-C--:B------:R-:W-:Y:S01]  /*6ba40*/  ISETP.GT.U32.AND P0, PT, R4, R21.reuse, PT ;  /* 0x000000150400720c */ /* 0x080fe20003f04070 */
[----:B------:R-:W-:Y:S02]  /*6ba50*/  ISETP.GT.U32.AND P1, PT, R2, R21, PT ;  /* 0x000000150200720c */ /* 0x000fe40003f24070 */
[----:B------:R-:W3:Y:S01]  /*6ba60*/  S2R R21, SR_CTAID.X ;  /* 0x0000000000157919 */ /* 0x000ee20000002500 */
[----:B0-----:R-:W-:-:S02]  /*6ba70*/  LOP3.LUT R3, R3, 0x1c, RZ, 0xc0, !PT ;  /* 0x0000001c03037812 */ /* 0x001fc400078ec0ff */
[----:B-1----:R-:W-:-:S04]  /*6ba80*/  SHF.L.U32 R22, R22, 0x7, RZ ;  /* 0x0000000716167819 */ /* 0x002fc800000006ff */
[----:B------:R-:W-:Y:S02]  /*6ba90*/  LEA.HI R3, R3, R22, RZ, 0x1e ;  /* 0x0000001603037211 */ /* 0x000fe400078ff0ff */
[----:B------:R-:W0:Y:S01]  /*6baa0*/  S2R R22, SR_TID.X ;  /* 0x0000000000167919 */ /* 0x000e220000002100 */
[----:B------:R-:W-:-:S03]  /*6bab0*/  ISETP.GT.U32.AND.EX P2, PT, R23, RZ, PT, P2 ;  /* 0x000000ff1700720c */ /* 0x000fc60003f44120 */
[----:B------:R-:W-:Y:S01]  /*6bac0*/  STL [R1+0x3c0], R12 ;  /* 0x0003c00c01007387 */ /* 0x000fe20000100800 */
[----:B------:R1:W-:Y:S01]  /*6bad0*/  STL [R1+0x3d8c], R2 ;  /* 0x003d8c0201007387 */ /* 0x0003e20000100800 */
[----:B---3--:R-:W-:Y:S02]  /*6bae0*/  SHF.L.U32 R21, R21, 0x7, RZ ;  /* 0x0000000715157819 */ /* 0x008fe400000006ff */
[----:B-1----:R-:W-:Y:S01]  /*6baf0*/  SEL R2, RZ, 0x7fff8, !P2 ;  /* 0x0007fff8ff027807 */ /* 0x002fe20005000000 */
[----:B------:R-:W-:-:S04]  /*6bb00*/  ISETP.GT.U32.AND P2, PT, R4, R3, PT ;  /* 0x000000030400720c */ /* 0x000fc80003f44070 */
[----:B------:R1:W-:Y:S01]  /*6bb10*/  STL [R1+0x3bc], R2 ;  /* 0x0003bc0201007387 */ /* 0x0003e20000100800 */
[----:B0-----:R-:W-:Y:S02]  /*6bb20*/  LOP3.LUT R22, R22, 0x1c, RZ, 0xc0, !PT ;  /* 0x0000001c16167812 */ /* 0x001fe400078ec0ff */
[----:B------:R-:W-:Y:S02]  /*6bb30*/  ISETP.GT.U32.AND.EX P3, PT, R23, RZ, PT, P3 ;  /* 0x000000ff1700720c */ /* 0x000fe40003f64130 */
[----:B------:R-:W-:Y:S02]  /*6bb40*/  LEA.HI R13, R22, 0x8, RZ, 0x1e ;  /* 0x00000008160d7811 */ /* 0x000fe400078ff0ff */
[----:B----4-:R-:W-:Y:S02]  /*6bb50*/  ISETP.GT.U32.AND.EX P5, PT, R5, RZ, PT, P5 ;  /* 0x000000ff0500720c */ /* 0x010fe40003fa4150 */
[----:B-1----:R-:W-:Y:S01]  /*6bb60*/  IADD3 R2, R21, R13, RZ ;  /* 0x0000000d15027210 */ /* 0x002fe20007ffe0ff */
[----:B--2---:R-:W-:Y:S01]  /*6bb70*/  HMMA.16816.F32 R24, R16, R14, R8 ;  /* 0x0000000e1018723c */ /* 0x004fe20000001808 */
[----:B------:R-:W-:-:S06]  /*6bb80*/  IMAD.MOV.U32 R3, RZ, RZ, R16 ;  /* 0x000000ffff037224 */ /* 0x000fcc00078e0010 */
[----:B------:R-:W-:Y:S02]  /*6bb90*/  MOV R11, R18 ;  /* 0x00000012000b7202 */ /* 0x000fe40000000f00 */
[----:B------:R-:W-:Y:S02]  /*6bba0*/  MOV R10, R19 ;  /* 0x00000013000a7202 */ /* 0x000fe40000000f00 */
[----:B------:R-:W2:Y:S01]  /*6bbb0*/  LDL.LU.64 R18, [R1+0x3e68] ;  /* 0x003e680001127983 */ /* 0x000ea20000300a00 */
[----:B------:R-:W3:Y:S01]  /*6bbc0*/  LDL.LU R16, [R1+0x3e60] ;  /* 0x003e600001107983 */ /* 0x000ee20000300800 */
[----:B------:R-:W-:-:S11]  /*6bbd0*/  MOV R23, R17 ;  /* 0x0000001100177202 */ /* 0x000fd60000000f00 */
[----:B------:R-:W-:Y:S01]  /*6bbe0*/  MOV R8, R27 ;  /* 0x0000001b00087202 */ /* 0x000fe20000000f00 */
[----:B------:R-:W-:Y:S04]  /*6bbf0*/  STL [R1+0x114], R25 ;  /* 0x0001141901007387 */ /* 0x000fe80000100800 */
[----:B------:R0:W-:Y:S01]  /*6bc00*/  STL [R1+0x3e14], R8 ;  /* 0x003e140801007387 */ /* 0x0001e20000100800 */
[----:B------:R1:W-:Y:S01]  /*6bc10*/  STL.64 [R1+0x3e58], R10 ;  /* 0x003e580a01007387 */ /* 0x0003e20000100a00 */
[----:B------:R-:W-:Y:S01]  /*6bc20*/  MOV R17, R26 ;  /* 0x0000001a00117202 */ /* 0x000fe20000000f00 */
[----:B------:R-:W-:Y:S01]  /*6bc30*/  IMAD.MOV.U32 R12, RZ, RZ, R24 ;  /* 0x000000ffff0c7224 */ /* 0x000fe200078e0018 */
[----:B0-----:R-:W4:Y:S01]  /*6bc40*/  LDL.LU R8, [R1+0x130] ;  /* 0x0001300001087983 */ /* 0x001f220000300800 */
[----:B------:R-:W4:Y:S02]  /*6bc50*/  LDL.LU R9, [R1+0x134] ;  /* 0x0001340001097983 */ /* 0x000f240000300800 */
[----:B-1----:R-:W4:Y:S02]  /*6bc60*/  LDL.LU R10, [R1+0x138] ;  /* 0x00013800010a7983 */ /* 0x002f240000300800 */
[----:B------:R-:W4:Y:S01]  /*6bc70*/  LDL.LU R11, [R1+0x13c] ;  /* 0x00013c00010b7983 */ /* 0x000f220000300800 */
[----:B------:R0:W-:Y:S01]  /*6bc80*/  STL [R1+0x3e10], R3 ;  /* 0x003e100301007387 */ /* 0x0001e20000100800 */
[----:B------:R-:W-:Y:S02]  /*6bc90*/  STL [R1+0x3e0c], R23 ;  /* 0x003e0c1701007387 */ /* 0x000fe40000100800 */
[----:B------:R-:W-:Y:S02]  /*6bca0*/  STL [R1+0x3dd0], R17 ;  /* 0x003dd01101007387 */ /* 0x000fe40000100800 */
[----:B------:R-:W-:Y:S01]  /*6bcb0*/  STL [R1+0x3dcc], R12 ;  /* 0x003dcc0c01007387 */ /* 0x000fe20000100800 */
[----:B0-----:R-:W-:Y:S01]  /*6bcc0*/  SEL R3, RZ, 0x1fffe, !P3 ;  /* 0x0001fffeff037807 */ /* 0x001fe20005800000 */
[----:B------:R-:W-:Y:S01]  /*6bcd0*/  ISETP.GT.U32.AND P3, PT, R4, R2, PT ;  /* 0x000000020400720c */ /* 0x000fe20003f64070 */
[----:B------:R-:W-:-:S03]  /*6bce0*/  SEL R2, RZ, 0x4, !P5 ;  /* 0x00000004ff027807 */ /* 0x000fc60006800000 */
[----:B------:R-:W-:Y:S01]  /*6bcf0*/  STL [R1+0x228], R3 ;  /* 0x0002280301007387 */ /* 0x000fe20000100800 */
[----:B------:R-:W3:Y:S02]  /*6bd00*/  LDL.LU R24, [R1+0x100] ;  /* 0x0001000001187983 */ /* 0x000ee40000300800 */
[----:B------:R-:W-:Y:S02]  /*6bd10*/  STL [R1+0x25c], R2 ;  /* 0x00025c0201007387 */ /* 0x000fe40000100800 */
[----:B------:R-:W3:Y:S01]  /*6bd20*/  LDL.LU R25, [R1+0x104] ;  /* 0x0001040001197983 */ /* 0x000ee20000300800 */
[----:B------:R-:W3:Y:S01]  /*6bd30*/  LDL.LU R26, [R1+0x108] ;  /* 0x00010800011a7983 */ /* 0x000ee20000300800 */
[----:B--2---:R-:W-:-:S05]  /*6bd40*/  MOV R27, R19 ;  /* 0x00000013001b7202 */ /* 0x004fca0000000f00 */
[----:B---3--:R0:W-:Y:S01]  /*6bd50*/  STL.64 [R1+0x3e50], R26 ;  /* 0x003e501a01007387 */ /* 0x0081e20000100a00 */
[----:B------:R1:W-:Y:S03]  /*6bd60*/  STL.64 [R1+0x3e48], R24 ;  /* 0x003e481801007387 */ /* 0x0003e60000100a00 */
[----:B0-----:R-:W4:Y:S04]  /*6bd70*/  LDL.64 R26, [R1+0x38] ;  /* 0x00003800011a7983 */ /* 0x001f280000100a00 */
[----:B-1----:R-:W4:Y:S04]  /*6bd80*/  LDL.64 R24, [R1+0x30] ;  /* 0x0000300001187983 */ /* 0x002f280000100a00 */
[----:B------:R-:W0:Y:S01]  /*6bd90*/  S2R R19, SR_TID.X ;  /* 0x0000000000137919 */ /* 0x000e220000002100 */
[----:B------:R-:W-:-:S02]  /*6bda0*/  LEA.HI R22, R22, 0x10, RZ, 0x1e ;  /* 0x0000001016167811 */ /* 0x000fc400078ff0ff */
[----:B------:R-:W-:-:S03]  /*6bdb0*/  ISETP.GT.U32.AND.EX P4, PT, R16, RZ, PT, P4 ;  /* 0x000000ff1000720c */ /* 0x000fc60003f84140 */
[----:B------:R-:W-:Y:S01]  /*6bdc0*/  IMAD.IADD R21, R18, 0x1, R22 ;  /* 0x0000000112157824 */ /* 0x000fe200078e0216 */
[----:B------:R-:W-:-:S04]  /*6bdd0*/  SEL R13, RZ, 0x7fff8, !P4 ;  /* 0x0007fff8ff0d7807 */ /* 0x000fc80006000000 */
[----:B------:R-:W-:Y:S01]  /*6bde0*/  STL [R1+0x3d90], R21 ;  /* 0x003d901501007387 */ /* 0x000fe20000100800 */
[----:B------:R1:W-:Y:S01]  /*6bdf0*/  STL [R1+0x3b40], R13 ;  /* 0x003b400d01007387 */ /* 0x0003e20000100800 */
[----:B0-----:R-:W-:-:S04]  /*6be00*/  LOP3.LUT R22, R19, 0x1c, RZ, 0xc0, !PT ;  /* 0x0000001c13167812 */ /* 0x001fc800078ec0ff */
[----:B------:R-:W-:-:S04]  /*6be10*/  LEA.HI R19, R22, 0x18, RZ, 0x1e ;  /* 0x0000001816137811 */ /* 0x000fc800078ff0ff */
[----:B------:R-:W-:Y:S02]  /*6be20*/  IADD3 R19, R18, R19, RZ ;  /* 0x0000001312137210 */ /* 0x000fe40007ffe0ff */
[----:B------:R-:W-:Y:S01]  /*6be30*/  ISETP.GT.U32.AND P5, PT, R4, R21, PT ;  /* 0x000000150400720c */ /* 0x000fe20003fa4070 */
[----:B----4-:R-:W-:Y:S01]  /*6be40*/  HMMA.16816.F32 R8, R24, R6, R8 ;  /* 0x000000061808723c */ /* 0x010fe20000001808 */
[----:B------:R-:W-:Y:S02]  /*6be50*/  MOV R23, R26 ;  /* 0x0000001a00177202 */ /* 0x000fe40000000f00 */
[----:B-1----:R-:W-:Y:S02]  /*6be60*/  MOV R13, R27 ;  /* 0x0000001b000d7202 */ /* 0x002fe40000000f00 */
[----:B------:R-:W-:Y:S11]  /*6be70*/  MOV R3, R25 ;  /* 0x0000001900037202 */ /* 0x000ff60000000f00 */
[----:B------:R-:W-:Y:S07]  /*6be80*/  @!UPT UIADD3 URZ, URZ, URZ, URZ ;  /* 0x0000003f3f3ff290 */ /* 0x000fee000fffe03f */
[----:B------:R0:W-:Y:S01]  /*6be90*/  STL.64 [R1+0x1b0], R8 ;  /* 0x0001b00801007387 */ /* 0x0001e20000100a00 */
[----:B------:R1:W-:Y:S02]  /*6bea0*/  STL.64 [R1+0x1b8], R10 ;  /* 0x0001b80a01007387 */ /* 0x0003e40000100a00 */
[----:B0-----:R-:W-:Y:S01]  /*6beb0*/  IMAD.MOV.U32 R8, RZ, RZ, R24 ;  /* 0x000000ffff087224 */ /* 0x001fe200078e0018 */
[----:B-1----:R-:W2:Y:S01]  /*6bec0*/  LDL.LU.64 R10, [R1+0x3e58] ;  /* 0x003e5800010a7983 */ /* 0x002ea20000300a00 */
[----:B------:R-:W3:Y:S02]  /*6bed0*/  LDL.LU.64 R26, [R1+0x3e50] ;  /* 0x003e5000011a7983 */ /* 0x000ee40000300a00 */
[----:B------:R-:W3:Y:S02]  /*6bee0*/  LDL.LU.64 R24, [R1+0x3e48] ;  /* 0x003e480001187983 */ /* 0x000ee40000300a00 */
[----:B------:R-:W-:Y:S01]  /*6bef0*/  STL [R1+0x3dd8], R6 ;  /* 0x003dd80601007387 */ /* 0x000fe20000100800 */
[----:B------:R-:W-:Y:S01]  /*6bf00*/  STL [R1+0x3dd4], R7 ;  /* 0x003dd40701007387 */ /* 0x000fe20000100800 */
[----:B------:R-:W-:Y:S02]  /*6bf10*/  STL [R1+0x3d88], R19 ;  /* 0x003d881301007387 */ /* 0x000fe40000100800 */
[----:B------:R-:W4:Y:S01]  /*6bf20*/  LDL.LU R21, [R1+0x114] ;  /* 0x0001140001157983 */ /* 0x000f220000300800 */
[----:B------:R-:W-:-:S04]  /*6bf30*/  LEA.HI R22, R22, 0x20, RZ, 0x1e ;  /* 0x0000002016167811 */ /* 0x000fc800078ff0ff */
[----:B------:R-:W-:Y:S02]  /*6bf40*/  IADD3 R18, R18, R22, RZ ;  /* 0x0000001612127210 */ /* 0x000fe40007ffe0ff */
[----:B------:R-:W0:Y:S01]  /*6bf50*/  S2R R22, SR_TID.X ;  /* 0x0000000000167919 */ /* 0x000e220000002100 */
[----:B------:R-:W-:-:S04]  /*6bf60*/  ISETP.GT.U32.AND.EX P0, PT, R5, RZ, PT, P0 ;  /* 0x000000ff0500720c */ /* 0x000fc80003f04100 */
[----:B------:R-:W-:-:S05]  /*6bf70*/  SEL R2, RZ, 0x1, !P0 ;  /* 0x00000001ff027807 */ /* 0x000fca0004000000 */
[----:B------:R-:W-:Y:S01]  /*6bf80*/  STL [R1+0x224], R2 ;  /* 0x0002240201007387 */ /* 0x000fe20000100800 */
[----:B------:R-:W-:Y:S02]  /*6bf90*/  STL [R1+0x3d94], R18 ;  /* 0x003d941201007387 */ /* 0x000fe40000100800 */
[----:B------:R-:W-:Y:S01]  /*6bfa0*/  STL [R1+0x3db8], R16 ;  /* 0x003db81001007387 */ /* 0x000fe20000100800 */
[----:B0-----:R0:W-:Y:S04]  /*6bfb0*/  STL.64 [R1+0x3e40], R22 ;  /* 0x003e401601007387 */ /* 0x0011e80000100a00 */
[----:B----4-:R1:W-:Y:S01]  /*6bfc0*/  STL.64 [R1+0x3e38], R20 ;  /* 0x003e381401007387 */ /* 0x0103e20000100a00 */
[----:B0-----:R-:W3:Y:S03]  /*6bfd0*/  LDL.64 R22, [R1+0x8] ;  /* 0x0000080001167983 */ /* 0x001ee60000100a00 */
[----:B-1----:R-:W3:Y:S01]  /*6bfe0*/  LDL.64 R20, [R1] ;  /* 0x0000000001147983 */ /* 0x002ee20000100a00 */
[----:B------:R-:W-:Y:S01]  /*6bff0*/  ISETP.GT.U32.AND P4, PT, R4, R19, PT ;  /* 0x000000130400720c */ /* 0x000fe20003f84070 */
[----:B------:R-:W-:-:S02]  /*6c000*/  FMUL R19, R0, c[0x0][0x188] ;  /* 0x0000620000137a20 */ /* 0x000fc40000400000 */
[----:B------:R-:W0:Y:S01]  /*6c010*/  S2R R0, SR_TID.X ;  /* 0x0000000000007919 */ /* 0x000e220000002100 */
[----:B------:R-:W-:Y:S02]  /*6c020*/  ISETP.GT.U32.AND.EX P1, PT, R16, RZ, PT, P1 ;  /* 0x000000ff1000720c */ /* 0x000fe40003f24110 */
[----:B0-----:R-:W-:Y:S02]  /*6c030*/  LOP3.LUT R9, R0, 0x1c, RZ, 0xc0, !PT ;  /* 0x0000001c00097812 */ /* 0x001fe400078ec0ff */
[----:B------:R-:W-:Y:S02]  /*6c040*/  ISETP.GT.U32.AND P0, PT, R4, R18, PT ;  /* 0x000000120400720c */ /* 0x000fe40003f04070 */
[----:B------:R-:W-:Y:S01]  /*6c050*/  LEA.HI R9, R9, 0x28, RZ, 0x1e ;  /* 0x0000002809097811 */ /* 0x000fe200078ff0ff */
[----:B------:R-:W-:Y:S01]  /*6c060*/  SEL R18, RZ, 0x1fffe, !P1 ;  /* 0x0001fffeff127807 */ /* 0x000fe20004800000 */
[----:B---3--:R-:W-:Y:S01]  /*6c070*/  HMMA.16816.F32 R24, R20, R14, R24 ;  /* 0x0000000e1418723c */ /* 0x008fe20000001818 */
[----:B------:R-:W-:-:S02]  /*6c080*/  MOV R12, R22 ;  /* 0x00000016000c7202 */ /* 0x000fc40000000f00 */
[----:B------:R-:W-:Y:S01]  /*6c090*/  MOV R29, R23 ;  /* 0x00000017001d7202 */ /* 0x000fe20000000f00 */
[----:B------:R-:W-:Y:S01]  /*6c0a0*/  IMAD.MOV.U32 R7, RZ, RZ, R20 ;  /* 0x000000ffff077224 */ /* 0x000fe200078e0014 */
[----:B------:R-:W-:Y:S01]  /*6c0b0*/  MOV R17, R21 ;  /* 0x0000001500117202 */ /* 0x000fe20000000f00 */
[----:B------:R-:W3:Y:S01]  /*6c0c0*/  LDL.LU.64 R22, [R1+0x3e40] ;  /* 0x003e400001167983 */ /* 0x000ee20000300a00 */
[----:B------:R-:W4:Y:S11]  /*6c0d0*/  LDL.LU.64 R20, [R1+0x3e38] ;  /* 0x003e380001147983 */ /* 0x000f360000300a00 */
[----:B------:R-:W-:Y:S06]  /*6c0e0*/  @!UPT UIADD3 URZ, URZ, URZ, URZ ;  /* 0x0000003f3f3ff290 */ /* 0x000fec000fffe03f */
[----:B------:R-:W-:Y:S02]  /*6c0f0*/  MOV R0, R24 ;  /* 0x0000001800007202 */ /* 0x000fe40000000f00 */
[----:B------:R-:W-:Y:S01]  /*6c100*/  MOV R16, R27 ;  /* 0x0000001b00107202 */ /* 0x000fe20000000f00 */
[----:B------:R0:W-:Y:S01]  /*6c110*/  STL [R1+0x188], R26 ;  /* 0x0001881a01007387 */ /* 0x0001e20000100800 */
[----:B------:R-:W-:-:S03]  /*6c120*/  IMAD.MOV.U32 R2, RZ, RZ, R25 ;  /* 0x000000ffff027224 */ /* 0x000fc600078e0019 */
[----:B0-----:R-:W3:Y:S01]  /*6c130*/  LDL.LU.64 R26, [R1+0x3e30] ;  /* 0x003e3000011a7983 */ /* 0x001ee20000300a00 */
[----:B------:R-:W3:Y:S02]  /*6c140*/  LDL.LU.64 R24, [R1+0x3e28] ;  /* 0x003e280001187983 */ /* 0x000ee40000300a00 */
[----:B------:R0:W-:Y:S02]  /*6c150*/  STL [R1+0x3d40], R0 ;  /* 0x003d400001007387 */ /* 0x0001e40000100800 */
[----:B0-----:R-:W0:Y:S01]  /*6c160*/  S2R R0, SR_CTAID.X ;  /* 0x0000000000007919 */ /* 0x001e220000002500 */
[----:B------:R-:W-:Y:S01]  /*6c170*/  STL [R1+0x220], R18 ;  /* 0x0002201201007387 */ /* 0x000fe20000100800 */
[----:B0-----:R-:W-:-:S05]  /*6c180*/  SHF.L.U32 R0, R0, 0x7, RZ ;  /* 0x0000000700007819 */ /* 0x001fca00000006ff */
[----:B------:R-:W-:-:S05]  /*6c190*/  IMAD.IADD R9, R0, 0x1, R9 ;  /* 0x0000000100097824 */ /* 0x000fca00078e0209 */
[----:B------:R-:W-:Y:S01]  /*6c1a0*/  STL [R1+0x3dc4], R9 ;  /* 0x003dc40901007387 */ /* 0x000fe20000100800 */
[----:B--2---:R-:W-:Y:S02]  /*6c1b0*/  STL.64 [R1+0x3e20], R10 ;  /* 0x003e200a01007387 */ /* 0x004fe40000100a00 */
[----:B------:R0:W-:Y:S01]  /*6c1c0*/  STL [R1+0x3e18], R8 ;  /* 0x003e180801007387 */ /* 0x0001e20000100800 */
[----:B------:R-:W-:Y:S01]  /*6c1d0*/  ISETP.GT.U32.AND P1, PT, R4, R9, PT ;  /* 0x000000090400720c */ /* 0x000fe20003f24070 */
[----:B0-----:R-:W2:Y:S01]  /*6c1e0*/  LDL.LU R8, [R1+0x80] ;  /* 0x0000800001087983 */ /* 0x001ea20000300800 */
[----:B------:R-:W2:Y:S02]  /*6c1f0*/  LDL.LU R9, [R1+0x84] ;  /* 0x0000840001097983 */ /* 0x000ea40000300800 */
[----:B------:R-:W2:Y:S02]  /*6c200*/  LDL.LU R10, [R1+0x88] ;  /* 0x00008800010a7983 */ /* 0x000ea40000300800 */
[----:B------:R-:W2:Y:S01]  /*6c210*/  LDL.LU R11, [R1+0x8c] ;  /* 0x00008c00010b7983 */ /* 0x000ea20000300800 */
[----:B------:R-:W-:-:S02]  /*6c220*/  ISETP.GT.U32.AND.EX P2, PT, R5, RZ, PT, P2 ;  /* 0x000000ff0500720c */ /* 0x000fc40003f44120 */
[----:B------:R-:W-:Y:S02]  /*6c230*/  ISETP.GT.U32.AND.EX P3, PT, R5, RZ, PT, P3 ;  /* 0x000000ff0500720c */ /* 0x000fe40003f64130 */
[----:B------:R-:W-:-:S05]  /*6c240*/  FSEL R18, R19, -INF , !P2 ;  /* 0xff80000013127808 */ /* 0x000fca0005000000 */
[----:B------:R-:W-:Y:S01]  /*6c250*/  STL [R1+0x430], R18 ;  /* 0x0004301201007387 */ /* 0x000fe20000100800 */
[----:B----4-:R-:W-:-:S03]  /*6c260*/  FMUL R6, R20, c[0x0][0x188] ;  /* 0x0000620014067a20 */ /* 0x010fc60000400000 */
[----:B------:R-:W0:Y:S01]  /*6c270*/  S2R R20, SR_TID.X ;  /* 0x0000000000147919 */ /* 0x000e220000002100 */
[----:B---3--:R-:W-:-:S04]  /*6c280*/  LOP3.LUT R22, R22, 0x1c, RZ, 0xc0, !PT ;  /* 0x0000001c16167812 */ /* 0x008fc800078ec0ff */
[----:B------:R-:W-:Y:S02]  /*6c290*/  LEA.HI R22, R22, 0x30, RZ, 0x1e ;  /* 0x0000003016167811 */ /* 0x000fe400078ff0ff */
[----:B------:R-:W-:Y:S02]  /*6c2a0*/  FSEL R6, R6, -INF , !P3 ;  /* 0xff80000006067808 */ /* 0x000fe40005800000 */
[----:B------:R-:W-:Y:S02]  /*6c2b0*/  IADD3 R22, R0, R22, RZ ;  /* 0x0000001600167210 */ /* 0x000fe40007ffe0ff */
[----:B0-----:R-:W-:-:S04]  /*6c2c0*/  LOP3.LUT R20, R20, 0x1c, RZ, 0xc0, !PT ;  /* 0x0000001c14147812 */ /* 0x001fc800078ec0ff */
[----:B------:R-:W-:Y:S01]  /*6c2d0*/  LEA.HI R20, R20, 0x38, RZ, 0x1e ;  /* 0x0000003814147811 */ /* 0x000fe200078ff0ff */
[----:B------:R-:W-:Y:S03]  /*6c2e0*/  STL [R1+0x3dc0], R22 ;  /* 0x003dc01601007387 */ /* 0x000fe60000100800 */
[----:B------:R-:W-:Y:S01]  /*6c2f0*/  IADD3 R20, R0, R20, RZ ;  /* 0x0000001400147210 */ /* 0x000fe20007ffe0ff */
[----:B------:R-:W-:Y:S04]  /*6c300*/  STL [R1+0x440], R6 ;  /* 0x0004400601007387 */ /* 0x000fe80000100800 */
[----:B------:R-:W-:Y:S01]  /*6c310*/  STL [R1+0x3dbc], R20 ;  /* 0x003dbc1401007387 */ /* 0x000fe20000100800 */
[----:B--2---:R-:W-:Y:S11]  /*6c320*/  HMMA.16816.F32 R8, R24, R14, R8 ;  /* 0x0000000e1808723c */ /* 0x004ff60000001808 */
[----:B------:R-:W-:Y:S11]  /*6c330*/  @!UPT UIADD3 URZ, URZ, URZ, URZ ;  /* 0x0000003f3f3ff290 */ /* 0x000ff6000fffe03f */
[----:B------:R-:W-:Y:S01]  /*6c340*/  @!UPT UIADD3 URZ, URZ, URZ, URZ ;  /* 0x0000003f3f3ff290 */ /* 0x000fe2000fffe03f */
[----:B------:R-:W-:Y:S01]  /*6c350*/  STL [R1+0x170], R8 ;  /* 0x0001700801007387 */ /* 0x000fe20000100800 */
[----:B------:R0:W-:Y:S02]  /*6c360*/  STL [R1+0x178], R10 ;  /* 0x0001780a01007387 */ /* 0x0001e40000100800 */
[----:B------:R-:W-:Y:S02]  /*6c370*/  IMAD.MOV.U32 R19, RZ, RZ, R11 ;  /* 0x000000ffff137224 */ /* 0x000fe400078e000b */
[----:B0-----:R-:W2:Y:S01]  /*6c380*/  LDL.LU.64 R10, [R1+0x3e20] ;  /* 0x003e2000010a7983 */ /* 0x001ea20000300a00 */
[----:B------:R-:W3:Y:S01]  /*6c390*/  LDL.LU R8, [R1+0x3e18] ;  /* 0x003e180001087983 */ /* 0x000ee20000300800 */
[----:B------:R-:W-:-:S05]  /*6c3a0*/  MOV R18, R9 ;  /* 0x0000000900127202 */ /* 0x000fca0000000f00 */
[----:B------:R0:W-:Y:S01]  /*6c3b0*/  STL.64 [R1+0x3de8], R18 ;  /* 0x003de81201007387 */ /* 0x0001e20000100a00 */
[----:B------:R1:W-:Y:S01]  /*6c3c0*/  STL.64 [R1+0x3de0], R16 ;  /* 0x003de01001007387 */ /* 0x0003e20000100a00 */
[----:B0-----:R-:W-:Y:S02]  /*6c3d0*/  MOV R18, R23 ;  /* 0x0000001700127202 */ /* 0x001fe40000000f00 */
[----:B-1----:R-:W-:Y:S02]  /*6c3e0*/  MOV R17, R3 ;  /* 0x0000000300117202 */ /* 0x002fe40000000f00 */
[----:B---3--:R-:W-:Y:S02]  /*6c3f0*/  MOV R16, R8 ;  /* 0x0000000800107202 */ /* 0x008fe40000000f00 */
[----:B------:R-:W3:Y:S01]  /*6c400*/  LDL.LU R8, [R1+0x3e14] ;  /* 0x003e140001087983 */ /* 0x000ee20000300800 */
[----:B------:R-:W4:Y:S02]  /*6c410*/  LDL.LU R3, [R1+0x3e10] ;  /* 0x003e100001037983 */ /* 0x000f240000300800 */
[----:B------:R-:W4:Y:S02]  /*6c420*/  LDL.LU R23, [R1+0x3e0c] ;  /* 0x003e0c0001177983 */ /* 0x000f240000300800 */
[----:B------:R-:W-:Y:S02]  /*6c430*/  STL.64 [R1+0x3d50], R26 ;  /* 0x003d501a01007387 */ /* 0x000fe40000100a00 */
[----:B------:R-:W-:Y:S01]  /*6c440*/  IMAD.MOV.U32 R19, RZ, RZ, R13 ;  /* 0x000000ffff137224 */ /* 0x000fe200078e000d */
[----:B------:R-:W-:Y:S01]  /*6c450*/  STL.64 [R1+0x3d48], R24 ;  /* 0x003d481801007387 */ /* 0x000fe20000100a00 */
[----:B------:R-:W-:-:S02]  /*6c460*/  FMUL R13, R21, c[0x0][0x188] ;  /* 0x00006200150d7a20 */ /* 0x000fc40000400000 */
[----:B------:R0:W1:Y:S01]  /*6c470*/  LDSM.16.MT88.4 R24, [R28+0x1f080] ;  /* 0x01f080001c18783b */ /* 0x0000620000004200 */
[C---:B------:R-:W-:Y:S02]  /*6c480*/  ISETP.GT.U32.AND P2, PT, R4.reuse, R22, PT ;  /* 0x000000160400720c */ /* 0x040fe40003f44070 */
[----:B------:R-:W-:Y:S01]  /*6c490*/  ISETP.GT.U32.AND P3, PT, R4, R20, PT ;  /* 0x000000140400720c */ /* 0x000fe20003f64070 */
[----:B--2---:R-:W-:Y:S01]  /*6c4a0*/  MOV R22, R11 ;  /* 0x0000000b00167202 */ /* 0x004fe20000000f00 */
[----:B0-----:R-:W2:Y:S01]  /*6c4b0*/  LDL.LU R28, [R1+0x3e08] ;  /* 0x003e0800011c7983 */ /* 0x001ea20000300800 */
[C---:B------:R-:W-:Y:S02]  /*6c4c0*/  ISETP.GT.U32.AND.EX P5, PT, R5.reuse, RZ, PT, P5 ;  /* 0x000000ff0500720c */ /* 0x040fe40003fa4150 */
[C---:B------:R-:W-:Y:S02]  /*6c4d0*/  ISETP.GT.U32.AND.EX P4, PT, R5.reuse, RZ, PT, P4 ;  /* 0x000000ff0500720c */ /* 0x040fe40003f84140 */
[----:B------:R-:W-:-:S02]  /*6c4e0*/  ISETP.GT.U32.AND.EX P0, PT, R5, RZ, PT, P0 ;  /* 0x000000ff0500720c */ /* 0x000fc40003f04100 */
[----:B------:R-:W-:Y:S01]  /*6c4f0*/  ISETP.GT.U32.AND.EX P1, PT, R5, RZ, PT, P1 ;  /* 0x000000ff0500720c */ /* 0x000fe20003f24110 */
[----:B------:R-:W-:Y:S01]  /*6c500*/  FMUL R2, R2, c[0x0][0x188] ;  /* 0x0000620002027a20 */ /* 0x000fe20000400000 */
[----:B------:R-:W-:Y:S01]  /*6c510*/  BSSY B0, `(.L_x_1) ;  /* 0x00008c5000007945 */ /* 0x000fe20003800000 */
[----:B------:R-:W-:Y:S01]  /*6c520*/  BAR.SYNC.DEFER_BLOCKING 0x0 ;  /* 0x0000000000007b1d */ /* 0x000fe20000010000 */
[----:B---3--:R-:W-:Y:S01]  /*6c530*/  FMUL R6, R8, c[0x0][0x188] ;  /* 0x0000620008067a20 */ /* 0x008fe20000400000 */
[----:B----4-:R-:W-:Y:S02]  /*6c540*/  MOV R20, R3 ;  /* 0x0000000300147202 */ /* 0x010fe40000000f00 */
[----:B------:R-:W-:Y:S02]  /*6c550*/  MOV R21, R23 ;  /* 0x0000001700157202 */ /* 0x000fe40000000f00 */
[----:B------:R-:W3:Y:S01]  /*6c560*/  LDL.LU R8, [R1+0x3e04] ;  /* 0x003e040001087983 */ /* 0x000ee20000300800 */
[----:B------:R-:W-:-:S02]  /*6c570*/  IMAD.MOV.U32 R23, RZ, RZ, R10 ;  /* 0x000000ffff177224 */ /* 0x000fc400078e000a */
[----:B------:R-:W4:Y:S03]  /*6c580*/  LDL.LU R3, [R1+0x3e00] ;  /* 0x003e000001037983 */ /* 0x000f260000300800 */
[----:B------:R-:W-:Y:S01]  /*6c590*/  STL.64 [R1+0x3df8], R22 ;  /* 0x003df81601007387 */ /* 0x000fe20000100a00 */
[----:B------:R0:W-:Y:S03]  /*6c5a0*/  STL.64 [R1+0x3df0], R20 ;  /* 0x003df01401007387 */ /* 0x0001e60000100a00 */
[----:B0-----:R-:W4:Y:S01]  /*6c5b0*/  LDL.LU R20, [R1+0x120] ;  /* 0x0001200001147983 */ /* 0x001f220000300800 */
[----:B------:R-:W4:Y:S01]  /*6c5c0*/  LDL.LU R21, [R1+0x124] ;  /* 0x0001240001157983 */ /* 0x000f220000300800 */
[----:B------:R-:W-:Y:S01]  /*6c5d0*/  FSEL R13, R13, -INF , !P5 ;  /* 0xff8000000d0d7808 */ /* 0x000fe20006800000 */
[----:B--2---:R-:W-:Y:S01]  /*6c5e0*/  ISETP.GT.U32.AND P5, PT, R4, R28, PT ;  /* 0x0000001c0400720c */ /* 0x004fe20003fa4070 */
[----:B---3--:R-:W-:-:S02]  /*6c5f0*/  MOV R22, R8 ;  /* 0x0000000800167202 */ /* 0x008fc40000000f00 */
[----:B----4-:R-:W-:Y:S01]  /*6c600*/  MOV R23, R3 ;  /* 0x0000000300177202 */ /* 0x010fe20000000f00 */
[----:B------:R-:W2:Y:S04]  /*6c610*/  LDL.LU R8, [R1+0x210] ;  /* 0x0002100001087983 */ /* 0x000ea80000300800 */
[----:B------:R-:W0:Y:S01]  /*6c620*/  S2R R3, SR_TID.X ;  /* 0x0000000000037919 */ /* 0x000e220000002100 */
[----:B------:R-:W2:Y:S02]  /*6c630*/  LDL.LU R9, [R1+0x214] ;  /* 0x0002140001097983 */ /* 0x000ea40000300800 */
[----:B------:R-:W2:Y:S02]  /*6c640*/  LDL.LU R10, [R1+0x218] ;  /* 0x00021800010a7983 */ /* 0x000ea40000300800 */
[----:B------:R-:W2:Y:S01]  /*6c650*/  LDL.LU R11, [R1+0x21c] ;  /* 0x00021c00010b7983 */ /* 0x000ea20000300800 */
[----:B------:R-:W-:Y:S01]  /*6c660*/  HMMA.16816.F32 R16, R16, R14, R20 ;  /* 0x0000000e1010723c */ /* 0x000fe20000001814 */
[----:B-1----:R-:W-:Y:S01]  /*6c670*/  STL.64 [R1+0x80], R24 ;  /* 0x0000801801007387 */ /* 0x002fe20000100a00 */
[----:B------:R-:W-:Y:S02]  /*6c680*/  STL.64 [R1+0x88], R26 ;  /* 0x0000881a01007387 */ /* 0x000fe40000100a00 */
[----:B------:R-:W-:Y:S02]  /*6c690*/  STL [R1+0x448], R13 ;  /* 0x0004480d01007387 */ /* 0x000fe40000100800 */
[----:B------:R1:W-:Y:S01]  /*6c6a0*/  STL.64 [R1+0x3d70], R26 ;  /* 0x003d701a01007387 */ /* 0x0003e20000100a00 */
[----:B------:R-:W-:Y:S01]  /*6c6b0*/  STL.64 [R1+0x3d68], R24 ;  /* 0x003d681801007387 */ /* 0x000fe20000100a00 */
[----:B------:R-:W2:Y:S02]  /*6c6c0*/  LDL.LU.64 R22, [R1+0x3df8] ;  /* 0x003df80001167983 */ /* 0x000ea40000300a00 */
[----:B------:R-:W2:Y:S01]  /*6c6d0*/  LDL.LU.64 R20, [R1+0x3df0] ;  /* 0x003df00001147983 */ /* 0x000ea20000300a00 */
[----:B0-----:R-:W-:-:S04]  /*6c6e0*/  LOP3.LUT R3, R3, 0x1c, RZ, 0xc0, !PT ;  /* 0x0000001c03037812 */ /* 0x001fc800078ec0ff */
[----:B-1----:R-:W-:-:S04]  /*6c6f0*/  LEA.HI R27, R3, 0x40, RZ, 0x1e ;  /* 0x00000040031b7811 */ /* 0x002fc800078ff0ff */
[----:B------:R-:W-:-:S04]  /*6c700*/  IADD3 R0, R0, R27, RZ ;  /* 0x0000001b00007210 */ /* 0x000fc80007ffe0ff */
[----:B------:R0:W-:Y:S01]  /*6c710*/  STL [R1+0x13c], R19 ;  /* 0x00013c1301007387 */ /* 0x0001e20000100800 */
[----:B------:R-:W-:Y:S02]  /*6c720*/  MOV R3, R18 ;  /* 0x0000001200037202 */ /* 0x000fe40000000f00 */
[----:B------:R-:W-:Y:S01]  /*6c730*/  MOV R13, R17 ;  /* 0x00000011000d7202 */ /* 0x000fe20000000f00 */
[----:B------:R-:W-:Y:S01]  /*6c740*/  IMAD.MOV.U32 R28, RZ, RZ, R16 ;  /* 0x000000ffff1c7224 */ /* 0x000fe200078e0010 */
[----:B0-----:R-:W3:Y:S01]  /*6c750*/  LDL.LU.64 R18, [R1+0x3de8] ;  /* 0x003de80001127983 */ /* 0x001ee20000300a00 */
[----:B------:R-:W4:Y:S02]  /*6c760*/  LDL.LU.64 R16, [R1+0x3de0] ;  /* 0x003de00001107983 */ /* 0x000f240000300a00 */
[----:B------:R0:W-:Y:S02]  /*6c770*/  STL [R1+0x3ac0], R14 ;  /* 0x003ac00e01007387 */ /* 0x0001e40000100800 */
[----:B------:R-:W-:Y:S01]  /*6c780*/  STL [R1+0x3a88], R15 ;  /* 0x003a880f01007387 */ /* 0x000fe20000100800 */
[----:B------:R-:W-:-:S02]  /*6c790*/  MOV R24, R7 ;  /* 0x0000000700187202 */ /* 0x000fc40000000f00 */
[----:B0-----:R-:W-:Y:S01]  /*6c7a0*/  FSEL R14, R6, -INF , !P4 ;  /* 0xff800000060e7808 */ /* 0x001fe20006000000 */
[----:B------:R-:W-:Y:S01]  /*6c7b0*/  ISETP.GT.U32.AND P4, PT, R4, R0, PT ;  /* 0x000000000400720c */ /* 0x000fe20003f84070 */
[----:B------:R-:W2:Y:S01]  /*6c7c0*/  LDL.LU R6, [R1+0x3dd8] ;  /* 0x003dd80001067983 */ /* 0x000ea20000300800 */
[----:B------:R-:W2:Y:S02]  /*6c7d0*/  LDL.LU R0, [R1+0x190] ;  /* 0x0001900001007983 */ /* 0x000ea40000300800 */
[----:B------:R-:W-:Y:S02]  /*6c7e0*/  STL [R1+0x450], R14 ;  /* 0x0004500e01007387 */ /* 0x000fe40000100800 */
[----:B------:R-:W2:Y:S01]  /*6c7f0*/  LDL.LU R7, [R1+0x3dd4] ;  /* 0x003dd40001077983 */ /* 0x000ea20000300800 */
[----:B------:R-:W-:Y:S02]  /*6c800*/  MOV R26, R12 ;  /* 0x0000000c001a7202 */ /* 0x000fe40000000f00 */
[----:B------:R-:W-:Y:S01]  /*6c810*/  MOV R27, R29 ;  /* 0x0000001d001b7202 */ /* 0x000fe20000000f00 */
[----:B--2---:R-:W-:Y:S01]  /*6c820*/  HMMA.16816.F32 R20, R20, R6, R8 ;  /* 0x000000061414723c */ /* 0x004fe20000001808 */
[----:B----4-:R-:W-:-:S02]  /*6c830*/  IMAD.MOV.U32 R25, RZ, RZ, R17 ;  /* 0x000000ffff197224 */ /* 0x010fc400078e0011 */
[----:B------:R-:W2:Y:S01]  /*6c840*/  LDL.LU R17, [R1+0x3dd0] ;  /* 0x003dd00001117983 */ /* 0x000ea20000300800 */
[----:B------:R-:W4:Y:S02]  /*6c850*/  LDL.LU R12, [R1+0x3dcc] ;  /* 0x003dcc00010c7983 */ /* 0x000f240000300800 */
[----:B------:R-:W2:Y:S02]  /*6c860*/  LDL.LU R29, [R1+0x3dc8] ;  /* 0x003dc800011d7983 */ /* 0x000ea40000300800 */
[----:B------:R0:W-:Y:S01]  /*6c870*/  STL.64 [R1+0x3da0], R26 ;  /* 0x003da01a01007387 */ /* 0x0001e20000100a00 */
[----:B------:R1:W-:Y:S04]  /*6c880*/  STL.64 [R1+0x3d98], R24 ;  /* 0x003d981801007387 */ /* 0x0003e80000100a00 */
[----:B0-----:R-:W2:Y:S04]  /*6c890*/  LDL R26, [R1+0x18] ;  /* 0x00001800011a7983 */ /* 0x001ea80000100800 */
[----:B-1----:R-:W2:Y:S04]  /*6c8a0*/  LDL R24, [R1+0x10] ;  /* 0x0000100001187983 */ /* 0x002ea80000100800 */
[----:B------:R-:W2:Y:S04]  /*6c8b0*/  LDL R25, [R1+0x14] ;  /* 0x0000140001197983 */ /* 0x000ea80000100800 */
[----:B------:R-:W2:Y:S01]  /*6c8c0*/  LDL R27, [R1+0x1c] ;  /* 0x00001c00011b7983 */ /* 0x000ea20000100800 */
[----:B------:R-:W2:Y:S01]  /*6c8d0*/  LDL.LU R9, [R1+0x3dc4] ;  /* 0x003dc40001097983 */ /* 0x000ea20000300800 */
[----:B------:R-:W-:-:S02]  /*6c8e0*/  MOV R8, R22 ;  /* 0x0000001600087202 */ /* 0x000fc40000000f00 */
[----:B------:R-:W-:Y:S01]  /*6c8f0*/  MOV R11, R20 ;  /* 0x00000014000b7202 */ /* 0x000fe20000000f00 */
[----:B------:R-:W2:Y:S01]  /*6c900*/  LDL.LU R22, [R1+0x3dc0] ;  /* 0x003dc00001167983 */ /* 0x000ea20000300800 */
[----:B------:R-:W3:Y:S02]  /*6c910*/  LDL.LU R20, [R1+0x3dbc] ;  /* 0x003dbc0001147983 */ /* 0x000ee40000300800 */
[----:B------:R-:W-:Y:S01]  /*6c920*/  IMAD.MOV.U32 R10, RZ, RZ, R21 ;  /* 0x000000ffff0a7224 */ /* 0x000fe200078e0015 */
[----:B--2---:R-:W-:Y:S01]  /*6c930*/  STL.64 [R1+0x3db0], R22 ;  /* 0x003db01601007387 */ /* 0x004fe20000100a00 */
[----:B---3--:R0:W-:Y:S03]  /*6c940*/  STL [R1+0x3da8], R20 ;  /* 0x003da81401007387 */ /* 0x0081e60000100800 */
[----:B0-----:R-:W2:Y:S01]  /*6c950*/  LDL.LU R20, [R1+0x200] ;  /* 0x0002000001147983 */ /* 0x001ea20000300800 */
[----:B------:R-:W2:Y:S02]  /*6c960*/  LDL.LU R21, [R1+0x204] ;  /* 0x0002040001157983 */ /* 0x000ea40000300800 */
[----:B------:R-:W2:Y:S02]  /*6c970*/  LDL.LU R22, [R1+0x208] ;  /* 0x0002080001167983 */ /* 0x000ea40000300800 */
[----:B------:R-:W2:Y:S02]  /*6c980*/  LDL.LU R23, [R1+0x20c] ;  /* 0x00020c0001177983 */ /* 0x000ea40000300800 */
[----:B------:R-:W-:-:S02]  /*6c990*/  FMUL R15, R0, c[0x0][0x188] ;  /* 0x00006200000f7a20 */ /* 0x000fc40000400000 */
[----:B------:R-:W-:Y:S02]  /*6c9a0*/  FMUL R0, R29, c[0x0][0x188] ;  /* 0x000062001d007a20 */ /* 0x000fe40000400000 */
[----:B------:R-:W0:Y:S04]  /*6c9b0*/  S2R R29, SR_TID.X ;  /* 0x00000000001d7919 */ /* 0x000e280000002100 */
[----:B------:R-:W1:Y:S04]  /*6c9c0*/  S2R R14, SR_CTAID.X ;  /* 0x00000000000e7919 */ /* 0x000e680000002500 */
[----:B------:R-:W-:Y:S01]  /*6c9d0*/  STL.64 [R1+0x3d80], R10 ;  /* 0x003d800a01007387 */ /* 0x000fe20000100a00 */
[----:B------:R3:W-:Y:S01]  /*6c9e0*/  STL.64 [R1+0x3d78], R8 ;  /* 0x003d780801007387 */ /* 0x0007e20000100a00 */
[----:B------:R-:W-:-:S02]  /*6c9f0*/  ISETP.GT.U32.AND.EX P2, PT, R5, RZ, PT, P2 ;  /* 0x000000ff0500720c */ /* 0x000fc40003f44120 */
[C---:B------:R-:W-:Y:S02]  /*6ca00*/  ISETP.GT.U32.AND.EX P3, PT, R5.reuse, RZ, PT, P3 ;  /* 0x000000ff0500720c */ /* 0x040fe40003f64130 */
[C---:B------:R-:W-:Y:S02]  /*6ca10*/  ISETP.GT.U32.AND.EX P5, PT, R5.reuse, RZ, PT, P5 ;  /* 0x000000ff0500720c */ /* 0x040fe40003fa4150 */
[----:B------:R-:W-:Y:S01]  /*6ca20*/  ISETP.GT.U32.AND.EX P4, PT, R5, RZ, PT, P4 ;  /* 0x000000ff0500720c */ /* 0x000fe20003f84140 */
[----:B------:R-:W-:Y:S01]  /*6ca30*/  FMUL R5, R16, c[0x0][0x188] ;  /* 0x0000620010057a20 */ /* 0x000fe20000400000 */
[----:B---3--:R-:W3:Y:S01]  /*6ca40*/  LDL.LU R8, [R1+0x1f0] ;  /* 0x0001f00001087983 */ /* 0x008ee20000300800 */
[----:B------:R-:W3:Y:S02]  /*6ca50*/  LDL.LU R9, [R1+0x1f4] ;  /* 0x0001f40001097983 */ /* 0x000ee40000300800 */
[----:B------:R-:W3:Y:S02]  /*6ca60*/  LDL.LU R10, [R1+0x1f8] ;  /* 0x0001f800010a7983 */ /* 0x000ee40000300800 */
[----:B------:R-:W3:Y:S01]  /*6ca70*/  LDL.LU R11, [R1+0x1fc] ;  /* 0x0001fc00010b7983 */ /* 0x000ee20000300800 */
[----:B------:R-:W3:Y:S01]  /*6ca80*/  LDL.LU R16, [R1+0x3db8] ;  /* 0x003db80001107983 */ /* 0x000ee20000300800 */
[----:B0-----:R-:W-:-:S02]  /*6ca90*/  LOP3.LUT R4, R29, 0x1c, RZ, 0xc0, !PT ;  /* 0x0000001c1d047812 */ /* 0x001fc400078ec0ff */
[----:B-1----:R-:W-:Y:S02]  /*6caa0*/  SHF.L.U32 R14, R14, 0x7, RZ ;  /* 0x000000070e0e7819 */ /* 0x002fe400000006ff */
[----:B------:R-:W-:Y:S01]  /*6cab0*/  FSEL R2, R2, -INF , !P0 ;  /* 0xff80000002027808 */ /* 0x000fe20004000000 */
[----:B--2---:R-:W-:Y:S01]  /*6cac0*/  HMMA.16816.F32 R24, R24, R6, R20 ;  /* 0x000000061818723c */ /* 0x004fe20000001814 */
[----:B------:R-:W2:Y:S01]  /*6cad0*/  LDL.LU.64 R22, [R1+0x3db0] ;  /* 0x003db00001167983 */ /* 0x000ea20000300a00 */
[----:B------:R-:W2:Y:S05]  /*6cae0*/  LDL.LU R20, [R1+0x3da8] ;  /* 0x003da80001147983 */ /* 0x000eaa0000300800 */
[C---:B------:R-:W-:Y:S11]  /*6caf0*/  LEA.HI R21, R4.reuse, 0x8, RZ, 0x1e ;  /* 0x0000000804157811 */ /* 0x040ff600078ff0ff */
[----:B------:R-:W-:Y:S05]  /*6cb00*/  @!UPT UIADD3 URZ, URZ, URZ, URZ ;  /* 0x0000003f3f3ff290 */ /* 0x000fea000fffe03f */
[----:B------:R-:W-:Y:S01]  /*6cb10*/  STL [R1+0x190], R24 ;  /* 0x0001901801007387 */ /* 0x000fe20000100800 */
[----:B------:R0:W-:Y:S01]  /*6cb20*/  STL.64 [R1+0x198], R26 ;  /* 0x0001981a01007387 */ /* 0x0001e20000100a00 */
[----:B------:R-:W-:Y:S02]  /*6cb30*/  MOV R29, R25 ;  /* 0x00000019001d7202 */ /* 0x000fe40000000f00 */
[----:B0-----:R-:W3:Y:S01]  /*6cb40*/  LDL.LU.64 R26, [R1+0x3da0] ;  /* 0x003da000011a7983 */ /* 0x001ee20000300a00 */
[----:B------:R-:W3:Y:S02]  /*6cb50*/  LDL.LU.64 R24, [R1+0x3d98] ;  /* 0x003d980001187983 */ /* 0x000ee40000300a00 */
[----:B------:R0:W-:Y:S02]  /*6cb60*/  STL [R1+0x3cc0], R29 ;  /* 0x003cc01d01007387 */ /* 0x0001e40000100800 */
[----:B0-----:R-:W-:Y:S01]  /*6cb70*/  LEA.HI R29, R4, R14, RZ, 0x1e ;  /* 0x0000000e041d7211 */ /* 0x001fe200078ff0ff */
[----:B------:R-:W-:-:S02]  /*6cb80*/  FMUL R4, R18, c[0x0][0x188] ;  /* 0x0000620012047a20 */ /* 0x000fc40000400000 */
[----:B------:R-:W-:Y:S01]  /*6cb90*/  IMAD.IADD R14, R14, 0x1, R21 ;  /* 0x000000010e0e7824 */ /* 0x000fe200078e0215 */
[----:B------:R-:W2:Y:S01]  /*6cba0*/  LDL.LU R18, [R1+0x3d94] ;  /* 0x003d940001127983 */ /* 0x000ea20000300800 */
[----:B------:R-:W2:Y:S02]  /*6cbb0*/  LDL.LU R21, [R1+0x3d90] ;  /* 0x003d900001157983 */ /* 0x000ea40000300800 */
[----:B------:R0:W-:Y:S02]  /*6cbc0*/  STL [R1+0x454], R2 ;  /* 0x0004540201007387 */ /* 0x0001e40000100800 */
[----:B0-----:R-:W2:Y:S01]  /*6cbd0*/  LDL.LU R2, [R1+0x3d8c] ;  /* 0x003d8c0001027983 */ /* 0x001ea20000300800 */
[----:B------:R-:W-:-:S05]  /*6cbe0*/  FSEL R5, R5, -INF , !P1 ;  /* 0xff80000005057808 */ /* 0x000fca0004800000 */
[----:B------:R0:W-:Y:S02]  /*6cbf0*/  STL [R1+0x45c], R5 ;  /* 0x00045c0501007387 */ /* 0x0001e40000100800 */
[----:B0-----:R-:W-:Y:S01]  /*6cc00*/  FSEL R5, R4, -INF , !P2 ;  /* 0xff80000004057808 */ /* 0x001fe20005000000 */
[----:B---3--:R-:W-:Y:S01]  /*6cc10*/  HMMA.16816.F32 R24, R24, R6, R8 ;  /* 0x000000061818723c */ /* 0x008fe20000001808 */
[C---:B--2---:R-:W-:Y:S01]  /*6cc20*/  ISETP.GT.U32.AND P0, PT, R2.reuse, R29, PT ;  /* 0x0000001d0200720c */ /* 0x044fe20003f04070 */
[----:B------:R-:W-:Y:S02]  /*6cc30*/  FMUL R29, R19, c[0x0][0x188] ;  /* 0x00006200131d7a20 */ /* 0x000fe40000400000 */
[----:B------:R-:W2:Y:S01]  /*6cc40*/  LDL.LU R19, [R1+0x3d88] ;  /* 0x003d880001137983 */ /* 0x000ea20000300800 */
[----:B------:R-:W3:Y:S02]  /*6cc50*/  LDL.LU R4, [R1+0x13c] ;  /* 0x00013c0001047983 */ /* 0x000ee40000300800 */
[----:B------:R0:W-:Y:S01]  /*6cc60*/  STL [R1+0x464], R5 ;  /* 0x0004640501007387 */ /* 0x0001e20000100800 */
[C---:B------:R-:W-:Y:S01]  /*6cc70*/  ISETP.GT.U32.AND P2, PT, R2.reuse, R21, PT ;  /* 0x000000150200720c */ /* 0x040fe20003f44070 */
[----:B------:R-:W2:Y:S01]  /*6cc80*/  LDL.LU.64 R10, [R1+0x3d80] ;  /* 0x003d8000010a7983 */ /* 0x000ea20000300a00 */
[----:B------:R-:W2:Y:S11]  /*6cc90*/  LDL.LU.64 R8, [R1+0x3d78] ;  /* 0x003d780001087983 */ /* 0x000eb60000300a00 */
[----:B------:R-:W-:Y:S03]  /*6cca0*/  @!UPT UIADD3 URZ, URZ, URZ, URZ ;  /* 0x0000003f3f3ff290 */ /* 0x000fe6000fffe03f */
[----:B------:R-:W-:Y:S02]  /*6ccb0*/  MOV R21, R24 ;  /* 0x0000001800157202 */ /* 0x000fe40000000f00 */
[----:B------:R-:W-:Y:S01]  /*6ccc0*/  ISETP.GT.U32.AND P1, PT, R2, R14, PT ;  /* 0x0000000e0200720c */ /* 0x000fe20003f24070 */
[----:B------:R1:W-:Y:S01]  /*6ccd0*/  STL [R1+0x118], R26 ;  /* 0x0001181a01007387 */ /* 0x0003e20000100800 */
[----:B------:R-:W-:Y:S01]  /*6cce0*/  MOV R14, R25 ;  /* 0x00000019000e7202 */ /* 0x000fe20000000f00 */
[----:B0-----:R-:W-:Y:S01]  /*6ccf0*/  FMUL R5, R13, c[0x0][0x188] ;  /* 0x000062000d057a20 */ /* 0x001fe20000400000 */
[----:B------:R-:W-:Y:S02]  /*6cd00*/  MOV R13, R27 ;  /* 0x0000001b000d7202 */ /* 0x000fe40000000f00 */
[----:B-1----:R-:W4:Y:S01]  /*6cd10*/  LDL.LU.64 R26, [R1+0x3d70] ;  /* 0x003d7000011a7983 */ /* 0x002f220000300a00 */
[----:B------:R-:W4:Y:S02]  /*6cd20*/  LDL.LU.64 R24, [R1+0x3d68] ;  /* 0x003d680001187983 */ /* 0x000f240000300a00 */
[----:B------:R-:W-:Y:S02]  /*6cd30*/  STL.64 [R1+0x3d60], R22 ;  /* 0x003d601601007387 */ /* 0x000fe40000100a00 */
[----:B------:R0:W-:Y:S02]  /*6cd40*/  STL.64 [R1+0x3d58], R20 ;  /* 0x003d581401007387 */ /* 0x0001e40000100a00 */
[----:B0-----:R-:W4:Y:S01]  /*6cd50*/  LDL.LU R20, [R1+0x1e0] ;  /* 0x0001e00001147983 */ /* 0x001f220000300800 */
[----:B------:R-:W4:Y:S02]  /*6cd60*/  LDL.LU R21, [R1+0x1e4] ;  /* 0x0001e40001157983 */ /* 0x000f240000300800 */
[----:B------:R-:W4:Y:S02]  /*6cd70*/  LDL.LU R22, [R1+0x1e8] ;  /* 0x0001e80001167983 */ /* 0x000f240000300800 */
[----:B------:R-:W4:Y:S01]  /*6cd80*/  LDL.LU R23, [R1+0x1ec] ;  /* 0x0001ec0001177983 */ /* 0x000f220000300800 */
[----:B------:R-:W-:Y:S01]  /*6cd90*/  STL [R1+0x3d24], R14 ;  /* 0x003d240e01007387 */ /* 0x000fe20000100800 */
[----:B------:R0:W-:Y:S01]  /*6cda0*/  STL [R1+0x3d20], R13 ;  /* 0x003d200d01007387 */ /* 0x0001e20000100800 */
[----:B------:R-:W-:-:S02]  /*6cdb0*/  FSEL R5, R5, -INF , !P4 ;  /* 0xff80000005057808 */ /* 0x000fc40006000000 */
[----:B0-----:R-:W-:-:S05]  /*6cdc0*/  FSEL R13, R29, -INF , !P3 ;  /* 0xff8000001d0d7808 */ /* 0x001fca0005800000 */
[----:B------:R-:W-:Y:S01]  /*6cdd0*/  STL [R1+0x46c], R13 ;  /* 0x00046c0d01007387 */ /* 0x000fe20000100800 */
[----:B------:R-:W-:Y:S01]  /*6cde0*/  STL [R1+0x470], R5 ;  /* 0x0004700501007387 */ /* 0x000fe20000100800 */
[----:B------:R-:W-:Y:S01]  /*6cdf0*/  ISETP.GT.U32.AND P4, PT, R2, R18, PT ;  /* 0x000000120200720c */ /* 0x000fe20003f84070 */
[----:B---3--:R-:W-:-:S05]  /*6ce00*/  FMUL R4, R4, c[0x0][0x188] ;  /* 0x0000620004047a20 */ /* 0x008fca0000400000 */
[----:B------:R-:W-:Y:S01]  /*6ce10*/  FSEL R4, R4, -INF , !P5 ;  /* 0xff80000004047808 */ /* 0x000fe20006800000 */
[----:B--2---:R-:W-:Y:S01]  /*6ce20*/  STL [R1+0x3d04], R9 ;  /* 0x003d040901007387 */ /* 0x004fe20000100800 */
[----:B------:R-:W-:-:S03]  /*6ce30*/  ISETP.GT.U32.AND P5, PT, R2, R9, PT ;  /* 0x000000090200720c */ /* 0x000fc60003fa4070 */
[----:B------:R-:W-:Y:S01]  /*6ce40*/  STL [R1+0x474], R4 ;  /* 0x0004740401007387 */ /* 0x000fe20000100800 */
[----:B------:R-:W-:Y:S02]  /*6ce50*/  STL.64 [R1+0x3d38], R10 ;  /* 0x003d380a01007387 */ /* 0x000fe40000100a00 */
[----:B------:R0:W-:Y:S01]  /*6ce60*/  STL [R1+0x3d30], R8 ;  /* 0x003d300801007387 */ /* 0x0001e20000100800 */
[----:B----4-:R-:W-:Y:S01]  /*6ce70*/  HMMA.16816.F32 R24, R24, R6, R20 ;  /* 0x000000061818723c */ /* 0x010fe20000001814 */
[----:B0-----:R-:W2:Y:S01]  /*6ce80*/  LDL.LU R8, [R1+0x1d0] ;  /* 0x0001d00001087983 */ /* 0x001ea20000300800 */
[----:B------:R-:W2:Y:S02]  /*6ce90*/  LDL.LU R9, [R1+0x1d4] ;  /* 0x0001d40001097983 */ /* 0x000ea40000300800 */
[----:B------:R-:W2:Y:S02]  /*6cea0*/  LDL.LU R10, [R1+0x1d8] ;  /* 0x0001d800010a7983 */ /* 0x000ea40000300800 */
[----:B------:R-:W2:Y:S01]  /*6ceb0*/  LDL.LU R11, [R1+0x1dc] ;  /* 0x0001dc00010b7983 */ /* 0x000ea20000300800 */
[----:B------:R-:W3:Y:S01]  /*6cec0*/  LDL.LU.64 R22, [R1+0x3d60] ;  /* 0x003d600001167983 */ /* 0x000ee20000300a00 */
[----:B------:R-:W4:Y:S01]  /*6ced0*/  LDL.LU.64 R20, [R1+0x3d58] ;  /* 0x003d580001147983 */ /* 0x000f220000300a00 */
[----:B------:R-:W-:Y:S11]  /*6cee0*/  ISETP.GT.U32.AND P3, PT, R2, R19, PT ;  /* 0x000000130200720c */ /* 0x000ff60003f64070 */
[----:B------:R-:W-:Y:S03]  /*6cef0*/  @!UPT UIADD3 URZ, URZ, URZ, URZ ;  /* 0x0000003f3f3ff290 */ /* 0x000fe6000fffe03f */
[----:B------:R-:W-:Y:S01]  /*6cf00*/  STL [R1+0x1e0], R24 ;  /* 0x0001e01801007387 */ /* 0x000fe20000100800 */
[----:B------:R-:W-:Y:S02]  /*6cf10*/  IMAD.MOV.U32 R18, RZ, RZ, R27 ;  /* 0x000000ffff127224 */ /* 0x000fe400078e001b */
[----:B------:R0:W-:Y:S01]  /*6cf20*/  STL [R1+0x1e8], R26 ;  /* 0x0001e81a01007387 */ /* 0x0001e20000100800 */
[----:B------:R-:W-:Y:S01]  /*6cf30*/  MOV R19, R25 ;  /* 0x0000001900137202 */ /* 0x000fe20000000f00 */
[----:B0-----:R-:W2:Y:S01]  /*6cf40*/  LDL.LU.64 R26, [R1+0x3d50] ;  /* 0x003d5000011a7983 */ /* 0x001ea20000300a00 */
[----:B------:R-:W2:Y:S01]  /*6cf50*/  LDL.LU.64 R24, [R1+0x3d48] ;  /* 0x003d480001187983 */ /* 0x000ea20000300a00 */
[----:B------:R-:W-:-:S04]  /*6cf60*/  ISETP.GT.U32.AND.EX P0, PT, R16, RZ, PT, P0 ;  /* 0x000000ff1000720c */ /* 0x000fc80003f04100 */
[----:B------:R-:W-:Y:S02]  /*6cf70*/  FSEL R4, R15, -INF , !P0 ;  /* 0xff8000000f047808 */ /* 0x000fe40004000000 */
[----:B------:R-:W0:Y:S01]  /*6cf80*/  S2R R15, SR_TID.X ;  /* 0x00000000000f7919 */ /* 0x000e220000002100 */
[----:B------:R-:W-:-:S03]  /*6cf90*/  ISETP.GT.U32.AND.EX P1, PT, R16, RZ, PT, P1 ;  /* 0x000000ff1000720c */ /* 0x000fc60003f24110 */
[----:B------:R-:W-:Y:S01]  /*6cfa0*/  STL [R1+0x3cd8], R19 ;  /* 0x003cd81301007387 */ /* 0x000fe20000100800 */
[----:B------:R-:W-:Y:S02]  /*6cfb0*/  STL [R1+0x3cc4], R18 ;  /* 0x003cc41201007387 */ /* 0x000fe40000100800 */
[----:B------:R1:W-:Y:S02]  /*6cfc0*/  STL [R1+0x1f0], R4 ;  /* 0x0001f00401007387 */ /* 0x0003e40000100800 */
[----:B------:R-:W-:Y:S01]  /*6cfd0*/  FMUL R12, R12, c[0x0][0x188] ;  /* 0x000062000c0c7a20 */ /* 0x000fe20000400000 */
[----:B0-----:R-:W-:Y:S02]  /*6cfe0*/  LOP3.LUT R29, R15, 0x1c, RZ, 0xc0, !PT ;  /* 0x0000001c0f1d7812 */ /* 0x001fe400078ec0ff */
[----:B------:R-:W0:Y:S01]  /*6cff0*/  S2R R15, SR_CTAID.X ;  /* 0x00000000000f7919 */ /* 0x000e220000002500 */
[----:B-1----:R-:W-:Y:S02]  /*6d000*/  FSEL R4, R0, -INF , !P1 ;  /* 0xff80000000047808 */ /* 0x002fe40004800000 */
[----:B------:R-:W-:-:S02]  /*6d010*/  ISETP.GT.U32.AND.EX P2, PT, R16, RZ, PT, P2 ;  /* 0x000000ff1000720c */ /* 0x000fc40003f44120 */
[----:B------:R-:W-:Y:S02]  /*6d020*/  LEA.HI R29, R29, 0x48, RZ, 0x1e ;  /* 0x000000481d1d7811 */ /* 0x000fe400078ff0ff */
[----:B0-----:R-:W-:-:S04]  /*6d030*/  SHF.L.U32 R15, R15, 0x7, RZ ;  /* 0x000000070f0f7819 */ /* 0x001fc800000006ff */
[----:B------:R-:W-:Y:S01]  /*6d040*/  IADD3 R29, R15, R29, RZ ;  /* 0x0000001d0f1d7210 */ /* 0x000fe20007ffe0ff */
[----:B---3--:R-:W-:Y:S01]  /*6d050*/  STL [R1+0x3d0c], R22 ;  /* 0x003d0c1601007387 */ /* 0x008fe20000100800 */
[----:B------:R-:W3:Y:S02]  /*6d060*/  LDL.LU R0, [R1+0x3d40] ;  /* 0x003d400001007983 */ /* 0x000ee40000300800 */
[----:B------:R0:W-:Y:S01]  /*6d070*/  STL [R1+0x1f4], R4 ;  /* 0x0001f40401007387 */ /* 0x0001e20000100800 */
[----:B------:R-:W-:Y:S02]  /*6d080*/  ISETP.GT.U32.AND P0, PT, R2, R22, PT ;  /* 0x000000160200720c */ /* 0x000fe40003f04070 */
[----:B0-----:R-:W-:Y:S02]  /*6d090*/  FSEL R4, R12, -INF , !P2 ;  /* 0xff8000000c047808 */ /* 0x001fe40005000000 */
[----:B------:R-:W3:Y:S01]  /*6d0a0*/  LDL.LU R12, [R1+0x1c0] ;  /* 0x0001c000010c7983 */ /* 0x000ee20000300800 */
[----:B--2---:R-:W-:Y:S03]  /*6d0b0*/  HMMA.16816.F32 R8, R24, R6, R8 ;  /* 0x000000061808723c */ /* 0x004fe60000001808 */
[----:B------:R-:W-:Y:S01]  /*6d0c0*/  STL [R1+0x42c], R4 ;  /* 0x00042c0401007387 */ /* 0x000fe20000100800 */
[----:B------:R-:W3:Y:S02]  /*6d0d0*/  LDL.LU R13, [R1+0x1c4] ;  /* 0x0001c400010d7983 */ /* 0x000ee40000300800 */
[----:B------:R-:W3:Y:S02]  /*6d0e0*/  LDL.LU R14, [R1+0x1c8] ;  /* 0x0001c800010e7983 */ /* 0x000ee40000300800 */
[----:B------:R-:W3:Y:S01]  /*6d0f0*/  LDL.LU R15, [R1+0x1cc] ;  /* 0x0001cc00010f7983 */ /* 0x000ee20000300800 */
[C---:B----4-:R-:W-:Y:S11]  /*6d100*/  ISETP.GT.U32.AND P1, PT, R2.reuse, R20, PT ;  /* 0x000000140200720c */ /* 0x050ff60003f24070 */
[----:B------:R-:W-:Y:S04]  /*6d110*/  @!UPT UIADD3 URZ, URZ, URZ, URZ ;  /* 0x0000003f3f3ff290 */ /* 0x000fe8000fffe03f */
[----:B------:R-:W-:Y:S02]  /*6d120*/  MOV R22, R10 ;  /* 0x0000000a00167202 */ /* 0x000fe40000000f00 */
[----:B------:R-:W-:Y:S01]  /*6d130*/  MOV R18, R11 ;  /* 0x0000000b00127202 */ /* 0x000fe20000000f00 */
[----:B------:R-:W-:Y:S01]  /*6d140*/  IMAD.MOV.U32 R5, RZ, RZ, R8 ;  /* 0x000000ffff057224 */ /* 0x000fe200078e0008 */
[----:B------:R-:W2:Y:S01]  /*6d150*/  LDL.LU.64 R10, [R1+0x3d38] ;  /* 0x003d3800010a7983 */ /* 0x000ea20000300a00 */
[----:B------:R-:W4:Y:S02]  /*6d160*/  LDL.LU R8, [R1+0x3d30] ;  /* 0x003d300001087983 */ /* 0x000f240000300800 */
[----:B------:R0:W-:Y:S02]  /*6d170*/  STL.64 [R1+0x3d18], R22 ;  /* 0x003d181601007387 */ /* 0x0001e40000100a00 */
[----:B------:R1:W-:Y:S01]  /*6d180*/  STL.64 [R1+0x3d10], R20 ;  /* 0x003d101401007387 */ /* 0x0003e20000100a00 */
[----:B0-----:R-:W3:Y:S04]  /*6d190*/  LDL R22, [R1+0x158] ;  /* 0x0001580001167983 */ /* 0x001ee80000100800 */
[----:B-1----:R-:W3:Y:S04]  /*6d1a0*/  LDL R20, [R1+0x150] ;  /* 0x0001500001147983 */ /* 0x002ee80000100800 */
[----:B------:R-:W3:Y:S04]  /*6d1b0*/  LDL R21, [R1+0x154] ;  /* 0x0001540001157983 */ /* 0x000ee80000100800 */
[----:B------:R-:W3:Y:S01]  /*6d1c0*/  LDL R23, [R1+0x15c] ;  /* 0x00015c0001177983 */ /* 0x000ee20000100800 */
[----:B------:R-:W-:-:S02]  /*6d1d0*/  ISETP.GT.U32.AND P2, PT, R2, R29, PT ;  /* 0x0000001d0200720c */ /* 0x000fc40003f44070 */
[----:B------:R-:W0:Y:S01]  /*6d1e0*/  S2R R29, SR_TID.X ;  /* 0x00000000001d7919 */ /* 0x000e220000002100 */
[----:B------:R-:W-:Y:S02]  /*6d1f0*/  MOV R19, R9 ;  /* 0x0000000900137202 */ /* 0x000fe40000000f00 */
[----:B------:R-:W2:Y:S01]  /*6d200*/  LDL.LU R9, [R1+0x118] ;  /* 0x0001180001097983 */ /* 0x000ea20000300800 */
[----:B0-----:R-:W-:-:S03]  /*6d210*/  LOP3.LUT R4, R29, 0x1c, RZ, 0xc0, !PT ;  /* 0x0000001c1d047812 */ /* 0x001fc600078ec0ff */
[----:B------:R-:W0:Y:S04]  /*6d220*/  S2R R29, SR_CTAID.X ;  /* 0x00000000001d7919 */ /* 0x000e280000002500 */
[----:B------:R1:W-:Y:S01]  /*6d230*/  STL [R1+0x3c58], R24 ;  /* 0x003c581801007387 */ /* 0x0003e20000100800 */
[----:B------:R-:W-:Y:S01]  /*6d240*/  LEA.HI R4, R4, 0x40, RZ, 0x1e ;  /* 0x0000004004047811 */ /* 0x000fe200078ff0ff */
[----:B------:R-:W-:Y:S01]  /*6d250*/  FMUL R17, R17, c[0x0][0x188] ;  /* 0x0000620011117a20 */ /* 0x000fe20000400000 */
[----:B------:R-:W-:Y:S01]  /*6d260*/  ISETP.GT.U32.AND.EX P3, PT, R16, RZ, PT, P3 ;  /* 0x000000ff1000720c */ /* 0x000fe20003f64130 */
[----:B-1----:R-:W2:Y:S01]  /*6d270*/  LDL.LU R24, [R1+0x1ac] ;  /* 0x0001ac0001187983 */ /* 0x002ea20000300800 */
[----:B------:R1:W-:Y:S03]  /*6d280*/  STL [R1+0x3c54], R25 ;  /* 0x003c541901007387 */ /* 0x0003e60000100800 */
[----:B-1----:R-:W2:Y:S01]  /*6d290*/  LDL.LU R25, [R1+0x188] ;  /* 0x0001880001197983 */ /* 0x002ea20000300800 */
[----:B0-----:R-:W-:-:S02]  /*6d2a0*/  IMAD.SHL.U32 R29, R29, 0x80, RZ ;  /* 0x000000801d1d7824 */ /* 0x001fc400078e00ff */
[----:B------:R0:W-:Y:S03]  /*6d2b0*/  STL [R1+0x3c50], R26 ;  /* 0x003c501a01007387 */ /* 0x0001e60000100800 */
[----:B------:R-:W-:Y:S01]  /*6d2c0*/  IADD3 R29, R29, R4, RZ ;  /* 0x000000041d1d7210 */ /* 0x000fe20007ffe0ff */
[----:B0-----:R-:W4:Y:S01]  /*6d2d0*/  LDL.LU R26, [R1+0x1a8] ;  /* 0x0001a800011a7983 */ /* 0x001f220000300800 */
[----:B------:R0:W-:Y:S01]  /*6d2e0*/  STL [R1+0x3c4c], R27 ;  /* 0x003c4c1b01007387 */ /* 0x0001e20000100800 */
[C---:B------:R-:W-:Y:S02]  /*6d2f0*/  ISETP.GT.U32.AND.EX P4, PT, R16.reuse, RZ, PT, P4 ;  /* 0x000000ff1000720c */ /* 0x040fe40003f84140 */
[C---:B------:R-:W-:Y:S02]  /*6d300*/  ISETP.GT.U32.AND.EX P5, PT, R16.reuse, RZ, PT, P5 ;  /* 0x000000ff1000720c */ /* 0x040fe40003fa4150 */
[----:B------:R-:W-:-:S02]  /*6d310*/  ISETP.GT.U32.AND.EX P0, PT, R16, RZ, PT, P0 ;  /* 0x000000ff1000720c */ /* 0x000fc40003f04100 */
[----:B------:R-:W-:Y:S02]  /*6d320*/  ISETP.GT.U32.AND.EX P1, PT, R16, RZ, PT, P1 ;  /* 0x000000ff1000720c */ /* 0x000fe40003f24110 */
[----:B0-----:R-:W-:Y:S01]  /*6d330*/  FSEL R27, R17, -INF , !P3 ;  /* 0xff800000111b7808 */ /* 0x001fe20005800000 */
[----:B------:R-:W-:Y:S01]  /*6d340*/  ISETP.GT.U32.AND P3, PT, R2, R29, PT ;  /* 0x0000001d0200720c */ /* 0x000fe20003f64070 */
[----:B------:R-:W4:Y:S01]  /*6d350*/  LDL.LU R17, [R1+0x3d2c] ;  /* 0x003d2c0001117983 */ /* 0x000f220000300800 */
[----:B------:R-:W4:Y:S02]  /*6d360*/  LDL.LU R4, [R1+0x170] ;  /* 0x0001700001047983 */ /* 0x000f240000300800 */
[----:B------:R-:W-:Y:S02]  /*6d370*/  STL [R1+0x43c], R27 ;  /* 0x00043c1b01007387 */ /* 0x000fe40000100800 */
[----:B------:R-:W4:Y:S01]  /*6d380*/  LDL.LU R2, [R1+0x178] ;  /* 0x0001780001027983 */ /* 0x000f220000300800 */
[----:B------:R-:W-:-:S02]  /*6d390*/  ISETP.GT.U32.AND.EX P2, PT, R16, RZ, PT, P2 ;  /* 0x000000ff1000720c */ /* 0x000fc40003f44120 */
[----:B------:R-:W-:Y:S02]  /*6d3a0*/  ISETP.GT.U32.AND.EX P3, PT, R16, RZ, PT, P3 ;  /* 0x000000ff1000720c */ /* 0x000fe40003f64130 */
[----:B------:R-:W4:Y:S01]  /*6d3b0*/  LDL.LU R16, [R1+0x3d28] ;  /* 0x003d280001107983 */ /* 0x000f220000300800 */
[----:B---3--:R-:W-:Y:S03]  /*6d3c0*/  HMMA.16816.F32 R20, R20, R6, R12 ;  /* 0x000000061414723c */ /* 0x008fe6000000180c */
[----:B------:R-:W3:Y:S01]  /*6d3d0*/  LDL.LU R14, [R1+0x3d24] ;  /* 0x003d2400010e7983 */ /* 0x000ee20000300800 */
[----:B------:R-:W3:Y:S11]  /*6d3e0*/  LDL.LU R13, [R1+0x3d20] ;  /* 0x003d2000010d7983 */ /* 0x000ef60000300800 */
[----:B------:R-:W-:Y:S08]  /*6d3f0*/  @!UPT UIADD3 URZ, URZ, URZ, URZ ;  /* 0x0000003f3f3ff290 */ /* 0x000ff0000fffe03f */
[----:B------:R-:W-:Y:S01]  /*6d400*/  STL [R1+0x1c0], R20 ;  /* 0x0001c01401007387 */ /* 0x000fe20000100800 */
[----:B------:R-:W-:Y:S01]  /*6d410*/  MOV R12, R23 ;  /* 0x00000017000c7202 */ /* 0x000fe20000000f00 */
[----:B------:R0:W-:Y:S02]  /*6d420*/  STL [R1+0x1c8], R22 ;  /* 0x0001c81601007387 */ /* 0x0001e40000100800 */
[----:B0-----:R-:W3:Y:S01]  /*6d430*/  LDL.LU.64 R22, [R1+0x3d18] ;  /* 0x003d180001167983 */ /* 0x001ee20000300a00 */
[----:B------:R-:W-:Y:S01]  /*6d440*/  FMUL R0, R0, c[0x0][0x188] ;  /* 0x0000620000007a20 */ /* 0x000fe20000400000 */
[----:B------:R-:W-:Y:S02]  /*6d450*/  MOV R29, R21 ;  /* 0x00000015001d7202 */ /* 0x000fe40000000f00 */
[----:B------:R-:W3:Y:S01]  /*6d460*/  LDL.LU.64 R20, [R1+0x3d10] ;  /* 0x003d100001147983 */ /* 0x000ee20000300a00 */
[----:B------:R-:W3:Y:S01]  /*6d470*/  LDL.LU R15, [R1+0xd4] ;  /* 0x0000d400010f7983 */ /* 0x000ee20000300800 */
[----:B------:R-:W-:Y:S01]  /*6d480*/  FSEL R0, R0, -INF , !P4 ;  /* 0xff80000000007808 */ /* 0x000fe20006000000 */
[----:B--2---:R-:W-:-:S02]  /*6d490*/  FMUL R6, R25, c[0x0][0x188] ;  /* 0x0000620019067a20 */ /* 0x004fc40000400000 */
[----:B------:R-:W0:Y:S03]  /*6d4a0*/  S2R R25, SR_CTAID.X ;  /* 0x0000000000197919 */ /* 0x000e260000002500 */
[----:B------:R-:W-:Y:S01]  /*6d4b0*/  FSEL R6, R6, -INF , !P5 ;  /* 0xff80000006067808 */ /* 0x000fe20006800000 */
[----:B----4-:R-:W-:Y:S02]  /*6d4c0*/  FMUL R27, R26, c[0x0][0x188] ;  /* 0x000062001a1b7a20 */ /* 0x010fe40000400000 */
[----:B------:R-:W-:Y:S02]  /*6d4d0*/  FMUL R26, R24, c[0x0][0x188] ;  /* 0x00006200181a7a20 */ /* 0x000fe40000400000 */
[----:B------:R-:W-:Y:S02]  /*6d4e0*/  FMUL R24, R9, c[0x0][0x188] ;  /* 0x0000620009187a20 */ /* 0x000fe40000400000 */
[----:B------:R-:W1:Y:S01]  /*6d4f0*/  S2R R9, SR_TID.X ;  /* 0x0000000000097919 */ /* 0x000e620000002100 */
[----:B0-----:R-:W-:Y:S01]  /*6d500*/  IMAD.SHL.U32 R25, R25, 0x80, RZ ;  /* 0x0000008019197824 */ /* 0x001fe200078e00ff */
[----:B-1----:R-:W-:-:S04]  /*6d510*/  LOP3.LUT R9, R9, 0x1c, RZ, 0xc0, !PT ;  /* 0x0000001c09097812 */ /* 0x002fc800078ec0ff */
[C---:B------:R-:W-:Y:S01]  /*6d520*/  LEA.HI R25, R9.reuse, R25, RZ, 0x1e ;  /* 0x0000001909197211 */ /* 0x040fe200078ff0ff */
[----:B------:R-:W-:Y:S02]  /*6d530*/  LEA.HI R9, R9, 0x8, RZ, 0x1e ;  /* 0x0000000809097811 */ /* 0x000fe400078ff0ff */
[----:B---3--:R-:W-:Y:S02]  /*6d540*/  FMUL R7, R22, c[0x0][0x188] ;  /* 0x0000620016077a20 */ /* 0x008fe40000400000 */
[----:B------:R-:W2:Y:S01]  /*6d550*/  LDL.LU R22, [R1+0x3d0c] ;  /* 0x003d0c0001167983 */ /* 0x000ea20000300800 */
[----:B------:R0:W-:Y:S03]  /*6d560*/  STL [R1+0x434], R0 ;  /* 0x0004340001007387 */ /* 0x0001e60000100800 */
[----:B0-----:R-:W3:Y:S01]  /*6d570*/  LDL.LU R0, [R1+0x3d08] ;  /* 0x003d080001007983 */ /* 0x001ee20000300800 */
[----:B------:R0:W-:Y:S03]  /*6d580*/  STL [R1+0x444], R6 ;  /* 0x0004440601007387 */ /* 0x0001e60000100800 */
[----:B0-----:R-:W0:Y:S02]  /*6d590*/  S2R R6, SR_CTAID.X ;  /* 0x0000000000067919 */ /* 0x001e240000002500 */
[----:B0-----:R-:W-:-:S04]  /*6d5a0*/  SHF.L.U32 R6, R6, 0x7, RZ ;  /* 0x0000000706067819 */ /* 0x001fc800000006ff */
[----:B------:R-:W-:Y:S02]  /*6d5b0*/  IADD3 R6, R6, R9, RZ ;  /* 0x0000000906067210 */ /* 0x000fe40007ffe0ff */
[----:B------:R-:W4:Y:S01]  /*6d5c0*/  LDL.LU R9, [R1+0x3d04] ;  /* 0x003d040001097983 */ /* 0x000f220000300800 */
[----:B------:R-:W-:Y:S02]  /*6d5d0*/  FMUL R4, R4, c[0x0][0x188] ;  /* 0x0000620004047a20 */ /* 0x000fe40000400000 */
[----:B------:R-:W-:-:S03]  /*6d5e0*/  FMUL R2, R2, c[0x0][0x188] ;  /* 0x0000620002027a20 */ /* 0x000fc60000400000 */
[----:B------:R-:W-:Y:S02]  /*6d5f0*/  FSEL R4, R4, -INF , !P0 ;  /* 0xff80000004047808 */ /* 0x000fe40004000000 */
[----:B------:R-:W-:-:S03]  /*6d600*/  FSEL R2, R2, -INF , !P1 ;  /* 0xff80000002027808 */ /* 0x000fc60004800000 */
[----:B------:R-:W-:Y:S02]  /*6d610*/  STL [R1+0x44c], R4 ;  /* 0x00044c0401007387 */ /* 0x000fe40000100800 */
[----:B------:R0:W-:Y:S02]  /*6d620*/  STL [R1+0x458], R2 ;  /* 0x0004580201007387 */ /* 0x0001e40000100800 */
[----:B0-----:R-:W0:Y:S02]  /*6d630*/  S2R R2, SR_TID.X ;  /* 0x0000000000027919 */ /* 0x001e240000002100 */
[----:B0-----:R-:W-:-:S04]  /*6d640*/  LOP3.LUT R2, R2, 0x1c, RZ, 0xc0, !PT ;  /* 0x0000001c02027812 */ /* 0x001fc800078ec0ff */
[----:B------:R-:W-:Y:S01]  /*6d650*/  LEA.HI R2, R2, 0x8, RZ, 0x1e ;  /* 0x0000000802027811 */ /* 0x000fe200078ff0ff */
[----:B------:R-:W-:Y:S02]  /*6d660*/  FMUL R28, R28, c[0x0][0x188] ;  /* 0x000062001c1c7a20 */ /* 0x000fe40000400000 */
[----:B------:R-:W-:Y:S02]  /*6d670*/  FMUL R3, R3, c[0x0][0x188] ;  /* 0x0000620003037a20 */ /* 0x000fe40000400000 */
[----:B------:R-:W-:-:S03]  /*6d680*/  FMUL R16, R16, c[0x0][0x188] ;  /* 0x0000620010107a20 */ /* 0x000fc60000400000 */
[----:B------:R-:W-:Y:S01]  /*6d690*/  FSEL R3, R3, -INF , !P2 ;  /* 0xff80000003037808 */ /* 0x000fe20005000000 */
[----:B------:R-:W-:Y:S02]  /*6d6a0*/  FMUL R17, R17, c[0x0][0x188] ;  /* 0x0000620011117a20 */ /* 0x000fe40000400000 */
[----:B------:R-:W-:Y:S02]  /*6d6b0*/  FMUL R11, R11, c[0x0][0x188] ;  /* 0x000062000b0b7a20 */ /* 0x000fe40000400000 */
[----:B------:R-:W-:Y:S02]  /*6d6c0*/  FMUL R10, R10, c[0x0][0x188] ;  /* 0x000062000a0a7a20 */ /* 0x000fe40000400000 */
[----:B------:R-:W-:Y:S02]  /*6d6d0*/  FMUL R8, R8, c[0x0][0x188] ;  /* 0x0000620008087a20 */ /* 0x000fe40000400000 */
[----:B------:R-:W-:Y:S02]  /*6d6e0*/  FMUL R23, R23, c[0x0][0x188] ;  /* 0x0000620017177a20 */ /* 0x000fe40000400000 */
[----:B------:R-:W-:-:S02]  /*6d6f0*/  FMUL R21, R21, c[0x0][0x188] ;  /* 0x0000620015157a20 */ /* 0x000fc40000400000 */
[----:B------:R-:W-:Y:S01]  /*6d700*/  FMUL R14, R14, c[0x0][0x188] ;  /* 0x000062000e0e7a20 */ /* 0x000fe20000400000 */
[CC--:B---3--:R-:W-:Y:S02]  /*6d710*/  ISETP.GT.U32.AND P4, PT, R0.reuse, R25.reuse, PT ;  /* 0x000000190000720c */ /* 0x0c8fe40003f84070 */
[C---:B------:R-:W-:Y:S02]  /*6d720*/  ISETP.GE.U32.AND P5, PT, R0.reuse, R25, PT ;  /* 0x000000190000720c */ /* 0x040fe40003fa6070 */
[----:B------:R-:W0:Y:S02]  /*6d730*/  S2R R25, SR_TID.X ;  /* 0x0000000000197919 */ /* 0x000e240000002100 */
[----:B0-----:R-:W-:Y:S02]  /*6d740*/  LOP3.LUT R4, R25, 0x1c, RZ, 0xc0, !PT ;  /* 0x0000001c19047812 */ /* 0x001fe400078ec0ff */
[----:B------:R-:W0:Y:S01]  /*6d750*/  S2R R25, SR_CTAID.X ;  /* 0x0000000000197919 */ /* 0x000e220000002500 */
[----:B------:R-:W-:-:S02]  /*6d760*/  ISETP.GT.U32.AND P0, PT, R0, R6, PT ;  /* 0x000000060000720c */ /* 0x000fc40003f04070 */
[----:B------:R-:W1:Y:S01]  /*6d770*/  S2R R6, SR_CTAID.X ;  /* 0x0000000000067919 */ /* 0x000e620000002500 */
[----:B0-----:R-:W-:-:S04]  /*6d780*/  SHF.L.U32 R25, R25, 0x7, RZ ;  /* 0x0000000719197819 */ /* 0x001fc800000006ff */
[----:B------:R-:W-:Y:S02]  /*6d790*/  IADD3 R2, R25, R2, RZ ;  /* 0x0000000219027210 */ /* 0x000fe40007ffe0ff */
[----:B------:R-:W0:Y:S01]  /*6d7a0*/  S2R R25, SR_TID.X ;  /* 0x0000000000197919 */ /* 0x000e220000002100 */
[----:B-1----:R-:W-:Y:S01]  /*6d7b0*/  IMAD.SHL.U32 R6, R6, 0x80, RZ ;  /* 0x0000008006067824 */ /* 0x002fe200078e00ff */
[----:B------:R-:W-:Y:S02]  /*6d7c0*/  LEA.HI R4, R4, 0x10, RZ, 0x1e ;  /* 0x0000001004047811 */ /* 0x000fe400078ff0ff */
[----:B------:R-:W-:Y:S02]  /*6d7d0*/  ISETP.GE.U32.AND P1, PT, R0, R2, PT ;  /* 0x000000020000720c */ /* 0x000fe40003f26070 */
[----:B------:R-:W-:Y:S01]  /*6d7e0*/  IADD3 R2, R6, R4, RZ ;  /* 0x0000000406027210 */ /* 0x000fe20007ffe0ff */
[----:B------:R-:W-:Y:S01]  /*6d7f0*/  FSEL R4, R28, -INF , !P3 ;  /* 0xff8000001c047808 */ /* 0x000fe20005800000 */
[----:B------:R-:W-:Y:S01]  /*6d800*/  ISETP.GT.U32.AND.EX P4, PT, R15, RZ, PT, P4 ;  /* 0x000000ff0f00720c */ /* 0x000fe20003f84140 */
[----:B------:R-:W3:Y:S01]  /*6d810*/  LDL.LU R28, [R1+0x3d00] ;  /* 0x003d0000011c7983 */ /* 0x000ee20000300800 */
[----:B------:R-:W-:-:S02]  /*6d820*/  ISETP.GT.U32.AND P3, PT, R0, R2, PT ;  /* 0x000000020000720c */ /* 0x000fc40003f64070 */
[----:B------:R-:W-:Y:S01]  /*6d830*/  ISETP.GE.U32.AND P2, PT, R0, R2, PT ;  /* 0x000000020000720c */ /* 0x000fe20003f46070 */
[----:B------:R-:W-:Y:S01]  /*6d840*/  FSEL R2, R16, -INF , !P4 ;  /* 0xff80000010027808 */ /* 0x000fe20006000000 */
[----:B------:R-:W-:Y:S01]  /*6d850*/  STL [R1+0x460], R4 ;  /* 0x0004600401007387 */ /* 0x000fe20000100800 */
[----:B------:R1:W-:Y:S01]  /*6d860*/  STL [R1+0x468], R3 ;  /* 0x0004680301007387 */ /* 0x0003e20000100800 */
[----:B------:R-:W-:Y:S02]  /*6d870*/  ISETP.GE.U32.AND.EX P5, PT, R15, RZ, PT, P5 ;  /* 0x000000ff0f00720c */ /* 0x000fe40003fa6150 */
[----:B0-----:R-:W-:Y:S01]  /*6d880*/  LOP3.LUT R6, R25, 0x1c, RZ, 0xc0, !PT ;  /* 0x0000001c19067812 */ /* 0x001fe200078ec0ff */
[----:B-1----:R-:W3:Y:S04]  /*6d890*/  LDL.LU R3, [R1+0x3cfc] ;  /* 0x003cfc0001037983 */ /* 0x002ee80000300800 */
[----:B------:R-:W0:Y:S04]  /*6d8a0*/  S2R R25, SR_CTAID.X ;  /* 0x0000000000197919 */ /* 0x000e280000002500 */
[----:B------:R-:W1:Y:S01]  /*6d8b0*/  S2R R4, SR_TID.X ;  /* 0x0000000000047919 */ /* 0x000e620000002100 */
[----:B------:R-:W3:Y:S02]  /*6d8c0*/  LDL.LU R16, [R1+0x3cf8] ;  /* 0x003cf80001107983 */ /* 0x000ee40000300800 */
[----:B------:R2:W-:Y:S01]  /*6d8d0*/  STL [R1+0x188], R2 ;  /* 0x0001880201007387 */ /* 0x0005e20000100800 */
[----:B------:R-:W-:-:S02]  /*6d8e0*/  ISETP.GT.U32.AND.EX P0, PT, R15, RZ, PT, P0 ;  /* 0x000000ff0f00720c */ /* 0x000fc40003f04100 */
[----:B------:R-:W-:Y:S02]  /*6d8f0*/  ISETP.GE.U32.AND.EX P1, PT, R15, RZ, PT, P1 ;  /* 0x000000ff0f00720c */ /* 0x000fe40003f26110 */
[----:B--2---:R-:W-:Y:S02]  /*6d900*/  FSEL R2, R17, -INF , !P5 ;  /* 0xff80000011027808 */ /* 0x004fe40006800000 */
[----:B------:R-:W2:Y:S03]  /*6d910*/  LDL.LU R17, [R1+0x3cf4] ;  /* 0x003cf40001117983 */ /* 0x000ea60000300800 */
[----:B------:R0:W-:Y:S01]  /*6d920*/  STL [R1+0x18c], R2 ;  /* 0x00018c0201007387 */ /* 0x0001e20000100800 */
[----:B------:R-:W-:Y:S02]  /*6d930*/  LEA.HI R6, R6, 0x18, RZ, 0x1e ;  /* 0x0000001806067811 */ /* 0x000fe400078ff0ff */
[----:B------:R-:W-:-:S02]  /*6d940*/  ISETP.GT.U32.AND.EX P3, PT, R15, RZ, PT, P3 ;  /* 0x000000ff0f00720c */ /* 0x000fc40003f64130 */
[----:B0-----:R-:W-:Y:S02]  /*6d950*/  FSEL R2, R27, -INF , !P0 ;  /* 0xff8000001b027808 */ /* 0x001fe40004000000 */
[----:B------:R-:W-:-:S03]  /*6d960*/  SHF.L.U32 R25, R25, 0x7, RZ ;  /* 0x0000000719197819 */ /* 0x000fc600000006ff */
[----:B------:R0:W-:Y:S02]  /*6d970*/  STL [R1+0x1a0], R2 ;  /* 0x0001a00201007387 */ /* 0x0001e40000100800 */
[----:B------:R-:W-:Y:S01]  /*6d980*/  IMAD.IADD R6, R25, 0x1, R6 ;  /* 0x0000000119067824 */ /* 0x000fe200078e0206 */
[----:B------:R-:W-:Y:S02]  /*6d990*/  ISETP.GE.U32.AND.EX P2, PT, R15, RZ, PT, P2 ;  /* 0x000000ff0f00720c */ /* 0x000fe40003f46120 */
[----:B0-----:R-:W-:-:S05]  /*6d9a0*/  FSEL R2, R26, -INF , !P1 ;  /* 0xff8000001a027808 */ /* 0x001fca0004800000 */
[----:B------:R0:W-:Y:S01]  /*6d9b0*/  STL [R1+0x1a4], R2 ;  /* 0x0001a40201007387 */ /* 0x0001e20000100800 */
[----:B-1----:R-:W-:Y:S02]  /*6d9c0*/  LOP3.LUT R4, R4, 0x1c, RZ, 0xc0, !PT ;  /* 0x0000001c04047812 */ /* 0x002fe400078ec0ff */
[-C--:B------:R-:W-:Y:S02]  /*6d9d0*/  ISETP.GT.U32.AND P4, PT, R0, R6.reuse, PT ;  /* 0x000000060000720c */ /* 0x080fe40003f84070 */
[----:B0-----:R-:W-:Y:S02]  /*6d9e0*/  FSEL R2, R11, -INF , !P3 ;  /* 0xff8000000b027808 */ /* 0x001fe40005800000 */
[----:B------:R-:W-:Y:S02]  /*6d9f0*/  LEA.HI R4, R4, 0x20, RZ, 0x1e ;  /* 0x0000002004047811 */ /* 0x000fe400078ff0ff */
[----:B------:R-:W-:Y:S01]  /*6da00*/  ISETP.GT.U32.AND.EX P4, PT, R15, RZ, PT, P4 ;  /* 0x000000ff0f00720c */ /* 0x000fe20003f84140 */
[----:B------:R0:W-:Y:S01]  /*6da10*/  STL [R1+0x1a8], R2 ;  /* 0x0001a80201007387 */ /* 0x0001e20000100800 */
[----:B------:R-:W-:-:S02]  /*6da20*/  ISETP.GE.U32.AND P5, PT, R0, R6, PT ;  /* 0x000000060000720c */ /* 0x000fc40003fa6070 */
[----:B------:R-:W-:Y:S02]  /*6da30*/  IADD3 R25, R25, R4, RZ ;  /* 0x0000000419197210 */ /* 0x000fe40007ffe0ff */
[----:B0-----:R-:W-:Y:S02]  /*6da40*/  FSEL R2, R10, -INF , !P2 ;  /* 0xff8000000a027808 */ /* 0x001fe40005000000 */
[----:B------:R-:W-:-:S03]  /*6da50*/  ISETP.GE.U32.AND.EX P5, PT, R15, RZ, PT, P5 ;  /* 0x000000ff0f00720c */ /* 0x000fc60003fa6150 */
[----:B------:R0:W-:Y:S01]  /*6da60*/  STL [R1+0x1ac], R2 ;  /* 0x0001ac0201007387 */ /* 0x0001e20000100800 */
[C---:B------:R-:W-:Y:S02]  /*6da70*/  ISETP.GT.U32.AND P0, PT, R0.reuse, R25, PT ;  /* 0x000000190000720c */ /* 0x040fe40003f04070 */
[CC--:B----4-:R-:W-:Y:S02]  /*6da80*/  ISETP.GT.U32.AND P3, PT, R0.reuse, R9.reuse, PT ;  /* 0x000000090000720c */ /* 0x0d0fe40003f64070 */
[----:B------:R-:W-:Y:S02]  /*6da90*/  ISETP.GE.U32.AND P2, PT, R0, R9, PT ;  /* 0x000000090000720c */ /* 0x000fe40003f46070 */
[----:B0-----:R-:W-:Y:S02]  /*6daa0*/  FSEL R2, R8, -INF , !P4 ;  /* 0xff80000008027808 */ /* 0x001fe40006000000 */
[----:B------:R-:W2:Y:S03]  /*6dab0*/  LDL.LU R8, [R1+0x2a0] ;  /* 0x0002a00001087983 */ /* 0x000ea60000300800 */
[----:B------:R0:W-:Y:S02]  /*6dac0*/  STL [R1+0x414], R2 ;  /* 0x0004140201007387 */ /* 0x0001e40000100800 */
[----:B------:R-:W2:Y:S01]  /*6dad0*/  LDL.LU R9, [R1+0x2a4] ;  /* 0x0002a40001097983 */ /* 0x000ea20000300800 */
[----:B------:R-:W-:Y:S01]  /*6dae0*/  ISETP.GT.U32.AND.EX P0, PT, R15, RZ, PT, P0 ;  /* 0x000000ff0f00720c */ /* 0x000fe20003f04100 */
[----:B------:R-:W2:Y:S01]  /*6daf0*/  LDL.LU R10, [R1+0x2a8] ;  /* 0x0002a800010a7983 */ /* 0x000ea20000300800 */
[----:B------:R-:W-:Y:S01]  /*6db00*/  ISETP.GE.U32.AND P1, PT, R0, R25, PT ;  /* 0x000000190000720c */ /* 0x000fe20003f26070 */
[----:B------:R-:W2:Y:S01]  /*6db10*/  LDL.LU R11, [R1+0x2ac] ;  /* 0x0002ac00010b7983 */ /* 0x000ea20000300800 */
[----:B0-----:R-:W-:-:S02]  /*6db20*/  FSEL R2, R23, -INF , !P5 ;  /* 0xff80000017027808 */ /* 0x001fc40006800000 */
[----:B------:R-:W-:-:S03]  /*6db30*/  ISETP.GE.U32.AND.EX P1, PT, R15, RZ, PT, P1 ;  /* 0x000000ff0f00720c */ /* 0x000fc60003f26110 */
[----:B------:R0:W-:Y:S02]  /*6db40*/  STL [R1+0x418], R2 ;  /* 0x0004180201007387 */ /* 0x0001e40000100800 */
[----:B0-----:R-:W-:-:S05]  /*6db50*/  FSEL R2, R21, -INF , !P0 ;  /* 0xff80000015027808 */ /* 0x001fca0004000000 */
[----:B------:R0:W-:Y:S01]  /*6db60*/  STL [R1+0x41c], R2 ;  /* 0x00041c0201007387 */ /* 0x0001e20000100800 */
[C---:B------:R-:W-:Y:S02]  /*6db70*/  ISETP.GT.U32.AND P0, PT, R0.reuse, R20, PT ;  /* 0x000000140000720c */ /* 0x040fe40003f04070 */
[CC--:B------:R-:W-:Y:S02]  /*6db80*/  ISETP.GT.U32.AND P4, PT, R0.reuse, R22.reuse, PT ;  /* 0x000000160000720c */ /* 0x0c0fe40003f84070 */
[----:B------:R-:W-:Y:S02]  /*6db90*/  ISETP.GE.U32.AND P5, PT, R0, R22, PT ;  /* 0x000000160000720c */ /* 0x000fe40003fa6070 */
[----:B0-----:R-:W-:Y:S01]  /*6dba0*/  FSEL R2, R14, -INF , !P1 ;  /* 0xff8000000e027808 */ /* 0x001fe20004800000 */
[----:B------:R-:W-:-:S04]  /*6dbb0*/  ISETP.GE.U32.AND P1, PT, R0, R20, PT ;  /* 0x000000140000720c */ /* 0x000fc80003f26070 */
[----:B------:R0:W-:Y:S01]  /*6dbc0*/  STL [R1+0x420], R2 ;  /* 0x0004200201007387 */ /* 0x0001e20000100800 */
[----:B------:R-:W4:Y:S02]  /*6dbd0*/  LDL.64 R20, [R1+0x50] ;  /* 0x0000500001147983 */ /* 0x000f240000100a00 */
[----:B------:R-:W2:Y:S01]  /*6dbe0*/  LDL.LU.64 R22, [R1+0x58] ;  /* 0x0000580001167983 */ /* 0x000ea20000300a00 */
[----:B------:R-:W-:Y:S01]  /*6dbf0*/  ISETP.GT.U32.AND.EX P3, PT, R15, RZ, PT, P3 ;  /* 0x000000ff0f00720c */ /* 0x000fe20003f64130 */
[----:B------:R-:W-:Y:S01]  /*6dc00*/  FMUL R13, R13, c[0x0][0x188] ;  /* 0x000062000d0d7a20 */ /* 0x000fe20000400000 */
[----:B------:R-:W-:Y:S02]  /*6dc10*/  ISETP.GE.U32.AND.EX P2, PT, R15, RZ, PT, P2 ;  /* 0x000000ff0f00720c */ /* 0x000fe40003f46120 */
[----:B0-----:R-:W-:Y:S01]  /*6dc20*/  FSEL R2, R24, -INF , !P3 ;  /* 0xff80000018027808 */ /* 0x001fe20005800000 */
[----:B--2---:R-:W-:Y:S01]  /*6dc30*/  STL.64 [R1+0x3ce8], R22 ;  /* 0x003ce81601007387 */ /* 0x004fe20000100a00 */
[----:B----4-:R0:W-:Y:S03]  /*6dc40*/  STL.64 [R1+0x3ce0], R20 ;  /* 0x003ce01401007387 */ /* 0x0101e60000100a00 */
[----:B0-----:R-:W2:Y:S01]  /*6dc50*/  LDL.64 R20, [R1+0x60] ;  /* 0x0000600001147983 */ /* 0x001ea20000100a00 */
[----:B------:R-:W2:Y:S03]  /*6dc60*/  LDL.LU.64 R22, [R1+0x68] ;  /* 0x0000680001167983 */ /* 0x000ea60000300a00 */
[----:B------:R-:W0:Y:S01]  /*6dc70*/  S2R R25, SR_CTAID.X ;  /* 0x0000000000197919 */ /* 0x000e220000002500 */
[----:B------:R1:W-:Y:S03]  /*6dc80*/  STL [R1+0x424], R2 ;  /* 0x0004240201007387 */ /* 0x0003e60000100800 */
[----:B------:R-:W4:Y:S01]  /*6dc90*/  S2R R14, SR_TID.X ;  /* 0x00000000000e7919 */ /* 0x000f220000002100 */
[----:B------:R-:W-:Y:S01]  /*6dca0*/  FMUL R5, R5, c[0x0][0x188] ;  /* 0x0000620005057a20 */ /* 0x000fe20000400000 */
[----:B------:R-:W-:-:S02]  /*6dcb0*/  ISETP.GT.U32.AND.EX P4, PT, R15, RZ, PT, P4 ;  /* 0x000000ff0f00720c */ /* 0x000fc40003f84140 */
[----:B-1----:R-:W-:-:S05]  /*6dcc0*/  FSEL R2, R13, -INF , !P2 ;  /* 0xff8000000d027808 */ /* 0x002fca0005000000 */
[----:B------:R1:W-:Y:S01]  /*6dcd0*/  STL [R1+0x428], R2 ;  /* 0x0004280201007387 */ /* 0x0003e20000100800 */
[----:B------:R2:W-:Y:S01]  /*6dce0*/  STL [R1+0x3cf0], R7 ;  /* 0x003cf00701007387 */ /* 0x0005e20000100800 */
[----:B-1----:R-:W-:Y:S02]  /*6dcf0*/  FSEL R2, R5, -INF , !P4 ;  /* 0xff80000005027808 */ /* 0x002fe40006000000 */
[----:B0-----:R-:W-:Y:S02]  /*6dd00*/  SHF.L.U32 R25, R25, 0x7, RZ ;  /* 0x0000000719197819 */ /* 0x001fe400000006ff */
[----:B----4-:R-:W-:Y:S01]  /*6dd10*/  LOP3.LUT R14, R14, 0x1c, RZ, 0xc0, !PT ;  /* 0x0000001c0e0e7812 */ /* 0x010fe200078ec0ff */
[----:B------:R0:W-:Y:S03]  /*6dd20*/  STL [R1+0x438], R2 ;  /* 0x0004380201007387 */ /* 0x0001e60000100800 */
[----:B------:R-:W-:Y:S01]  /*6dd30*/  LEA.HI R14, R14, R25, RZ, 0x1e ;  /* 0x000000190e0e7211 */ /* 0x000fe200078ff0ff */
[----:B------:R-:W4:Y:S02]  /*6dd40*/  LDL.LU R24, [R1+0x280] ;  /* 0x0002800001187983 */ /* 0x000f240000300800 */
[----:B------:R-:W4:Y:S01]  /*6dd50*/  LDL.LU R25, [R1+0x284] ;  /* 0x0002840001197983 */ /* 0x000f220000300800 */
[----:B---3--:R-:W-:Y:S01]  /*6dd60*/  ISETP.GE.U32.AND P2, PT, R0, R3, PT ;  /* 0x000000030000720c */ /* 0x008fe20003f46070 */
[----:B------:R-:W4:Y:S01]  /*6dd70*/  LDL.LU R26, [R1+0x288] ;  /* 0x00028800011a7983 */ /* 0x000f220000300800 */
[----:B------:R-:W4:Y:S01]  /*6dd80*/  LDL.LU R27, [R1+0x28c] ;  /* 0x00028c00011b7983 */ /* 0x000f220000300800 */
[----:B--2---:R-:W-:Y:S11]  /*6dd90*/  HMMA.16816.F32 R4, R20, R16, R8 ;  /* 0x000000101404723c */ /* 0x004ff60000001808 */
[----:B------:R-:W-:Y:S11]  /*6dda0*/  @!UPT UIADD3 URZ, URZ, URZ, URZ ;  /* 0x0000003f3f3ff290 */ /* 0x000ff6000fffe03f */
[----:B------:R-:W-:Y:S02]  /*6ddb0*/  @!UPT UIADD3 URZ, URZ, URZ, URZ ;  /* 0x0000003f3f3ff290 */ /* 0x000fe4000fffe03f */
[----:B------:R-:W-:Y:S02]  /*6ddc0*/  MOV R3, R7 ;  /* 0x0000000700037202 */ /* 0x000fe40000000f00 */
[----:B------:R-:W2:Y:S04]  /*6ddd0*/  LDL.LU R7, [R1+0x3cf0] ;  /* 0x003cf00001077983 */ /* 0x000ea80000300800 */
[----:B------:R-:W1:Y:S01]  /*6dde0*/  S2R R13, SR_TID.X ;  /* 0x00000000000d7919 */ /* 0x000e620000002100 */
[----:B------:R-:W-:Y:S01]  /*6ddf0*/  MOV R9, R6 ;  /* 0x0000000600097202 */ /* 0x000fe20000000f00 */
[----:B------:R-:W-:Y:S01]  /*6de00*/  FMUL R19, R19, c[0x0][0x188] ;  /* 0x0000620013137a20 */ /* 0x000fe20000400000 */
[----:B------:R-:W-:Y:S02]  /*6de10*/  ISETP.GE.U32.AND.EX P5, PT, R15, RZ, PT, P5 ;  /* 0x000000ff0f00720c */ /* 0x000fe40003fa6150 */
[----:B------:R-:W-:-:S02]  /*6de20*/  MOV R8, R22 ;  /* 0x0000001600087202 */ /* 0x000fc40000000f00 */
[----:B-1----:R-:W-:Y:S02]  /*6de30*/  LOP3.LUT R6, R13, 0x1c, RZ, 0xc0, !PT ;  /* 0x0000001c0d067812 */ /* 0x002fe400078ec0ff */
[----:B------:R-:W1:Y:S01]  /*6de40*/  S2R R13, SR_CTAID.X ;  /* 0x00000000000d7919 */ /* 0x000e620000002500 */
[----:B------:R-:W-:Y:S01]  /*6de50*/  ISETP.GE.U32.AND P4, PT, R0, R28, PT ;  /* 0x0000001c0000720c */ /* 0x000fe20003f86070 */
[----:B------:R-:W-:Y:S01]  /*6de60*/  IMAD.MOV.U32 R28, RZ, RZ, R23 ;  /* 0x000000ffff1c7224 */ /* 0x000fe200078e0017 */
[----:B0-----:R-:W-:Y:S01]  /*6de70*/  FSEL R2, R19, -INF , !P5 ;  /* 0xff80000013027808 */ /* 0x001fe20006800000 */
[----:B------:R-:W3:Y:S01]  /*6de80*/  LDL.LU.64 R22, [R1+0x3ce8] ;  /* 0x003ce80001167983 */ /* 0x000ee20000300a00 */
[----:B------:R-:W-:Y:S01]  /*6de90*/  ISETP.GT.U32.AND.EX P0, PT, R15, RZ, PT, P0 ;  /* 0x000000ff0f00720c */ /* 0x000fe20003f04100 */
[----:B------:R-:W3:Y:S01]  /*6dea0*/  LDL.LU.64 R20, [R1+0x3ce0] ;  /* 0x003ce00001147983 */ /* 0x000ee20000300a00 */
[----:B------:R-:W-:Y:S01]  /*6deb0*/  LEA.HI R6, R6, 0x60, RZ, 0x1e ;  /* 0x0000006006067811 */ /* 0x000fe200078ff0ff */
[----:B------:R-:W-:Y:S01]  /*6dec0*/  STL [R1+0x3c48], R8 ;  /* 0x003c480801007387 */ /* 0x000fe20000100800 */
[----:B------:R-:W3:Y:S02]  /*6ded0*/  LDL.LU R19, [R1+0x3cd8] ;  /* 0x003cd80001137983 */ /* 0x000ee40000300800 */
[----:B------:R2:W-:Y:S01]  /*6dee0*/  STL [R1+0x2a0], R2 ;  /* 0x0002a00201007387 */ /* 0x0005e20000100800 */
[----:B------:R-:W-:Y:S01]  /*6def0*/  MOV R11, R4 ;  /* 0x00000004000b7202 */ /* 0x000fe20000000f00 */
[----:B------:R-:W-:Y:S01]  /*6df00*/  IMAD.MOV.U32 R10, RZ, RZ, R5 ;  /* 0x000000ffff0a7224 */ /* 0x000fe200078e0005 */
[----:B------:R-:W3:Y:S01]  /*6df10*/  LDL.LU R4, [R1+0x290] ;  /* 0x0002900001047983 */ /* 0x000ee20000300800 */
[----:B-1----:R-:W-:-:S04]  /*6df20*/  SHF.L.U32 R13, R13, 0x7, RZ ;  /* 0x000000070d0d7819 */ /* 0x002fc800000006ff */
[----:B------:R-:W-:-:S04]  /*6df30*/  IADD3 R6, R13, R6, RZ ;  /* 0x000000060d067210 */ /* 0x000fc80007ffe0ff */
[----:B------:R-:W-:Y:S02]  /*6df40*/  ISETP.GE.U32.AND P5, PT, R0, R6, PT ;  /* 0x000000060000720c */ /* 0x000fe40003fa6070 */
[----:B--2---:R-:W-:-:S05]  /*6df50*/  FSEL R2, R7, -INF , !P0 ;  /* 0xff80000007027808 */ /* 0x004fca0004000000 */
[----:B------:R0:W-:Y:S01]  /*6df60*/  STL [R1+0x2a4], R2 ;  /* 0x0002a40201007387 */ /* 0x0001e20000100800 */
[----:B------:R-:W2:Y:S02]  /*6df70*/  LDL.LU R5, [R1+0x294] ;  /* 0x0002940001057983 */ /* 0x000ea40000300800 */
[----:B------:R-:W2:Y:S02]  /*6df80*/  LDL.LU R6, [R1+0x298] ;  /* 0x0002980001067983 */ /* 0x000ea40000300800 */
[----:B------:R-:W2:Y:S01]  /*6df90*/  LDL.LU R7, [R1+0x29c] ;  /* 0x00029c0001077983 */ /* 0x000ea20000300800 */
[----:B------:R-:W-:-:S04]  /*6dfa0*/  IADD3 R14, R14, 0x78, RZ ;  /* 0x000000780e0e7810 */ /* 0x000fc80007ffe0ff */
[----:B------:R-:W-:Y:S02]  /*6dfb0*/  ISETP.GE.U32.AND P3, PT, R0, R14, PT ;  /* 0x0000000e0000720c */ /* 0x000fe40003f66070 */
[----:B------:R-:W1:Y:S04]  /*6dfc0*/  S2R R14, SR_TID.X ;  /* 0x00000000000e7919 */ /* 0x000e680000002100 */
[----:B------:R-:W3:Y:S01]  /*6dfd0*/  S2R R13, SR_CTAID.X ;  /* 0x00000000000d7919 */ /* 0x000ee20000002500 */
[----:B0-----:R-:W-:Y:S01]  /*6dfe0*/  FMUL R2, R12, c[0x0][0x188] ;  /* 0x000062000c027a20 */ /* 0x001fe20000400000 */
[----:B-1----:R-:W-:Y:S02]  /*6dff0*/  LOP3.LUT R14, R14, 0x1c, RZ, 0xc0, !PT ;  /* 0x0000001c0e0e7812 */ /* 0x002fe400078ec0ff */
[----:B---3--:R-:W-:-:S02]  /*6e000*/  SHF.L.U32 R13, R13, 0x7, RZ ;  /* 0x000000070d0d7819 */ /* 0x008fc400000006ff */
[----:B------:R-:W-:-:S05]  /*6e010*/  LEA.HI R14, R14, 0x58, RZ, 0x1e ;  /* 0x000000580e0e7811 */ /* 0x000fca00078ff0ff */
[----:B------:R-:W-:Y:S01]  /*6e020*/  IMAD.IADD R13, R13, 0x1, R14 ;  /* 0x000000010d0d7824 */ /* 0x000fe200078e020e */
[----:B------:R-:W-:Y:S02]  /*6e030*/  MOV R12, R23 ;  /* 0x00000017000c7202 */ /* 0x000fe40000000f00 */
[----:B------:R-:W-:Y:S02]  /*6e040*/  MOV R14, R21 ;  /* 0x00000015000e7202 */ /* 0x000fe40000000f00 */
[----:B------:R-:W-:Y:S01]  /*6e050*/  ISETP.GE.U32.AND P0, PT, R0, R13, PT ;  /* 0x0000000d0000720c */ /* 0x000fe20003f06070 */
[----:B------:R-:W-:Y:S01]  /*6e060*/  MOV R13, R22 ;  /* 0x00000016000d7202 */ /* 0x000fe20000000f00 */
[----:B--2---:R-:W-:Y:S01]  /*6e070*/  HMMA.16816.F32 R4, R20, R16, R4 ;  /* 0x000000101404723c */ /* 0x004fe20000001804 */
[----:B------:R-:W4:Y:S01]  /*6e080*/  LDL.LU.64 R22, [R1+0x3cd0] ;  /* 0x003cd00001167983 */ /* 0x000f220000300a00 */
[----:B------:R-:W4:Y:S03]  /*6e090*/  LDL.LU.64 R20, [R1+0x3cc8] ;  /* 0x003cc80001147983 */ /* 0x000f260000300a00 */
[----:B------:R-:W0:Y:S11]  /*6e0a0*/  S2R R8, SR_TID.X ;  /* 0x0000000000087919 */ /* 0x000e360000002100 */
[----:B------:R-:W-:Y:S07]  /*6e0b0*/  @!UPT UIADD3 URZ, URZ, URZ, URZ ;  /* 0x0000003f3f3ff290 */ /* 0x000fee000fffe03f */
[----:B------:R1:W-:Y:S04]  /*6e0c0*/  STL.64 [R1+0x3c80], R6 ;  /* 0x003c800601007387 */ /* 0x0003e80000100a00 */
[----:B-1----:R-:W1:Y:S01]  /*6e0d0*/  S2R R7, SR_CTAID.X ;  /* 0x0000000000077919 */ /* 0x002e620000002500 */
[----:B------:R-:W-:Y:S01]  /*6e0e0*/  FMUL R18, R18, c[0x0][0x188] ;  /* 0x0000620012127a20 */ /* 0x000fe20000400000 */
[----:B------:R-:W-:Y:S02]  /*6e0f0*/  ISETP.GE.U32.AND.EX P1, PT, R15, RZ, PT, P1 ;  /* 0x000000ff0f00720c */ /* 0x000fe40003f26110 */
[----:B0-----:R-:W-:Y:S01]  /*6e100*/  LOP3.LUT R6, R8, 0x1c, RZ, 0xc0, !PT ;  /* 0x0000001c08067812 */ /* 0x001fe200078ec0ff */
[----:B------:R0:W-:Y:S01]  /*6e110*/  STL.64 [R1+0x3c78], R4 ;  /* 0x003c780401007387 */ /* 0x0001e20000100a00 */
[----:B------:R-:W-:Y:S02]  /*6e120*/  STL [R1+0x3bf0], R12 ;  /* 0x003bf00c01007387 */ /* 0x000fe40000100800 */
[C---:B------:R-:W-:Y:S01]  /*6e130*/  LEA.HI R8, R6.reuse, 0x50, RZ, 0x1e ;  /* 0x0000005006087811 */ /* 0x040fe200078ff0ff */
[----:B------:R-:W-:Y:S01]  /*6e140*/  LEA.HI R6, R6, 0x48, RZ, 0x1e ;  /* 0x0000004806067811 */ /* 0x000fe200078ff0ff */
[----:B------:R2:W-:Y:S01]  /*6e150*/  STL [R1+0x3bec], R13 ;  /* 0x003bec0d01007387 */ /* 0x0005e20000100800 */
[----:B------:R3:W-:Y:S01]  /*6e160*/  STL [R1+0x3be8], R14 ;  /* 0x003be80e01007387 */ /* 0x0007e20000100800 */
[----:B0-----:R-:W-:-:S02]  /*6e170*/  FSEL R4, R18, -INF , !P1 ;  /* 0xff80000012047808 */ /* 0x001fc40004800000 */
[----:B------:R-:W4:Y:S03]  /*6e180*/  LDL.LU R18, [R1+0x3cc4] ;  /* 0x003cc40001127983 */ /* 0x000f260000300800 */
[----:B------:R4:W-:Y:S02]  /*6e190*/  STL [R1+0x290], R4 ;  /* 0x0002900401007387 */ /* 0x0009e40000100800 */
[----:B-1----:R-:W-:-:S05]  /*6e1a0*/  IMAD.SHL.U32 R7, R7, 0x80, RZ ;  /* 0x0000008007077824 */ /* 0x002fca00078e00ff */
[C---:B------:R-:W-:Y:S02]  /*6e1b0*/  IADD3 R8, R7.reuse, R8, RZ ;  /* 0x0000000807087210 */ /* 0x040fe40007ffe0ff */
[----:B--2---:R-:W-:Y:S01]  /*6e1c0*/  IADD3 R13, R7, R6, RZ ;  /* 0x00000006070d7210 */ /* 0x004fe20007ffe0ff */
[----:B---3--:R-:W0:Y:S01]  /*6e1d0*/  S2R R14, SR_CTAID.X ;  /* 0x00000000000e7919 */ /* 0x008e220000002500 */
[----:B------:R-:W-:-:S04]  /*6e1e0*/  ISETP.GE.U32.AND.EX P3, PT, R15, RZ, PT, P3 ;  /* 0x000000ff0f00720c */ /* 0x000fc80003f66130 */
[----:B------:R-:W-:Y:S02]  /*6e1f0*/  FSEL R2, R2, -INF , !P3 ;  /* 0xff80000002027808 */ /* 0x000fe40005800000 */
[----:B------:R-:W-:Y:S01]  /*6e200*/  ISETP.GE.U32.AND P1, PT, R0, R8, PT ;  /* 0x000000080000720c */ /* 0x000fe20003f26070 */
[----:B------:R-:W-:Y:S02]  /*6e210*/  FMUL R8, R29, c[0x0][0x188] ;  /* 0x000062001d087a20 */ /* 0x000fe40000400000 */
[----:B------:R-:W-:Y:S01]  /*6e220*/  STL [R1+0x47c], R2 ;  /* 0x00047c0201007387 */ /* 0x000fe20000100800 */
[----:B------:R-:W2:Y:S01]  /*6e230*/  LDL.LU R29, [R1+0x3cc0] ;  /* 0x003cc000011d7983 */ /* 0x000ea20000300800 */
[----:B0-----:R-:W-:Y:S01]  /*6e240*/  SHF.L.U32 R14, R14, 0x7, RZ ;  /* 0x000000070e0e7819 */ /* 0x001fe200000006ff */
[----:B----4-:R-:W-:Y:S11]  /*6e250*/  HMMA.16816.F32 R4, R20, R16, R24 ;  /* 0x000000101404723c */ /* 0x010ff60000001818 */
[----:B------:R-:W-:Y:S11]  /*6e260*/  @!UPT UIADD3 URZ, URZ, URZ, URZ ;  /* 0x0000003f3f3ff290 */ /* 0x000ff6000fffe03f */
[----:B------:R-:W-:Y:S02]  /*6e270*/  @!UPT UIADD3 URZ, URZ, URZ, URZ ;  /* 0x0000003f3f3ff290 */ /* 0x000fe4000fffe03f */
[----:B------:R-:W-:Y:S02]  /*6e280*/  MOV R27, R7 ;  /* 0x00000007001b7202 */ /* 0x000fe40000000f00 */
[----:B------:R-:W0:Y:S01]  /*6e290*/  S2R R7, SR_TID.X ;  /* 0x0000000000077919 */ /* 0x000e220000002100 */
[----:B------:R-:W-:Y:S02]  /*6e2a0*/  MOV R26, R6 ;  /* 0x00000006001a7202 */ /* 0x000fe40000000f00 */
[----:B------:R-:W-:Y:S01]  /*6e2b0*/  MOV R24, R4 ;  /* 0x0000000400187202 */ /* 0x000fe20000000f00 */
[----:B------:R-:W-:Y:S02]  /*6e2c0*/  IMAD.MOV.U32 R25, RZ, RZ, R5 ;  /* 0x000000ffff197224 */ /* 0x000fe400078e0005 */
[----:B------:R-:W-:Y:S03]  /*6e2d0*/  STL.64 [R1+0x3c68], R26 ;  /* 0x003c681a01007387 */ /* 0x000fe60000100a00 */
[----:B------:R-:W-:Y:S02]  /*6e2e0*/  STL.64 [R1+0x3c60], R24 ;  /* 0x003c601801007387 */ /* 0x000fe40000100a00 */
[----:B------:R-:W-:Y:S02]  /*6e2f0*/  STL [R1+0x3ba4], R20 ;  /* 0x003ba41401007387 */ /* 0x000fe40000100800 */
[----:B------:R-:W-:Y:S01]  /*6e300*/  STL [R1+0x3ba0], R21 ;  /* 0x003ba01501007387 */ /* 0x000fe20000100800 */
[----:B------:R-:W-:Y:S01]  /*6e310*/  STL [R1+0x3b9c], R22 ;  /* 0x003b9c1601007387 */ /* 0x000fe20000100800 */
[----:B------:R-:W-:Y:S02]  /*6e320*/  STL [R1+0x3b98], R23 ;  /* 0x003b981701007387 */ /* 0x000fe40000100800 */
[----:B------:R1:W-:Y:S02]  /*6e330*/  STL [R1+0x3aec], R16 ;  /* 0x003aec1001007387 */ /* 0x0003e40000100800 */
[----:B------:R-:W3:Y:S01]  /*6e340*/  LDL.64 R4, [R1+0x20] ;  /* 0x0000200001047983 */ /* 0x000ee20000100a00 */
[----:B0-----:R-:W-:-:S04]  /*6e350*/  LOP3.LUT R7, R7, 0x1c, RZ, 0xc0, !PT ;  /* 0x0000001c07077812 */ /* 0x001fc800078ec0ff */
[----:B------:R-:W-:-:S05]  /*6e360*/  LEA.HI R7, R7, 0x40, RZ, 0x1e ;  /* 0x0000004007077811 */ /* 0x000fca00078ff0ff */
[----:B-1----:R-:W-:Y:S02]  /*6e370*/  IMAD.IADD R16, R14, 0x1, R7 ;  /* 0x000000010e107824 */ /* 0x002fe400078e0207 */
[----:B------:R-:W4:Y:S01]  /*6e380*/  LDL.64 R6, [R1+0x28] ;  /* 0x0000280001067983 */ /* 0x000f220000100a00 */
[C---:B------:R-:W-:Y:S01]  /*6e390*/  ISETP.GE.U32.AND.EX P2, PT, R15.reuse, RZ, PT, P2 ;  /* 0x000000ff0f00720c */ /* 0x040fe20003f46120 */
[----:B------:R-:W-:Y:S01]  /*6e3a0*/  FMUL R2, R18, c[0x0][0x188] ;  /* 0x0000620012027a20 */ /* 0x000fe20000400000 */
[----:B------:R-:W-:Y:S02]  /*6e3b0*/  ISETP.GE.U32.AND.EX P4, PT, R15, RZ, PT, P4 ;  /* 0x000000ff0f00720c */ /* 0x000fe40003f86140 */
[----:B------:R-:W-:Y:S02]  /*6e3c0*/  FSEL R8, R8, -INF , !P2 ;  /* 0xff80000008087808 */ /* 0x000fe40005000000 */
[----:B------:R-:W-:Y:S01]  /*6e3d0*/  FSEL R2, R2, -INF , !P4 ;  /* 0xff80000002027808 */ /* 0x000fe20006000000 */
[----:B----4-:R-:W-:Y:S01]  /*6e3e0*/  STL.64 [R1+0x3ca0], R6 ;  /* 0x003ca00601007387 */ /* 0x010fe20000100a00 */
[----:B---3--:R0:W-:Y:S03]  /*6e3f0*/  STL.64 [R1+0x3c98], R4 ;  /* 0x003c980401007387 */ /* 0x0081e60000100a00 */
[----:B0-----:R-:W3:Y:S01]  /*6e400*/  LDL.LU R4, [R1+0x240] ;  /* 0x0002400001047983 */ /* 0x001ee20000300800 */
[----:B------:R-:W3:Y:S02]  /*6e410*/  LDL.LU R5, [R1+0x244] ;  /* 0x0002440001057983 */ /* 0x000ee40000300800 */
[----:B------:R-:W3:Y:S02]  /*6e420*/  LDL.LU R6, [R1+0x248] ;  /* 0x0002480001067983 */ /* 0x000ee40000300800 */
[----:B------:R-:W3:Y:S01]  /*6e430*/  LDL.LU R7, [R1+0x24c] ;  /* 0x00024c0001077983 */ /* 0x000ee20000300800 */
[----:B------:R0:W-:Y:S01]  /*6e440*/  STL [R1+0x3ae8], R17 ;  /* 0x003ae81101007387 */ /* 0x0001e20000100800 */
[----:B------:R-:W3:Y:S02]  /*6e450*/  LDL.LU R18, [R1+0x3cbc] ;  /* 0x003cbc0001127983 */ /* 0x000ee40000300800 */
[----:B------:R-:W4:Y:S02]  /*6e460*/  LDL.LU R21, [R1+0x1b0] ;  /* 0x0001b00001157983 */ /* 0x000f240000300800 */
[----:B------:R-:W2:Y:S01]  /*6e470*/  LDL.LU R12, [R1+0x19c] ;  /* 0x00019c00010c7983 */ /* 0x000ea20000300800 */
[----:B------:R1:W-:Y:S01]  /*6e480*/  STL [R1+0x478], R8 ;  /* 0x0004780801007387 */ /* 0x0003e20000100800 */
[----:B0-----:R-:W-:-:S03]  /*6e490*/  FMUL R17, R19, c[0x0][0x188] ;  /* 0x0000620013117a20 */ /* 0x001fc60000400000 */
[----:B------:R-:W3:Y:S01]  /*6e4a0*/  LDL.LU R19, [R1+0x3cb8] ;  /* 0x003cb80001137983 */ /* 0x000ee20000300800 */
[----:B-1----:R-:W2:Y:S02]  /*6e4b0*/  LDL.LU R8, [R1+0x1b4] ;  /* 0x0001b40001087983 */ /* 0x002ea40000300800 */
[----:B------:R-:W2:Y:S01]  /*6e4c0*/  LDL.LU R23, [R1+0x1b8] ;  /* 0x0001b80001177983 */ /* 0x000ea20000300800 */
[----:B------:R-:W-:Y:S04]  /*6e4d0*/  STL [R1+0x2ac], R2 ;  /* 0x0002ac0201007387 */ /* 0x000fe80000100800 */
[----:B------:R-:W4:Y:S01]  /*6e4e0*/  LDL.LU R20, [R1+0x1bc] ;  /* 0x0001bc0001147983 */ /* 0x000f220000300800 */
[----:B------:R-:W-:-:S03]  /*6e4f0*/  MOV R22, R9 ;  /* 0x0000000900167202 */ /* 0x000fc60000000f00 */
[----:B--2---:R0:W-:Y:S01]  /*6e500*/  STL [R1+0x3c90], R23 ;  /* 0x003c901701007387 */ /* 0x0041e20000100800 */
[----:B----4-:R1:W-:Y:S02]  /*6e510*/  STL.64 [R1+0x3c88], R20 ;  /* 0x003c881401007387 */ /* 0x0103e40000100a00 */
[----:B0-----:R-:W-:Y:S01]  /*6e520*/  IMAD.MOV.U32 R23, RZ, RZ, R3 ;  /* 0x000000ffff177224 */ /* 0x001fe200078e0003 */
[----:B-1----:R-:W-:Y:S02]  /*6e530*/  MOV R20, R11 ;  /* 0x0000000b00147202 */ /* 0x002fe40000000f00 */
[----:B------:R-:W-:Y:S02]  /*6e540*/  MOV R21, R10 ;  /* 0x0000000a00157202 */ /* 0x000fe40000000f00 */
[----:B------:R-:W-:Y:S04]  /*6e550*/  STL.64 [R1+0x3cb0], R22 ;  /* 0x003cb01601007387 */ /* 0x000fe80000100a00 */
[----:B------:R0:W-:Y:S04]  /*6e560*/  STL.64 [R1+0x3ca8], R20 ;  /* 0x003ca81401007387 */ /* 0x0001e80000100a00 */
[----:B0-----:R-:W3:Y:S01]  /*6e570*/  LDL.64 R20, [R1+0x40] ;  /* 0x0000400001147983 */ /* 0x001ee20000100a00 */
[----:B------:R-:W3:Y:S02]  /*6e580*/  LDL.LU.64 R22, [R1+0x48] ;  /* 0x0000480001167983 */ /* 0x000ee40000300a00 */
[----:B------:R-:W2:Y:S02]  /*6e590*/  LDL.64 R24, [R1] ;  /* 0x0000000001187983 */ /* 0x000ea40000100a00 */
[----:B------:R-:W2:Y:S01]  /*6e5a0*/  LDL.LU.64 R26, [R1+0x8] ;  /* 0x00000800011a7983 */ /* 0x000ea20000300a00 */
[----:B------:R-:W-:-:S02]  /*6e5b0*/  ISETP.GE.U32.AND P3, PT, R0, R13, PT ;  /* 0x0000000d0000720c */ /* 0x000fc40003f66070 */
[C---:B------:R-:W-:Y:S01]  /*6e5c0*/  ISETP.GT.U32.AND P4, PT, R0.reuse, R13, PT ;  /* 0x0000000d0000720c */ /* 0x040fe20003f84070 */
[----:B---3--:R-:W-:Y:S01]  /*6e5d0*/  HMMA.16816.F32 R4, R20, R18, R4 ;  /* 0x000000121404723c */ /* 0x008fe20000001804 */
[----:B------:R-:W-:Y:S01]  /*6e5e0*/  MOV R10, R22 ;  /* 0x00000016000a7202 */ /* 0x000fe20000000f00 */
[----:B------:R-:W-:Y:S02]  /*6e5f0*/  IMAD.MOV.U32 R11, RZ, RZ, R23 ;  /* 0x000000ffff0b7224 */ /* 0x000fe400078e0017 */
[----:B------:R-:W3:Y:S01]  /*6e600*/  LDL.LU.64 R22, [R1+0x3cb0] ;  /* 0x003cb00001167983 */ /* 0x000ee20000300a00 */
[----:B------:R-:W3:Y:S11]  /*6e610*/  LDL.LU.64 R20, [R1+0x3ca8] ;  /* 0x003ca80001147983 */ /* 0x000ef60000300a00 */
[----:B------:R-:W-:Y:S07]  /*6e620*/  @!UPT UIADD3 URZ, URZ, URZ, URZ ;  /* 0x0000003f3f3ff290 */ /* 0x000fee000fffe03f */
[----:B------:R0:W-:Y:S01]  /*6e630*/  STL [R1+0x170], R4 ;  /* 0x0001700401007387 */ /* 0x0001e20000100800 */
[----:B------:R-:W-:Y:S02]  /*6e640*/  MOV R9, R7 ;  /* 0x0000000700097202 */ /* 0x000fe40000000f00 */
[----:B------:R-:W-:Y:S02]  /*6e650*/  MOV R3, R6 ;  /* 0x0000000600037202 */ /* 0x000fe40000000f00 */
[----:B------:R-:W-:Y:S01]  /*6e660*/  MOV R13, R5 ;  /* 0x00000005000d7202 */ /* 0x000fe20000000f00 */
[----:B------:R-:W3:Y:S04]  /*6e670*/  LDL.LU.64 R6, [R1+0x3ca0] ;  /* 0x003ca00001067983 */ /* 0x000ee80000300a00 */
[----:B0-----:R-:W3:Y:S01]  /*6e680*/  LDL.LU.64 R4, [R1+0x3c98] ;  /* 0x003c980001047983 */ /* 0x001ee20000300a00 */
[----:B------:R-:W-:Y:S01]  /*6e690*/  ISETP.GE.U32.AND.EX P5, PT, R15, RZ, PT, P5 ;  /* 0x000000ff0f00720c */ /* 0x000fe20003fa6150 */
[----:B------:R-:W-:Y:S03]  /*6e6a0*/  STL [R1+0x3c28], R3 ;  /* 0x003c280301007387 */ /* 0x000fe60000100800 */
[----:B------:R-:W-:Y:S01]  /*6e6b0*/  FSEL R2, R17, -INF , !P5 ;  /* 0xff80000011027808 */ /* 0x000fe20006800000 */
[----:B------:R-:W-:Y:S04]  /*6e6c0*/  STL [R1+0x3bf4], R16 ;  /* 0x003bf41001007387 */ /* 0x000fe80000100800 */
[----:B------:R0:W-:Y:S01]  /*6e6d0*/  STL [R1+0x2a8], R2 ;  /* 0x0002a80201007387 */ /* 0x0001e20000100800 */
[----:B------:R-:W-:-:S02]  /*6e6e0*/  ISETP.GE.U32.AND P2, PT, R0, R16, PT ;  /* 0x000000100000720c */ /* 0x000fc40003f46070 */
[----:B------:R-:W-:Y:S02]  /*6e6f0*/  ISETP.GT.U32.AND P5, PT, R0, R16, PT ;  /* 0x000000100000720c */ /* 0x000fe40003fa4070 */
[C---:B------:R-:W-:Y:S02]  /*6e700*/  ISETP.GE.U32.AND.EX P0, PT, R15.reuse, RZ, PT, P0 ;  /* 0x000000ff0f00720c */ /* 0x040fe40003f06100 */
[C---:B------:R-:W-:Y:S02]  /*6e710*/  ISETP.GE.U32.AND.EX P1, PT, R15.reuse, RZ, PT, P1 ;  /* 0x000000ff0f00720c */ /* 0x040fe40003f26110 */
[C---:B------:R-:W-:Y:S02]  /*6e720*/  ISETP.GE.U32.AND.EX P3, PT, R15.reuse, RZ, PT, P3 ;  /* 0x000000ff0f00720c */ /* 0x040fe40003f66130 */
[C---:B------:R-:W-:Y:S02]  /*6e730*/  ISETP.GE.U32.AND.EX P2, PT, R15.reuse, RZ, PT, P2 ;  /* 0x000000ff0f00720c */ /* 0x040fe40003f46120 */
[----:B------:R-:W-:-:S02]  /*6e740*/  ISETP.GT.U32.AND.EX P4, PT, R15, RZ, PT, P4 ;  /* 0x000000ff0f00720c */ /* 0x000fc40003f84140 */
[----:B------:R-:W-:Y:S01]  /*6e750*/  ISETP.GT.U32.AND.EX P5, PT, R15, RZ, PT, P5 ;  /* 0x000000ff0f00720c */ /* 0x000fe20003fa4150 */
[----:B0-----:R-:W-:Y:S01]  /*6e760*/  FMUL R2, R29, c[0x0][0x188] ;  /* 0x000062001d027a20 */ /* 0x001fe20000400000 */
[----:B---3--:R-:W-:Y:S01]  /*6e770*/  HMMA.16816.F32 R20, R4, R18, R20 ;  /* 0x000000120414723c */ /* 0x008fe20000001814 */
[----:B------:R-:W-:Y:S11]  /*6e780*/  MOV R15, R7 ;  /* 0x00000007000f7202 */ /* 0x000ff60000000f00 */
[----:B------:R-:W-:Y:S11]  /*6e790*/  @!UPT UIADD3 URZ, URZ, URZ, URZ ;  /* 0x0000003f3f3ff290 */ /* 0x000ff6000fffe03f */
[----:B------:R-:W-:Y:S01]  /*6e7a0*/  STL [R1+0x120], R20 ;  /* 0x0001201401007387 */ /* 0x000fe20000100800 */
[----:B------:R0:W-:Y:S01]  /*6e7b0*/  STL.64 [R1+0x128], R22 ;  /* 0x0001281601007387 */ /* 0x0001e20000100a00 */
[----:B------:R-:W-:Y:S02]  /*6e7c0*/  MOV R3, R21 ;  /* 0x0000001500037202 */ /* 0x000fe40000000f00 */
[----:B0-----:R-:W3:Y:S01]  /*6e7d0*/  LDL.LU R23, [R1+0x3c90] ;  /* 0x003c900001177983 */ /* 0x001ee20000300800 */
[----:B------:R-:W4:Y:S02]  /*6e7e0*/  LDL.LU.64 R20, [R1+0x3c88] ;  /* 0x003c880001147983 */ /* 0x000f240000300a00 */
[----:B------:R-:W2:Y:S02]  /*6e7f0*/  LDL.LU.64 R6, [R1+0x3c80] ;  /* 0x003c800001067983 */ /* 0x000ea40000300a00 */
[----:B------:R-:W2:Y:S01]  /*6e800*/  LDL.LU.64 R4, [R1+0x3c78] ;  /* 0x003c780001047983 */ /* 0x000ea20000300a00 */
[----:B------:R0:W-:Y:S01]  /*6e810*/  STL [R1+0x3c0c], R15 ;  /* 0x003c0c0f01007387 */ /* 0x0001e20000100800 */
[----:B------:R-:W3:Y:S02]  /*6e820*/  LDL.LU R29, [R1+0x3c70] ;  /* 0x003c7000011d7983 */ /* 0x000ee40000300800 */
[----:B------:R-:W-:Y:S01]  /*6e830*/  FMUL R16, R12, c[0x0][0x188] ;  /* 0x000062000c107a20 */ /* 0x000fe20000400000 */
[----:B------:R-:W1:Y:S04]  /*6e840*/  S2R R22, SR_CTAID.X ;  /* 0x0000000000167919 */ /* 0x000e680000002500 */
[----:B------:R-:W1:Y:S01]  /*6e850*/  S2R R12, SR_CTAID.X ;  /* 0x00000000000c7919 */ /* 0x000e620000002500 */
[----:B------:R-:W-:-:S02]  /*6e860*/  FSEL R2, R2, -INF , !P1 ;  /* 0xff80000002027808 */ /* 0x000fc40004800000 */
[----:B0-----:R-:W-:-:S05]  /*6e870*/  FSEL R15, R16, -INF , !P0 ;  /* 0xff800000100f7808 */ /* 0x001fca0004000000 */
[----:B------:R0:W-:Y:S01]  /*6e880*/  STL [R1+0x29c], R15 ;  /* 0x00029c0f01007387 */ /* 0x0001e20000100800 */
[----:B------:R0:W-:Y:S01]  /*6e890*/  STL [R1+0x298], R2 ;  /* 0x0002980201007387 */ /* 0x0001e20000100800 */
[----:B-1----:R-:W-:Y:S01]  /*6e8a0*/  SHF.L.U32 R22, R22, 0x7, RZ ;  /* 0x0000000716167819 */ /* 0x002fe200000006ff */
[----:B------:R-:W-:Y:S02]  /*6e8b0*/  IMAD.SHL.U32 R12, R12, 0x80, RZ ;  /* 0x000000800c0c7824 */ /* 0x000fe400078e00ff */
[----:B----4-:R-:W-:Y:S02]  /*6e8c0*/  FMUL R17, R21, c[0x0][0x188] ;  /* 0x0000620015117a20 */ /* 0x010fe40000400000 */
[----:B------:R-:W1:Y:S01]  /*6e8d0*/  S2R R21, SR_TID.X ;  /* 0x0000000000157919 */ /* 0x000e620000002100 */
[----:B--2---:R-:W-:Y:S01]  /*6e8e0*/  HMMA.16816.F32 R4, R24, R18, R4 ;  /* 0x000000121804723c */ /* 0x004fe20000001804 */
[----:B------:R-:W-:-:S05]  /*6e8f0*/  FMUL R0, R20, c[0x0][0x188] ;  /* 0x0000620014007a20 */ /* 0x000fca0000400000 */
[----:B------:R-:W-:-:S05]  /*6e900*/  FSEL R0, R0, -INF , !P3 ;  /* 0xff80000000007808 */ /* 0x000fca0005800000 */
[----:B------:R-:W-:Y:S01]  /*6e910*/  STL [R1+0x294], R0 ;  /* 0x0002940001007387 */ /* 0x000fe20000100800 */
[----:B-1----:R-:W-:-:S04]  /*6e920*/  LOP3.LUT R21, R21, 0x1c, RZ, 0xc0, !PT ;  /* 0x0000001c15157812 */ /* 0x002fc800078ec0ff */
[C---:B------:R-:W-:Y:S02]  /*6e930*/  LEA.HI R20, R21.reuse, 0x8, RZ, 0x1e ;  /* 0x0000000815147811 */ /* 0x040fe400078ff0ff */
[C---:B------:R-:W-:Y:S01]  /*6e940*/  LEA.HI R22, R21.reuse, R22, RZ, 0x1e ;  /* 0x0000001615167211 */ /* 0x040fe200078ff0ff */
[----:B------:R-:W-:Y:S01]  /*6e950*/  LEA.HI R21, R21, 0x10, RZ, 0x1e ;  /* 0x0000001015157811 */ /* 0x000fe200078ff0ff */
[----:B------:R-:W-:-:S03]  /*6e960*/  IADD3 R20, R12, R20, RZ ;  /* 0x000000140c147210 */ /* 0x000fc60007ffe0ff */
[----:B------:R1:W-:Y:S01]  /*6e970*/  STL [R1+0x114], R5 ;  /* 0x0001140501007387 */ /* 0x0003e20000100800 */
[----:B------:R-:W-:Y:S01]  /*6e980*/  IADD3 R12, R12, R21, RZ ;  /* 0x000000150c0c7210 */ /* 0x000fe20007ffe0ff */
[----:B------:R-:W-:Y:S01]  /*6e990*/  IMAD.MOV.U32 R21, RZ, RZ, R27 ;  /* 0x000000ffff157224 */ /* 0x000fe200078e001b */
[C---:B---3--:R-:W-:Y:S01]  /*6e9a0*/  ISETP.GT.U32.AND P1, PT, R29.reuse, R20, PT ;  /* 0x000000141d00720c */ /* 0x048fe20003f24070 */
[----:B------:R-:W-:Y:S02]  /*6e9b0*/  MOV R20, R26 ;  /* 0x0000001a00147202 */ /* 0x000fe40000000f00 */
[----:B------:R-:W2:Y:S01]  /*6e9c0*/  LDL.LU.64 R26, [R1+0x3c68] ;  /* 0x003c6800011a7983 */ /* 0x000ea20000300a00 */
[----:B------:R-:W3:Y:S01]  /*6e9d0*/  LDL.LU.64 R24, [R1+0x3c60] ;  /* 0x003c600001187983 */ /* 0x000ee20000300a00 */
[----:B------:R-:W-:Y:S02]  /*6e9e0*/  ISETP.GT.U32.AND P0, PT, R29, R22, PT ;  /* 0x000000161d00720c */ /* 0x000fe40003f04070 */
[----:B------:R-:W4:Y:S01]  /*6e9f0*/  S2R R22, SR_TID.X ;  /* 0x0000000000167919 */ /* 0x000f220000002100 */
[----:B------:R-:W-:-:S02]  /*6ea00*/  MOV R16, R4 ;  /* 0x0000000400107202 */ /* 0x000fc40000000f00 */
[----:B------:R-:W-:Y:S01]  /*6ea10*/  ISETP.GT.U32.AND P3, PT, R29, R12, PT ;  /* 0x0000000c1d00720c */ /* 0x000fe20003f64070 */
[----:B------:R-:W-:Y:S02]  /*6ea20*/  MOV R12, R6 ;  /* 0x00000006000c7202 */ /* 0x000fe40000000f00 */
[----:B0-----:R-:W-:Y:S02]  /*6ea30*/  IMAD.MOV.U32 R15, RZ, RZ, R7 ;  /* 0x000000ffff0f7224 */ /* 0x001fe400078e0007 */
[----:B------:R-:W-:Y:S01]  /*6ea40*/  FMUL R8, R8, c[0x0][0x188] ;  /* 0x0000620008087a20 */ /* 0x000fe20000400000 */
[----:B----4-:R-:W-:-:S04]  /*6ea50*/  LOP3.LUT R2, R22, 0x1c, RZ, 0xc0, !PT ;  /* 0x0000001c16027812 */ /* 0x010fc800078ec0ff */
[C---:B------:R-:W-:Y:S01]  /*6ea60*/  LEA.HI R22, R2.reuse, 0x18, RZ, 0x1e ;  /* 0x0000001802167811 */ /* 0x040fe200078ff0ff */
[----:B------:R-:W-:-:S03]  /*6ea70*/  LEA.HI R2, R2, 0x20, RZ, 0x1e ;  /* 0x0000002002027811 */ /* 0x000fc600078ff0ff */
[C---:B------:R-:W-:Y:S01]  /*6ea80*/  IADD3 R22, R14.reuse, R22, RZ ;  /* 0x000000160e167210 */ /* 0x040fe20007ffe0ff */
[----:B------:R-:W-:Y:S01]  /*6ea90*/  IADD3 R14, R14, R2, RZ ;  /* 0x000000020e0e7210 */ /* 0x000fe20007ffe0ff */
[----:B------:R-:W-:Y:S02]  /*6eaa0*/  FSEL R2, R8, -INF , !P2 ;  /* 0xff80000008027808 */ /* 0x000fe40005000000 */
[----:B---3--:R-:W-:Y:S02]  /*6eab0*/  MOV R4, R24 ;  /* 0x0000001800047202 */ /* 0x008fe40000000f00 */
[----:B-1----:R-:W-:Y:S01]  /*6eac0*/  MOV R5, R25 ;  /* 0x0000001900057202 */ /* 0x002fe20000000f00 */
[----:B------:R-:W3:Y:S01]  /*6ead0*/  LDL.LU R24, [R1+0x3c58] ;  /* 0x003c580001187983 */ /* 0x000ee20000300800 */
[----:B------:R-:W3:Y:S01]  /*6eae0*/  LDL.LU R25, [R1+0x3c54] ;  /* 0x003c540001197983 */ /* 0x000ee20000300800 */
[----:B--2---:R-:W-:Y:S01]  /*6eaf0*/  MOV R6, R26 ;  /* 0x0000001a00067202 */ /* 0x004fe20000000f00 */
[----:B------:R-:W-:Y:S01]  /*6eb00*/  IMAD.MOV.U32 R7, RZ, RZ, R27 ;  /* 0x000000ffff077224 */ /* 0x000fe200078e001b */
[----:B------:R-:W3:Y:S01]  /*6eb10*/  LDL.LU R26, [R1+0x3c50] ;  /* 0x003c5000011a7983 */ /* 0x000ee20000300800 */
[----:B------:R-:W3:Y:S02]  /*6eb20*/  LDL.LU R27, [R1+0x3c4c] ;  /* 0x003c4c00011b7983 */ /* 0x000ee40000300800 */
[----:B------:R0:W-:Y:S02]  /*6eb30*/  STL [R1+0x3c2c], R15 ;  /* 0x003c2c0f01007387 */ /* 0x0001e40000100800 */
[----:B0-----:R-:W2:Y:S01]  /*6eb40*/  LDL.LU R15, [R1+0xe4] ;  /* 0x0000e400010f7983 */ /* 0x001ea20000300800 */
[----:B------:R-:W-:Y:S02]  /*6eb50*/  STL [R1+0x3c08], R20 ;  /* 0x003c081401007387 */ /* 0x000fe40000100800 */
[----:B------:R-:W-:Y:S02]  /*6eb60*/  STL [R1+0x3c04], R16 ;  /* 0x003c041001007387 */ /* 0x000fe40000100800 */
[----:B------:R-:W4:Y:S01]  /*6eb70*/  LDL.LU R8, [R1+0x3c48] ;  /* 0x003c480001087983 */ /* 0x000f220000300800 */
[----:B------:R-:W-:Y:S01]  /*6eb80*/  FSEL R0, R17, -INF , !P5 ;  /* 0xff80000011007808 */ /* 0x000fe20006800000 */
[----:B------:R0:W-:Y:S01]  /*6eb90*/  STL [R1+0x288], R2 ;  /* 0x0002880201007387 */ /* 0x0001e20000100800 */
[----:B------:R-:W-:Y:S01]  /*6eba0*/  ISETP.GT.U32.AND P5, PT, R29, R14, PT ;  /* 0x0000000e1d00720c */ /* 0x000fe20003fa4070 */
[----:B------:R-:W2:Y:S02]  /*6ebb0*/  LDL.LU R17, [R1+0xb4] ;  /* 0x0000b40001117983 */ /* 0x000ea40000300800 */
[----:B------:R-:W-:Y:S01]  /*6ebc0*/  STL [R1+0x284], R0 ;  /* 0x0002840001007387 */ /* 0x000fe20000100800 */
[----:B0-----:R-:W-:Y:S01]  /*6ebd0*/  FMUL R2, R13, c[0x0][0x188] ;  /* 0x000062000d027a20 */ /* 0x001fe20000400000 */
[----:B---3--:R-:W-:Y:S11]  /*6ebe0*/  HMMA.16816.F32 R4, R24, R18, R4 ;  /* 0x000000121804723c */ /* 0x008ff60000001804 */
[----:B------:R-:W-:Y:S11]  /*6ebf0*/  @!UPT UIADD3 URZ, URZ, URZ, URZ ;  /* 0x0000003f3f3ff290 */ /* 0x000ff6000fffe03f */
[----:B------:R-:W-:Y:S02]  /*6ec00*/  @!UPT UIADD3 URZ, URZ, URZ, URZ ;  /* 0x0000003f3f3ff290 */ /* 0x000fe4000fffe03f */
[----:B------:R-:W-:Y:S02]  /*6ec10*/  MOV R13, R4 ;  /* 0x00000004000d7202 */ /* 0x000fe40000000f00 */
[----:B------:R-:W-:Y:S02]  /*6ec20*/  MOV R14, R6 ;  /* 0x00000006000e7202 */ /* 0x000fe40000000f00 */
[----:B------:R-:W-:Y:S01]  /*6ec30*/  MOV R20, R5 ;  /* 0x0000000500147202 */ /* 0x000fe20000000f00 */
[----:B------:R-:W3:Y:S01]  /*6ec40*/  LDL.LU R4, [R1+0x60] ;  /* 0x0000600001047983 */ /* 0x000ee20000300800 */
[----:B------:R-:W3:Y:S01]  /*6ec50*/  LDL.LU R5, [R1+0x64] ;  /* 0x0000640001057983 */ /* 0x000ee20000300800 */
[----:B----4-:R-:W-:Y:S02]  /*6ec60*/  MOV R6, R8 ;  /* 0x0000000800067202 */ /* 0x010fe40000000f00 */
[----:B------:R-:W3:Y:S01]  /*6ec70*/  LDL.LU R8, [R1+0x3c44] ;  /* 0x003c440001087983 */ /* 0x000ee20000300800 */
[----:B------:R-:W4:Y:S02]  /*6ec80*/  LDL.LU R16, [R1+0x170] ;  /* 0x0001700001107983 */ /* 0x000f240000300800 */
[----:B------:R0:W-:Y:S02]  /*6ec90*/  STL [R1+0x3c00], R14 ;  /* 0x003c000e01007387 */ /* 0x0001e40000100800 */
[----:B------:R-:W-:Y:S01]  /*6eca0*/  STL.64 [R1+0x3bf8], R12 ;  /* 0x003bf80c01007387 */ /* 0x000fe20000100a00 */
[----:B------:R1:W-:Y:S01]  /*6ecb0*/  STL.64 [R1+0x3b38], R26 ;  /* 0x003b381a01007387 */ /* 0x0003e20000100a00 */
[----:B------:R-:W-:Y:S02]  /*6ecc0*/  STL.64 [R1+0x3b30], R24 ;  /* 0x003b301801007387 */ /* 0x000fe40000100a00 */
[----:B------:R-:W-:Y:S02]  /*6ecd0*/  STL [R1+0x3a24], R18 ;  /* 0x003a241201007387 */ /* 0x000fe40000100800 */
[----:B------:R-:W-:Y:S01]  /*6ece0*/  STL [R1+0x3a20], R19 ;  /* 0x003a201301007387 */ /* 0x000fe20000100800 */
[----:B0-----:R-:W3:Y:S01]  /*6ecf0*/  LDL.LU R14, [R1+0x114] ;  /* 0x00011400010e7983 */ /* 0x001ee20000300800 */
[----:B------:R-:W-:Y:S01]  /*6ed00*/  ISETP.GT.U32.AND P2, PT, R29, R22, PT ;  /* 0x000000161d00720c */ /* 0x000fe20003f44070 */
[----:B------:R-:W-:-:S02]  /*6ed10*/  IMAD.MOV.U32 R22, RZ, RZ, R7 ;  /* 0x000000ffff167224 */ /* 0x000fc400078e0007 */
[----:B------:R-:W-:Y:S02]  /*6ed20*/  IMAD.MOV.U32 R7, RZ, RZ, R28 ;  /* 0x000000ffff077224 */ /* 0x000fe400078e001c */
[----:B------:R-:W0:Y:S04]  /*6ed30*/  S2R R28, SR_TID.X ;  /* 0x00000000001c7919 */ /* 0x000e280000002100 */
[----:B-1----:R-:W1:Y:S01]  /*6ed40*/  S2R R26, SR_CTAID.X ;  /* 0x00000000001a7919 */ /* 0x002e620000002500 */
[C---:B--2---:R-:W-:Y:S02]  /*6ed50*/  ISETP.GT.U32.AND.EX P0, PT, R15.reuse, RZ, PT, P0 ;  /* 0x000000ff0f00720c */ /* 0x044fe40003f04100 */
[----:B------:R-:W-:Y:S02]  /*6ed60*/  ISETP.GT.U32.AND.EX P1, PT, R15, RZ, PT, P1 ;  /* 0x000000ff0f00720c */ /* 0x000fe40003f24110 */
[----:B0-----:R-:W-:-:S02]  /*6ed70*/  LOP3.LUT R28, R28, 0x1c, RZ, 0xc0, !PT ;  /* 0x0000001c1c1c7812 */ /* 0x001fc400078ec0ff */
[----:B-1----:R-:W-:Y:S02]  /*6ed80*/  SHF.L.U32 R26, R26, 0x7, RZ ;  /* 0x000000071a1a7819 */ /* 0x002fe400000006ff */
[----:B------:R-:W-:-:S04]  /*6ed90*/  LEA.HI R0, R28, 0x28, RZ, 0x1e ;  /* 0x000000281c007811 */ /* 0x000fc800078ff0ff */
[----:B------:R-:W-:Y:S01]  /*6eda0*/  IADD3 R27, R26, R0, RZ ;  /* 0x000000001a1b7210 */ /* 0x000fe20007ffe0ff */
[----:B------:R-:W-:Y:S01]  /*6edb0*/  FMUL R0, R9, c[0x0][0x188] ;  /* 0x0000620009007a20 */ /* 0x000fe20000400000 */
[----:B------:R-:W0:Y:S04]  /*6edc0*/  S2R R28, SR_TID.X ;  /* 0x00000000001c7919 */ /* 0x000e280000002100 */
[----:B---3--:R1:W-:Y:S01]  /*6edd0*/  STL.64 [R1+0x3c30], R14 ;  /* 0x003c300e01007387 */ /* 0x0083e20000100a00 */
[----:B------:R-:W2:Y:S02]  /*6ede0*/  LDL.LU R12, [R1+0x2e0] ;  /* 0x0002e000010c7983 */ /* 0x000ea40000300800 */
[----:B------:R-:W2:Y:S01]  /*6edf0*/  LDL.LU R13, [R1+0x2e4] ;  /* 0x0002e400010d7983 */ /* 0x000ea20000300800 */
[----:B-1----:R-:W2:Y:S01]  /*6ee00*/  LDL.LU R14, [R1+0x2e8] ;  /* 0x0002e800010e7983 */ /* 0x002ea20000300800 */
[----:B------:R-:W2:Y:S02]  /*6ee10*/  LDL.LU R15, [R1+0x2ec] ;  /* 0x0002ec00010f7983 */ /* 0x000ea40000300800 */
[----:B------:R-:W2:Y:S02]  /*6ee20*/  LDL.LU R9, [R1+0x3c40] ;  /* 0x003c400001097983 */ /* 0x000ea40000300800 */
[----:B------:R-:W-:Y:S01]  /*6ee30*/  FMUL R23, R23, c[0x0][0x188] ;  /* 0x0000620017177a20 */ /* 0x000fe20000400000 */
[----:B0-----:R-:W-:-:S04]  /*6ee40*/  LOP3.LUT R28, R28, 0x1c, RZ, 0xc0, !PT ;  /* 0x0000001c1c1c7812 */ /* 0x001fc800078ec0ff */
[----:B------:R-:W-:Y:S02]  /*6ee50*/  FSEL R18, R23, -INF , !P4 ;  /* 0xff80000017127808 */ /* 0x000fe40006000000 */
[C---:B------:R-:W-:Y:S01]  /*6ee60*/  LEA.HI R25, R28.reuse, 0x38, RZ, 0x1e ;  /* 0x000000381c197811 */ /* 0x040fe200078ff0ff */
[----:B------:R-:W-:Y:S02]  /*6ee70*/  LEA.HI R28, R28, 0x30, RZ, 0x1e ;  /* 0x000000301c1c7811 */ /* 0x000fe400078ff0ff */
[----:B------:R0:W-:Y:S01]  /*6ee80*/  STL [R1+0x28c], R18 ;  /* 0x00028c1201007387 */ /* 0x0001e20000100800 */
[----:B------:R1:W-:Y:S01]  /*6ee90*/  STL.64 [R1+0x3c20], R26 ;  /* 0x003c201a01007387 */ /* 0x0003e20000100a00 */
[C---:B------:R-:W-:Y:S01]  /*6eea0*/  IADD3 R19, R26.reuse, R25, RZ ;  /* 0x000000191a137210 */ /* 0x040fe20007ffe0ff */
[----:B------:R-:W3:Y:S02]  /*6eeb0*/  LDL.LU R24, [R1+0x260] ;  /* 0x0002600001187983 */ /* 0x000ee40000300800 */
[----:B------:R-:W-:Y:S01]  /*6eec0*/  IMAD.IADD R23, R26, 0x1, R28 ;  /* 0x000000011a177824 */ /* 0x000fe200078e021c */
[----:B------:R-:W3:Y:S01]  /*6eed0*/  LDL.LU R25, [R1+0x264] ;  /* 0x0002640001197983 */ /* 0x000ee20000300800 */
[----:B------:R-:W-:-:S02]  /*6eee0*/  ISETP.GT.U32.AND P4, PT, R29, R27, PT ;  /* 0x0000001b1d00720c */ /* 0x000fc40003f84070 */
[----:B0-----:R-:W-:Y:S01]  /*6eef0*/  FSEL R18, R2, -INF , !P0 ;  /* 0xff80000002127808 */ /* 0x001fe20004000000 */
[----:B-1----:R-:W3:Y:S01]  /*6ef00*/  LDL.LU R26, [R1+0x268] ;  /* 0x00026800011a7983 */ /* 0x002ee20000300800 */
[----:B------:R-:W3:Y:S02]  /*6ef10*/  LDL.LU R27, [R1+0x26c] ;  /* 0x00026c00011b7983 */ /* 0x000ee40000300800 */
[----:B------:R-:W3:Y:S02]  /*6ef20*/  LDL.LU R2, [R1+0x12c] ;  /* 0x00012c0001027983 */ /* 0x000ee40000300800 */
[----:B------:R-:W-:Y:S01]  /*6ef30*/  STL [R1+0x174], R18 ;  /* 0x0001741201007387 */ /* 0x000fe20000100800 */
[----:B------:R0:W-:Y:S01]  /*6ef40*/  STL.64 [R1+0x3c18], R22 ;  /* 0x003c181601007387 */ /* 0x0001e20000100a00 */
[----:B------:R1:W-:Y:S01]  /*6ef50*/  STL.64 [R1+0x3c10], R20 ;  /* 0x003c101401007387 */ /* 0x0003e20000100a00 */
[----:B------:R-:W-:Y:S01]  /*6ef60*/  FSEL R28, R0, -INF , !P1 ;  /* 0xff800000001c7808 */ /* 0x000fe20004800000 */
[----:B------:R-:W-:Y:S01]  /*6ef70*/  ISETP.GT.U32.AND P1, PT, R29, R23, PT ;  /* 0x000000171d00720c */ /* 0x000fe20003f24070 */
[----:B0-----:R-:W-:Y:S01]  /*6ef80*/  MOV R22, R10 ;  /* 0x0000000a00167202 */ /* 0x001fe20000000f00 */
[----:B-1----:R-:W3:Y:S01]  /*6ef90*/  LDL.LU R20, [R1+0x40] ;  /* 0x0000400001147983 */ /* 0x002ee20000300800 */
[----:B------:R-:W3:Y:S02]  /*6efa0*/  LDL.LU R21, [R1+0x44] ;  /* 0x0000440001157983 */ /* 0x000ee40000300800 */
[----:B------:R-:W3:Y:S01]  /*6efb0*/  LDL.LU R10, [R1+0x3c3c] ;  /* 0x003c3c00010a7983 */ /* 0x000ee20000300800 */
[----:B------:R-:W-:-:S02]  /*6efc0*/  MOV R23, R11 ;  /* 0x0000000b00177202 */ /* 0x000fc40000000f00 */
[----:B------:R-:W3:Y:S01]  /*6efd0*/  LDL.LU R11, [R1+0x3c38] ;  /* 0x003c3800010b7983 */ /* 0x000ee20000300800 */
[----:B--2---:R-:W-:Y:S03]  /*6efe0*/  HMMA.16816.F32 R4, R4, R8, R12 ;  /* 0x000000080404723c */ /* 0x004fe6000000180c */
[----:B------:R-:W2:Y:S01]  /*6eff0*/  LDL.LU.64 R14, [R1+0x3c30] ;  /* 0x003c3000010e7983 */ /* 0x000ea20000300a00 */
[----:B------:R-:W-:Y:S01]  /*6f000*/  ISETP.GT.U32.AND P0, PT, R29, R19, PT ;  /* 0x000000131d00720c */ /* 0x000fe20003f04070 */
[----:B------:R-:W4:Y:S02]  /*6f010*/  LDL.LU R18, [R1+0x390] ;  /* 0x0003900001127983 */ /* 0x000f240000300800 */
[----:B------:R-:W-:Y:S01]  /*6f020*/  STL [R1+0x17c], R28 ;  /* 0x00017c1c01007387 */ /* 0x000fe20000100800 */
[----:B------:R-:W-:Y:S04]  /*6f030*/  STL [R1+0x38a4], R28 ;  /* 0x0038a41c01007387 */ /* 0x000fe80000100800 */
[----:B------:R-:W0:Y:S02]  /*6f040*/  S2R R13, SR_TID.X ;  /* 0x00000000000d7919 */ /* 0x000e240000002100 */
[----:B0-----:R-:W-:-:S02]  /*6f050*/  LOP3.LUT R12, R13, 0x1c, RZ, 0xc0, !PT ;  /* 0x0000001c0d0c7812 */ /* 0x001fc400078ec0ff */
[----:B------:R-:W0:Y:S01]  /*6f060*/  S2R R13, SR_CTAID.X ;  /* 0x00000000000d7919 */ /* 0x000e220000002500 */
[----:B---3--:R-:W-:Y:S01]  /*6f070*/  HMMA.16816.F32 R20, R20, R10, R24 ;  /* 0x0000000a1414723c */ /* 0x008fe20000001818 */
[C---:B--2---:R-:W-:Y:S02]  /*6f080*/  ISETP.GT.U32.AND.EX P3, PT, R15.reuse, RZ, PT, P3 ;  /* 0x000000ff0f00720c */ /* 0x044fe40003f64130 */
[C---:B------:R-:W-:Y:S02]  /*6f090*/  ISETP.GT.U32.AND.EX P2, PT, R15.reuse, RZ, PT, P2 ;  /* 0x000000ff0f00720c */ /* 0x040fe40003f44120 */
[C---:B------:R-:W-:Y:S02]  /*6f0a0*/  ISETP.GT.U32.AND.EX P5, PT, R15.reuse, RZ, PT, P5 ;  /* 0x000000ff0f00720c */ /* 0x040fe40003fa4150 */
[C---:B------:R-:W-:Y:S02]  /*6f0b0*/  ISETP.GT.U32.AND.EX P4, PT, R15.reuse, RZ, PT, P4 ;  /* 0x000000ff0f00720c */ /* 0x040fe40003f84140 */
[----:B------:R-:W-:-:S02]  /*6f0c0*/  ISETP.GT.U32.AND.EX P0, PT, R15, RZ, PT, P0 ;  /* 0x000000ff0f00720c */ /* 0x000fc40003f04100 */
[----:B------:R-:W-:Y:S02]  /*6f0d0*/  ISETP.GT.U32.AND.EX P1, PT, R15, RZ, PT, P1 ;  /* 0x000000ff0f00720c */ /* 0x000fe40003f24110 */
[----:B------:R-:W2:Y:S01]  /*6f0e0*/  LDL.LU R15, [R1+0x3c2c] ;  /* 0x003c2c00010f7983 */ /* 0x000ea20000300800 */
[----:B------:R-:W-:Y:S02]  /*6f0f0*/  FMUL R0, R3, c[0x0][0x188] ;  /* 0x0000620003007a20 */ /* 0x000fe40000400000 */
[----:B------:R-:W3:Y:S01]  /*6f100*/  LDL.LU R3, [R1+0x3c28] ;  /* 0x003c280001037983 */ /* 0x000ee20000300800 */
[----:B0-----:R-:W-:Y:S01]  /*6f110*/  SHF.L.U32 R13, R13, 0x7, RZ ;  /* 0x000000070d0d7819 */ /* 0x001fe200000006ff */
[----:B------:R-:W3:Y:S05]  /*6f120*/  LDL.LU.64 R26, [R1+0x3c20] ;  /* 0x003c2000011a7983 */ /* 0x000eea0000300a00 */
[----:B------:R-:W-:Y:S02]  /*6f130*/  STL [R1+0x130], R20 ;  /* 0x0001301401007387 */ /* 0x000fe40000100800 */
[----:B------:R0:W-:Y:S02]  /*6f140*/  STL [R1+0x138], R22 ;  /* 0x0001381601007387 */ /* 0x0001e40000100800 */
[----:B------:R-:W-:Y:S01]  /*6f150*/  IMAD.MOV.U32 R24, RZ, RZ, R23 ;  /* 0x000000ffff187224 */ /* 0x000fe200078e0017 */
[----:B------:R-:W-:-:S02]  /*6f160*/  MOV R25, R21 ;  /* 0x0000001500197202 */ /* 0x000fc40000000f00 */
[----:B------:R-:W-:Y:S02]  /*6f170*/  LEA.HI R29, R12, R13, RZ, 0x1e ;  /* 0x0000000d0c1d7211 */ /* 0x000fe400078ff0ff */
[----:B------:R-:W1:Y:S01]  /*6f180*/  S2R R13, SR_CTAID.X ;  /* 0x00000000000d7919 */ /* 0x000e620000002500 */
[----:B------:R-:W-:-:S03]  /*6f190*/  FSEL R0, R0, -INF , !P3 ;  /* 0xff80000000007808 */ /* 0x000fc60005800000 */
[----:B0-----:R-:W3:Y:S01]  /*6f1a0*/  LDL.LU.64 R22, [R1+0x3c18] ;  /* 0x003c180001167983 */ /* 0x001ee20000300a00 */
[----:B------:R-:W3:Y:S01]  /*6f1b0*/  LDL.LU.64 R20, [R1+0x3c10] ;  /* 0x003c100001147983 */ /* 0x000ee20000300a00 */
[----:B------:R-:W-:Y:S01]  /*6f1c0*/  ISETP.GT.U32.AND P3, PT, R17, R29, PT ;  /* 0x0000001d1100720c */ /* 0x000fe20003f64070 */
[----:B------:R-:W-:Y:S02]  /*6f1d0*/  FMUL R29, R14, c[0x0][0x188] ;  /* 0x000062000e1d7a20 */ /* 0x000fe40000400000 */
[----:B------:R-:W0:Y:S01]  /*6f1e0*/  S2R R14, SR_TID.X ;  /* 0x00000000000e7919 */ /* 0x000e220000002100 */
[----:B------:R-:W-:Y:S01]  /*6f1f0*/  FMUL R2, R2, c[0x0][0x188] ;  /* 0x0000620002027a20 */ /* 0x000fe20000400000 */
[----:B------:R-:W-:Y:S02]  /*6f200*/  LEA.HI R12, R12, 0x8, RZ, 0x1e ;  /* 0x000000080c0c7811 */ /* 0x000fe400078ff0ff */
[----:B------:R2:W-:Y:S02]  /*6f210*/  STL [R1+0x178], R0 ;  /* 0x0001780001007387 */ /* 0x0005e40000100800 */
[----:B------:R-:W-:-:S02]  /*6f220*/  FSEL R2, R2, -INF , !P2 ;  /* 0xff80000002027808 */ /* 0x000fc40005000000 */
[----:B-1----:R-:W-:-:S04]  /*6f230*/  SHF.L.U32 R13, R13, 0x7, RZ ;  /* 0x000000070d0d7819 */ /* 0x002fc800000006ff */
[----:B------:R-:W-:Y:S02]  /*6f240*/  IADD3 R13, R13, R12, RZ ;  /* 0x0000000c0d0d7210 */ /* 0x000fe40007ffe0ff */
[----:B0-----:R-:W-:Y:S02]  /*6f250*/  LOP3.LUT R14, R14, 0x1c, RZ, 0xc0, !PT ;  /* 0x0000001c0e0e7812 */ /* 0x001fe400078ec0ff */
[----:B------:R-:W-:Y:S02]  /*6f260*/  ISETP.GT.U32.AND P2, PT, R17, R13, PT ;  /* 0x0000000d1100720c */ /* 0x000fe40003f44070 */
[----:B------:R-:W-:Y:S01]  /*6f270*/  LEA.HI R28, R14, 0x18, RZ, 0x1e ;  /* 0x000000180e1c7811 */ /* 0x000fe200078ff0ff */
[----:B--2---:R-:W-:Y:S02]  /*6f280*/  FMUL R0, R15, c[0x0][0x188] ;  /* 0x000062000f007a20 */ /* 0x004fe40000400000 */
[----:B------:R-:W2:Y:S01]  /*6f290*/  LDL.LU R15, [R1+0x3c0c] ;  /* 0x003c0c00010f7983 */ /* 0x000ea20000300800 */
[----:B------:R3:W-:Y:S02]  /*6f2a0*/  STL [R1+0x184], R2 ;  /* 0x0001840201007387 */ /* 0x0007e40000100800 */
[----:B------:R-:W2:Y:S02]  /*6f2b0*/  LDL.LU R12, [R1+0x20] ;  /* 0x00002000010c7983 */ /* 0x000ea40000300800 */
[----:B------:R-:W2:Y:S01]  /*6f2c0*/  LDL.LU R13, [R1+0x24] ;  /* 0x00002400010d7983 */ /* 0x000ea20000300800 */
[----:B------:R-:W2:Y:S01]  /*6f2d0*/  LDL.LU R14, [R1+0x28] ;  /* 0x00002800010e7983 */ /* 0x000ea20000300800 */
[----:B------:R-:W-:-:S02]  /*6f2e0*/  FSEL R29, R29, -INF , !P5 ;  /* 0xff8000001d1d7808 */ /* 0x000fc40006800000 */
[----:B------:R-:W-:Y:S01]  /*6f2f0*/  FSEL R0, R0, -INF , !P4 ;  /* 0xff80000000007808 */ /* 0x000fe20006000000 */
[----:B---3--:R-:W-:Y:S02]  /*6f300*/  FMUL R2, R20, c[0x0][0x188] ;  /* 0x0000620014027a20 */ /* 0x008fe40000400000 */
[----:B------:R-:W3:Y:S01]  /*6f310*/  LDL.LU R20, [R1+0x3c08] ;  /* 0x003c080001147983 */ /* 0x000ee20000300800 */
[----:B------:R0:W-:Y:S02]  /*6f320*/  STL [R1+0x194], R29 ;  /* 0x0001941d01007387 */ /* 0x0001e40000100800 */
[----:B------:R1:W-:Y:S01]  /*6f330*/  STL [R1+0x264], R0 ;  /* 0x0002640001007387 */ /* 0x0003e20000100800 */
[----:B0-----:R-:W0:Y:S04]  /*6f340*/  S2R R29, SR_TID.X ;  /* 0x00000000001d7919 */ /* 0x001e280000002100 */
[----:B-1----:R-:W1:Y:S01]  /*6f350*/  S2R R0, SR_TID.X ;  /* 0x0000000000007919 */ /* 0x002e620000002100 */
[----:B------:R-:W-:Y:S01]  /*6f360*/  IMAD.IADD R28, R26, 0x1, R28 ;  /* 0x000000011a1c7824 */ /* 0x000fe200078e021c */
[----:B------:R-:W-:Y:S01]  /*6f370*/  FSEL R2, R2, -INF , !P1 ;  /* 0xff80000002027808 */ /* 0x000fe20004800000 */
[----:B----4-:R-:W-:Y:S01]  /*6f380*/  FMUL R16, R16, c[0x0][0x188] ;  /* 0x0000620010107a20 */ /* 0x010fe20000400000 */
[----:B------:R-:W-:Y:S01]  /*6f390*/  ISETP.GT.U32.AND.EX P3, PT, R18, RZ, PT, P3 ;  /* 0x000000ff1200720c */ /* 0x000fe20003f64130 */
[----:B------:R-:W-:Y:S01]  /*6f3a0*/  FMUL R3, R3, c[0x0][0x188] ;  /* 0x0000620003037a20 */ /* 0x000fe20000400000 */
[----:B0-----:R-:W-:-:S02]  /*6f3b0*/  LOP3.LUT R29, R29, 0x1c, RZ, 0xc0, !PT ;  /* 0x0000001c1d1d7812 */ /* 0x001fc400078ec0ff */
[----:B-1----:R-:W-:Y:S02]  /*6f3c0*/  LOP3.LUT R0, R0, 0x1c, RZ, 0xc0, !PT ;  /* 0x0000001c00007812 */ /* 0x002fe400078ec0ff */
[----:B------:R-:W-:Y:S02]  /*6f3d0*/  LEA.HI R29, R29, 0x10, RZ, 0x1e ;  /* 0x000000101d1d7811 */ /* 0x000fe400078ff0ff */
[----:B------:R-:W-:Y:S02]  /*6f3e0*/  LEA.HI R0, R0, 0x20, RZ, 0x1e ;  /* 0x0000002000007811 */ /* 0x000fe400078ff0ff */
[C---:B------:R-:W-:Y:S02]  /*6f3f0*/  IADD3 R29, R26.reuse, R29, RZ ;  /* 0x0000001d1a1d7210 */ /* 0x040fe40007ffe0ff */
[----:B------:R-:W-:Y:S02]  /*6f400*/  IADD3 R26, R26, R0, RZ ;  /* 0x000000001a1a7210 */ /* 0x000fe40007ffe0ff */
[----:B------:R-:W-:-:S02]  /*6f410*/  FMUL R0, R22, c[0x0][0x188] ;  /* 0x0000620016007a20 */ /* 0x000fc40000400000 */
[----:B------:R-:W4:Y:S01]  /*6f420*/  LDL.LU R22, [R1+0xb0] ;  /* 0x0000b00001167983 */ /* 0x000f220000300800 */
[----:B------:R0:W-:Y:S01]  /*6f430*/  STL [R1+0x26c], R2 ;  /* 0x00026c0201007387 */ /* 0x0001e20000100800 */
[----:B------:R-:W-:Y:S02]  /*6f440*/  ISETP.GT.U32.AND.EX P2, PT, R18, RZ, PT, P2 ;  /* 0x000000ff1200720c */ /* 0x000fe40003f44120 */
[----:B0-----:R-:W-:Y:S02]  /*6f450*/  FSEL R2, R0, -INF , !P0 ;  /* 0xff80000000027808 */ /* 0x001fe40004000000 */
[----:B------:R-:W3:Y:S03]  /*6f460*/  LDL.LU R0, [R1+0x128] ;  /* 0x0001280001007983 */ /* 0x000ee60000300800 */
[----:B------:R0:W-:Y:S01]  /*6f470*/  STL [R1+0x280], R2 ;  /* 0x0002800201007387 */ /* 0x0001e20000100800 */
[----:B------:R-:W-:-:S02]  /*6f480*/  FSEL R3, R3, -INF , !P2 ;  /* 0xff80000003037808 */ /* 0x000fc40005000000 */
[C---:B------:R-:W-:Y:S02]  /*6f490*/  ISETP.GT.U32.AND P5, PT, R17.reuse, R29, PT ;  /* 0x0000001d1100720c */ /* 0x040fe40003fa4070 */
[C---:B------:R-:W-:Y:S02]  /*6f4a0*/  ISETP.GT.U32.AND P4, PT, R17.reuse, R28, PT ;  /* 0x0000001c1100720c */ /* 0x040fe40003f84070 */
[C---:B------:R-:W-:Y:S02]  /*6f4b0*/  ISETP.GT.U32.AND P1, PT, R17.reuse, R26, PT ;  /* 0x0000001a1100720c */ /* 0x040fe40003f24070 */
[C---:B------:R-:W-:Y:S02]  /*6f4c0*/  ISETP.GT.U32.AND P0, PT, R17.reuse, R27, PT ;  /* 0x0000001b1100720c */ /* 0x040fe40003f04070 */
[----:B0-----:R-:W-:Y:S01]  /*6f4d0*/  FSEL R2, R16, -INF , !P3 ;  /* 0xff80000010027808 */ /* 0x001fe20005800000 */
[C---:B------:R-:W-:Y:S01]  /*6f4e0*/  ISETP.GT.U32.AND P3, PT, R17.reuse, R19, PT ;  /* 0x000000131100720c */ /* 0x040fe20003f64070 */
[----:B------:R-:W4:Y:S03]  /*6f4f0*/  LDL.LU R16, [R1+0x3c04] ;  /* 0x003c040001107983 */ /* 0x000f260000300800 */
[----:B------:R-:W-:Y:S01]  /*6f500*/  STL [R1+0x11c], R2 ;  /* 0x00011c0201007387 */ /* 0x000fe20000100800 */
[----:B------:R-:W-:-:S02]  /*6f510*/  ISETP.GT.U32.AND P2, PT, R17, R23, PT ;  /* 0x000000171100720c */ /* 0x000fc40003f44070 */
[----:B------:R-:W4:Y:S01]  /*6f520*/  LDL R17, [R1+0x2cc] ;  /* 0x0002cc0001117983 */ /* 0x000f220000100800 */
[----:B------:R-:W-:Y:S02]  /*6f530*/  STL [R1+0x12c], R3 ;  /* 0x00012c0301007387 */ /* 0x000fe40000100800 */
[----:B------:R-:W-:Y:S01]  /*6f540*/  STL [R1+0x38a8], R3 ;  /* 0x0038a80301007387 */ /* 0x000fe20000100800 */
[----:B--2---:R-:W-:Y:S01]  /*6f550*/  HMMA.16816.F32 R4, R12, R10, R4 ;  /* 0x0000000a0c04723c */ /* 0x004fe20000001804 */
[----:B------:R-:W2:Y:S01]  /*6f560*/  LDL.LU R14, [R1+0x3c00] ;  /* 0x003c0000010e7983 */ /* 0x000ea20000300800 */
[----:B------:R-:W2:Y:S11]  /*6f570*/  LDL.LU.64 R12, [R1+0x3bf8] ;  /* 0x003bf800010c7983 */ /* 0x000eb60000300a00 */
[----:B------:R-:W-:Y:S10]  /*6f580*/  @!UPT UIADD3 URZ, URZ, URZ, URZ ;  /* 0x0000003f3f3ff290 */ /* 0x000ff4000fffe03f */
[----:B------:R0:W-:Y:S04]  /*6f590*/  STL [R1+0x6c], R7 ;  /* 0x00006c0701007387 */ /* 0x0001e80000100800 */
[----:B0-----:R-:W2:Y:S01]  /*6f5a0*/  LDL.LU R7, [R1+0x120] ;  /* 0x0001200001077983 */ /* 0x001ea20000300800 */
[----:B------:R0:W-:Y:S03]  /*6f5b0*/  STL [R1+0x3b7c], R10 ;  /* 0x003b7c0a01007387 */ /* 0x0001e60000100800 */
[----:B------:R-:W1:Y:S04]  /*6f5c0*/  S2R R2, SR_TID.X ;  /* 0x0000000000027919 */ /* 0x000e680000002100 */
[----:B0-----:R-:W0:Y:S01]  /*6f5d0*/  S2R R10, SR_CTAID.X ;  /* 0x00000000000a7919 */ /* 0x001e220000002500 */
[----:B------:R-:W-:-:S02]  /*6f5e0*/  ISETP.GT.U32.AND.EX P5, PT, R18, RZ, PT, P5 ;  /* 0x000000ff1200720c */ /* 0x000fc40003fa4150 */
[C---:B------:R-:W-:Y:S02]  /*6f5f0*/  ISETP.GT.U32.AND.EX P4, PT, R18.reuse, RZ, PT, P4 ;  /* 0x000000ff1200720c */ /* 0x040fe40003f84140 */
[C---:B------:R-:W-:Y:S02]  /*6f600*/  ISETP.GT.U32.AND.EX P1, PT, R18.reuse, RZ, PT, P1 ;  /* 0x000000ff1200720c */ /* 0x040fe40003f24110 */
[C---:B------:R-:W-:Y:S02]  /*6f610*/  ISETP.GT.U32.AND.EX P0, PT, R18.reuse, RZ, PT, P0 ;  /* 0x000000ff1200720c */ /* 0x040fe40003f04100 */
[C---:B------:R-:W-:Y:S02]  /*6f620*/  ISETP.GT.U32.AND.EX P3, PT, R18.reuse, RZ, PT, P3 ;  /* 0x000000ff1200720c */ /* 0x040fe40003f64130 */
[----:B------:R-:W-:Y:S01]  /*6f630*/  ISETP.GT.U32.AND.EX P2, PT, R18, RZ, PT, P2 ;  /* 0x000000ff1200720c */ /* 0x000fe20003f44120 */
[----:B------:R-:W-:Y:S01]  /*6f640*/  IMAD.MOV.U32 R18, RZ, RZ, R4 ;  /* 0x000000ffff127224 */ /* 0x000fe200078e0004 */
[----:B------:R-:W-:-:S02]  /*6f650*/  MOV R15, R6 ;  /* 0x00000006000f7202 */ /* 0x000fc40000000f00 */
[----:B------:R-:W-:Y:S01]  /*6f660*/  MOV R3, R5 ;  /* 0x0000000500037202 */ /* 0x000fe20000000f00 */
[----:B------:R-:W-:Y:S01]  /*6f670*/  STL [R1+0x3b78], R11 ;  /* 0x003b780b01007387 */ /* 0x000fe20000100800 */
[----:B------:R0:W-:Y:S02]  /*6f680*/  STL [R1+0x3af0], R18 ;  /* 0x003af01201007387 */ /* 0x0001e40000100800 */
[----:B------:R-:W-:Y:S01]  /*6f690*/  STL [R1+0x3ac4], R15 ;  /* 0x003ac40f01007387 */ /* 0x000fe20000100800 */
[----:B0-----:R-:W-:Y:S01]  /*6f6a0*/  SHF.L.U32 R10, R10, 0x7, RZ ;  /* 0x000000070a0a7819 */ /* 0x001fe200000006ff */
[----:B---3--:R-:W-:Y:S01]  /*6f6b0*/  FMUL R6, R0, c[0x0][0x188] ;  /* 0x0000620000067a20 */ /* 0x008fe20000400000 */
[----:B-1----:R-:W-:-:S04]  /*6f6c0*/  LOP3.LUT R0, R2, 0x1c, RZ, 0xc0, !PT ;  /* 0x0000001c02007812 */ /* 0x002fc800078ec0ff */
[C---:B------:R-:W-:Y:S02]  /*6f6d0*/  LEA.HI R18, R0.reuse, 0x8, RZ, 0x1e ;  /* 0x0000000800127811 */ /* 0x040fe400078ff0ff */
[----:B------:R-:W-:Y:S02]  /*6f6e0*/  LEA.HI R11, R0, R10, RZ, 0x1e ;  /* 0x0000000a000b7211 */ /* 0x000fe400078ff0ff */
[----:B------:R-:W-:Y:S01]  /*6f6f0*/  FSEL R6, R6, -INF , !P4 ;  /* 0xff80000006067808 */ /* 0x000fe20006000000 */
[----:B----4-:R-:W-:Y:S02]  /*6f700*/  FMUL R5, R16, c[0x0][0x188] ;  /* 0x0000620010057a20 */ /* 0x010fe40000400000 */
[----:B------:R-:W3:Y:S03]  /*6f710*/  LDL.LU R16, [R1+0x3bf4] ;  /* 0x003bf40001107983 */ /* 0x000ee60000300800 */
[----:B------:R-:W-:Y:S01]  /*6f720*/  FSEL R5, R5, -INF , !P1 ;  /* 0xff80000005057808 */ /* 0x000fe20004800000 */
[----:B--2---:R-:W-:-:S02]  /*6f730*/  FMUL R4, R12, c[0x0][0x188] ;  /* 0x000062000c047a20 */ /* 0x004fc40000400000 */
[----:B------:R-:W-:Y:S01]  /*6f740*/  FMUL R2, R13, c[0x0][0x188] ;  /* 0x000062000d027a20 */ /* 0x000fe20000400000 */
[----:B------:R-:W2:Y:S01]  /*6f750*/  LDL.LU R12, [R1+0x3bf0] ;  /* 0x003bf000010c7983 */ /* 0x000ea20000300800 */
[----:B------:R-:W-:Y:S02]  /*6f760*/  FMUL R0, R14, c[0x0][0x188] ;  /* 0x000062000e007a20 */ /* 0x000fe40000400000 */
[----:B------:R-:W4:Y:S01]  /*6f770*/  LDL.LU R13, [R1+0x3bec] ;  /* 0x003bec00010d7983 */ /* 0x000f220000300800 */
[----:B------:R-:W-:Y:S01]  /*6f780*/  FSEL R4, R4, -INF , !P0 ;  /* 0xff80000004047808 */ /* 0x000fe20004000000 */
[----:B------:R-:W2:Y:S01]  /*6f790*/  LDL.LU R14, [R1+0x3be8] ;  /* 0x003be800010e7983 */ /* 0x000ea20000300800 */
[----:B------:R-:W-:Y:S02]  /*6f7a0*/  FSEL R2, R2, -INF , !P2 ;  /* 0xff80000002027808 */ /* 0x000fe40005000000 */
[----:B------:R-:W-:Y:S01]  /*6f7b0*/  FSEL R0, R0, -INF , !P3 ;  /* 0xff80000000007808 */ /* 0x000fe20005800000 */
[----:B------:R-:W-:-:S05]  /*6f7c0*/  FMUL R7, R7, c[0x0][0x188] ;  /* 0x0000620007077a20 */ /* 0x000fca0000400000 */
[----:B------:R-:W-:Y:S01]  /*6f7d0*/  FSEL R7, R7, -INF , !P5 ;  /* 0xff80000007077808 */ /* 0x000fe20006800000 */
[----:B------:R-:W-:-:S04]  /*6f7e0*/  ISETP.GT.U32.AND P5, PT, R22, R11, PT ;  /* 0x0000000b1600720c */ /* 0x000fc80003fa4070 */
[----:B------:R-:W-:Y:S01]  /*6f7f0*/  STL [R1+0x128], R7 ;  /* 0x0001280701007387 */ /* 0x000fe20000100800 */
[----:B------:R-:W-:Y:S02]  /*6f800*/  STL [R1+0x170], R6 ;  /* 0x0001700601007387 */ /* 0x000fe40000100800 */
[----:B------:R-:W-:Y:S02]  /*6f810*/  STL [R1+0x180], R5 ;  /* 0x0001800501007387 */ /* 0x000fe40000100800 */
[----:B------:R0:W-:Y:S01]  /*6f820*/  STL [R1+0x24c], R4 ;  /* 0x00024c0401007387 */ /* 0x0001e20000100800 */
[----:B------:R-:W-:Y:S01]  /*6f830*/  ISETP.GT.U32.AND.EX P5, PT, R17, RZ, PT, P5 ;  /* 0x000000ff1100720c */ /* 0x000fe20003fa4150 */
[----:B------:R-:W-:Y:S01]  /*6f840*/  STL [R1+0x260], R2 ;  /* 0x0002600201007387 */ /* 0x000fe20000100800 */
[----:B------:R1:W-:Y:S02]  /*6f850*/  STL [R1+0x268], R0 ;  /* 0x0002680001007387 */ /* 0x0003e40000100800 */
[----:B0-----:R-:W-:-:S02]  /*6f860*/  FMUL R4, R25, c[0x0][0x188] ;  /* 0x0000620019047a20 */ /* 0x001fc40000400000 */
[----:B-1----:R-:W-:-:S03]  /*6f870*/  FMUL R0, R3, c[0x0][0x188] ;  /* 0x0000620003007a20 */ /* 0x002fc60000400000 */
[----:B------:R-:W-:-:S05]  /*6f880*/  FSEL R3, R4, -INF , !P5 ;  /* 0xff80000004037808 */ /* 0x000fca0006800000 */
[----:B------:R-:W-:Y:S01]  /*6f890*/  STL [R1+0x110], R3 ;  /* 0x0001100301007387 */ /* 0x000fe20000100800 */
[----:B------:R-:W-:Y:S02]  /*6f8a0*/  STL [R1+0x3b44], R19 ;  /* 0x003b441301007387 */ /* 0x000fe40000100800 */
[----:B------:R-:W2:Y:S01]  /*6f8b0*/  LDL.LU R4, [R1+0x300] ;  /* 0x0003000001047983 */ /* 0x000ea20000300800 */
[----:B------:R-:W-:-:S04]  /*6f8c0*/  ISETP.GT.U32.AND P1, PT, R22, R29, PT ;  /* 0x0000001d1600720c */ /* 0x000fc80003f24070 */
[----:B------:R-:W-:-:S04]  /*6f8d0*/  ISETP.GT.U32.AND.EX P1, PT, R17, RZ, PT, P1 ;  /* 0x000000ff1100720c */ /* 0x000fc80003f24110 */
[----:B------:R-:W-:-:S05]  /*6f8e0*/  FSEL R0, R0, -INF , !P1 ;  /* 0xff80000000007808 */ /* 0x000fca0004800000 */
[----:B------:R-:W-:Y:S04]  /*6f8f0*/  STL [R1+0x124], R0 ;  /* 0x0001240001007387 */ /* 0x000fe80000100800 */
[----:B--2---:R-:W-:Y:S01]  /*6f900*/  STL [R1+0x3bb8], R4 ;  /* 0x003bb80401007387 */ /* 0x004fe20000100800 */
[----:B------:R-:W2:Y:S03]  /*6f910*/  LDL.LU R5, [R1+0x304] ;  /* 0x0003040001057983 */ /* 0x000ea60000300800 */
[----:B--2---:R-:W-:Y:S01]  /*6f920*/  STL [R1+0x3bbc], R5 ;  /* 0x003bbc0501007387 */ /* 0x004fe20000100800 */
[----:B------:R-:W2:Y:S01]  /*6f930*/  LDL.LU R6, [R1+0x308] ;  /* 0x0003080001067983 */ /* 0x000ea20000300800 */
[----:B------:R-:W-:-:S02]  /*6f940*/  IADD3 R10, R10, R18, RZ ;  /* 0x000000120a0a7210 */ /* 0x000fc40007ffe0ff */
[----:B--2---:R-:W-:Y:S01]  /*6f950*/  STL [R1+0x3bc0], R6 ;  /* 0x003bc00601007387 */ /* 0x004fe20000100800 */
[----:B------:R-:W2:Y:S01]  /*6f960*/  LDL.LU R7, [R1+0x30c] ;  /* 0x00030c0001077983 */ /* 0x000ea20000300800 */
[----:B------:R-:W-:Y:S01]  /*6f970*/  ISETP.GT.U32.AND P4, PT, R22, R10, PT ;  /* 0x0000000a1600720c */ /* 0x000fe20003f84070 */
[----:B------:R-:W-:-:S03]  /*6f980*/  FMUL R2, R24, c[0x0][0x188] ;  /* 0x0000620018027a20 */ /* 0x000fc60000400000 */
[----:B------:R-:W-:Y:S02]  /*6f990*/  ISETP.GT.U32.AND.EX P4, PT, R17, RZ, PT, P4 ;  /* 0x000000ff1100720c */ /* 0x000fe40003f84140 */
[----:B------:R-:W-:Y:S02]  /*6f9a0*/  ISETP.GT.U32.AND P0, PT, R22, R28, PT ;  /* 0x0000001c1600720c */ /* 0x000fe40003f04070 */
[----:B------:R-:W-:Y:S01]  /*6f9b0*/  FSEL R28, R2, -INF , !P4 ;  /* 0xff800000021c7808 */ /* 0x000fe20006000000 */
[----:B--2---:R0:W-:Y:S04]  /*6f9c0*/  STL [R1+0x3bc4], R7 ;  /* 0x003bc40701007387 */ /* 0x0041e80000100800 */
[----:B0-----:R-:W2:Y:S01]  /*6f9d0*/  LDL.LU R7, [R1+0x2cc] ;  /* 0x0002cc0001077983 */ /* 0x001ea20000300800 */
[----:B------:R-:W2:Y:S02]  /*6f9e0*/  LDL.LU R6, [R1+0x3f8] ;  /* 0x0003f80001067983 */ /* 0x000ea40000300800 */
[----:B------:R-:W3:Y:S02]  /*6f9f0*/  LDL.LU R0, [R1+0x3fc] ;  /* 0x0003fc0001007983 */ /* 0x000ee40000300800 */
[----:B------:R-:W3:Y:S01]  /*6fa00*/  LDL.LU R5, [R1+0x238] ;  /* 0x0002380001057983 */ /* 0x000ee20000300800 */
[----:B------:R-:W3:Y:S01]  /*6fa10*/  LDL.LU R2, [R1+0x3b8] ;  /* 0x0003b80001027983 */ /* 0x000ee20000300800 */
[----:B------:R-:W3:Y:S01]  /*6fa20*/  LDL.LU R4, [R1+0x398] ;  /* 0x0003980001047983 */ /* 0x000ee20000300800 */
[----:B------:R-:W-:-:S02]  /*6fa30*/  ISETP.GT.U32.AND P4, PT, R22, R19, PT ;  /* 0x000000131600720c */ /* 0x000fc40003f84070 */
[C---:B------:R-:W-:Y:S02]  /*6fa40*/  ISETP.GT.U32.AND P2, PT, R22.reuse, R26, PT ;  /* 0x0000001a1600720c */ /* 0x040fe40003f44070 */
[----:B------:R-:W-:Y:S01]  /*6fa50*/  ISETP.GT.U32.AND P3, PT, R22, R27, PT ;  /* 0x0000001b1600720c */ /* 0x000fe20003f64070 */
[----:B--2---:R-:W-:Y:S04]  /*6fa60*/  STL.64 [R1+0x3bd0], R6 ;  /* 0x003bd00601007387 */ /* 0x004fe80000100a00 */
[----:B---3--:R0:W-:Y:S04]  /*6fa70*/  STL.64 [R1+0x3bc8], R4 ;  /* 0x003bc80401007387 */ /* 0x0081e80000100a00 */
[----:B0-----:R-:W2:Y:S01]  /*6fa80*/  LDL.LU R4, [R1+0x50] ;  /* 0x0000500001047983 */ /* 0x001ea20000300800 */
[----:B------:R-:W3:Y:S02]  /*6fa90*/  LDL.LU R19, [R1+0x3a0] ;  /* 0x0003a00001137983 */ /* 0x000ee40000300800 */
[----:B------:R-:W3:Y:S02]  /*6faa0*/  LDL.LU R15, [R1+0x3a4] ;  /* 0x0003a400010f7983 */ /* 0x000ee40000300800 */
[----:B------:R-:W-:Y:S01]  /*6fab0*/  IMAD.MOV.U32 R5, RZ, RZ, R14 ;  /* 0x000000ffff057224 */ /* 0x000fe200078e000e */
        /* <DEDUP_REMOVED lines=8> */
[----:B----4-:R-:W-:-:S02]  /*6fb40*/  MOV R6, R13 ;  /* 0x0000000d00067202 */ /* 0x010fc40000000f00 */
[C---:B------:R-:W-:Y:S02]  /*6fb50*/  ISETP.GT.U32.AND P1, PT, R22.reuse, R23, PT ;  /* 0x000000171600720c */ /* 0x040fe40003f24070 */
[----:B------:R-:W-:Y:S01]  /*6fb60*/  ISETP.GT.U32.AND P5, PT, R22, R16, PT ;  /* 0x000000101600720c */ /* 0x000fe20003fa4070 */
[----:B--2---:R-:W-:Y:S01]  /*6fb70*/  STL.64 [R1+0x3be0], R26 ;  /* 0x003be01a01007387 */ /* 0x004fe20000100a00 */
[----:B------:R0:W-:Y:S02]  /*6fb80*/  STL [R1+0x3bd8], R25 ;  /* 0x003bd81901007387 */ /* 0x0001e40000100800 */
[----:B------:R-:W2:Y:S01]  /*6fb90*/  LDL.LU R24, [R1+0x2d0] ;  /* 0x0002d00001187983 */ /* 0x000ea20000300800 */
[----:B0-----:R-:W2:Y:S01]  /*6fba0*/  LDL.LU R25, [R1+0x2d4] ;  /* 0x0002d40001197983 */ /* 0x001ea20000300800 */
[----:B------:R-:W2:Y:S02]  /*6fbb0*/  LDL.LU R26, [R1+0x2d8] ;  /* 0x0002d800011a7983 */ /* 0x000ea40000300800 */
[----:B------:R-:W2:Y:S02]  /*6fbc0*/  LDL.LU R27, [R1+0x2dc] ;  /* 0x0002dc00011b7983 */ /* 0x000ea40000300800 */
[----:B------:R-:W4:Y:S01]  /*6fbd0*/  LDL.LU R17, [R1+0x270] ;  /* 0x0002700001117983 */ /* 0x000f220000300800 */
[----:B------:R-:W4:Y:S01]  /*6fbe0*/  LDL.LU R13, [R1+0x274] ;  /* 0x00027400010d7983 */ /* 0x000f220000300800 */
[----:B------:R-:W3:Y:S02]  /*6fbf0*/  LDL.LU R23, [R1+0x22c] ;  /* 0x00022c0001177983 */ /* 0x000ee40000300800 */
[----:B------:R-:W3:Y:S01]  /*6fc00*/  LDL.LU R22, [R1+0x234] ;  /* 0x0002340001167983 */ /* 0x000ee20000300800 */
[----:B------:R-:W-:-:S07]  /*6fc10*/  MOV R7, R12 ;  /* 0x0000000c00077202 */ /* 0x000fce0000000f00 */
[----:B--2---:R-:W-:Y:S01]  /*6fc20*/  HMMA.16816.F32 R4, R4, R8, R24 ;  /* 0x000000080404723c */ /* 0x004fe20000001818 */
[----:B---3--:R-:W-:Y:S01]  /*6fc30*/  STL.64 [R1+0x3bb0], R22 ;  /* 0x003bb01601007387 */ /* 0x008fe20000100a00 */
[----:B------:R0:W-:Y:S03]  /*6fc40*/  STL.64 [R1+0x3ba8], R20 ;  /* 0x003ba81401007387 */ /* 0x0001e60000100a00 */
[----:B0-----:R-:W2:Y:S01]  /*6fc50*/  LDL.64 R20, [R1+0x70] ;  /* 0x0000700001147983 */ /* 0x001ea20000100a00 */
[----:B------:R-:W3:Y:S02]  /*6fc60*/  LDL.LU.64 R22, [R1+0x78] ;  /* 0x0000780001167983 */ /* 0x000ee40000300a00 */
[----:B------:R-:W-:Y:S02]  /*6fc70*/  STL [R1+0x118], R28 ;  /* 0x0001181c01007387 */ /* 0x000fe40000100800 */
[----:B------:R0:W-:Y:S11]  /*6fc80*/  STL [R1+0x38ac], R28 ;  /* 0x0038ac1c01007387 */ /* 0x0001f60000100800 */
[----:B------:R-:W-:Y:S03]  /*6fc90*/  @!UPT UIADD3 URZ, URZ, URZ, URZ ;  /* 0x0000003f3f3ff290 */ /* 0x000fe6000fffe03f */
[----:B------:R-:W-:Y:S02]  /*6fca0*/  MOV R18, R6 ;  /* 0x0000000600127202 */ /* 0x000fe40000000f00 */
[----:B------:R-:W-:Y:S02]  /*6fcb0*/  MOV R12, R7 ;  /* 0x00000007000c7202 */ /* 0x000fe40000000f00 */
[----:B------:R-:W-:Y:S01]  /*6fcc0*/  MOV R16, R4 ;  /* 0x0000000400107202 */ /* 0x000fe20000000f00 */
[----:B0-----:R-:W2:Y:S01]  /*6fcd0*/  LDL.LU R28, [R1+0x39c] ;  /* 0x00039c00011c7983 */ /* 0x001ea20000300800 */
[----:B------:R-:W2:Y:S02]  /*6fce0*/  LDL.LU.64 R26, [R1+0x3be0] ;  /* 0x003be000011a7983 */ /* 0x000ea40000300a00 */
[----:B------:R-:W2:Y:S02]  /*6fcf0*/  LDL.LU R25, [R1+0x3bd8] ;  /* 0x003bd80001197983 */ /* 0x000ea40000300800 */
[----:B------:R-:W2:Y:S02]  /*6fd00*/  LDL.LU.64 R6, [R1+0x3bd0] ;  /* 0x003bd00001067983 */ /* 0x000ea40000300a00 */
[----:B------:R-:W-:-:S02]  /*6fd10*/  IMAD.MOV.U32 R24, RZ, RZ, R5 ;  /* 0x000000ffff187224 */ /* 0x000fc400078e0005 */
[----:B------:R-:W3:Y:S01]  /*6fd20*/  LDL.LU.64 R4, [R1+0x3bc8] ;  /* 0x003bc80001047983 */ /* 0x000ee20000300a00 */
[C---:B--2---:R-:W-:Y:S02]  /*6fd30*/  ISETP.GT.U32.AND.EX P0, PT, R7.reuse, RZ, PT, P0 ;  /* 0x000000ff0700720c */ /* 0x044fe40003f04100 */
[C---:B------:R-:W-:Y:S02]  /*6fd40*/  ISETP.GT.U32.AND.EX P2, PT, R7.reuse, RZ, PT, P2 ;  /* 0x000000ff0700720c */ /* 0x040fe40003f44120 */
[C---:B------:R-:W-:Y:S02]  /*6fd50*/  ISETP.GT.U32.AND.EX P3, PT, R7.reuse, RZ, PT, P3 ;  /* 0x000000ff0700720c */ /* 0x040fe40003f64130 */
[C---:B------:R-:W-:Y:S02]  /*6fd60*/  ISETP.GT.U32.AND.EX P5, PT, R7.reuse, RZ, PT, P5 ;  /* 0x000000ff0700720c */ /* 0x040fe40003fa4150 */
[C---:B------:R-:W-:Y:S02]  /*6fd70*/  ISETP.GT.U32.AND.EX P4, PT, R7.reuse, RZ, PT, P4 ;  /* 0x000000ff0700720c */ /* 0x040fe40003f84140 */
[----:B------:R-:W-:-:S02]  /*6fd80*/  ISETP.GT.U32.AND.EX P1, PT, R7, RZ, PT, P1 ;  /* 0x000000ff0700720c */ /* 0x000fc40003f24110 */
[----:B------:R-:W-:Y:S01]  /*6fd90*/  IADD3 R0, R0, R6, RZ ;  /* 0x0000000600007210 */ /* 0x000fe20007ffe0ff */
[----:B------:R-:W2:Y:S01]  /*6fda0*/  LDL.LU R7, [R1+0x3bc4] ;  /* 0x003bc40001077983 */ /* 0x000ea20000300800 */
[----:B------:R-:W2:Y:S02]  /*6fdb0*/  LDL.LU R6, [R1+0x3bc0] ;  /* 0x003bc00001067983 */ /* 0x000ea40000300800 */
[----:B---3--:R-:W-:Y:S01]  /*6fdc0*/  IMAD.IADD R2, R2, 0x1, R5 ;  /* 0x0000000102027824 */ /* 0x008fe200078e0205 */
[----:B------:R-:W-:Y:S01]  /*6fdd0*/  IADD3 R28, R28, R4, RZ ;  /* 0x000000041c1c7210 */ /* 0x000fe20007ffe0ff */
[----:B------:R-:W2:Y:S01]  /*6fde0*/  LDL.LU R5, [R1+0x3bbc] ;  /* 0x003bbc0001057983 */ /* 0x000ea20000300800 */
[----:B------:R-:W2:Y:S01]  /*6fdf0*/  LDL.LU R4, [R1+0x3bb8] ;  /* 0x003bb80001047983 */ /* 0x000ea20000300800 */
[----:B------:R-:W-:Y:S02]  /*6fe00*/  IADD3 R15, R15, R19, RZ ;  /* 0x000000130f0f7210 */ /* 0x000fe40007ffe0ff */
[----:B------:R-:W-:Y:S01]  /*6fe10*/  IADD3 R11, R14, R11, RZ ;  /* 0x0000000b0e0b7210 */ /* 0x000fe20007ffe0ff */
[----:B------:R-:W-:Y:S02]  /*6fe20*/  STL [R1+0x40], R28 ;  /* 0x0000401c01007387 */ /* 0x000fe40000100800 */
[----:B------:R0:W-:Y:S01]  /*6fe30*/  STL [R1+0x44], R15 ;  /* 0x0000440f01007387 */ /* 0x0001e20000100800 */
[----:B------:R-:W-:Y:S01]  /*6fe40*/  MOV R14, R23 ;  /* 0x00000017000e7202 */ /* 0x000fe20000000f00 */
[----:B------:R-:W-:Y:S01]  /*6fe50*/  STL [R1+0x58], R11 ;  /* 0x0000580b01007387 */ /* 0x000fe20000100800 */
[----:B0-----:R-:W-:Y:S01]  /*6fe60*/  IMAD.MOV.U32 R15, RZ, RZ, R22 ;  /* 0x000000ffff0f7224 */ /* 0x001fe200078e0016 */
[----:B--2---:R-:W-:Y:S02]  /*6fe70*/  HMMA.16816.F32 R4, R20, R8, R4 ;  /* 0x000000081404723c */ /* 0x004fe40000001804 */
[----:B------:R-:W2:Y:S01]  /*6fe80*/  LDL.LU.64 R22, [R1+0x3bb0] ;  /* 0x003bb00001167983 */ /* 0x000ea20000300a00 */
[----:B------:R-:W3:Y:S01]  /*6fe90*/  LDL.LU.64 R20, [R1+0x3ba8] ;  /* 0x003ba80001147983 */ /* 0x000ee20000300a00 */
[----:B----4-:R-:W-:Y:S11]  /*6fea0*/  IADD3 R13, R13, R17, RZ ;  /* 0x000000110d0d7210 */ /* 0x010ff60007ffe0ff */
[----:B------:R-:W-:Y:S08]  /*6feb0*/  @!UPT UIADD3 URZ, URZ, URZ, URZ ;  /* 0x0000003f3f3ff290 */ /* 0x000ff0000fffe03f */
[----:B------:R0:W-:Y:S01]  /*6fec0*/  STL [R1+0x3b54], R4 ;  /* 0x003b540401007387 */ /* 0x0001e20000100800 */
[----:B------:R1:W-:Y:S02]  /*6fed0*/  STL [R1+0x3b50], R5 ;  /* 0x003b500501007387 */ /* 0x0003e40000100800 */
[----:B------:R-:W-:Y:S02]  /*6fee0*/  STL [R1+0x3b4c], R6 ;  /* 0x003b4c0601007387 */ /* 0x000fe40000100800 */
[----:B------:R-:W-:Y:S01]  /*6fef0*/  STL [R1+0x3b48], R7 ;  /* 0x003b480701007387 */ /* 0x000fe20000100800 */
[----:B------:R-:W-:Y:S01]  /*6ff00*/  STL [R1+0x3acc], R14 ;  /* 0x003acc0e01007387 */ /* 0x000fe20000100800 */
[----:B------:R-:W-:Y:S01]  /*6ff10*/  STL [R1+0x3ac8], R15 ;  /* 0x003ac80f01007387 */ /* 0x000fe20000100800 */
[----:B0-----:R-:W-:Y:S02]  /*6ff20*/  IADD3 R4, R25, R29, RZ ;  /* 0x0000001d19047210 */ /* 0x001fe40007ffe0ff */
[----:B-1----:R-:W-:Y:S01]  /*6ff30*/  IADD3 R5, R3, R10, RZ ;  /* 0x0000000a03057210 */ /* 0x002fe20007ffe0ff */
[----:B------:R-:W-:-:S04]  /*6ff40*/  IMAD.IADD R3, R27, 0x1, R26 ;  /* 0x000000011b037824 */ /* 0x000fc800078e021a */
[----:B------:R-:W-:Y:S01]  /*6ff50*/  STL [R1+0x48], R5 ;  /* 0x0000480501007387 */ /* 0x000fe20000100800 */
[----:B------:R-:W-:Y:S02]  /*6ff60*/  STL [R1+0x4c], R4 ;  /* 0x00004c0401007387 */ /* 0x000fe40000100800 */
[----:B------:R-:W-:Y:S02]  /*6ff70*/  STL [R1+0x3b58], R13 ;  /* 0x003b580d01007387 */ /* 0x000fe40000100800 */
[----:B------:R0:W-:Y:S01]  /*6ff80*/  STL [R1+0x50], R3 ;  /* 0x0000500301007387 */ /* 0x0001e20000100800 */
[----:B--2---:R-:W-:Y:S02]  /*6ff90*/  IADD3 R17, R22, R23, RZ ;  /* 0x0000001716117210 */ /* 0x004fe40007ffe0ff */
[----:B------:R-:W2:Y:S01]  /*6ffa0*/  LDL.LU R22, [R1+0x228] ;  /* 0x0002280001167983 */ /* 0x000ea20000300800 */
[----:B0-----:R-:W2:Y:S02]  /*6ffb0*/  LDL.LU R3, [R1+0x230] ;  /* 0x0002300001037983 */ /* 0x001ea40000300800 */
[----:B------:R-:W4:Y:S02]  /*6ffc0*/  LDL.LU R23, [R1+0x220] ;  /* 0x0002200001177983 */ /* 0x000f240000300800 */
[----:B------:R-:W4:Y:S01]  /*6ffd0*/  LDL.LU R29, [R1+0x224] ;  /* 0x00022400011d7983 */ /* 0x000f220000300800 */
[----:B------:R-:W2:Y:S04]  /*6ffe0*/  LDL.LU R10, [R1+0x27c] ;  /* 0x00027c00010a7983 */ /* 0x000ea80000300800 */
[----:B--2---:R0:W-:Y:S04]  /*6fff0*/  STL [R1+0x3b80], R10 ;  /* 0x003b800a01007387 */ /* 0x0041e80000100800 */
[----:B0-----:R-:W2:Y:S01]  /*70000*/  LDL.LU R10, [R1+0x3cc] ;  /* 0x0003cc00010a7983 */ /* 0x001ea20000300800 */
[----:B------:R-:W2:Y:S03]  /*70010*/  LDL.LU R28, [R1+0x278] ;  /* 0x00027800011c7983 */ /* 0x000ea60000300800 */
[----:B--2---:R0:W-:Y:S04]  /*70020*/  STL [R1+0x3b84], R28 ;  /* 0x003b841c01007387 */ /* 0x0041e80000100800 */
[----:B0-----:R-:W2:Y:S01]  /*70030*/  LDL.LU R28, [R1+0x3d0] ;  /* 0x0003d000011c7983 */ /* 0x001ea20000300800 */
[----:B------:R-:W2:Y:S02]  /*70040*/  LDL.LU R11, [R1+0x3e0] ;  /* 0x0003e000010b7983 */ /* 0x000ea40000300800 */
[----:B------:R-:W2:Y:S02]  /*70050*/  LDL.LU R15, [R1+0x3dc] ;  /* 0x0003dc00010f7983 */ /* 0x000ea40000300800 */
[----:B------:R-:W2:Y:S01]  /*70060*/  LDL.LU R14, [R1+0x3d4] ;  /* 0x0003d400010e7983 */ /* 0x000ea20000300800 */
[----:B------:R-:W2:Y:S01]  /*70070*/  LDL.LU R4, [R1+0x58] ;  /* 0x0000580001047983 */ /* 0x000ea20000300800 */
[----:B------:R0:W-:Y:S03]  /*70080*/  STL [R1+0x3b5c], R17 ;  /* 0x003b5c1101007387 */ /* 0x0001e60000100800 */
[----:B0-----:R-:W2:Y:S01]  /*70090*/  LDL.LU R17, [R1+0x404] ;  /* 0x0004040001117983 */ /* 0x001ea20000300800 */
[----:B------:R-:W2:Y:S02]  /*700a0*/  LDL.LU R13, [R1+0x400] ;  /* 0x00040000010d7983 */ /* 0x000ea40000300800 */
[----:B------:R-:W2:Y:S02]  /*700b0*/  LDL.LU R5, [R1+0x410] ;  /* 0x0004100001057983 */ /* 0x000ea40000300800 */
[----:B------:R-:W2:Y:S01]  /*700c0*/  LDL.LU R6, [R1+0x40c] ;  /* 0x00040c0001067983 */ /* 0x000ea20000300800 */
[----:B------:R-:W2:Y:S04]  /*700d0*/  LDL.LU R7, [R1+0x3e8] ;  /* 0x0003e80001077983 */ /* 0x000ea80000300800 */
[----:B--2---:R-:W-:Y:S01]  /*700e0*/  STL.64 [R1+0x3b68], R6 ;  /* 0x003b680601007387 */ /* 0x004fe20000100a00 */
[----:B------:R0:W-:Y:S03]  /*700f0*/  STL.64 [R1+0x3b60], R4 ;  /* 0x003b600401007387 */ /* 0x0001e60000100a00 */
[----:B0-----:R-:W2:Y:S01]  /*70100*/  LDL.LU R4, [R1] ;  /* 0x0000000001047983 */ /* 0x001ea20000300800 */
[----:B------:R-:W2:Y:S01]  /*70110*/  LDL.LU R5, [R1+0x4] ;  /* 0x0000040001057983 */ /* 0x000ea20000300800 */
[----:B---3--:R-:W-:Y:S01]  /*70120*/  MOV R6, R20 ;  /* 0x0000001400067202 */ /* 0x008fe20000000f00 */
[----:B------:R-:W-:Y:S01]  /*70130*/  IMAD.MOV.U32 R7, RZ, RZ, R21 ;  /* 0x000000ffff077224 */ /* 0x000fe200078e0015 */
[----:B------:R-:W3:Y:S01]  /*70140*/  LDL.LU R20, [R1+0x3ba4] ;  /* 0x003ba40001147983 */ /* 0x000ee20000300800 */
[----:B------:R-:W3:Y:S03]  /*70150*/  LDL.LU R21, [R1+0x3ba0] ;  /* 0x003ba00001157983 */ /* 0x000ee60000300800 */
[----:B------:R-:W-:Y:S04]  /*70160*/  STL.64 [R1+0x3b90], R6 ;  /* 0x003b900601007387 */ /* 0x000fe80000100a00 */
[----:B--2---:R0:W-:Y:S04]  /*70170*/  STL.64 [R1+0x3b88], R4 ;  /* 0x003b880401007387 */ /* 0x0041e80000100a00 */
[----:B0-----:R-:W3:Y:S01]  /*70180*/  LDL.LU R4, [R1+0x2b0] ;  /* 0x0002b00001047983 */ /* 0x001ee20000300800 */
[----:B------:R-:W3:Y:S02]  /*70190*/  LDL.LU R5, [R1+0x2b4] ;  /* 0x0002b40001057983 */ /* 0x000ee40000300800 */
[----:B------:R-:W3:Y:S02]  /*701a0*/  LDL.LU R6, [R1+0x2b8] ;  /* 0x0002b80001067983 */ /* 0x000ee40000300800 */
[----:B------:R-:W3:Y:S01]  /*701b0*/  LDL.LU R7, [R1+0x2bc] ;  /* 0x0002bc0001077983 */ /* 0x000ee20000300800 */
[----:B------:R-:W2:Y:S01]  /*701c0*/  LDL.LU R19, [R1+0x3e4] ;  /* 0x0003e40001137983 */ /* 0x000ea20000300800 */
[----:B------:R-:W-:Y:S01]  /*701d0*/  IADD3 R3, R3, R22, RZ ;  /* 0x0000001603037210 */ /* 0x000fe20007ffe0ff */
[----:B----4-:R-:W-:-:S02]  /*701e0*/  IMAD.IADD R29, R29, 0x1, R23 ;  /* 0x000000011d1d7824 */ /* 0x010fc400078e0217 */
[----:B--2---:R0:W-:Y:S01]  /*701f0*/  STL [R1+0x3b74], R19 ;  /* 0x003b741301007387 */ /* 0x0041e20000100800 */
[----:B------:R1:W-:Y:S01]  /*70200*/  STL [R1+0x3b70], R17 ;  /* 0x003b701101007387 */ /* 0x0003e20000100800 */
[----:B0-----:R-:W-:Y:S02]  /*70210*/  MOV R19, R12 ;  /* 0x0000000c00137202 */ /* 0x001fe40000000f00 */
[----:B-1----:R-:W-:Y:S01]  /*70220*/  MOV R17, R24 ;  /* 0x0000001800117202 */ /* 0x002fe20000000f00 */
[----:B------:R-:W2:Y:S01]  /*70230*/  LDL.LU R12, [R1+0x3f0] ;  /* 0x0003f000010c7983 */ /* 0x000ea20000300800 */
[----:B------:R-:W4:Y:S02]  /*70240*/  LDL R24, [R1+0x30] ;  /* 0x0000300001187983 */ /* 0x000f240000100800 */
[----:B------:R-:W4:Y:S02]  /*70250*/  LDL R25, [R1+0x34] ;  /* 0x0000340001197983 */ /* 0x000f240000100800 */
[----:B------:R-:W4:Y:S01]  /*70260*/  LDL R26, [R1+0x38] ;  /* 0x00003800011a7983 */ /* 0x000f220000100800 */
[----:B------:R-:W4:Y:S01]  /*70270*/  LDL R27, [R1+0x3c] ;  /* 0x00003c00011b7983 */ /* 0x000f220000100800 */
[----:B------:R-:W3:Y:S02]  /*70280*/  LDL.LU R22, [R1+0x3b9c] ;  /* 0x003b9c0001167983 */ /* 0x000ee40000300800 */
[----:B------:R-:W3:Y:S02]  /*70290*/  LDL.LU R23, [R1+0x3b98] ;  /* 0x003b980001177983 */ /* 0x000ee40000300800 */
[----:B---3--:R-:W-:Y:S01]  /*702a0*/  HMMA.16816.F32 R20, R20, R8, R4 ;  /* 0x000000081414723c */ /* 0x008fe20000001804 */
[----:B------:R-:W3:Y:S01]  /*702b0*/  LDL.LU.64 R6, [R1+0x3b90] ;  /* 0x003b900001067983 */ /* 0x000ee20000300a00 */
[----:B------:R0:W-:Y:S02]  /*702c0*/  STL [R1+0xe0], R29 ;  /* 0x0000e01d01007387 */ /* 0x0001e40000100800 */
[----:B------:R-:W3:Y:S02]  /*702d0*/  LDL.LU.64 R4, [R1+0x3b88] ;  /* 0x003b880001047983 */ /* 0x000ee40000300a00 */
[----:B------:R1:W-:Y:S01]  /*702e0*/  STL [R1+0x3994], R8 ;  /* 0x0039940801007387 */ /* 0x0003e20000100800 */
[----:B0-----:R-:W-:Y:S01]  /*702f0*/  LOP3.LUT R29, R0, 0x3, RZ, 0xc0, !PT ;  /* 0x00000003001d7812 */ /* 0x001fe200078ec0ff */
[----:B-1----:R-:W2:Y:S01]  /*70300*/  LDL.LU R8, [R1+0x44] ;  /* 0x0000440001087983 */ /* 0x002ea20000300800 */
[----:B------:R0:W-:Y:S01]  /*70310*/  STL [R1+0x3990], R9 ;  /* 0x0039900901007387 */ /* 0x0001e20000100800 */
[----:B------:R-:W-:-:S02]  /*70320*/  LOP3.LUT R0, R2, 0x3, RZ, 0xc0, !PT ;  /* 0x0000000302007812 */ /* 0x000fc400078ec0ff */
[----:B------:R-:W-:Y:S01]  /*70330*/  IADD3 R29, R29, R10, R28 ;  /* 0x0000000a1d1d7210 */ /* 0x000fe20007ffe01c */
[----:B0-----:R-:W2:Y:S01]  /*70340*/  LDL.LU R9, [R1+0x3d8] ;  /* 0x0003d80001097983 */ /* 0x001ea20000300800 */
[----:B------:R-:W2:Y:S02]  /*70350*/  LDL.LU R2, [R1+0x40] ;  /* 0x0000400001027983 */ /* 0x000ea40000300800 */
[----:B------:R-:W3:Y:S02]  /*70360*/  LDL.LU R28, [R1+0x3b84] ;  /* 0x003b8400011c7983 */ /* 0x000ee40000300800 */
[----:B------:R-:W3:Y:S01]  /*70370*/  LDL.LU R10, [R1+0x3b80] ;  /* 0x003b8000010a7983 */ /* 0x000ee20000300800 */
[----:B------:R0:W-:Y:S04]  /*70380*/  STL [R1+0xe4], R29 ;  /* 0x0000e41d01007387 */ /* 0x0001e80000100800 */
[----:B0-----:R-:W4:Y:S01]  /*70390*/  LDL.LU R29, [R1+0x48] ;  /* 0x00004800011d7983 */ /* 0x001f220000300800 */
[----:B--2---:R-:W-:-:S02]  /*703a0*/  LOP3.LUT R2, R2, 0x3, RZ, 0xc0, !PT ;  /* 0x0000000302027812 */ /* 0x004fc400078ec0ff */
[----:B---3--:R-:W-:Y:S02]  /*703b0*/  IADD3 R28, R0, R28, R10 ;  /* 0x0000001c001c7210 */ /* 0x008fe40007ffe00a */
[----:B------:R-:W2:Y:S01]  /*703c0*/  LDL.LU R10, [R1+0x3b7c] ;  /* 0x003b7c00010a7983 */ /* 0x000ea20000300800 */
[----:B------:R-:W3:Y:S01]  /*703d0*/  LDL.LU R0, [R1+0x50] ;  /* 0x0000500001007983 */ /* 0x000ee20000300800 */
[----:B------:R-:W-:Y:S02]  /*703e0*/  IADD3 R15, R2, R15, R11 ;  /* 0x0000000f020f7210 */ /* 0x000fe40007ffe00b */
[----:B------:R-:W2:Y:S01]  /*703f0*/  LDL.LU R11, [R1+0x3b78] ;  /* 0x003b7800010b7983 */ /* 0x000ea20000300800 */
[----:B------:R-:W-:Y:S01]  /*70400*/  LOP3.LUT R8, R8, 0x3, RZ, 0xc0, !PT ;  /* 0x0000000308087812 */ /* 0x000fe200078ec0ff */
[----:B------:R-:W3:Y:S03]  /*70410*/  LDL.LU R2, [R1+0x4c] ;  /* 0x00004c0001027983 */ /* 0x000ee60000300800 */
[----:B------:R-:W-:-:S02]  /*70420*/  IADD3 R8, R8, R14, R9 ;  /* 0x0000000e08087210 */ /* 0x000fc40007ffe009 */
[----:B------:R-:W3:Y:S03]  /*70430*/  LDL.LU R14, [R1+0x25c] ;  /* 0x00025c00010e7983 */ /* 0x000ee60000300800 */
[----:B------:R0:W-:Y:S01]  /*70440*/  STL [R1+0xd4], R8 ;  /* 0x0000d40801007387 */ /* 0x0001e20000100800 */
[----:B--2---:R-:W-:Y:S01]  /*70450*/  HMMA.16816.F32 R4, R4, R10, R16 ;  /* 0x0000000a0404723c */ /* 0x004fe20000001810 */
[----:B------:R-:W2:Y:S01]  /*70460*/  LDL.LU R19, [R1+0x3b74] ;  /* 0x003b740001137983 */ /* 0x000ea20000300800 */
[----:B------:R-:W2:Y:S11]  /*70470*/  LDL.LU R17, [R1+0x3b70] ;  /* 0x003b700001117983 */ /* 0x000eb60000300800 */
[----:B------:R-:W-:Y:S11]  /*70480*/  @!UPT UIADD3 URZ, URZ, URZ, URZ ;  /* 0x0000003f3f3ff290 */ /* 0x000ff6000fffe03f */
[----:B------:R-:W-:Y:S01]  /*70490*/  MOV R16, R7 ;  /* 0x0000000700107202 */ /* 0x000fe20000000f00 */
[----:B0-----:R-:W-:Y:S01]  /*704a0*/  IMAD.MOV.U32 R8, RZ, RZ, R6 ;  /* 0x000000ffff087224 */ /* 0x001fe200078e0006 */
[----:B------:R-:W-:Y:S02]  /*704b0*/  MOV R18, R5 ;  /* 0x0000000500127202 */ /* 0x000fe40000000f00 */
[----:B------:R-:W-:Y:S01]  /*704c0*/  MOV R9, R4 ;  /* 0x0000000400097202 */ /* 0x000fe20000000f00 */
[----:B------:R-:W2:Y:S01]  /*704d0*/  LDL.LU.64 R6, [R1+0x3b68] ;  /* 0x003b680001067983 */ /* 0x000ea20000300a00 */
[----:B------:R-:W2:Y:S01]  /*704e0*/  LDL.LU.64 R4, [R1+0x3b60] ;  /* 0x003b600001047983 */ /* 0x000ea20000300a00 */
[----:B----4-:R-:W-:Y:S02]  /*704f0*/  LOP3.LUT R29, R29, 0x3, RZ, 0xc0, !PT ;  /* 0x000000031d1d7812 */ /* 0x010fe400078ec0ff */
[----:B---3--:R-:W-:Y:S02]  /*70500*/  LOP3.LUT R2, R2, 0x3, RZ, 0xc0, !PT ;  /* 0x0000000302027812 */ /* 0x008fe400078ec0ff */
[----:B--2---:R-:W-:-:S04]  /*70510*/  LOP3.LUT R4, R4, 0x3, RZ, 0xc0, !PT ;  /* 0x0000000304047812 */ /* 0x004fc800078ec0ff */
[----:B------:R-:W-:Y:S02]  /*70520*/  IADD3 R4, R4, R13, R17 ;  /* 0x0000000d04047210 */ /* 0x000fe40007ffe011 */
[----:B------:R-:W-:Y:S01]  /*70530*/  IADD3 R29, R29, R6, R5 ;  /* 0x000000061d1d7210 */ /* 0x000fe20007ffe005 */
[----:B------:R-:W2:Y:S01]  /*70540*/  LDL.LU R17, [R1+0x3b5c] ;  /* 0x003b5c0001117983 */ /* 0x000ea20000300800 */
[----:B------:R-:W3:Y:S02]  /*70550*/  LDL.LU R13, [R1+0x3b58] ;  /* 0x003b5800010d7983 */ /* 0x000ee40000300800 */
[----:B------:R0:W-:Y:S01]  /*70560*/  STL [R1+0x40], R4 ;  /* 0x0000400401007387 */ /* 0x0001e20000100800 */
[----:B------:R-:W-:Y:S01]  /*70570*/  IADD3 R2, R2, R19, R7 ;  /* 0x0000001302027210 */ /* 0x000fe20007ffe007 */
[----:B0-----:R-:W4:Y:S01]  /*70580*/  LDL.LU R4, [R1+0x3b54] ;  /* 0x003b540001047983 */ /* 0x001f220000300800 */
[----:B------:R-:W4:Y:S02]  /*70590*/  LDL.LU R5, [R1+0x3b50] ;  /* 0x003b500001057983 */ /* 0x000f240000300800 */
[----:B------:R-:W4:Y:S02]  /*705a0*/  LDL.LU R6, [R1+0x3b4c] ;  /* 0x003b4c0001067983 */ /* 0x000f240000300800 */
[----:B------:R0:W-:Y:S02]  /*705b0*/  STL [R1+0x44], R29 ;  /* 0x0000441d01007387 */ /* 0x0001e40000100800 */
[----:B0-----:R-:W2:Y:S01]  /*705c0*/  LDL.LU R29, [R1+0x3f4] ;  /* 0x0003f400011d7983 */ /* 0x001ea20000300800 */
[----:B------:R-:W4:Y:S02]  /*705d0*/  LDL.LU R7, [R1+0x3b48] ;  /* 0x003b480001077983 */ /* 0x000f240000300800 */
[----:B------:R-:W2:Y:S01]  /*705e0*/  LDL.LU R19, [R1+0x3b44] ;  /* 0x003b440001137983 */ /* 0x000ea20000300800 */
[----:B------:R-:W-:Y:S01]  /*705f0*/  LOP3.LUT R0, R0, 0x3, RZ, 0xc0, !PT ;  /* 0x0000000300007812 */ /* 0x000fe200078ec0ff */
[----:B------:R0:W-:Y:S02]  /*70600*/  STL [R1+0x4c], R2 ;  /* 0x00004c0201007387 */ /* 0x0001e40000100800 */
[----:B0-----:R-:W-:Y:S01]  /*70610*/  LOP3.LUT R2, R3, 0x3, RZ, 0xc0, !PT ;  /* 0x0000000303027812 */ /* 0x001fe200078ec0ff */
[----:B----4-:R-:W-:Y:S01]  /*70620*/  HMMA.16816.F32 R4, R24, R10, R4 ;  /* 0x0000000a1804723c */ /* 0x010fe20000001804 */
[----:B--2---:R-:W-:Y:S01]  /*70630*/  IADD3 R12, R0, R12, R29 ;  /* 0x0000000c000c7210 */ /* 0x004fe20007ffe01d */
[----:B---3--:R-:W-:-:S02]  /*70640*/  LOP3.LUT R0, R13, 0x3, RZ, 0xc0, !PT ;  /* 0x000000030d007812 */ /* 0x008fc400078ec0ff */
[----:B------:R-:W2:Y:S01]  /*70650*/  LDL.LU R13, [R1+0x3b40] ;  /* 0x003b4000010d7983 */ /* 0x000ea20000300800 */
[----:B------:R-:W3:Y:S02]  /*70660*/  LDL.LU.64 R26, [R1+0x3b38] ;  /* 0x003b3800011a7983 */ /* 0x000ee40000300a00 */
[----:B------:R-:W3:Y:S01]  /*70670*/  LDL.LU.64 R24, [R1+0x3b30] ;  /* 0x003b300001187983 */ /* 0x000ee20000300a00 */
[----:B------:R-:W-:Y:S11]  /*70680*/  LOP3.LUT R29, R17, 0x3, RZ, 0xc0, !PT ;  /* 0x00000003111d7812 */ /* 0x000ff600078ec0ff */
[----:B------:R-:W-:Y:S04]  /*70690*/  @!UPT UIADD3 URZ, URZ, URZ, URZ ;  /* 0x0000003f3f3ff290 */ /* 0x000fe8000fffe03f */
[----:B------:R0:W-:Y:S01]  /*706a0*/  STL [R1+0x100], R4 ;  /* 0x0001000401007387 */ /* 0x0001e20000100800 */
[----:B------:R-:W-:Y:S01]  /*706b0*/  MOV R17, R5 ;  /* 0x0000000500117202 */ /* 0x000fe20000000f00 */
[----:B------:R1:W-:Y:S02]  /*706c0*/  STL [R1+0x108], R6 ;  /* 0x0001080601007387 */ /* 0x0003e40000100800 */
[----:B------:R-:W4:Y:S01]  /*706d0*/  LDL.LU R5, [R1+0x3ec] ;  /* 0x0003ec0001057983 */ /* 0x000f220000300800 */
[----:B------:R-:W-:Y:S01]  /*706e0*/  MOV R3, R7 ;  /* 0x0000000700037202 */ /* 0x000fe20000000f00 */
[----:B0-----:R-:W2:Y:S01]  /*706f0*/  LDL.LU R4, [R1+0x3c4] ;  /* 0x0003c40001047983 */ /* 0x001ea20000300800 */
[----:B-1----:R-:W2:Y:S02]  /*70700*/  LDL.LU R6, [R1+0x3c0] ;  /* 0x0003c00001067983 */ /* 0x002ea40000300800 */
[----:B------:R-:W2:Y:S02]  /*70710*/  LDL.LU R7, [R1+0x3bc] ;  /* 0x0003bc0001077983 */ /* 0x000ea40000300800 */
[----:B------:R0:W-:Y:S02]  /*70720*/  STL.64 [R1+0x3b00], R18 ;  /* 0x003b001201007387 */ /* 0x0001e40000100a00 */
[----:B0-----:R-:W4:Y:S01]  /*70730*/  LDL.LU R18, [R1+0xe0] ;  /* 0x0000e00001127983 */ /* 0x001f220000300800 */
[----:B------:R-:W4:Y:S02]  /*70740*/  LDL.LU R19, [R1+0x3c8] ;  /* 0x0003c80001137983 */ /* 0x000f240000300800 */
[----:B------:R0:W-:Y:S02]  /*70750*/  STL.64 [R1+0x3af8], R16 ;  /* 0x003af81001007387 */ /* 0x0001e40000100a00 */
[----:B0-----:R-:W4:Y:S01]  /*70760*/  LDL.LU R17, [R1+0x408] ;  /* 0x0004080001117983 */ /* 0x001f220000300800 */
[----:B------:R0:W-:Y:S03]  /*70770*/  STL [R1+0x3978], R3 ;  /* 0x0039780301007387 */ /* 0x0001e60000100800 */
[----:B0-----:R-:W4:Y:S01]  /*70780*/  LDL.LU R3, [R1+0xd0] ;  /* 0x0000d00001037983 */ /* 0x001f220000300800 */
[----:B---3--:R-:W-:Y:S01]  /*70790*/  HMMA.16816.F32 R20, R24, R10, R20 ;  /* 0x0000000a1814723c */ /* 0x008fe20000001814 */
[----:B--2---:R-:W-:-:S02]  /*707a0*/  IADD3 R6, R2, R7, R6 ;  /* 0x0000000702067210 */ /* 0x004fc40007ffe006 */
[----:B------:R-:W2:Y:S01]  /*707b0*/  LDL.LU R7, [R1+0x44] ;  /* 0x0000440001077983 */ /* 0x000ea20000300800 */
[----:B----4-:R-:W-:Y:S01]  /*707c0*/  IADD3 R5, R0, R5, R17 ;  /* 0x0000000500057210 */ /* 0x010fe20007ffe011 */
[----:B------:R-:W-:Y:S01]  /*707d0*/  LOP3.LUT R0, R18, 0x3, RZ, 0xc0, !PT ;  /* 0x0000000312007812 */ /* 0x000fe200078ec0ff */
[----:B------:R-:W-:Y:S02]  /*707e0*/  IADD3 R17, R29, R4, R19 ;  /* 0x000000041d117210 */ /* 0x000fe40007ffe013 */
[----:B------:R-:W3:Y:S01]  /*707f0*/  LDL.LU.64 R18, [R1+0xb8] ;  /* 0x0000b80001127983 */ /* 0x000ee20000300a00 */
[----:B------:R-:W-:Y:S02]  /*70800*/  IADD3 R29, R0, R13, R14 ;  /* 0x0000000d001d7210 */ /* 0x000fe40007ffe00e */
[----:B------:R-:W4:Y:S11]  /*70810*/  LDL.LU R0, [R1+0x40] ;  /* 0x0000400001007983 */ /* 0x000f360000300800 */
[----:B------:R-:W-:Y:S01]  /*70820*/  @!UPT UIADD3 URZ, URZ, URZ, URZ ;  /* 0x0000003f3f3ff290 */ /* 0x000fe2000fffe03f */
[----:B------:R-:W-:Y:S01]  /*70830*/  STL [R1+0x20], R20 ;  /* 0x0000201401007387 */ /* 0x000fe20000100800 */
[----:B------:R0:W-:Y:S01]  /*70840*/  STL [R1+0x28], R22 ;  /* 0x0000281601007387 */ /* 0x0001e20000100800 */
[----:B------:R-:W-:-:S03]  /*70850*/  IMAD.MOV.U32 R13, RZ, RZ, R23 ;  /* 0x000000ffff0d7224 */ /* 0x000fc600078e0017 */
[----:B0-----:R-:W4:Y:S01]  /*70860*/  LDL.LU R22, [R1+0xd4] ;  /* 0x0000d40001167983 */ /* 0x001f220000300800 */
[----:B------:R-:W4:Y:S02]  /*70870*/  LDL.LU R23, [R1+0x4c] ;  /* 0x00004c0001177983 */ /* 0x000f240000300800 */
[----:B------:R-:W4:Y:S01]  /*70880*/  LDL.LU R16, [R1+0x6c] ;  /* 0x00006c0001107983 */ /* 0x000f220000300800 */
[----:B------:R-:W-:Y:S01]  /*70890*/  LOP3.LUT R2, R12, 0xf, RZ, 0xc0, !PT ;  /* 0x0000000f0c027812 */ /* 0x000fe200078ec0ff */
[----:B------:R-:W-:Y:S01]  /*708a0*/  MOV R12, R21 ;  /* 0x00000015000c7202 */ /* 0x000fe20000000f00 */
[----:B------:R-:W-:Y:S02]  /*708b0*/  LOP3.LUT R4, R15, 0xf, RZ, 0xc0, !PT ;  /* 0x0000000f0f047812 */ /* 0x000fe400078ec0ff */
[----:B------:R-:W-:Y:S02]  /*708c0*/  LOP3.LUT R21, R6, 0xf, RZ, 0xc0, !PT ;  /* 0x0000000f06157812 */ /* 0x000fe400078ec0ff */
[----:B--2---:R-:W-:Y:S01]  /*708d0*/  SHF.L.U32 R20, R7, 0x8, RZ ;  /* 0x0000000807147819 */ /* 0x004fe200000006ff */
[----:B---3--:R-:W-:Y:S01]  /*708e0*/  STL.64 [R1+0x3b28], R18 ;  /* 0x003b281201007387 */ /* 0x008fe20000100a00 */
[----:B----4-:R-:W-:-:S03]  /*708f0*/  LEA R25, R0, R4, 0x4 ;  /* 0x0000000400197211 */ /* 0x010fc600078e20ff */
[----:B------:R0:W-:Y:S04]  /*70900*/  STL.64 [R1+0x3b20], R16 ;  /* 0x003b201001007387 */ /* 0x0001e80000100a00 */
[----:B0-----:R-:W2:Y:S01]  /*70910*/  LDL.LU R16, [R1+0x370] ;  /* 0x0003700001107983 */ /* 0x001ea20000300800 */
[----:B------:R-:W2:Y:S02]  /*70920*/  LDL.LU R17, [R1+0x374] ;  /* 0x0003740001117983 */ /* 0x000ea40000300800 */
[----:B------:R-:W2:Y:S02]  /*70930*/  LDL.LU R18, [R1+0x378] ;  /* 0x0003780001127983 */ /* 0x000ea40000300800 */
[----:B------:R-:W2:Y:S01]  /*70940*/  LDL.LU R19, [R1+0x37c] ;  /* 0x00037c0001137983 */ /* 0x000ea20000300800 */
[----:B------:R0:W-:Y:S01]  /*70950*/  STL.64 [R1+0x3b08], R12 ;  /* 0x003b080c01007387 */ /* 0x0001e20000100a00 */
[----:B------:R-:W-:-:S03]  /*70960*/  SHF.L.U32 R0, R28, 0x8, RZ ;  /* 0x000000081c007819 */ /* 0x000fc600000006ff */
[----:B0-----:R-:W2:Y:S01]  /*70970*/  LDL.LU R12, [R1+0xa0] ;  /* 0x0000a000010c7983 */ /* 0x001ea20000300800 */
[----:B------:R-:W2:Y:S02]  /*70980*/  LDL.LU R13, [R1+0xa4] ;  /* 0x0000a400010d7983 */ /* 0x000ea40000300800 */
[----:B------:R-:W2:Y:S02]  /*70990*/  LDL.LU R14, [R1+0xa8] ;  /* 0x0000a800010e7983 */ /* 0x000ea40000300800 */
[----:B------:R-:W2:Y:S01]  /*709a0*/  LDL.LU R15, [R1+0xac] ;  /* 0x0000ac00010f7983 */ /* 0x000ea20000300800 */
[----:B------:R-:W3:Y:S01]  /*709b0*/  LDL.LU R27, [R1+0x138] ;  /* 0x00013800011b7983 */ /* 0x000ee20000300800 */
[----:B------:R0:W-:Y:S03]  /*709c0*/  STL [R1+0x3934], R10 ;  /* 0x0039340a01007387 */ /* 0x0001e60000100800 */
[----:B0-----:R-:W4:Y:S01]  /*709d0*/  LDL.LU R10, [R1+0xe4] ;  /* 0x0000e400010a7983 */ /* 0x001f220000300800 */
[----:B------:R-:W-:Y:S02]  /*709e0*/  STL [R1+0x3930], R11 ;  /* 0x0039300b01007387 */ /* 0x000fe40000100800 */
[----:B------:R0:W-:Y:S02]  /*709f0*/  STL.64 [R1+0x3a80], R8 ;  /* 0x003a800801007387 */ /* 0x0001e40000100a00 */
[----:B0-----:R-:W2:Y:S01]  /*70a00*/  LDL.LU R9, [R1+0x130] ;  /* 0x0001300001097983 */ /* 0x001ea20000300800 */
[----:B------:R-:W2:Y:S02]  /*70a10*/  LDL.LU R28, [R1+0x394] ;  /* 0x00039400011c7983 */ /* 0x000ea40000300800 */
[----:B------:R-:W2:Y:S02]  /*70a20*/  LDL R6, [R1+0xd8] ;  /* 0x0000d80001067983 */ /* 0x000ea40000100800 */
[----:B------:R-:W2:Y:S01]  /*70a30*/  LDL R7, [R1+0xdc] ;  /* 0x0000dc0001077983 */ /* 0x000ea20000100800 */
[----:B------:R-:W-:-:S02]  /*70a40*/  LEA R26, R5, R2, 0x4 ;  /* 0x00000002051a7211 */ /* 0x000fc400078e20ff */
[----:B--2---:R-:W-:Y:S01]  /*70a50*/  HMMA.16816.F32 R4, R12, R6, R16 ;  /* 0x000000060c04723c */ /* 0x004fe20000001810 */
[----:B------:R-:W2:Y:S01]  /*70a60*/  LDL.LU.64 R18, [R1+0x3b28] ;  /* 0x003b280001127983 */ /* 0x000ea20000300a00 */
[----:B------:R-:W2:Y:S11]  /*70a70*/  LDL.LU.64 R16, [R1+0x3b20] ;  /* 0x003b200001107983 */ /* 0x000eb60000300a00 */
[----:B------:R-:W-:Y:S10]  /*70a80*/  @!UPT UIADD3 URZ, URZ, URZ, URZ ;  /* 0x0000003f3f3ff290 */ /* 0x000ff4000fffe03f */
[----:B------:R-:W-:Y:S01]  /*70a90*/  STL.64 [R1+0x3b18], R6 ;  /* 0x003b180601007387 */ /* 0x000fe20000100a00 */
[----:B------:R0:W-:Y:S03]  /*70aa0*/  STL.64 [R1+0x3b10], R4 ;  /* 0x003b100401007387 */ /* 0x0001e60000100a00 */
[----:B0-----:R-:W3:Y:S01]  /*70ab0*/  LDL.LU R4, [R1+0x360] ;  /* 0x0003600001047983 */ /* 0x001ee20000300800 */
[----:B------:R-:W3:Y:S02]  /*70ac0*/  LDL.LU R5, [R1+0x364] ;  /* 0x0003640001057983 */ /* 0x000ee40000300800 */
[----:B------:R-:W3:Y:S02]  /*70ad0*/  LDL.LU R6, [R1+0x368] ;  /* 0x0003680001067983 */ /* 0x000ee40000300800 */
[----:B------:R-:W3:Y:S02]  /*70ae0*/  LDL.LU R7, [R1+0x36c] ;  /* 0x00036c0001077983 */ /* 0x000ee40000300800 */
[----:B------:R-:W-:Y:S01]  /*70af0*/  IMAD.SHL.U32 R2, R22, 0x100, RZ ;  /* 0x0000010016027824 */ /* 0x000fe200078e00ff */
[----:B------:R-:W-:Y:S01]  /*70b00*/  LOP3.LUT R22, R0, 0xf00, RZ, 0xe2, !PT ;  /* 0x00000f0000167812 */ /* 0x000fe200078ee2ff */
[----:B------:R-:W-:-:S03]  /*70b10*/  LOP3.LUT R0, R20, 0xf00, RZ, 0xe2, !PT ;  /* 0x00000f0014007812 */ /* 0x000fc600078ee2ff */
[----:B------:R-:W-:Y:S02]  /*70b20*/  LOP3.LUT R2, R2, 0xf00, RZ, 0xe2, !PT ;  /* 0x00000f0002027812 */ /* 0x000fe400078ee2ff */
[----:B------:R-:W-:Y:S01]  /*70b30*/  LEA R23, R23, R0, 0xc ;  /* 0x0000000017177211 */ /* 0x000fe200078e60ff */
[----:B------:R-:W0:Y:S01]  /*70b40*/  S2R R11, SR_CTAID.X ;  /* 0x00000000000b7919 */ /* 0x000e220000002500 */
[----:B--2---:R-:W-:-:S03]  /*70b50*/  LEA R24, R17, R22, 0xc ;  /* 0x0000001611187211 */ /* 0x004fc600078e60ff */
[----:B------:R-:W1:Y:S01]  /*70b60*/  S2R R17, SR_TID.X ;  /* 0x0000000000117919 */ /* 0x000e620000002100 */
[----:B----4-:R-:W-:Y:S02]  /*70b70*/  IMAD R22, R10, 0x1000, R2 ;  /* 0x000010000a167824 */ /* 0x010fe400078e0202 */
[----:B------:R-:W-:Y:S01]  /*70b80*/  FMUL R0, R16, c[0x0][0x188] ;  /* 0x0000620010007a20 */ /* 0x000fe20000400000 */
[----:B---3--:R-:W-:Y:S01]  /*70b90*/  HMMA.16816.F32 R12, R12, R18, R4 ;  /* 0x000000120c0c723c */ /* 0x008fe20000001804 */
[----:B------:R-:W2:Y:S01]  /*70ba0*/  LDL.LU.64 R6, [R1+0x3b18] ;  /* 0x003b180001067983 */ /* 0x000ea20000300a00 */
[----:B------:R-:W2:Y:S01]  /*70bb0*/  LDL.LU.64 R4, [R1+0x3b10] ;  /* 0x003b100001047983 */ /* 0x000ea20000300a00 */
[----:B-1----:R-:W-:Y:S11]  /*70bc0*/  LOP3.LUT R10, R17, 0x1c, RZ, 0xc0, !PT ;  /* 0x0000001c110a7812 */ /* 0x002ff600078ec0ff */
[----:B------:R-:W-:Y:S09]  /*70bd0*/  @!UPT UIADD3 URZ, URZ, URZ, URZ ;  /* 0x0000003f3f3ff290 */ /* 0x000ff2000fffe03f */
[----:B------:R1:W-:Y:S01]  /*70be0*/  STL.64 [R1+0x40], R12 ;  /* 0x0000400c01007387 */ /* 0x0003e20000100a00 */
[----:B------:R3:W-:Y:S03]  /*70bf0*/  STL.64 [R1+0x48], R14 ;  /* 0x0000480e01007387 */ /* 0x0007e60000100a00 */
[----:B-1----:R-:W4:Y:S01]  /*70c00*/  LDL.LU.64 R12, [R1+0x3b08] ;  /* 0x003b0800010c7983 */ /* 0x002f220000300a00 */
[----:B---3--:R-:W-:Y:S01]  /*70c10*/  MOV R14, R18 ;  /* 0x00000012000e7202 */ /* 0x008fe20000000f00 */
[----:B------:R-:W-:Y:S02]  /*70c20*/  IMAD.MOV.U32 R15, RZ, RZ, R19 ;  /* 0x000000ffff0f7224 */ /* 0x000fe400078e0013 */
[----:B------:R-:W3:Y:S01]  /*70c30*/  LDL.LU.64 R18, [R1+0x3b00] ;  /* 0x003b000001127983 */ /* 0x000ee20000300a00 */
[----:B------:R-:W2:Y:S01]  /*70c40*/  LDL.LU.64 R16, [R1+0x3af8] ;  /* 0x003af80001107983 */ /* 0x000ea20000300a00 */
[----:B0-----:R-:W-:-:S04]  /*70c50*/  SHF.L.U32 R11, R11, 0x7, RZ ;  /* 0x000000070b0b7819 */ /* 0x001fc800000006ff */
[----:B------:R-:W-:Y:S02]  /*70c60*/  LEA.HI R11, R10, R11, RZ, 0x1e ;  /* 0x0000000b0a0b7211 */ /* 0x000fe400078ff0ff */
[----:B------:R-:W0:Y:S01]  /*70c70*/  S2R R10, SR_TID.X ;  /* 0x00000000000a7919 */ /* 0x000e220000002100 */
[----:B------:R-:W-:Y:S01]  /*70c80*/  LEA R21, R29, R21, 0x4 ;  /* 0x000000151d157211 */ /* 0x000fe200078e20ff */
[----:B------:R-:W-:Y:S02]  /*70c90*/  FMUL R29, R9, c[0x0][0x188] ;  /* 0x00006200091d7a20 */ /* 0x000fe40000400000 */
[----:B------:R-:W1:Y:S01]  /*70ca0*/  S2R R9, SR_CTAID.X ;  /* 0x0000000000097919 */ /* 0x000e620000002500 */
[----:B------:R-:W-:Y:S01]  /*70cb0*/  FSEL R0, R0, -INF , !P0 ;  /* 0xff80000000007808 */ /* 0x000fe20004000000 */
[----:B------:R-:W-:Y:S01]  /*70cc0*/  ISETP.GT.U32.AND P0, PT, R3, R11, PT ;  /* 0x0000000b0300720c */ /* 0x000fe20003f04070 */
[----:B0-----:R-:W-:Y:S02]  /*70cd0*/  LOP3.LUT R11, R10, 0x1c, RZ, 0xc0, !PT ;  /* 0x0000001c0a0b7812 */ /* 0x001fe400078ec0ff */
[----:B------:R-:W0:Y:S01]  /*70ce0*/  S2R R10, SR_CTAID.X ;  /* 0x00000000000a7919 */ /* 0x000e220000002500 */
[----:B-1----:R-:W-:-:S02]  /*70cf0*/  SHF.L.U32 R9, R9, 0x7, RZ ;  /* 0x0000000709097819 */ /* 0x002fc400000006ff */
[----:B------:R-:W-:-:S04]  /*70d00*/  LEA.HI R8, R11, 0x8, RZ, 0x1e ;  /* 0x000000080b087811 */ /* 0x000fc800078ff0ff */
[----:B------:R-:W-:Y:S01]  /*70d10*/  IADD3 R8, R9, R8, RZ ;  /* 0x0000000809087210 */ /* 0x000fe20007ffe0ff */
[C---:B------:R-:W-:Y:S01]  /*70d20*/  LEA.HI R9, R11.reuse, 0x10, RZ, 0x1e ;  /* 0x000000100b097811 */ /* 0x040fe200078ff0ff */
[----:B------:R-:W-:Y:S02]  /*70d30*/  LEA.HI R11, R11, 0x18, RZ, 0x1e ;  /* 0x000000180b0b7811 */ /* 0x000fe400078ff0ff */
[----:B0-----:R-:W-:-:S04]  /*70d40*/  SHF.L.U32 R10, R10, 0x7, RZ ;  /* 0x000000070a0a7819 */ /* 0x001fc800000006ff */
[C---:B------:R-:W-:Y:S01]  /*70d50*/  IADD3 R11, R10.reuse, R11, RZ ;  /* 0x0000000b0a0b7210 */ /* 0x040fe20007ffe0ff */
[----:B------:R-:W-:Y:S02]  /*70d60*/  IMAD.IADD R9, R10, 0x1, R9 ;  /* 0x000000010a097824 */ /* 0x000fe400078e0209 */
[----:B------:R-:W0:Y:S01]  /*70d70*/  S2R R10, SR_TID.X ;  /* 0x00000000000a7919 */ /* 0x000e220000002100 */
[----:B------:R-:W-:Y:S01]  /*70d80*/  ISETP.GT.U32.AND.EX P0, PT, R28, RZ, PT, P0 ;  /* 0x000000ff1c00720c */ /* 0x000fe20003f04100 */
[----:B------:R-:W-:Y:S02]  /*70d90*/  FMUL R27, R27, c[0x0][0x188] ;  /* 0x000062001b1b7a20 */ /* 0x000fe40000400000 */
[----:B---3--:R-:W-:Y:S02]  /*70da0*/  FMUL R2, R18, c[0x0][0x188] ;  /* 0x0000620012027a20 */ /* 0x008fe40000400000 */
[----:B------:R-:W3:Y:S01]  /*70db0*/  LDL.LU R18, [R1+0x3af0] ;  /* 0x003af00001127983 */ /* 0x000ee20000300800 */
[----:B------:R1:W-:Y:S02]  /*70dc0*/  STL [R1+0xac], R0 ;  /* 0x0000ac0001007387 */ /* 0x0003e40000100800 */
[----:B--2---:R-:W-:Y:S01]  /*70dd0*/  FMUL R20, R16, c[0x0][0x188] ;  /* 0x0000620010147a20 */ /* 0x004fe20000400000 */
[----:B------:R-:W-:Y:S01]  /*70de0*/  FSEL R2, R2, -INF , !P2 ;  /* 0xff80000002027808 */ /* 0x000fe20005000000 */
[----:B------:R-:W-:Y:S01]  /*70df0*/  ISETP.GT.U32.AND P2, PT, R3, R8, PT ;  /* 0x000000080300720c */ /* 0x000fe20003f44070 */
[----:B------:R-:W2:Y:S01]  /*70e00*/  LDL.LU R16, [R1+0x3aec] ;  /* 0x003aec0001107983 */ /* 0x000ea20000300800 */
[----:B-1----:R-:W-:Y:S01]  /*70e10*/  FMUL R0, R17, c[0x0][0x188] ;  /* 0x0000620011007a20 */ /* 0x002fe20000400000 */
[----:B------:R-:W-:-:S02]  /*70e20*/  FSEL R8, R20, -INF , !P3 ;  /* 0xff80000014087808 */ /* 0x000fc40005800000 */
[----:B------:R-:W2:Y:S02]  /*70e30*/  LDL.LU R17, [R1+0x3ae8] ;  /* 0x003ae80001117983 */ /* 0x000ea40000300800 */
[----:B------:R-:W-:Y:S01]  /*70e40*/  FSEL R0, R0, -INF , !P5 ;  /* 0xff80000000007808 */ /* 0x000fe20006800000 */
[C---:B------:R-:W-:Y:S02]  /*70e50*/  ISETP.GT.U32.AND P5, PT, R3.reuse, R11, PT ;  /* 0x0000000b0300720c */ /* 0x040fe40003fa4070 */
[----:B------:R-:W1:Y:S01]  /*70e60*/  S2R R11, SR_CTAID.X ;  /* 0x00000000000b7919 */ /* 0x000e620000002500 */
[----:B------:R-:W-:Y:S01]  /*70e70*/  ISETP.GT.U32.AND P3, PT, R3, R9, PT ;  /* 0x000000090300720c */ /* 0x000fe20003f64070 */
[----:B0-----:R-:W-:Y:S02]  /*70e80*/  LOP3.LUT R9, R10, 0x1c, RZ, 0xc0, !PT ;  /* 0x0000001c0a097812 */ /* 0x001fe400078ec0ff */
[----:B------:R-:W0:Y:S04]  /*70e90*/  S2R R10, SR_CTAID.X ;  /* 0x00000000000a7919 */ /* 0x000e280000002500 */
[----:B------:R4:W-:Y:S02]  /*70ea0*/  STL [R1+0xd4], R2 ;  /* 0x0000d40201007387 */ /* 0x0009e40000100800 */
[----:B----4-:R-:W-:-:S02]  /*70eb0*/  FMUL R2, R12, c[0x0][0x188] ;  /* 0x000062000c027a20 */ /* 0x010fc40000400000 */
[----:B------:R-:W4:Y:S01]  /*70ec0*/  LDL.LU R12, [R1+0x3ae4] ;  /* 0x003ae400010c7983 */ /* 0x000f220000300800 */
[----:B------:R-:W-:Y:S02]  /*70ed0*/  STL [R1+0xe0], R8 ;  /* 0x0000e00801007387 */ /* 0x000fe40000100800 */
[----:B------:R0:W-:Y:S01]  /*70ee0*/  STL [R1+0x120], R0 ;  /* 0x0001200001007387 */ /* 0x0001e20000100800 */
[----:B------:R-:W-:Y:S02]  /*70ef0*/  FSEL R2, R2, -INF , !P1 ;  /* 0xff80000002027808 */ /* 0x000fe40004800000 */
[----:B-1----:R-:W-:Y:S01]  /*70f00*/  SHF.L.U32 R11, R11, 0x7, RZ ;  /* 0x000000070b0b7819 */ /* 0x002fe200000006ff */
[----:B0-----:R-:W-:Y:S01]  /*70f10*/  FMUL R0, R13, c[0x0][0x188] ;  /* 0x000062000d007a20 */ /* 0x001fe20000400000 */
[----:B------:R-:W-:Y:S01]  /*70f20*/  LEA.HI R8, R9, 0x20, RZ, 0x1e ;  /* 0x0000002009087811 */ /* 0x000fe200078ff0ff */
[----:B------:R-:W-:Y:S01]  /*70f30*/  IMAD.SHL.U32 R10, R10, 0x80, RZ ;  /* 0x000000800a0a7824 */ /* 0x000fe200078e00ff */
[----:B------:R-:W4:Y:S02]  /*70f40*/  LDL.LU R13, [R1+0x3ae0] ;  /* 0x003ae000010d7983 */ /* 0x000f240000300800 */
[----:B------:R-:W-:-:S02]  /*70f50*/  FSEL R0, R0, -INF , !P4 ;  /* 0xff80000000007808 */ /* 0x000fc40006000000 */
[----:B------:R-:W-:Y:S01]  /*70f60*/  IADD3 R8, R11, R8, RZ ;  /* 0x000000080b087210 */ /* 0x000fe20007ffe0ff */
[C---:B------:R-:W-:Y:S01]  /*70f70*/  LEA.HI R11, R9.reuse, 0x28, RZ, 0x1e ;  /* 0x00000028090b7811 */ /* 0x040fe200078ff0ff */
[----:B------:R-:W-:Y:S01]  /*70f80*/  ISETP.GT.U32.AND.EX P2, PT, R28, RZ, PT, P2 ;  /* 0x000000ff1c00720c */ /* 0x000fe20003f44120 */
[----:B------:R0:W-:Y:S01]  /*70f90*/  STL [R1+0x104], R2 ;  /* 0x0001040201007387 */ /* 0x0001e20000100800 */
[----:B------:R-:W-:Y:S01]  /*70fa0*/  LEA.HI R9, R9, 0x40, RZ, 0x1e ;  /* 0x0000004009097811 */ /* 0x000fe200078ff0ff */
[----:B------:R1:W-:Y:S01]  /*70fb0*/  STL [R1+0x114], R0 ;  /* 0x0001140001007387 */ /* 0x0003e20000100800 */
[C---:B------:R-:W-:Y:S02]  /*70fc0*/  IADD3 R11, R10.reuse, R11, RZ ;  /* 0x0000000b0a0b7210 */ /* 0x040fe40007ffe0ff */
[----:B------:R-:W-:Y:S02]  /*70fd0*/  IADD3 R10, R10, R9, RZ ;  /* 0x000000090a0a7210 */ /* 0x000fe40007ffe0ff */
[----:B0-----:R-:W-:-:S02]  /*70fe0*/  FSEL R2, R29, -INF , !P0 ;  /* 0xff8000001d027808 */ /* 0x001fc40004000000 */
[----:B-1----:R-:W-:Y:S02]  /*70ff0*/  FSEL R0, R27, -INF , !P2 ;  /* 0xff8000001b007808 */ /* 0x002fe40005000000 */
[C---:B------:R-:W-:Y:S01]  /*71000*/  ISETP.GT.U32.AND P1, PT, R3.reuse, R8, PT ;  /* 0x000000080300720c */ /* 0x040fe20003f24070 */
[----:B------:R-:W-:Y:S01]  /*71010*/  STL [R1+0xa8], R2 ;  /* 0x0000a80201007387 */ /* 0x000fe20000100800 */
[----:B------:R-:W2:Y:S02]  /*71020*/  LDL.LU R8, [R1+0x310] ;  /* 0x0003100001087983 */ /* 0x000ea40000300800 */
[----:B------:R-:W-:Y:S01]  /*71030*/  STL [R1+0xa4], R0 ;  /* 0x0000a40001007387 */ /* 0x000fe20000100800 */
[C---:B------:R-:W-:Y:S01]  /*71040*/  ISETP.GT.U32.AND P0, PT, R3.reuse, R10, PT ;  /* 0x0000000a0300720c */ /* 0x040fe20003f04070 */
[----:B------:R-:W2:Y:S01]  /*71050*/  LDL.LU R9, [R1+0x314] ;  /* 0x0003140001097983 */ /* 0x000ea20000300800 */
[C---:B------:R-:W-:Y:S01]  /*71060*/  ISETP.GT.U32.AND P4, PT, R3.reuse, R11, PT ;  /* 0x0000000b0300720c */ /* 0x040fe20003f84070 */
[----:B------:R-:W2:Y:S02]  /*71070*/  LDL.LU R10, [R1+0x318] ;  /* 0x00031800010a7983 */ /* 0x000ea40000300800 */
[----:B------:R-:W2:Y:S02]  /*71080*/  LDL.LU R11, [R1+0x31c] ;  /* 0x00031c00010b7983 */ /* 0x000ea40000300800 */
[----:B--2---:R0:W-:Y:S01]  /*71090*/  STL.64 [R1+0x3a98], R10 ;  /* 0x003a980a01007387 */ /* 0x0041e20000100a00 */
[----:B------:R1:W-:Y:S03]  /*710a0*/  STL.64 [R1+0x3a90], R8 ;  /* 0x003a900801007387 */ /* 0x0003e60000100a00 */
[----:B0-----:R-:W2:Y:S04]  /*710b0*/  LDL R10, [R1+0xc8] ;  /* 0x0000c800010a7983 */ /* 0x001ea80000100800 */
[----:B------:R-:W2:Y:S04]  /*710c0*/  LDL R11, [R1+0xcc] ;  /* 0x0000cc00010b7983 */ /* 0x000ea80000100800 */
[----:B-1----:R-:W3:Y:S04]  /*710d0*/  LDL R8, [R1+0xc0] ;  /* 0x0000c00001087983 */ /* 0x002ee80000100800 */
[----:B------:R-:W3:Y:S04]  /*710e0*/  LDL R9, [R1+0xc4] ;  /* 0x0000c40001097983 */ /* 0x000ee80000100800 */
[----:B--2---:R-:W-:Y:S01]  /*710f0*/  STL.64 [R1+0x3ad8], R10 ;  /* 0x003ad80a01007387 */ /* 0x004fe20000100a00 */
[----:B---3--:R0:W-:Y:S03]  /*71100*/  STL.64 [R1+0x3ad0], R8 ;  /* 0x003ad00801007387 */ /* 0x0081e60000100a00 */
[----:B0-----:R-:W4:Y:S01]  /*71110*/  LDL.64 R8, [R1+0x90] ;  /* 0x0000900001087983 */ /* 0x001f220000100a00 */
[----:B------:R-:W4:Y:S01]  /*71120*/  LDL.LU.64 R10, [R1+0x98] ;  /* 0x00009800010a7983 */ /* 0x000f220000300a00 */
[----:B------:R-:W-:Y:S01]  /*71130*/  ISETP.GT.U32.AND P2, PT, R3, R19, PT ;  /* 0x000000130300720c */ /* 0x000fe20003f44070 */
[----:B------:R-:W-:Y:S01]  /*71140*/  FMUL R27, R18, c[0x0][0x188] ;  /* 0x00006200121b7a20 */ /* 0x000fe20000400000 */
[----:B------:R-:W0:Y:S01]  /*71150*/  S2R R2, SR_TID.X ;  /* 0x0000000000027919 */ /* 0x000e220000002100 */
[----:B----4-:R-:W-:Y:S01]  /*71160*/  HMMA.16816.F32 R4, R8, R12, R4 ;  /* 0x0000000c0804723c */ /* 0x010fe20000001804 */
[----:B------:R-:W-:Y:S01]  /*71170*/  MOV R18, R10 ;  /* 0x0000000a00127202 */ /* 0x000fe20000000f00 */
[----:B------:R-:W-:-:S02]  /*71180*/  IMAD.MOV.U32 R19, RZ, RZ, R11 ;  /* 0x000000ffff137224 */ /* 0x000fc400078e000b */
[----:B------:R-:W2:Y:S01]  /*71190*/  LDL.LU.64 R10, [R1+0x3ad8] ;  /* 0x003ad800010a7983 */ /* 0x000ea20000300a00 */
[----:B------:R-:W2:Y:S02]  /*711a0*/  LDL.LU.64 R8, [R1+0x3ad0] ;  /* 0x003ad00001087983 */ /* 0x000ea40000300a00 */
[----:B------:R-:W-:Y:S02]  /*711b0*/  STL.64 [R1+0x3ab8], R18 ;  /* 0x003ab81201007387 */ /* 0x000fe40000100a00 */
[----:B------:R1:W-:Y:S02]  /*711c0*/  STL.64 [R1+0x3ab0], R16 ;  /* 0x003ab01001007387 */ /* 0x0003e40000100a00 */
[----:B-1----:R-:W2:Y:S01]  /*711d0*/  LDL.LU R16, [R1+0x320] ;  /* 0x0003200001107983 */ /* 0x002ea20000300800 */
[----:B------:R-:W2:Y:S02]  /*711e0*/  LDL.LU R17, [R1+0x324] ;  /* 0x0003240001117983 */ /* 0x000ea40000300800 */
[----:B------:R-:W2:Y:S02]  /*711f0*/  LDL.LU R18, [R1+0x328] ;  /* 0x0003280001127983 */ /* 0x000ea40000300800 */
[----:B------:R-:W2:Y:S07]  /*71200*/  LDL.LU R19, [R1+0x32c] ;  /* 0x00032c0001137983 */ /* 0x000eae0000300800 */
[----:B------:R1:W-:Y:S01]  /*71210*/  STL.64 [R1+0x3aa8], R6 ;  /* 0x003aa80601007387 */ /* 0x0003e20000100a00 */
[----:B------:R3:W-:Y:S01]  /*71220*/  STL.64 [R1+0x3aa0], R4 ;  /* 0x003aa00401007387 */ /* 0x0007e20000100a00 */
[----:B-1----:R-:W-:-:S02]  /*71230*/  MOV R6, R14 ;  /* 0x0000000e00067202 */ /* 0x002fc40000000f00 */
[----:B------:R-:W-:Y:S01]  /*71240*/  MOV R7, R15 ;  /* 0x0000000f00077202 */ /* 0x000fe20000000f00 */
[----:B------:R-:W4:Y:S01]  /*71250*/  LDL.LU R14, [R1+0x3acc] ;  /* 0x003acc00010e7983 */ /* 0x000f220000300800 */
[----:B------:R-:W4:Y:S01]  /*71260*/  LDL.LU R15, [R1+0x3ac8] ;  /* 0x003ac800010f7983 */ /* 0x000f220000300800 */
[----:B0-----:R-:W-:Y:S02]  /*71270*/  LOP3.LUT R0, R2, 0x1c, RZ, 0xc0, !PT ;  /* 0x0000001c02007812 */ /* 0x001fe400078ec0ff */
[----:B------:R-:W0:Y:S01]  /*71280*/  S2R R2, SR_CTAID.X ;  /* 0x0000000000027919 */ /* 0x000e220000002500 */
[----:B------:R-:W-:Y:S02]  /*71290*/  ISETP.GT.U32.AND.EX P3, PT, R28, RZ, PT, P3 ;  /* 0x000000ff1c00720c */ /* 0x000fe40003f64130 */
[----:B------:R-:W-:Y:S02]  /*712a0*/  LEA.HI R0, R0, 0x30, RZ, 0x1e ;  /* 0x0000003000007811 */ /* 0x000fe400078ff0ff */
[----:B---3--:R-:W-:Y:S01]  /*712b0*/  FSEL R4, R27, -INF , !P3 ;  /* 0xff8000001b047808 */ /* 0x008fe20005800000 */
[----:B------:R-:W-:Y:S01]  /*712c0*/  STL [R1+0x39c4], R12 ;  /* 0x0039c40c01007387 */ /* 0x000fe20000100800 */
[----:B------:R-:W-:Y:S01]  /*712d0*/  STL [R1+0x39c0], R13 ;  /* 0x0039c00d01007387 */ /* 0x000fe20000100800 */
[----:B------:R-:W-:-:S02]  /*712e0*/  LOP3.LUT R20, R25, 0xff, RZ, 0xc0, !PT ;  /* 0x000000ff19147812 */ /* 0x000fc400078ec0ff */
[----:B------:R1:W-:Y:S01]  /*712f0*/  STL [R1+0xa0], R4 ;  /* 0x0000a00401007387 */ /* 0x0003e20000100800 */
[----:B0-----:R-:W-:-:S05]  /*71300*/  SHF.L.U32 R2, R2, 0x7, RZ ;  /* 0x0000000702027819 */ /* 0x001fca00000006ff */
[----:B------:R-:W-:Y:S01]  /*71310*/  IMAD.IADD R29, R2, 0x1, R0 ;  /* 0x00000001021d7824 */ /* 0x000fe200078e0200 */
[----:B------:R-:W-:Y:S02]  /*71320*/  LOP3.LUT R0, R21, 0xff, RZ, 0xc0, !PT ;  /* 0x000000ff15007812 */ /* 0x000fe400078ec0ff */
[----:B------:R-:W-:Y:S02]  /*71330*/  LOP3.LUT R2, R26, 0xff, RZ, 0xc0, !PT ;  /* 0x000000ff1a027812 */ /* 0x000fe400078ec0ff */
[----:B------:R-:W-:Y:S02]  /*71340*/  IADD3 R0, R24, R0, RZ ;  /* 0x0000000018007210 */ /* 0x000fe40007ffe0ff */
[----:B------:R-:W3:Y:S01]  /*71350*/  LDL.LU R24, [R1+0x70] ;  /* 0x0000700001187983 */ /* 0x000ee20000300800 */
[----:B------:R-:W3:Y:S01]  /*71360*/  LDL.LU R25, [R1+0x74] ;  /* 0x0000740001197983 */ /* 0x000ee20000300800 */
[----:B------:R-:W-:Y:S01]  /*71370*/  ISETP.GT.U32.AND P3, PT, R3, R29, PT ;  /* 0x0000001d0300720c */ /* 0x000fe20003f64070 */
[----:B--2---:R-:W-:Y:S01]  /*71380*/  HMMA.16816.F32 R8, R8, R6, R16 ;  /* 0x000000060808723c */ /* 0x004fe20000001810 */
[----:B----4-:R-:W-:Y:S01]  /*71390*/  MOV R27, R14 ;  /* 0x0000000e001b7202 */ /* 0x010fe20000000f00 */
[----:B------:R-:W-:-:S02]  /*713a0*/  IMAD.MOV.U32 R26, RZ, RZ, R15 ;  /* 0x000000ffff1a7224 */ /* 0x000fc400078e000f */
[----:B------:R-:W2:Y:S01]  /*713b0*/  LDL.LU R15, [R1+0x3ac4] ;  /* 0x003ac400010f7983 */ /* 0x000ea20000300800 */
[----:B------:R-:W4:Y:S02]  /*713c0*/  LDL.LU R14, [R1+0x3ac0] ;  /* 0x003ac000010e7983 */ /* 0x000f240000300800 */
[----:B------:R-:W3:Y:S02]  /*713d0*/  LDL.LU.64 R18, [R1+0x3ab8] ;  /* 0x003ab80001127983 */ /* 0x000ee40000300a00 */
[----:B------:R-:W3:Y:S01]  /*713e0*/  LDL.LU.64 R16, [R1+0x3ab0] ;  /* 0x003ab00001107983 */ /* 0x000ee20000300a00 */
[----:B------:R-:W4:Y:S01]  /*713f0*/  LDL.LU.64 R6, [R1+0x3aa8] ;  /* 0x003aa80001067983 */ /* 0x000f220000300a00 */
[----:B-1----:R-:W4:Y:S11]  /*71400*/  LDL.LU.64 R4, [R1+0x3aa0] ;  /* 0x003aa00001047983 */ /* 0x002f360000300a00 */
[----:B------:R-:W-:Y:S01]  /*71410*/  @!UPT UIADD3 URZ, URZ, URZ, URZ ;  /* 0x0000003f3f3ff290 */ /* 0x000fe2000fffe03f */
[----:B------:R-:W-:Y:S02]  /*71420*/  STL [R1+0x50], R8 ;  /* 0x0000500801007387 */ /* 0x000fe40000100800 */
[----:B------:R0:W-:Y:S01]  /*71430*/  STL.64 [R1+0x58], R10 ;  /* 0x0000580a01007387 */ /* 0x0001e20000100a00 */
[----:B------:R-:W-:Y:S01]  /*71440*/  MOV R3, R9 ;  /* 0x0000000900037202 */ /* 0x000fe20000000f00 */
[----:B0-----:R-:W3:Y:S01]  /*71450*/  LDL.LU.64 R10, [R1+0x3a98] ;  /* 0x003a9800010a7983 */ /* 0x001ee20000300a00 */
[----:B------:R-:W3:Y:S01]  /*71460*/  LDL.LU.64 R8, [R1+0x3a90] ;  /* 0x003a900001087983 */ /* 0x000ee20000300a00 */
[----:B------:R-:W-:Y:S02]  /*71470*/  IADD3 R21, R23, R2, RZ ;  /* 0x0000000217157210 */ /* 0x000fe40007ffe0ff */
[----:B------:R-:W-:Y:S02]  /*71480*/  STL [R1+0x3998], R3 ;  /* 0x0039980301007387 */ /* 0x000fe40000100800 */
[----:B--2---:R-:W-:-:S02]  /*71490*/  FMUL R23, R15, c[0x0][0x188] ;  /* 0x000062000f177a20 */ /* 0x004fc40000400000 */
[----:B------:R-:W4:Y:S01]  /*714a0*/  LDL.LU R15, [R1+0x3a88] ;  /* 0x003a8800010f7983 */ /* 0x000f220000300800 */
[----:B---3--:R-:W-:Y:S03]  /*714b0*/  HMMA.16816.F32 R24, R24, R16, R8 ;  /* 0x000000101818723c */ /* 0x008fe60000001808 */
[----:B------:R-:W2:Y:S01]  /*714c0*/  LDL.LU.64 R8, [R1+0x3a80] ;  /* 0x003a800001087983 */ /* 0x000ea20000300a00 */
[----:B------:R-:W-:Y:S02]  /*714d0*/  IADD3 R22, R22, R20, RZ ;  /* 0x0000001416167210 */ /* 0x000fe40007ffe0ff */
[----:B------:R-:W-:Y:S01]  /*714e0*/  LOP3.LUT R2, R0, 0xffff, RZ, 0xc0, !PT ;  /* 0x0000ffff00027812 */ /* 0x000fe200078ec0ff */
[----:B------:R-:W-:Y:S01]  /*714f0*/  STL.64 [R1+0x3a30], R18 ;  /* 0x003a301201007387 */ /* 0x000fe20000100a00 */
[----:B------:R-:W-:Y:S02]  /*71500*/  PRMT R0, R22, 0x5410, R21 ;  /* 0x0000541016007816 */ /* 0x000fe40000000015 */
[----:B------:R-:W-:Y:S01]  /*71510*/  ISETP.GT.U32.AND.EX P5, PT, R28, RZ, PT, P5 ;  /* 0x000000ff1c00720c */ /* 0x000fe20003fa4150 */
[----:B------:R-:W-:Y:S11]  /*71520*/  STL.64 [R1+0x3a28], R16 ;  /* 0x003a281001007387 */ /* 0x000ff60000100a00 */
[----:B------:R-:W-:Y:S01]  /*71530*/  @!UPT UIADD3 URZ, URZ, URZ, URZ ;  /* 0x0000003f3f3ff290 */ /* 0x000fe2000fffe03f */
[----:B------:R-:W-:Y:S01]  /*71540*/  STL.64 [R1+0x3a18], R26 ;  /* 0x003a181a01007387 */ /* 0x000fe20000100a00 */
[----:B------:R-:W-:Y:S02]  /*71550*/  STL.64 [R1+0x3a10], R24 ;  /* 0x003a101801007387 */ /* 0x000fe40000100a00 */
[----:B------:R0:W-:Y:S02]  /*71560*/  STL [R1+0x39c8], R0 ;  /* 0x0039c80001007387 */ /* 0x0001e40000100800 */
[----:B0-----:R-:W-:-:S05]  /*71570*/  FSEL R0, R23, -INF , !P5 ;  /* 0xff80000017007808 */ /* 0x001fca0006800000 */
[----:B------:R-:W-:Y:S01]  /*71580*/  STL [R1+0x70], R0 ;  /* 0x0000700001007387 */ /* 0x000fe20000100800 */
[----:B--2---:R-:W-:Y:S02]  /*71590*/  FMUL R24, R8, c[0x0][0x188] ;  /* 0x0000620008187a20 */ /* 0x004fe40000400000 */
[----:B------:R-:W-:Y:S01]  /*715a0*/  FMUL R26, R9, c[0x0][0x188] ;  /* 0x00006200091a7a20 */ /* 0x000fe20000400000 */
[----:B------:R-:W2:Y:S01]  /*715b0*/  LDL.LU R8, [R1+0x350] ;  /* 0x0003500001087983 */ /* 0x000ea20000300800 */
[----:B------:R-:W2:Y:S02]  /*715c0*/  LDL.LU R9, [R1+0x354] ;  /* 0x0003540001097983 */ /* 0x000ea40000300800 */
[----:B------:R-:W3:Y:S02]  /*715d0*/  LDL.LU R10, [R1+0x358] ;  /* 0x00035800010a7983 */ /* 0x000ee40000300800 */
[----:B------:R-:W3:Y:S01]  /*715e0*/  LDL.LU R11, [R1+0x35c] ;  /* 0x00035c00010b7983 */ /* 0x000ee20000300800 */
[----:B------:R-:W-:Y:S01]  /*715f0*/  SHF.R.U32.HI R20, RZ, 0x1, R2 ;  /* 0x00000001ff147819 */ /* 0x000fe20000011602 */
[----:B---3--:R-:W-:Y:S01]  /*71600*/  STL.64 [R1+0x3a78], R10 ;  /* 0x003a780a01007387 */ /* 0x008fe20000100a00 */
[----:B--2---:R0:W-:Y:S03]  /*71610*/  STL.64 [R1+0x3a70], R8 ;  /* 0x003a700801007387 */ /* 0x0041e60000100a00 */
[----:B0-----:R-:W4:Y:S01]  /*71620*/  LDL.64 R8, [R1+0x10] ;  /* 0x0000100001087983 */ /* 0x001f220000100a00 */
[----:B------:R-:W4:Y:S01]  /*71630*/  LDL.LU.64 R10, [R1+0x18] ;  /* 0x00001800010a7983 */ /* 0x000f220000300a00 */
[----:B------:R-:W-:Y:S01]  /*71640*/  LOP3.LUT P5, RZ, R20, 0x1, RZ, 0xc0, !PT ;  /* 0x0000000114ff7812 */ /* 0x000fe200078ac0ff */
[----:B------:R-:W2:Y:S01]  /*71650*/  LDL.LU R16, [R1+0x100] ;  /* 0x0001000001107983 */ /* 0x000ea20000300800 */
[----:B------:R-:W3:Y:S01]  /*71660*/  LDL.LU R3, [R1+0x20] ;  /* 0x0000200001037983 */ /* 0x000ee20000300800 */
[----:B------:R-:W-:-:S02]  /*71670*/  ISETP.GT.U32.AND.EX P1, PT, R28, RZ, PT, P1 ;  /* 0x000000ff1c00720c */ /* 0x000fc40003f24110 */
[C---:B------:R-:W-:Y:S02]  /*71680*/  ISETP.GT.U32.AND.EX P4, PT, R28.reuse, RZ, PT, P4 ;  /* 0x000000ff1c00720c */ /* 0x040fe40003f84140 */
[C---:B------:R-:W-:Y:S02]  /*71690*/  ISETP.GT.U32.AND.EX P0, PT, R28.reuse, RZ, PT, P0 ;  /* 0x000000ff1c00720c */ /* 0x040fe40003f04100 */
[C---:B------:R-:W-:Y:S02]  /*716a0*/  ISETP.GT.U32.AND.EX P2, PT, R28.reuse, RZ, PT, P2 ;  /* 0x000000ff1c00720c */ /* 0x040fe40003f44120 */
[----:B------:R-:W-:Y:S01]  /*716b0*/  ISETP.GT.U32.AND.EX P3, PT, R28, RZ, PT, P3 ;  /* 0x000000ff1c00720c */ /* 0x000fe20003f64130 */
[----:B----4-:R-:W-:Y:S01]  /*716c0*/  HMMA.16816.F32 R20, R8, R14, R4 ;  /* 0x0000000e0814723c */ /* 0x010fe20000001804 */
[----:B------:R-:W-:Y:S01]  /*716d0*/  IMAD.MOV.U32 R12, RZ, RZ, R10 ;  /* 0x000000ffff0c7224 */ /* 0x000fe200078e000a */
[----:B------:R-:W-:Y:S02]  /*716e0*/  MOV R13, R11 ;  /* 0x0000000b000d7202 */ /* 0x000fe40000000f00 */
[----:B------:R-:W-:Y:S01]  /*716f0*/  MOV R0, R9 ;  /* 0x0000000900007202 */ /* 0x000fe20000000f00 */
[----:B------:R-:W4:Y:S01]  /*71700*/  LDL.LU.64 R10, [R1+0x3a78] ;  /* 0x003a7800010a7983 */ /* 0x000f220000300a00 */
[----:B------:R-:W4:Y:S02]  /*71710*/  LDL.LU.64 R8, [R1+0x3a70] ;  /* 0x003a700001087983 */ /* 0x000f240000300a00 */
[----:B------:R-:W2:Y:S02]  /*71720*/  LDL.LU R17, [R1+0x28] ;  /* 0x0000280001117983 */ /* 0x000ea40000300800 */
[----:B------:R-:W2:Y:S11]  /*71730*/  LDL.64 R18, [R1+0xe8] ;  /* 0x0000e80001127983 */ /* 0x000eb60000100a00 */
[----:B------:R-:W-:Y:S02]  /*71740*/  @!UPT UIADD3 URZ, URZ, URZ, URZ ;  /* 0x0000003f3f3ff290 */ /* 0x000fe4000fffe03f */
[----:B------:R-:W-:Y:S01]  /*71750*/  STL [R1+0x3a08], R21 ;  /* 0x003a081501007387 */ /* 0x000fe20000100800 */
[----:B------:R-:W-:Y:S02]  /*71760*/  STL [R1+0x39fc], R20 ;  /* 0x0039fc1401007387 */ /* 0x000fe40000100800 */
[----:B------:R0:W-:Y:S02]  /*71770*/  STL.64 [R1+0x3a58], R22 ;  /* 0x003a581601007387 */ /* 0x0001e40000100a00 */
[----:B0-----:R-:W4:Y:S01]  /*71780*/  LDL.LU.64 R22, [R1+0xd8] ;  /* 0x0000d80001167983 */ /* 0x001f220000300a00 */
[----:B------:R0:W-:Y:S02]  /*71790*/  STL [R1+0x39f8], R0 ;  /* 0x0039f80001007387 */ /* 0x0001e40000100800 */
[----:B------:R-:W-:Y:S02]  /*717a0*/  STL [R1+0x399c], R15 ;  /* 0x00399c0f01007387 */ /* 0x000fe40000100800 */
[----:B------:R-:W-:Y:S01]  /*717b0*/  STL [R1+0x3a50], R14 ;  /* 0x003a500e01007387 */ /* 0x000fe20000100800 */
[----:B------:R1:W-:Y:S01]  /*717c0*/  STL.64 [R1+0x3a48], R12 ;  /* 0x003a480c01007387 */ /* 0x0003e20000100a00 */
[----:B------:R-:W2:Y:S01]  /*717d0*/  LDL.LU R28, [R1+0x258] ;  /* 0x00025800011c7983 */ /* 0x000ea20000300800 */
[----:B0-----:R-:W-:-:S05]  /*717e0*/  FSEL R0, R26, -INF , !P1 ;  /* 0xff8000001a007808 */ /* 0x001fca0004800000 */
[----:B------:R-:W-:Y:S01]  /*717f0*/  STL [R1+0x6c], R0 ;  /* 0x00006c0001007387 */ /* 0x000fe20000100800 */
[----:B-1----:R-:W2:Y:S02]  /*71800*/  LDL.LU R12, [R1+0x340] ;  /* 0x00034000010c7983 */ /* 0x002ea40000300800 */
[----:B------:R-:W2:Y:S02]  /*71810*/  LDL.LU R13, [R1+0x344] ;  /* 0x00034400010d7983 */ /* 0x000ea40000300800 */
[----:B------:R-:W2:Y:S01]  /*71820*/  LDL.LU R14, [R1+0x348] ;  /* 0x00034800010e7983 */ /* 0x000ea20000300800 */
[----:B------:R-:W2:Y:S01]  /*71830*/  LDL.LU R15, [R1+0x34c] ;  /* 0x00034c00010f7983 */ /* 0x000ea20000300800 */
[----:B------:R-:W-:-:S03]  /*71840*/  SHF.R.U32.HI R25, RZ, 0x2, R2 ;  /* 0x00000002ff197819 */ /* 0x000fc60000011602 */
[----:B--2---:R-:W-:Y:S01]  /*71850*/  STL.64 [R1+0x3a68], R14 ;  /* 0x003a680e01007387 */ /* 0x004fe20000100a00 */
[----:B------:R0:W-:Y:S03]  /*71860*/  STL.64 [R1+0x3a60], R12 ;  /* 0x003a600c01007387 */ /* 0x0001e60000100a00 */
[----:B0-----:R-:W4:Y:S01]  /*71870*/  LDL.LU.64 R12, [R1+0xc0] ;  /* 0x0000c000010c7983 */ /* 0x001f220000300a00 */
[----:B------:R-:W4:Y:S01]  /*71880*/  LDL.LU.64 R14, [R1+0xc8] ;  /* 0x0000c800010e7983 */ /* 0x000f220000300a00 */
[----:B------:R-:W-:Y:S02]  /*71890*/  LOP3.LUT P1, RZ, R25, 0x1, RZ, 0xc0, !PT ;  /* 0x0000000119ff7812 */ /* 0x000fe4000782c0ff */
[----:B------:R-:W-:Y:S01]  /*718a0*/  FSEL R0, R24, -INF , !P4 ;  /* 0xff80000018007808 */ /* 0x000fe20006000000 */
[----:B------:R-:W-:Y:S01]  /*718b0*/  FMUL R7, R16, c[0x0][0x188] ;  /* 0x0000620010077a20 */ /* 0x000fe20000400000 */
[----:B------:R-:W-:Y:S01]  /*718c0*/  SHF.R.U32.HI R5, RZ, 0x4, R2 ;  /* 0x00000004ff057819 */ /* 0x000fe20000011602 */
[----:B---3--:R-:W-:-:S02]  /*718d0*/  FMUL R6, R3, c[0x0][0x188] ;  /* 0x0000620003067a20 */ /* 0x008fc40000400000 */
[----:B------:R0:W-:Y:S01]  /*718e0*/  STL [R1+0x74], R0 ;  /* 0x0000740001007387 */ /* 0x0001e20000100800 */
[----:B------:R-:W-:Y:S01]  /*718f0*/  FSEL R7, R7, -INF , !P0 ;  /* 0xff80000007077808 */ /* 0x000fe20004000000 */
[----:B------:R-:W-:Y:S01]  /*71900*/  LOP3.LUT P0, RZ, R5, 0x1, RZ, 0xc0, !PT ;  /* 0x0000000105ff7812 */ /* 0x000fe2000780c0ff */
[----:B------:R-:W-:Y:S01]  /*71910*/  FSEL R5, R6, -INF , !P3 ;  /* 0xff80000006057808 */ /* 0x000fe20005800000 */
[----:B----4-:R-:W-:Y:S01]  /*71920*/  HMMA.16816.F32 R24, R12, R22, R8 ;  /* 0x000000160c18723c */ /* 0x010fe20000001808 */
[----:B------:R-:W-:Y:S02]  /*71930*/  MOV R3, R15 ;  /* 0x0000000f00037202 */ /* 0x000fe40000000f00 */
[----:B------:R-:W-:-:S04]  /*71940*/  MOV R16, R12 ;  /* 0x0000000c00107202 */ /* 0x000fc80000000f00 */
[----:B------:R-:W-:Y:S01]  /*71950*/  IMAD.MOV.U32 R8, RZ, RZ, R14 ;  /* 0x000000ffff087224 */ /* 0x000fe200078e000e */
[----:B------:R-:W-:Y:S01]  /*71960*/  MOV R9, R13 ;  /* 0x0000000d00097202 */ /* 0x000fe20000000f00 */
[----:B------:R-:W2:Y:S01]  /*71970*/  LDL.LU.64 R14, [R1+0x3a68] ;  /* 0x003a6800010e7983 */ /* 0x000ea20000300a00 */
[----:B------:R-:W2:Y:S01]  /*71980*/  LDL.LU.64 R12, [R1+0x3a60] ;  /* 0x003a6000010c7983 */ /* 0x000ea20000300a00 */
[----:B------:R-:W-:Y:S02]  /*71990*/  MOV R10, R22 ;  /* 0x00000016000a7202 */ /* 0x000fe40000000f00 */
[----:B------:R-:W-:Y:S02]  /*719a0*/  MOV R11, R23 ;  /* 0x00000017000b7202 */ /* 0x000fe40000000f00 */
[----:B------:R-:W3:Y:S08]  /*719b0*/  LDL.LU.64 R22, [R1+0x3a58] ;  /* 0x003a580001167983 */ /* 0x000ef00000300a00 */
[----:B------:R1:W-:Y:S01]  /*719c0*/  STL [R1+0x4], R25 ;  /* 0x0000041901007387 */ /* 0x0003e20000100800 */
[----:B------:R4:W-:Y:S02]  /*719d0*/  STL [R1+0x8], R26 ;  /* 0x0000081a01007387 */ /* 0x0009e40000100800 */
[----:B------:R-:W-:Y:S02]  /*719e0*/  STL [R1+0xe4], R7 ;  /* 0x0000e40701007387 */ /* 0x000fe40000100800 */
[----:B------:R-:W-:Y:S01]  /*719f0*/  IMAD.MOV.U32 R20, RZ, RZ, R24 ;  /* 0x000000ffff147224 */ /* 0x000fe200078e0018 */
[----:B------:R-:W-:Y:S01]  /*71a00*/  STL [R1+0xb0], R5 ;  /* 0x0000b00501007387 */ /* 0x000fe20000100800 */
[----:B------:R-:W2:Y:S01]  /*71a10*/  LDL.LU R24, [R1+0x40] ;  /* 0x0000400001187983 */ /* 0x000ea20000300800 */
[----:B0-----:R-:W-:-:S02]  /*71a20*/  MOV R0, R27 ;  /* 0x0000001b00007202 */ /* 0x001fc40000000f00 */
[----:B-1----:R-:W2:Y:S01]  /*71a30*/  LDL.LU R25, [R1+0x44] ;  /* 0x0000440001197983 */ /* 0x002ea20000300800 */
[----:B----4-:R-:W4:Y:S02]  /*71a40*/  LDL.LU R26, [R1+0x48] ;  /* 0x00004800011a7983 */ /* 0x010f240000300800 */
[----:B------:R-:W4:Y:S01]  /*71a50*/  LDL.LU R27, [R1+0x4c] ;  /* 0x00004c00011b7983 */ /* 0x000f220000300800 */
[----:B------:R-:W-:-:S04]  /*71a60*/  SHF.R.U32.HI R29, RZ, 0x3, R2 ;  /* 0x00000003ff1d7819 */ /* 0x000fc80000011602 */
[----:B------:R-:W-:Y:S01]  /*71a70*/  LOP3.LUT P4, RZ, R29, 0x1, RZ, 0xc0, !PT ;  /* 0x000000011dff7812 */ /* 0x000fe2000788c0ff */
[----:B----4-:R0:W-:Y:S01]  /*71a80*/  STL.64 [R1+0x3a40], R26 ;  /* 0x003a401a01007387 */ /* 0x0101e20000100a00 */
[----:B--2---:R1:W-:Y:S02]  /*71a90*/  STL.64 [R1+0x3a38], R24 ;  /* 0x003a381801007387 */ /* 0x0043e40000100a00 */
[----:B------:R-:W2:Y:S02]  /*71aa0*/  LDL.LU R21, [R1+0x254] ;  /* 0x0002540001157983 */ /* 0x000ea40000300800 */
[----:B------:R-:W4:Y:S02]  /*71ab0*/  LDL.LU R29, [R1+0x250] ;  /* 0x00025000011d7983 */ /* 0x000f240000300800 */
[----:B0-----:R-:W-:Y:S01]  /*71ac0*/  IMAD.MOV.U32 R26, RZ, RZ, R8 ;  /* 0x000000ffff1a7224 */ /* 0x001fe200078e0008 */
[----:B-1----:R-:W-:Y:S02]  /*71ad0*/  MOV R24, R16 ;  /* 0x0000001000187202 */ /* 0x002fe40000000f00 */
[----:B------:R-:W-:-:S02]  /*71ae0*/  MOV R25, R9 ;  /* 0x0000000900197202 */ /* 0x000fc40000000f00 */
[----:B------:R-:W-:-:S07]  /*71af0*/  MOV R27, R3 ;  /* 0x00000003001b7202 */ /* 0x000fce0000000f00 */
[----:B------:R-:W-:Y:S01]  /*71b00*/  HMMA.16816.F32 R24, R24, R18, R12 ;  /* 0x000000121818723c */ /* 0x000fe2000000180c */
[----:B------:R-:W2:Y:S01]  /*71b10*/  LDL.LU R14, [R1+0x3a50] ;  /* 0x003a5000010e7983 */ /* 0x000ea20000300800 */
[----:B------:R-:W3:Y:S02]  /*71b20*/  LDL.LU.64 R12, [R1+0x3a48] ;  /* 0x003a4800010c7983 */ /* 0x000ee40000300a00 */
[----:B------:R-:W-:Y:S01]  /*71b30*/  FMUL R7, R17, c[0x0][0x188] ;  /* 0x0000620011077a20 */ /* 0x000fe20000400000 */
[----:B------:R-:W-:Y:S01]  /*71b40*/  SHF.R.U32.HI R5, RZ, 0x6, R2 ;  /* 0x00000006ff057819 */ /* 0x000fe20000011602 */
[----:B------:R-:W-:Y:S01]  /*71b50*/  FMUL R6, R28, c[0x0][0x188] ;  /* 0x000062001c067a20 */ /* 0x000fe20000400000 */
[----:B------:R-:W-:Y:S02]  /*71b60*/  MOV R28, R19 ;  /* 0x00000013001c7202 */ /* 0x000fe40000000f00 */
[----:B------:R-:W-:Y:S01]  /*71b70*/  FSEL R7, R7, -INF , !P2 ;  /* 0xff80000007077808 */ /* 0x000fe20005000000 */
[----:B------:R-:W-:Y:S01]  /*71b80*/  LOP3.LUT P2, RZ, R5, 0x1, RZ, 0xc0, !PT ;  /* 0x0000000105ff7812 */ /* 0x000fe2000784c0ff */
[----:B------:R-:W-:-:S02]  /*71b90*/  FSEL R5, R6, -INF , !P5 ;  /* 0xff80000006057808 */ /* 0x000fc40006800000 */
[----:B------:R-:W-:-:S11]  /*71ba0*/  SHF.R.U32.HI R4, RZ, 0x5, R2 ;  /* 0x00000005ff047819 */ /* 0x000fd60000011602 */
[----:B------:R-:W-:Y:S01]  /*71bb0*/  IMAD.MOV.U32 R8, RZ, RZ, R26 ;  /* 0x000000ffff087224 */ /* 0x000fe200078e001a */
[----:B------:R-:W-:Y:S02]  /*71bc0*/  MOV R9, R27 ;  /* 0x0000001b00097202 */ /* 0x000fe40000000f00 */
[----:B------:R-:W-:Y:S02]  /*71bd0*/  MOV R15, R24 ;  /* 0x00000018000f7202 */ /* 0x000fe40000000f00 */
[----:B------:R-:W-:Y:S01]  /*71be0*/  MOV R3, R25 ;  /* 0x0000001900037202 */ /* 0x000fe20000000f00 */
[----:B------:R-:W4:Y:S01]  /*71bf0*/  LDL.LU.64 R26, [R1+0x3a40] ;  /* 0x003a4000011a7983 */ /* 0x000f220000300a00 */
[----:B------:R-:W4:Y:S02]  /*71c00*/  LDL.LU.64 R24, [R1+0x3a38] ;  /* 0x003a380001187983 */ /* 0x000f240000300a00 */
[----:B------:R-:W4:Y:S02]  /*71c10*/  LDL.LU.64 R18, [R1+0x3a30] ;  /* 0x003a300001127983 */ /* 0x000f240000300a00 */
[----:B------:R-:W4:Y:S01]  /*71c20*/  LDL.LU.64 R16, [R1+0x3a28] ;  /* 0x003a280001107983 */ /* 0x000f220000300a00 */
[----:B------:R0:W-:Y:S01]  /*71c30*/  STL.64 [R1+0x39e0], R8 ;  /* 0x0039e00801007387 */ /* 0x0001e20000100a00 */
[----:B------:R-:W-:Y:S01]  /*71c40*/  LOP3.LUT P3, RZ, R4, 0x1, RZ, 0xc0, !PT ;  /* 0x0000000104ff7812 */ /* 0x000fe2000786c0ff */
[----:B------:R-:W-:-:S04]  /*71c50*/  SHF.R.U32.HI R4, RZ, 0x7, R2 ;  /* 0x00000007ff047819 */ /* 0x000fc80000011602 */
[----:B------:R-:W-:Y:S01]  /*71c60*/  LOP3.LUT P5, RZ, R4, 0x1, RZ, 0xc0, !PT ;  /* 0x0000000104ff7812 */ /* 0x000fe200078ac0ff */
[----:B--2---:R-:W-:Y:S01]  /*71c70*/  STL.64 [R1+0x39d8], R14 ;  /* 0x0039d80e01007387 */ /* 0x004fe20000100a00 */
[----:B---3--:R-:W-:Y:S02]  /*71c80*/  STL.64 [R1+0x39d0], R12 ;  /* 0x0039d00c01007387 */ /* 0x008fe40000100a00 */
[----:B------:R-:W-:Y:S02]  /*71c90*/  STL [R1+0x3938], R28 ;  /* 0x0039381c01007387 */ /* 0x000fe40000100800 */
[----:B------:R-:W-:Y:S01]  /*71ca0*/  STL [R1+0xc0], R7 ;  /* 0x0000c00701007387 */ /* 0x000fe20000100800 */
[----:B------:R-:W-:Y:S01]  /*71cb0*/  STL [R1+0x248], R5 ;  /* 0x0002480501007387 */ /* 0x000fe20000100800 */
[----:B------:R1:W-:Y:S02]  /*71cc0*/  STL.64 [R1+0x3a00], R10 ;  /* 0x003a000a01007387 */ /* 0x0003e40000100a00 */
[----:B0-----:R-:W2:Y:S02]  /*71cd0*/  LDL.LU R8, [R1+0x30] ;  /* 0x0000300001087983 */ /* 0x001ea40000300800 */
[----:B------:R-:W2:Y:S01]  /*71ce0*/  LDL.LU R9, [R1+0x34] ;  /* 0x0000340001097983 */ /* 0x000ea20000300800 */
[----:B-1----:R-:W2:Y:S01]  /*71cf0*/  LDL.LU R10, [R1+0x38] ;  /* 0x00003800010a7983 */ /* 0x002ea20000300800 */
[----:B------:R-:W2:Y:S02]  /*71d00*/  LDL.LU R11, [R1+0x3c] ;  /* 0x00003c00010b7983 */ /* 0x000ea40000300800 */
[----:B------:R-:W3:Y:S02]  /*71d10*/  LDL.64 R12, [R1+0x160] ;  /* 0x00016000010c7983 */ /* 0x000ee40000100a00 */
[----:B------:R-:W2:Y:S01]  /*71d20*/  LDL.LU.64 R14, [R1+0x168] ;  /* 0x00016800010e7983 */ /* 0x000ea20000300a00 */
[----:B------:R-:W2:Y:S01]  /*71d30*/  LDL.LU R4, [R1+0x90] ;  /* 0x0000900001047983 */ /* 0x000ea20000300800 */
[----:B------:R-:W2:Y:S01]  /*71d40*/  LDL.LU R5, [R1+0x94] ;  /* 0x0000940001057983 */ /* 0x000ea20000300800 */
[----:B----4-:R-:W-:Y:S01]  /*71d50*/  MOV R6, R18 ;  /* 0x0000001200067202 */ /* 0x010fe20000000f00 */
[----:B------:R-:W-:Y:S01]  /*71d60*/  IMAD.MOV.U32 R7, RZ, RZ, R19 ;  /* 0x000000ffff077224 */ /* 0x000fe200078e0013 */
[----:B------:R-:W4:Y:S01]  /*71d70*/  LDL.LU R18, [R1+0x3a24] ;  /* 0x003a240001127983 */ /* 0x000f220000300800 */
[----:B------:R-:W4:Y:S05]  /*71d80*/  LDL.LU R19, [R1+0x3a20] ;  /* 0x003a200001137983 */ /* 0x000f2a0000300800 */
[----:B--2---:R-:W-:Y:S01]  /*71d90*/  HMMA.16816.F32 R4, R4, R16, R24 ;  /* 0x000000100404723c */ /* 0x004fe20000001818 */
[----:B------:R-:W4:Y:S01]  /*71da0*/  LDL.LU.64 R26, [R1+0x3a18] ;  /* 0x003a1800011a7983 */ /* 0x000f220000300a00 */
[----:B------:R-:W4:Y:S02]  /*71db0*/  LDL.LU.64 R24, [R1+0x3a10] ;  /* 0x003a100001187983 */ /* 0x000f240000300a00 */
[----:B------:R-:W-:-:S02]  /*71dc0*/  FMUL R21, R21, c[0x0][0x188] ;  /* 0x0000620015157a20 */ /* 0x000fc40000400000 */
[----:B------:R-:W-:Y:S11]  /*71dd0*/  FMUL R28, R29, c[0x0][0x188] ;  /* 0x000062001d1c7a20 */ /* 0x000ff60000400000 */
[----:B------:R-:W-:Y:S06]  /*71de0*/  @!UPT UIADD3 URZ, URZ, URZ, URZ ;  /* 0x0000003f3f3ff290 */ /* 0x000fec000fffe03f */
[----:B------:R-:W-:Y:S01]  /*71df0*/  STL.64 [R1+0x39b8], R6 ;  /* 0x0039b80601007387 */ /* 0x000fe20000100a00 */
[----:B------:R0:W-:Y:S02]  /*71e00*/  STL.64 [R1+0x39b0], R4 ;  /* 0x0039b00401007387 */ /* 0x0001e40000100a00 */
[----:B------:R-:W-:Y:S02]  /*71e10*/  STL [R1+0x3958], R16 ;  /* 0x0039581001007387 */ /* 0x000fe40000100800 */
[----:B------:R-:W-:Y:S01]  /*71e20*/  STL [R1+0x3954], R17 ;  /* 0x0039541101007387 */ /* 0x000fe20000100800 */
[----:B0-----:R-:W-:Y:S02]  /*71e30*/  FSEL R4, R21, -INF , !P1 ;  /* 0xff80000015047808 */ /* 0x001fe40004800000 */
[----:B------:R-:W-:Y:S01]  /*71e40*/  FSEL R5, R28, -INF , !P4 ;  /* 0xff8000001c057808 */ /* 0x000fe20006000000 */
[----:B------:R-:W2:Y:S02]  /*71e50*/  LDL.LU R21, [R1+0x3a08] ;  /* 0x003a080001157983 */ /* 0x000ea40000300800 */
[----:B------:R-:W-:Y:S02]  /*71e60*/  STL [R1+0x23c], R4 ;  /* 0x00023c0401007387 */ /* 0x000fe40000100800 */
[----:B------:R-:W-:Y:S01]  /*71e70*/  STL [R1+0x238], R5 ;  /* 0x0002380501007387 */ /* 0x000fe20000100800 */
[----:B----4-:R-:W-:Y:S03]  /*71e80*/  HMMA.16816.F32 R24, R8, R18, R24 ;  /* 0x000000120818723c */ /* 0x010fe60000001818 */
[----:B------:R-:W4:Y:S11]  /*71e90*/  LDL.LU.64 R10, [R1+0x3a00] ;  /* 0x003a0000010a7983 */ /* 0x000f360000300a00 */
[----:B------:R-:W-:Y:S09]  /*71ea0*/  @!UPT UIADD3 URZ, URZ, URZ, URZ ;  /* 0x0000003f3f3ff290 */ /* 0x000ff2000fffe03f */
[----:B------:R-:W-:Y:S01]  /*71eb0*/  STL.64 [R1+0x39f0], R26 ;  /* 0x0039f01a01007387 */ /* 0x000fe20000100a00 */
[----:B------:R0:W-:Y:S03]  /*71ec0*/  STL.64 [R1+0x39e8], R24 ;  /* 0x0039e81801007387 */ /* 0x0001e60000100a00 */
[----:B0-----:R-:W4:Y:S01]  /*71ed0*/  LDL.LU R24, [R1+0x330] ;  /* 0x0003300001187983 */ /* 0x001f220000300800 */
[----:B------:R-:W4:Y:S02]  /*71ee0*/  LDL.LU R25, [R1+0x334] ;  /* 0x0003340001197983 */ /* 0x000f240000300800 */
[----:B------:R-:W4:Y:S02]  /*71ef0*/  LDL.LU R26, [R1+0x338] ;  /* 0x00033800011a7983 */ /* 0x000f240000300800 */
[----:B------:R-:W4:Y:S02]  /*71f00*/  LDL.LU R27, [R1+0x33c] ;  /* 0x00033c00011b7983 */ /* 0x000f240000300800 */
[----:B------:R-:W-:Y:S01]  /*71f10*/  FMUL R4, R23, c[0x0][0x188] ;  /* 0x0000620017047a20 */ /* 0x000fe20000400000 */
[--C-:B------:R-:W-:Y:S01]  /*71f20*/  SHF.R.U32.HI R29, RZ, 0x9, R2.reuse ;  /* 0x00000009ff1d7819 */ /* 0x100fe20000011602 */
[----:B------:R-:W2:Y:S01]  /*71f30*/  LDL.LU R17, [R1+0x198] ;  /* 0x0001980001117983 */ /* 0x000ea20000300800 */
[----:B------:R-:W-:Y:S01]  /*71f40*/  SHF.R.U32.HI R7, RZ, 0x8, R2 ;  /* 0x00000008ff077819 */ /* 0x000fe20000011602 */
[----:B------:R-:W2:Y:S01]  /*71f50*/  LDL.LU R16, [R1+0x190] ;  /* 0x0001900001107983 */ /* 0x000ea20000300800 */
[----:B------:R-:W-:-:S02]  /*71f60*/  LOP3.LUT P4, RZ, R29, 0x1, RZ, 0xc0, !PT ;  /* 0x000000011dff7812 */ /* 0x000fc4000788c0ff */
[----:B------:R-:W-:Y:S01]  /*71f70*/  FSEL R4, R4, -INF , !P0 ;  /* 0xff80000004047808 */ /* 0x000fe20004000000 */
[----:B------:R-:W-:Y:S01]  /*71f80*/  FMUL R29, R22, c[0x0][0x188] ;  /* 0x00006200161d7a20 */ /* 0x000fe20000400000 */
[----:B------:R-:W-:-:S03]  /*71f90*/  LOP3.LUT P1, RZ, R7, 0x1, RZ, 0xc0, !PT ;  /* 0x0000000107ff7812 */ /* 0x000fc6000782c0ff */
[----:B------:R0:W-:Y:S01]  /*71fa0*/  STL [R1+0x244], R4 ;  /* 0x0002440401007387 */ /* 0x0001e20000100800 */
[----:B------:R-:W-:Y:S02]  /*71fb0*/  FSEL R8, R29, -INF , !P3 ;  /* 0xff8000001d087808 */ /* 0x000fe40005800000 */
[----:B------:R-:W-:Y:S02]  /*71fc0*/  MOV R7, R0 ;  /* 0x0000000000077202 */ /* 0x000fe40000000f00 */
[----:B0-----:R-:W-:Y:S02]  /*71fd0*/  MOV R4, R20 ;  /* 0x0000001400047202 */ /* 0x001fe40000000f00 */
[----:B------:R-:W2:Y:S01]  /*71fe0*/  LDL.LU R20, [R1+0x39fc] ;  /* 0x0039fc0001147983 */ /* 0x000ea20000300800 */
[----:B------:R-:W2:Y:S02]  /*71ff0*/  LDL.LU R5, [R1+0x4] ;  /* 0x0000040001057983 */ /* 0x000ea40000300800 */
[----:B------:R-:W2:Y:S02]  /*72000*/  LDL.LU R6, [R1+0x8] ;  /* 0x0000080001067983 */ /* 0x000ea40000300800 */
[----:B------:R-:W2:Y:S01]  /*72010*/  LDL.LU R0, [R1+0x39f8] ;  /* 0x0039f80001007983 */ /* 0x000ea20000300800 */
[----:B------:R4:W-:Y:S01]  /*72020*/  STL [R1+0x240], R8 ;  /* 0x0002400801007387 */ /* 0x0009e20000100800 */
[----:B---3--:R-:W-:Y:S01]  /*72030*/  MOV R28, R13 ;  /* 0x0000000d001c7202 */ /* 0x008fe20000000f00 */
[----:B----4-:R-:W-:Y:S02]  /*72040*/  HMMA.16816.F32 R8, R12, R10, R24 ;  /* 0x0000000a0c08723c */ /* 0x010fe40000001818 */
[----:B------:R-:W3:Y:S01]  /*72050*/  LDL.LU.64 R26, [R1+0x39f0] ;  /* 0x0039f000011a7983 */ /* 0x000ee20000300a00 */
[----:B------:R-:W4:Y:S11]  /*72060*/  LDL.LU.64 R24, [R1+0x39e8] ;  /* 0x0039e80001187983 */ /* 0x000f360000300a00 */
[----:B------:R-:W-:Y:S09]  /*72070*/  @!UPT UIADD3 URZ, URZ, URZ, URZ ;  /* 0x0000003f3f3ff290 */ /* 0x000ff2000fffe03f */
[----:B------:R0:W-:Y:S01]  /*72080*/  STL.64 [R1+0x30], R8 ;  /* 0x0000300801007387 */ /* 0x0001e20000100a00 */
[----:B------:R1:W-:Y:S03]  /*72090*/  STL.64 [R1+0x38], R10 ;  /* 0x0000380a01007387 */ /* 0x0003e60000100a00 */
[----:B0-----:R-:W3:Y:S01]  /*720a0*/  LDL.LU.64 R8, [R1+0x39e0] ;  /* 0x0039e00001087983 */ /* 0x001ee20000300a00 */
[----:B-1----:R-:W-:Y:S01]  /*720b0*/  IMAD.MOV.U32 R10, RZ, RZ, R14 ;  /* 0x000000ffff0a7224 */ /* 0x002fe200078e000e */
[----:B------:R-:W-:Y:S02]  /*720c0*/  MOV R11, R15 ;  /* 0x0000000f000b7202 */ /* 0x000fe40000000f00 */
[----:B------:R-:W4:Y:S01]  /*720d0*/  LDL.LU.64 R14, [R1+0x39d8] ;  /* 0x0039d800010e7983 */ /* 0x000f220000300a00 */
[----:B------:R-:W4:Y:S01]  /*720e0*/  LDL.LU.64 R12, [R1+0x39d0] ;  /* 0x0039d000010c7983 */ /* 0x000f220000300a00 */
[----:B------:R-:W-:-:S02]  /*720f0*/  SHF.R.U32.HI R23, RZ, 0xa, R2 ;  /* 0x0000000aff177819 */ /* 0x000fc40000011602 */
[--C-:B------:R-:W-:Y:S02]  /*72100*/  SHF.R.U32.HI R22, RZ, 0xb, R2.reuse ;  /* 0x0000000bff167819 */ /* 0x100fe40000011602 */
[----:B------:R-:W-:Y:S01]  /*72110*/  LOP3.LUT P0, RZ, R23, 0x1, RZ, 0xc0, !PT ;  /* 0x0000000117ff7812 */ /* 0x000fe2000780c0ff */
[----:B--2---:R-:W-:Y:S01]  /*72120*/  FMUL R23, R21, c[0x0][0x188] ;  /* 0x0000620015177a20 */ /* 0x004fe20000400000 */
[----:B------:R-:W-:Y:S01]  /*72130*/  LOP3.LUT P3, RZ, R22, 0x1, RZ, 0xc0, !PT ;  /* 0x0000000116ff7812 */ /* 0x000fe2000786c0ff */
[----:B------:R-:W-:Y:S01]  /*72140*/  FMUL R22, R20, c[0x0][0x188] ;  /* 0x0000620014167a20 */ /* 0x000fe20000400000 */
[--C-:B------:R-:W-:Y:S01]  /*72150*/  SHF.R.U32.HI R21, RZ, 0xc, R2.reuse ;  /* 0x0000000cff157819 */ /* 0x100fe20000011602 */
[----:B------:R4:W-:Y:S01]  /*72160*/  STL.64 [R1+0x39a8], R10 ;  /* 0x0039a80a01007387 */ /* 0x0009e20000100a00 */
[----:B------:R-:W-:Y:S02]  /*72170*/  SHF.R.U32.HI R20, RZ, 0xd, R2 ;  /* 0x0000000dff147819 */ /* 0x000fe40000011602 */
[----:B------:R-:W-:Y:S01]  /*72180*/  FSEL R23, R23, -INF , !P2 ;  /* 0xff80000017177808 */ /* 0x000fe20005000000 */
[----:B------:R-:W-:Y:S01]  /*72190*/  LOP3.LUT P2, RZ, R21, 0x1, RZ, 0xc0, !PT ;  /* 0x0000000115ff7812 */ /* 0x000fe2000784c0ff */
[----:B------:R-:W-:Y:S01]  /*721a0*/  FSEL R21, R22, -INF , !P5 ;  /* 0xff80000016157808 */ /* 0x000fe20006800000 */
[----:B------:R-:W-:Y:S01]  /*721b0*/  LOP3.LUT P5, RZ, R20, 0x1, RZ, 0xc0, !PT ;  /* 0x0000000114ff7812 */ /* 0x000fe200078ac0ff */
[----:B---3--:R0:W-:Y:S01]  /*721c0*/  STL.64 [R1+0x39a0], R8 ;  /* 0x0039a00801007387 */ /* 0x0081e20000100a00 */
[----:B----4-:R-:W-:Y:S01]  /*721d0*/  MOV R10, R12 ;  /* 0x0000000c000a7202 */ /* 0x010fe20000000f00 */
[----:B------:R-:W-:-:S02]  /*721e0*/  IMAD.MOV.U32 R11, RZ, RZ, R13 ;  /* 0x000000ffff0b7224 */ /* 0x000fc400078e000d */
[----:B0-----:R-:W2:Y:S01]  /*721f0*/  LDL.LU R8, [R1+0x10] ;  /* 0x0000100001087983 */ /* 0x001ea20000300800 */
[----:B------:R-:W-:Y:S02]  /*72200*/  MOV R9, R0 ;  /* 0x0000000000097202 */ /* 0x000fe40000000f00 */
[----:B------:R-:W3:Y:S02]  /*72210*/  LDL.LU R0, [R1+0x39c8] ;  /* 0x0039c80001007983 */ /* 0x000ee40000300800 */
[----:B------:R-:W4:Y:S01]  /*72220*/  LDL.LU R12, [R1+0x39c4] ;  /* 0x0039c400010c7983 */ /* 0x000f220000300800 */
[----:B------:R-:W4:Y:S01]  /*72230*/  LDL.LU R13, [R1+0x39c0] ;  /* 0x0039c000010d7983 */ /* 0x000f220000300800 */
[----:B------:R-:W-:Y:S02]  /*72240*/  STL [R1+0x3950], R28 ;  /* 0x0039501c01007387 */ /* 0x000fe40000100800 */
[----:B------:R0:W-:Y:S02]  /*72250*/  STL [R1+0xd8], R23 ;  /* 0x0000d81701007387 */ /* 0x0001e40000100800 */
[----:B------:R-:W4:Y:S01]  /*72260*/  LDL R20, [R1+0xf0] ;  /* 0x0000f00001147983 */ /* 0x000f220000100800 */
[----:B------:R1:W-:Y:S01]  /*72270*/  STL [R1+0xd0], R21 ;  /* 0x0000d01501007387 */ /* 0x0003e20000100800 */
[----:B------:R-:W4:Y:S03]  /*72280*/  LDL R22, [R1+0xf8] ;  /* 0x0000f80001167983 */ /* 0x000f260000100800 */
[----:B0-----:R-:W4:Y:S04]  /*72290*/  LDL R23, [R1+0xfc] ;  /* 0x0000fc0001177983 */ /* 0x001f280000100800 */
[----:B-1----:R-:W4:Y:S01]  /*722a0*/  LDL R21, [R1+0xf4] ;  /* 0x0000f40001157983 */ /* 0x002f220000100800 */
[----:B------:R-:W-:-:S02]  /*722b0*/  FMUL R17, R17, c[0x0][0x188] ;  /* 0x0000620011117a20 */ /* 0x000fc40000400000 */
[----:B------:R-:W-:Y:S01]  /*722c0*/  FMUL R16, R16, c[0x0][0x188] ;  /* 0x0000620010107a20 */ /* 0x000fe20000400000 */
[----:B----4-:R-:W-:Y:S01]  /*722d0*/  HMMA.16816.F32 R20, R20, R12, R4 ;  /* 0x0000000c1414723c */ /* 0x010fe20000001804 */
[----:B------:R-:W2:Y:S01]  /*722e0*/  LDL.LU.64 R6, [R1+0x39b8] ;  /* 0x0039b80001067983 */ /* 0x000ea20000300a00 */
[----:B------:R-:W2:Y:S11]  /*722f0*/  LDL.LU.64 R4, [R1+0x39b0] ;  /* 0x0039b00001047983 */ /* 0x000eb60000300a00 */
[----:B------:R-:W-:Y:S10]  /*72300*/  @!UPT UIADD3 URZ, URZ, URZ, URZ ;  /* 0x0000003f3f3ff290 */ /* 0x000ff4000fffe03f */
[----:B------:R-:W-:Y:S01]  /*72310*/  STL.64 [R1+0x3988], R22 ;  /* 0x0039881601007387 */ /* 0x000fe20000100a00 */
[----:B------:R0:W-:Y:S03]  /*72320*/  STL.64 [R1+0x3980], R20 ;  /* 0x0039801401007387 */ /* 0x0001e60000100a00 */
[----:B0-----:R-:W4:Y:S01]  /*72330*/  LDL.LU.64 R20, [R1+0xf0] ;  /* 0x0000f00001147983 */ /* 0x001f220000300a00 */
[----:B------:R-:W3:Y:S02]  /*72340*/  LDL.LU.64 R22, [R1+0xf8] ;  /* 0x0000f80001167983 */ /* 0x000ee40000300a00 */
[----:B------:R0:W-:Y:S02]  /*72350*/  STL [R1+0x38dc], R12 ;  /* 0x0038dc0c01007387 */ /* 0x0001e40000100800 */
[----:B------:R1:W-:Y:S01]  /*72360*/  STL [R1+0x38d8], R13 ;  /* 0x0038d80d01007387 */ /* 0x0003e20000100800 */
[----:B0-----:R-:W-:-:S02]  /*72370*/  FSEL R12, R16, -INF , !P4 ;  /* 0xff800000100c7808 */ /* 0x001fc40006000000 */
[----:B-1----:R-:W-:-:S05]  /*72380*/  FSEL R13, R17, -INF , !P1 ;  /* 0xff800000110d7808 */ /* 0x002fca0004800000 */
[----:B------:R-:W-:Y:S01]  /*72390*/  STL [R1+0xcc], R13 ;  /* 0x0000cc0d01007387 */ /* 0x000fe20000100800 */
[----:B------:R-:W-:Y:S01]  /*723a0*/  STL [R1+0xb8], R12 ;  /* 0x0000b80c01007387 */ /* 0x000fe20000100800 */
[----:B--2---:R-:W-:Y:S02]  /*723b0*/  HMMA.16816.F32 R4, R8, R18, R4 ;  /* 0x000000120804723c */ /* 0x004fe40000001804 */
[----:B------:R-:W2:Y:S01]  /*723c0*/  LDL.LU.64 R10, [R1+0x39a8] ;  /* 0x0039a800010a7983 */ /* 0x000ea20000300a00 */
[----:B------:R-:W2:Y:S02]  /*723d0*/  LDL.LU.64 R8, [R1+0x39a0] ;  /* 0x0039a00001087983 */ /* 0x000ea40000300a00 */
[----:B------:R-:W3:Y:S01]  /*723e0*/  LDL.LU R28, [R1+0x108] ;  /* 0x00010800011c7983 */ /* 0x000ee20000300800 */
[----:B------:R-:W-:Y:S02]  /*723f0*/  MOV R16, R15 ;  /* 0x0000000f00107202 */ /* 0x000fe40000000f00 */
[----:B------:R-:W-:Y:S11]  /*72400*/  MOV R17, R3 ;  /* 0x0000000300117202 */ /* 0x000ff60000000f00 */
[----:B------:R-:W-:Y:S04]  /*72410*/  @!UPT UIADD3 URZ, URZ, URZ, URZ ;  /* 0x0000003f3f3ff290 */ /* 0x000fe8000fffe03f */
[----:B------:R-:W-:Y:S01]  /*72420*/  STL [R1+0x3960], R6 ;  /* 0x0039600601007387 */ /* 0x000fe20000100800 */
[----:B------:R-:W-:Y:S02]  /*72430*/  STL [R1+0x395c], R7 ;  /* 0x00395c0701007387 */ /* 0x000fe40000100800 */
[----:B------:R2:W-:Y:S02]  /*72440*/  STL [R1+0x38e8], R18 ;  /* 0x0038e81201007387 */ /* 0x0005e40000100800 */
[----:B------:R0:W-:Y:S01]  /*72450*/  STL [R1+0x38e4], R19 ;  /* 0x0038e41301007387 */ /* 0x0001e20000100800 */
[----:B------:R-:W4:Y:S01]  /*72460*/  LDL.LU R15, [R1+0x399c] ;  /* 0x00399c00010f7983 */ /* 0x000f220000300800 */
[----:B------:R-:W4:Y:S01]  /*72470*/  LDL.LU R3, [R1+0x3998] ;  /* 0x0039980001037983 */ /* 0x000f220000300800 */
[----:B--2---:R-:W-:Y:S01]  /*72480*/  MOV R18, R8 ;  /* 0x0000000800127202 */ /* 0x004fe20000000f00 */
[----:B0-----:R-:W-:Y:S01]  /*72490*/  IMAD.MOV.U32 R19, RZ, RZ, R9 ;  /* 0x000000ffff137224 */ /* 0x001fe200078e0009 */
[----:B------:R-:W2:Y:S01]  /*724a0*/  LDL.LU R8, [R1+0x3994] ;  /* 0x0039940001087983 */ /* 0x000ea20000300800 */
[----:B------:R-:W2:Y:S01]  /*724b0*/  LDL.LU R9, [R1+0x3990] ;  /* 0x0039900001097983 */ /* 0x000ea20000300800 */
[----:B------:R-:W-:Y:S01]  /*724c0*/  SHF.R.U32.HI R29, RZ, 0xf, R2 ;  /* 0x0000000fff1d7819 */ /* 0x000fe20000011602 */
[----:B------:R-:W-:-:S03]  /*724d0*/  FMUL R26, R26, c[0x0][0x188] ;  /* 0x000062001a1a7a20 */ /* 0x000fc60000400000 */
[----:B------:R-:W-:Y:S01]  /*724e0*/  LOP3.LUT P1, RZ, R29, 0x1, RZ, 0xc0, !PT ;  /* 0x000000011dff7812 */ /* 0x000fe2000782c0ff */
[----:B------:R-:W-:Y:S01]  /*724f0*/  FMUL R29, R27, c[0x0][0x188] ;  /* 0x000062001b1d7a20 */ /* 0x000fe20000400000 */
[----:B---3--:R-:W-:Y:S02]  /*72500*/  SHF.R.U64 R27, R0, 0x1f, RZ ;  /* 0x0000001f001b7819 */ /* 0x008fe400000012ff */
[----:B------:R-:W-:Y:S01]  /*72510*/  FSEL R6, R26, -INF , !P3 ;  /* 0xff8000001a067808 */ /* 0x000fe20005800000 */
[----:B------:R-:W-:Y:S02]  /*72520*/  FMUL R13, R25, c[0x0][0x188] ;  /* 0x00006200190d7a20 */ /* 0x000fe40000400000 */
[----:B------:R-:W-:Y:S01]  /*72530*/  FMUL R12, R24, c[0x0][0x188] ;  /* 0x00006200180c7a20 */ /* 0x000fe20000400000 */
[----:B------:R-:W-:Y:S01]  /*72540*/  FSEL R7, R29, -INF , !P0 ;  /* 0xff8000001d077808 */ /* 0x000fe20004000000 */
[----:B------:R-:W-:-:S04]  /*72550*/  LOP3.LUT P0, RZ, R27, 0x1, RZ, 0xc0, !PT ;  /* 0x000000011bff7812 */ /* 0x000fc8000780c0ff */
[----:B------:R4:W-:Y:S01]  /*72560*/  STL [R1+0xb4], R7 ;  /* 0x0000b40701007387 */ /* 0x0009e20000100800 */
[----:B------:R0:W-:Y:S01]  /*72570*/  STL [R1+0x94], R6 ;  /* 0x0000940601007387 */ /* 0x0001e20000100800 */
[----:B----4-:R-:W-:Y:S02]  /*72580*/  MOV R7, R21 ;  /* 0x0000001500077202 */ /* 0x010fe40000000f00 */
[----:B0-----:R-:W-:Y:S01]  /*72590*/  MOV R6, R20 ;  /* 0x0000001400067202 */ /* 0x001fe20000000f00 */
[----:B--2---:R-:W-:Y:S07]  /*725a0*/  HMMA.16816.F32 R24, R20, R8, R16 ;  /* 0x000000081418723c */ /* 0x004fee0000001810 */
[----:B------:R-:W-:Y:S01]  /*725b0*/  MOV R16, R22 ;  /* 0x0000001600107202 */ /* 0x000fe20000000f00 */
[----:B------:R-:W-:-:S02]  /*725c0*/  IMAD.MOV.U32 R17, RZ, RZ, R23 ;  /* 0x000000ffff117224 */ /* 0x000fc400078e0017 */
[----:B------:R-:W2:Y:S01]  /*725d0*/  LDL.LU.64 R22, [R1+0x3988] ;  /* 0x0039880001167983 */ /* 0x000ea20000300a00 */
[----:B------:R-:W2:Y:S11]  /*725e0*/  LDL.LU.64 R20, [R1+0x3980] ;  /* 0x0039800001147983 */ /* 0x000eb60000300a00 */
[----:B------:R-:W-:Y:S01]  /*725f0*/  @!UPT UIADD3 URZ, URZ, URZ, URZ ;  /* 0x0000003f3f3ff290 */ /* 0x000fe2000fffe03f */
[----:B------:R0:W-:Y:S01]  /*72600*/  STL.64 [R1+0x3970], R26 ;  /* 0x0039701a01007387 */ /* 0x0001e20000100a00 */
[----:B------:R1:W-:Y:S03]  /*72610*/  STL.64 [R1+0x3968], R24 ;  /* 0x0039681801007387 */ /* 0x0003e60000100a00 */
[----:B0-----:R-:W2:Y:S04]  /*72620*/  LDL R26, [R1+0x88] ;  /* 0x00008800011a7983 */ /* 0x001ea80000100800 */
[----:B-1----:R-:W2:Y:S04]  /*72630*/  LDL R24, [R1+0x80] ;  /* 0x0000800001187983 */ /* 0x002ea80000100800 */
[----:B------:R-:W2:Y:S04]  /*72640*/  LDL R25, [R1+0x84] ;  /* 0x0000840001197983 */ /* 0x000ea80000100800 */
[----:B------:R-:W2:Y:S01]  /*72650*/  LDL R27, [R1+0x8c] ;  /* 0x00008c00011b7983 */ /* 0x000ea20000100800 */
[----:B------:R-:W-:-:S04]  /*72660*/  SHF.R.U32.HI R2, RZ, 0xe, R2 ;  /* 0x0000000eff027819 */ /* 0x000fc80000011602 */
[----:B------:R-:W-:Y:S01]  /*72670*/  LOP3.LUT P4, RZ, R2, 0x1, RZ, 0xc0, !PT ;  /* 0x0000000102ff7812 */ /* 0x000fe2000788c0ff */
[----:B------:R-:W-:-:S04]  /*72680*/  SHF.R.U64 R2, R0, 0x1e, RZ ;  /* 0x0000001e00027819 */ /* 0x000fc800000012ff */
[----:B------:R-:W-:Y:S01]  /*72690*/  LOP3.LUT P3, RZ, R2, 0x1, RZ, 0xc0, !PT ;  /* 0x0000000102ff7812 */ /* 0x000fe2000786c0ff */
[----:B------:R-:W-:Y:S01]  /*726a0*/  SHF.R.U64 R2, R0, 0x1d, RZ ;  /* 0x0000001d00027819 */ /* 0x000fe200000012ff */
[----:B------:R-:W-:Y:S01]  /*726b0*/  STL.64 [R1+0x3948], R10 ;  /* 0x0039480a01007387 */ /* 0x000fe20000100a00 */
[----:B------:R-:W-:Y:S01]  /*726c0*/  FSEL R13, R13, -INF , !P2 ;  /* 0xff8000000d0d7808 */ /* 0x000fe20005000000 */
[----:B------:R0:W-:Y:S01]  /*726d0*/  STL.64 [R1+0x3940], R8 ;  /* 0x0039400801007387 */ /* 0x0001e20000100a00 */
[----:B------:R-:W-:Y:S01]  /*726e0*/  LOP3.LUT P2, RZ, R2, 0x1, RZ, 0xc0, !PT ;  /* 0x0000000102ff7812 */ /* 0x000fe2000784c0ff */
[----:B------:R-:W-:Y:S01]  /*726f0*/  FSEL R2, R12, -INF , !P5 ;  /* 0xff8000000c027808 */ /* 0x000fe20006800000 */
[----:B0-----:R-:W3:Y:S01]  /*72700*/  LDL.LU R8, [R1+0x50] ;  /* 0x0000500001087983 */ /* 0x001ee20000300800 */
[----:B------:R-:W-:Y:S02]  /*72710*/  MOV R9, R3 ;  /* 0x0000000300097202 */ /* 0x000fe40000000f00 */
[----:B------:R-:W4:Y:S02]  /*72720*/  LDL.LU R3, [R1+0x3978] ;  /* 0x0039780001037983 */ /* 0x000f240000300800 */
[----:B------:R-:W3:Y:S01]  /*72730*/  LDL.LU R10, [R1+0x58] ;  /* 0x00005800010a7983 */ /* 0x000ee20000300800 */
[----:B------:R-:W3:Y:S01]  /*72740*/  LDL.LU R11, [R1+0x5c] ;  /* 0x00005c00010b7983 */ /* 0x000ee20000300800 */
[----:B------:R0:W-:Y:S02]  /*72750*/  STL [R1+0x64], R13 ;  /* 0x0000640d01007387 */ /* 0x0001e40000100800 */
[----:B------:R1:W-:Y:S01]  /*72760*/  STL [R1+0x60], R2 ;  /* 0x0000600201007387 */ /* 0x0003e20000100800 */
[----:B--2---:R-:W-:Y:S01]  /*72770*/  HMMA.16816.F32 R20, R24, R14, R20 ;  /* 0x0000000e1814723c */ /* 0x004fe20000001814 */
[----:B------:R-:W2:Y:S01]  /*72780*/  LDL.LU.64 R26, [R1+0x3970] ;  /* 0x00397000011a7983 */ /* 0x000ea20000300a00 */
[----:B------:R-:W2:Y:S11]  /*72790*/  LDL.LU.64 R24, [R1+0x3968] ;  /* 0x0039680001187983 */ /* 0x000eb60000300a00 */
[----:B------:R-:W-:Y:S11]  /*727a0*/  @!UPT UIADD3 URZ, URZ, URZ, URZ ;  /* 0x0000003f3f3ff290 */ /* 0x000ff6000fffe03f */
[----:B------:R-:W-:Y:S02]  /*727b0*/  MOV R18, R20 ;  /* 0x0000001400127202 */ /* 0x000fe40000000f00 */
[----:B------:R-:W-:Y:S01]  /*727c0*/  MOV R19, R21 ;  /* 0x0000001500137202 */ /* 0x000fe20000000f00 */
[----:B------:R-:W-:Y:S02]  /*727d0*/  MOV R20, R6 ;  /* 0x0000000600147202 */ /* 0x000fe40000000f00 */
[----:B------:R-:W-:Y:S01]  /*727e0*/  IMAD.MOV.U32 R12, RZ, RZ, R22 ;  /* 0x000000ffff0c7224 */ /* 0x000fe200078e0016 */
[----:B------:R-:W2:Y:S01]  /*727f0*/  LDL.LU R6, [R1+0x3960] ;  /* 0x0039600001067983 */ /* 0x000ea20000300800 */
[----:B------:R-:W-:Y:S02]  /*72800*/  MOV R21, R7 ;  /* 0x0000000700157202 */ /* 0x000fe40000000f00 */
[----:B0-----:R-:W-:Y:S01]  /*72810*/  MOV R13, R23 ;  /* 0x00000017000d7202 */ /* 0x001fe20000000f00 */
[----:B------:R-:W2:Y:S02]  /*72820*/  LDL.LU R7, [R1+0x395c] ;  /* 0x00395c0001077983 */ /* 0x000ea40000300800 */
[----:B------:R-:W-:Y:S01]  /*72830*/  IMAD.MOV.U32 R22, RZ, RZ, R16 ;  /* 0x000000ffff167224 */ /* 0x000fe200078e0010 */
[----:B------:R-:W-:Y:S01]  /*72840*/  MOV R23, R17 ;  /* 0x0000001100177202 */ /* 0x000fe20000000f00 */
[----:B------:R-:W3:Y:S01]  /*72850*/  LDL.LU R16, [R1+0x3958] ;  /* 0x0039580001107983 */ /* 0x000ee20000300800 */
[----:B------:R-:W3:Y:S02]  /*72860*/  LDL.LU R17, [R1+0x3954] ;  /* 0x0039540001117983 */ /* 0x000ee40000300800 */
[----:B------:R-:W-:-:S02]  /*72870*/  FMUL R28, R28, c[0x0][0x188] ;  /* 0x000062001c1c7a20 */ /* 0x000fc40000400000 */
[----:B----4-:R-:W-:Y:S01]  /*72880*/  FMUL R3, R3, c[0x0][0x188] ;  /* 0x0000620003037a20 */ /* 0x010fe20000400000 */
[----:B-1----:R-:W-:Y:S01]  /*72890*/  SHF.R.U64 R2, R0, 0x1b, RZ ;  /* 0x0000001b00027819 */ /* 0x002fe200000012ff */
[----:B------:R0:W-:Y:S02]  /*728a0*/  STL [R1+0x38e0], R15 ;  /* 0x0038e00f01007387 */ /* 0x0001e40000100800 */
[----:B0-----:R-:W-:Y:S01]  /*728b0*/  FSEL R15, R28, -INF , !P1 ;  /* 0xff8000001c0f7808 */ /* 0x001fe20004800000 */
[----:B------:R-:W-:Y:S01]  /*728c0*/  LOP3.LUT P1, RZ, R2, 0x1, RZ, 0xc0, !PT ;  /* 0x0000000102ff7812 */ /* 0x000fe2000782c0ff */
[----:B------:R-:W-:Y:S01]  /*728d0*/  FSEL R2, R3, -INF , !P4 ;  /* 0xff80000003027808 */ /* 0x000fe20006000000 */
[----:B------:R-:W4:Y:S02]  /*728e0*/  LDL.LU R28, [R1+0x3950] ;  /* 0x00395000011c7983 */ /* 0x000f240000300800 */
[----:B------:R-:W-:Y:S02]  /*728f0*/  STL [R1+0x4c], R15 ;  /* 0x00004c0f01007387 */ /* 0x000fe40000100800 */
[----:B------:R-:W-:Y:S01]  /*72900*/  STL [R1+0x40], R2 ;  /* 0x0000400201007387 */ /* 0x000fe20000100800 */
[----:B---3--:R-:W-:Y:S03]  /*72910*/  HMMA.16816.F32 R20, R20, R16, R8 ;  /* 0x000000101414723c */ /* 0x008fe60000001808 */
[----:B------:R-:W3:Y:S01]  /*72920*/  LDL.LU.64 R10, [R1+0x3948] ;  /* 0x00394800010a7983 */ /* 0x000ee20000300a00 */
[----:B------:R-:W2:Y:S02]  /*72930*/  LDL.LU.64 R8, [R1+0x3940] ;  /* 0x0039400001087983 */ /* 0x000ea40000300a00 */
[----:B------:R-:W2:Y:S11]  /*72940*/  LDL.LU R3, [R1+0x1e0] ;  /* 0x0001e00001037983 */ /* 0x000eb60000300800 */
[----:B------:R-:W-:Y:S06]  /*72950*/  @!UPT UIADD3 URZ, URZ, URZ, URZ ;  /* 0x0000003f3f3ff290 */ /* 0x000fec000fffe03f */
[----:B------:R-:W-:Y:S01]  /*72960*/  STL.64 [R1+0x38f8], R22 ;  /* 0x0038f81601007387 */ /* 0x000fe20000100a00 */
[----:B------:R0:W-:Y:S03]  /*72970*/  STL.64 [R1+0x38f0], R20 ;  /* 0x0038f01401007387 */ /* 0x0001e60000100a00 */
[----:B0-----:R-:W2:Y:S01]  /*72980*/  LDL.LU R20, [R1+0x160] ;  /* 0x0001600001147983 */ /* 0x001ea20000300800 */
[----:B----4-:R-:W-:Y:S02]  /*72990*/  MOV R21, R28 ;  /* 0x0000001c00157202 */ /* 0x010fe40000000f00 */
[----:B------:R-:W4:Y:S01]  /*729a0*/  LDL.LU R28, [R1+0x3938] ;  /* 0x00393800011c7983 */ /* 0x000f220000300800 */
[----:B---3--:R-:W-:Y:S01]  /*729b0*/  MOV R22, R10 ;  /* 0x0000000a00167202 */ /* 0x008fe20000000f00 */
[----:B------:R-:W-:Y:S01]  /*729c0*/  IMAD.MOV.U32 R23, RZ, RZ, R11 ;  /* 0x000000ffff177224 */ /* 0x000fe200078e000b */
[----:B------:R-:W3:Y:S01]  /*729d0*/  LDL.LU R10, [R1+0x3934] ;  /* 0x00393400010a7983 */ /* 0x000ee20000300800 */
[----:B------:R-:W3:Y:S03]  /*729e0*/  LDL.LU R11, [R1+0x3930] ;  /* 0x00393000010b7983 */ /* 0x000ee60000300800 */
[----:B------:R-:W-:Y:S04]  /*729f0*/  STL.64 [R1+0x3928], R22 ;  /* 0x0039281601007387 */ /* 0x000fe80000100a00 */
[----:B--2---:R0:W-:Y:S04]  /*72a00*/  STL.64 [R1+0x3920], R20 ;  /* 0x0039201401007387 */ /* 0x0041e80000100a00 */
[----:B0-----:R-:W3:Y:S01]  /*72a10*/  LDL.LU.64 R20, [R1+0x80] ;  /* 0x0000800001147983 */ /* 0x001ee20000300a00 */
[----:B------:R-:W3:Y:S01]  /*72a20*/  LDL.LU.64 R22, [R1+0x88] ;  /* 0x0000880001167983 */ /* 0x000ee20000300a00 */
[----:B------:R-:W-:-:S04]  /*72a30*/  SHF.R.U64 R29, R0, 0x1c, RZ ;  /* 0x0000001c001d7819 */ /* 0x000fc800000012ff */
[----:B------:R-:W-:Y:S01]  /*72a40*/  LOP3.LUT P5, RZ, R29, 0x1, RZ, 0xc0, !PT ;  /* 0x000000011dff7812 */ /* 0x000fe200078ac0ff */
[----:B------:R-:W-:-:S04]  /*72a50*/  SHF.R.U64 R29, R0, 0x1a, RZ ;  /* 0x0000001a001d7819 */ /* 0x000fc800000012ff */
[----:B------:R-:W-:Y:S01]  /*72a60*/  LOP3.LUT P4, RZ, R29, 0x1, RZ, 0xc0, !PT ;  /* 0x000000011dff7812 */ /* 0x000fe2000788c0ff */
[----:B------:R-:W-:Y:S01]  /*72a70*/  FMUL R29, R4, c[0x0][0x188] ;  /* 0x00006200041d7a20 */ /* 0x000fe20000400000 */
[----:B------:R-:W-:Y:S01]  /*72a80*/  SHF.R.U64 R4, R0, 0x19, RZ ;  /* 0x0000001900047819 */ /* 0x000fe200000012ff */
[----:B------:R-:W-:-:S03]  /*72a90*/  FMUL R5, R5, c[0x0][0x188] ;  /* 0x0000620005057a20 */ /* 0x000fc60000400000 */
[----:B------:R-:W-:Y:S01]  /*72aa0*/  FSEL R15, R29, -INF , !P0 ;  /* 0xff8000001d0f7808 */ /* 0x000fe20004000000 */
[----:B------:R-:W-:Y:S01]  /*72ab0*/  LOP3.LUT P0, RZ, R4, 0x1, RZ, 0xc0, !PT ;  /* 0x0000000104ff7812 */ /* 0x000fe2000780c0ff */
[----:B------:R-:W-:-:S03]  /*72ac0*/  FSEL R4, R5, -INF , !P3 ;  /* 0xff80000005047808 */ /* 0x000fc60005800000 */
[----:B------:R0:W-:Y:S02]  /*72ad0*/  STL [R1+0x58], R15 ;  /* 0x0000580f01007387 */ /* 0x0001e40000100800 */
[----:B------:R-:W-:Y:S02]  /*72ae0*/  STL [R1+0x5c], R4 ;  /* 0x00005c0401007387 */ /* 0x000fe40000100800 */
[----:B------:R-:W-:Y:S02]  /*72af0*/  FMUL R6, R6, c[0x0][0x188] ;  /* 0x0000620006067a20 */ /* 0x000fe40000400000 */
[----:B------:R-:W-:-:S03]  /*72b00*/  FMUL R5, R3, c[0x0][0x188] ;  /* 0x0000620003057a20 */ /* 0x000fc60000400000 */
[----:B------:R-:W-:Y:S01]  /*72b10*/  FSEL R3, R6, -INF , !P2 ;  /* 0xff80000006037808 */ /* 0x000fe20005000000 */
[----:B---3--:R-:W-:Y:S01]  /*72b20*/  HMMA.16816.F32 R24, R20, R10, R24 ;  /* 0x0000000a1418723c */ /* 0x008fe20000001818 */
[----:B0-----:R-:W-:Y:S02]  /*72b30*/  MOV R15, R20 ;  /* 0x00000014000f7202 */ /* 0x001fe40000000f00 */
[----:B------:R-:W-:Y:S01]  /*72b40*/  MOV R17, R22 ;  /* 0x0000001600117202 */ /* 0x000fe20000000f00 */
[----:B------:R-:W-:Y:S01]  /*72b50*/  IMAD.MOV.U32 R16, RZ, RZ, R23 ;  /* 0x000000ffff107224 */ /* 0x000fe200078e0017 */
[----:B------:R-:W-:Y:S01]  /*72b60*/  MOV R29, R21 ;  /* 0x00000015001d7202 */ /* 0x000fe20000000f00 */
[----:B------:R-:W2:Y:S01]  /*72b70*/  LDL.LU.64 R22, [R1+0x3928] ;  /* 0x0039280001167983 */ /* 0x000ea20000300a00 */
[----:B------:R-:W2:Y:S02]  /*72b80*/  LDL.LU.64 R20, [R1+0x3920] ;  /* 0x0039200001147983 */ /* 0x000ea40000300a00 */
[----:B------:R-:W-:Y:S02]  /*72b90*/  STL.64 [R1+0x3918], R14 ;  /* 0x0039180e01007387 */ /* 0x000fe40000100a00 */
[----:B------:R0:W-:Y:S02]  /*72ba0*/  STL.64 [R1+0x3910], R12 ;  /* 0x0039100c01007387 */ /* 0x0001e40000100a00 */
[----:B0-----:R-:W2:Y:S01]  /*72bb0*/  LDL.LU R12, [R1+0x380] ;  /* 0x00038000010c7983 */ /* 0x001ea20000300800 */
[----:B------:R-:W2:Y:S02]  /*72bc0*/  LDL.LU R13, [R1+0x384] ;  /* 0x00038400010d7983 */ /* 0x000ea40000300800 */
[----:B------:R-:W2:Y:S02]  /*72bd0*/  LDL.LU R14, [R1+0x388] ;  /* 0x00038800010e7983 */ /* 0x000ea40000300800 */
[----:B------:R-:W2:Y:S05]  /*72be0*/  LDL.LU R15, [R1+0x38c] ;  /* 0x00038c00010f7983 */ /* 0x000eaa0000300800 */
[----:B------:R0:W-:Y:S01]  /*72bf0*/  STL.64 [R1+0x3908], R26 ;  /* 0x0039081a01007387 */ /* 0x0001e20000100a00 */
[----:B------:R-:W-:Y:S03]  /*72c00*/  STL.64 [R1+0x3900], R24 ;  /* 0x0039001801007387 */ /* 0x000fe60000100a00 */
[----:B0-----:R-:W2:Y:S01]  /*72c10*/  LDL.LU R26, [R1+0xe8] ;  /* 0x0000e800011a7983 */ /* 0x001ea20000300800 */
[----:B------:R-:W-:Y:S02]  /*72c20*/  STL [R1+0x38b4], R10 ;  /* 0x0038b40a01007387 */ /* 0x000fe40000100800 */
[----:B------:R-:W-:Y:S02]  /*72c30*/  STL [R1+0x38b0], R11 ;  /* 0x0038b00b01007387 */ /* 0x000fe40000100800 */
[----:B------:R-:W3:Y:S01]  /*72c40*/  LDL.LU R6, [R1+0x1e8] ;  /* 0x0001e80001067983 */ /* 0x000ee20000300800 */
[----:B----4-:R-:W-:Y:S01]  /*72c50*/  MOV R27, R28 ;  /* 0x0000001c001b7202 */ /* 0x010fe20000000f00 */
[----:B------:R-:W-:Y:S01]  /*72c60*/  FMUL R7, R7, c[0x0][0x188] ;  /* 0x0000620007077a20 */ /* 0x000fe20000400000 */
[----:B------:R0:W-:Y:S04]  /*72c70*/  STL [R1+0x9c], R3 ;  /* 0x00009c0301007387 */ /* 0x0001e80000100800 */
[----:B------:R-:W-:-:S02]  /*72c80*/  FSEL R7, R7, -INF , !P5 ;  /* 0xff80000007077808 */ /* 0x000fc40006800000 */
[----:B0-----:R-:W-:-:S03]  /*72c90*/  FSEL R3, R5, -INF , !P1 ;  /* 0xff80000005037808 */ /* 0x001fc60004800000 */
[----:B------:R3:W-:Y:S04]  /*72ca0*/  STL [R1+0xbc], R7 ;  /* 0x0000bc0701007387 */ /* 0x0007e80000100800 */
[----:B------:R0:W-:Y:S01]  /*72cb0*/  STL [R1+0x68], R3 ;  /* 0x0000680301007387 */ /* 0x0001e20000100800 */
[----:B------:R-:W-:Y:S01]  /*72cc0*/  FMUL R5, R19, c[0x0][0x188] ;  /* 0x0000620013057a20 */ /* 0x000fe20000400000 */
[----:B--2---:R-:W-:Y:S02]  /*72cd0*/  HMMA.16816.F32 R20, R20, R26, R12 ;  /* 0x0000001a1414723c */ /* 0x004fe4000000180c */
[----:B------:R-:W2:Y:S01]  /*72ce0*/  LDL.LU.64 R14, [R1+0x3918] ;  /* 0x00391800010e7983 */ /* 0x000ea20000300a00 */
[----:B------:R-:W4:Y:S02]  /*72cf0*/  LDL.LU.64 R12, [R1+0x3910] ;  /* 0x00391000010c7983 */ /* 0x000f240000300a00 */
[----:B------:R-:W4:Y:S02]  /*72d00*/  LDL.LU.64 R26, [R1+0x3908] ;  /* 0x00390800011a7983 */ /* 0x000f240000300a00 */
[----:B------:R-:W4:Y:S02]  /*72d10*/  LDL.LU.64 R24, [R1+0x3900] ;  /* 0x0039000001187983 */ /* 0x000f240000300a00 */
[----:B---3--:R-:W-:-:S02]  /*72d20*/  FMUL R7, R6, c[0x0][0x188] ;  /* 0x0000620006077a20 */ /* 0x008fc40000400000 */
[----:B------:R-:W-:Y:S11]  /*72d30*/  FMUL R6, R18, c[0x0][0x188] ;  /* 0x0000620012067a20 */ /* 0x000ff60000400000 */
[----:B------:R-:W-:Y:S02]  /*72d40*/  @!UPT UIADD3 URZ, URZ, URZ, URZ ;  /* 0x0000003f3f3ff290 */ /* 0x000fe4000fffe03f */
[----:B------:R-:W-:Y:S01]  /*72d50*/  MOV R11, R21 ;  /* 0x00000015000b7202 */ /* 0x000fe20000000f00 */
[----:B------:R-:W-:Y:S01]  /*72d60*/  IMAD.MOV.U32 R10, RZ, RZ, R22 ;  /* 0x000000ffff0a7224 */ /* 0x000fe200078e0016 */
[----:B0-----:R-:W-:Y:S02]  /*72d70*/  MOV R3, R23 ;  /* 0x0000001700037202 */ /* 0x001fe40000000f00 */
[----:B------:R-:W-:Y:S01]  /*72d80*/  MOV R28, R20 ;  /* 0x00000014001c7202 */ /* 0x000fe20000000f00 */
[----:B------:R-:W3:Y:S01]  /*72d90*/  LDL.LU.64 R22, [R1+0x38f8] ;  /* 0x0038f80001167983 */ /* 0x000ee20000300a00 */
[----:B------:R-:W3:Y:S02]  /*72da0*/  LDL.LU.64 R20, [R1+0x38f0] ;  /* 0x0038f00001147983 */ /* 0x000ee40000300a00 */
[----:B------:R-:W-:Y:S02]  /*72db0*/  STL.64 [R1+0x38d0], R10 ;  /* 0x0038d00a01007387 */ /* 0x000fe40000100a00 */
[----:B------:R0:W-:Y:S02]  /*72dc0*/  STL.64 [R1+0x38c8], R8 ;  /* 0x0038c80801007387 */ /* 0x0001e40000100a00 */
[----:B0-----:R-:W3:Y:S01]  /*72dd0*/  LDL.LU.64 R8, [R1+0x140] ;  /* 0x0001400001087983 */ /* 0x001ee20000300a00 */
[----:B------:R-:W3:Y:S02]  /*72de0*/  LDL.LU.64 R10, [R1+0x148] ;  /* 0x00014800010a7983 */ /* 0x000ee40000300a00 */
[----:B------:R-:W3:Y:S02]  /*72df0*/  LDL.LU R18, [R1+0x38e8] ;  /* 0x0038e80001127983 */ /* 0x000ee40000300800 */
[----:B------:R-:W3:Y:S01]  /*72e00*/  LDL.LU R19, [R1+0x38e4] ;  /* 0x0038e40001137983 */ /* 0x000ee20000300800 */
[----:B------:R-:W-:-:S02]  /*72e10*/  SHF.R.U64 R2, R0, 0x18, RZ ;  /* 0x0000001800027819 */ /* 0x000fc400000012ff */
[----:B------:R-:W-:Y:S02]  /*72e20*/  SHF.R.U64 R4, R0, 0x16, RZ ;  /* 0x0000001600047819 */ /* 0x000fe400000012ff */
[----:B------:R-:W-:Y:S02]  /*72e30*/  FSEL R7, R7, -INF , !P4 ;  /* 0xff80000007077808 */ /* 0x000fe40006000000 */
[----:B------:R-:W-:Y:S02]  /*72e40*/  LOP3.LUT P3, RZ, R2, 0x1, RZ, 0xc0, !PT ;  /* 0x0000000102ff7812 */ /* 0x000fe4000786c0ff */
[----:B------:R-:W-:Y:S01]  /*72e50*/  LOP3.LUT P5, RZ, R4, 0x1, RZ, 0xc0, !PT ;  /* 0x0000000104ff7812 */ /* 0x000fe200078ac0ff */
[----:B------:R-:W-:Y:S01]  /*72e60*/  SHF.R.U64 R4, R0, 0x13, RZ ;  /* 0x0000001300047819 */ /* 0x000fe200000012ff */
[----:B------:R-:W-:Y:S02]  /*72e70*/  FSEL R6, R6, -INF , !P0 ;  /* 0xff80000006067808 */ /* 0x000fe40004000000 */
[----:B------:R-:W-:Y:S01]  /*72e80*/  FSEL R5, R5, -INF , !P3 ;  /* 0xff80000005057808 */ /* 0x000fe20005800000 */
[----:B------:R0:W-:Y:S01]  /*72e90*/  STL [R1+0x98], R7 ;  /* 0x0000980701007387 */ /* 0x0001e20000100800 */
[----:B------:R-:W-:Y:S01]  /*72ea0*/  LOP3.LUT P0, RZ, R4, 0x1, RZ, 0xc0, !PT ;  /* 0x0000000104ff7812 */ /* 0x000fe2000780c0ff */
[----:B------:R1:W-:Y:S01]  /*72eb0*/  STL [R1+0x7c], R6 ;  /* 0x00007c0601007387 */ /* 0x0003e20000100800 */
[----:B0-----:R-:W-:Y:S01]  /*72ec0*/  MOV R7, R16 ;  /* 0x0000001000077202 */ /* 0x001fe20000000f00 */
[----:B-1----:R-:W-:Y:S01]  /*72ed0*/  IMAD.MOV.U32 R6, RZ, RZ, R17 ;  /* 0x000000ffff067224 */ /* 0x002fe200078e0011 */
[----:B--2---:R-:W-:-:S02]  /*72ee0*/  MOV R4, R15 ;  /* 0x0000000f00047202 */ /* 0x004fc40000000f00 */
[----:B------:R-:W2:Y:S01]  /*72ef0*/  LDL.LU R15, [R1+0x38e0] ;  /* 0x0038e000010f7983 */ /* 0x000ea20000300800 */
[----:B------:R0:W-:Y:S02]  /*72f00*/  STL [R1+0x90], R5 ;  /* 0x0000900501007387 */ /* 0x0001e40000100800 */
[----:B------:R-:W2:Y:S02]  /*72f10*/  LDL.LU R16, [R1+0x30] ;  /* 0x0000300001107983 */ /* 0x000ea40000300800 */
[----:B------:R-:W2:Y:S01]  /*72f20*/  LDL.LU R17, [R1+0x34] ;  /* 0x0000340001117983 */ /* 0x000ea20000300800 */
[----:B0-----:R-:W-:-:S07]  /*72f30*/  MOV R5, R29 ;  /* 0x0000001d00057202 */ /* 0x001fce0000000f00 */
[----:B---3--:R-:W-:Y:S01]  /*72f40*/  HMMA.16816.F32 R20, R4, R18, R20 ;  /* 0x000000120414723c */ /* 0x008fe20000001814 */
[----:B------:R-:W2:Y:S01]  /*72f50*/  LDL.LU R18, [R1+0x38] ;  /* 0x0000380001127983 */ /* 0x000ea20000300800 */
[----:B------:R-:W2:Y:S05]  /*72f60*/  LDL.LU R19, [R1+0x3c] ;  /* 0x00003c0001137983 */ /* 0x000eaa0000300800 */
[----:B----4-:R-:W-:Y:S02]  /*72f70*/  FMUL R7, R12, c[0x0][0x188] ;  /* 0x000062000c077a20 */ /* 0x010fe40000400000 */
[----:B------:R-:W-:Y:S01]  /*72f80*/  FMUL R6, R13, c[0x0][0x188] ;  /* 0x000062000d067a20 */ /* 0x000fe20000400000 */
[----:B------:R-:W2:Y:S01]  /*72f90*/  LDL.LU R12, [R1+0x38dc] ;  /* 0x0038dc00010c7983 */ /* 0x000ea20000300800 */
[----:B------:R-:W2:Y:S01]  /*72fa0*/  LDL.LU R13, [R1+0x38d8] ;  /* 0x0038d800010d7983 */ /* 0x000ea20000300800 */
[----:B------:R-:W-:-:S04]  /*72fb0*/  SHF.R.U64 R2, R0, 0x17, RZ ;  /* 0x0000001700027819 */ /* 0x000fc800000012ff */
[----:B------:R-:W-:Y:S01]  /*72fc0*/  LOP3.LUT P2, RZ, R2, 0x1, RZ, 0xc0, !PT ;  /* 0x0000000102ff7812 */ /* 0x000fe2000784c0ff */
[----:B------:R-:W-:-:S04]  /*72fd0*/  SHF.R.U64 R2, R0, 0x15, RZ ;  /* 0x0000001500027819 */ /* 0x000fc800000012ff */
[----:B------:R-:W-:Y:S01]  /*72fe0*/  LOP3.LUT P1, RZ, R2, 0x1, RZ, 0xc0, !PT ;  /* 0x0000000102ff7812 */ /* 0x000fe2000782c0ff */
[----:B------:R-:W-:Y:S01]  /*72ff0*/  SHF.R.U64 R2, R0, 0x14, RZ ;  /* 0x0000001400027819 */ /* 0x000fe200000012ff */
[----:B------:R-:W-:Y:S01]  /*73000*/  FSEL R7, R7, -INF , !P2 ;  /* 0xff80000007077808 */ /* 0x000fe20005000000 */
[----:B------:R-:W-:Y:S02]  /*73010*/  FMUL R5, R24, c[0x0][0x188] ;  /* 0x0000620018057a20 */ /* 0x000fe40000400000 */
[----:B------:R-:W-:Y:S01]  /*73020*/  LOP3.LUT P4, RZ, R2, 0x1, RZ, 0xc0, !PT ;  /* 0x0000000102ff7812 */ /* 0x000fe2000788c0ff */
[----:B------:R-:W-:Y:S01]  /*73030*/  SHF.R.U64 R2, R0, 0x12, RZ ;  /* 0x0000001200027819 */ /* 0x000fe200000012ff */
[----:B------:R-:W-:Y:S02]  /*73040*/  FSEL R6, R6, -INF , !P5 ;  /* 0xff80000006067808 */ /* 0x000fe40006800000 */
[----:B------:R-:W-:Y:S01]  /*73050*/  SHF.R.U64 R4, R0, 0x10, RZ ;  /* 0x0000001000047819 */ /* 0x000fe200000012ff */
[----:B------:R-:W-:Y:S01]  /*73060*/  STL [R1+0x88], R7 ;  /* 0x0000880701007387 */ /* 0x000fe20000100800 */
[----:B------:R-:W-:Y:S01]  /*73070*/  LOP3.LUT P3, RZ, R2, 0x1, RZ, 0xc0, !PT ;  /* 0x0000000102ff7812 */ /* 0x000fe2000786c0ff */
[----:B------:R-:W-:Y:S01]  /*73080*/  SHF.R.U64 R2, R0, 0x11, RZ ;  /* 0x0000001100027819 */ /* 0x000fe200000012ff */
[----:B------:R-:W-:-:S02]  /*73090*/  LOP3.LUT P5, RZ, R4, 0x1, RZ, 0xc0, !PT ;  /* 0x0000000104ff7812 */ /* 0x000fc400078ac0ff */
[----:B------:R-:W-:Y:S01]  /*730a0*/  FSEL R29, R5, -INF , !P1 ;  /* 0xff800000051d7808 */ /* 0x000fe20004800000 */
[----:B------:R2:W-:Y:S01]  /*730b0*/  STL [R1+0x8c], R6 ;  /* 0x00008c0601007387 */ /* 0x0005e20000100800 */
[----:B------:R-:W-:Y:S01]  /*730c0*/  LOP3.LUT P2, RZ, R2, 0x1, RZ, 0xc0, !PT ;  /* 0x0000000102ff7812 */ /* 0x000fe2000784c0ff */
[----:B------:R-:W-:Y:S01]  /*730d0*/  SHF.R.U64 R2, R0, 0xf, RZ ;  /* 0x0000000f00027819 */ /* 0x000fe200000012ff */
[----:B------:R-:W-:-:S03]  /*730e0*/  MOV R24, R9 ;  /* 0x0000000900187202 */ /* 0x000fc60000000f00 */
[----:B------:R-:W-:Y:S01]  /*730f0*/  LOP3.LUT P1, RZ, R2, 0x1, RZ, 0xc0, !PT ;  /* 0x0000000102ff7812 */ /* 0x000fe2000782c0ff */
[----:B------:R-:W-:Y:S01]  /*73100*/  MOV R2, R8 ;  /* 0x0000000800027202 */ /* 0x000fe20000000f00 */
[----:B--2---:R-:W-:Y:S07]  /*73110*/  HMMA.16816.F32 R4, R8, R12, R16 ;  /* 0x0000000c0804723c */ /* 0x004fee0000001810 */
[----:B------:R-:W-:Y:S01]  /*73120*/  IMAD.MOV.U32 R18, RZ, RZ, R10 ;  /* 0x000000ffff127224 */ /* 0x000fe200078e000a */
[----:B------:R-:W-:-:S02]  /*73130*/  MOV R19, R11 ;  /* 0x0000000b00137202 */ /* 0x000fc40000000f00 */
[----:B------:R-:W2:Y:S01]  /*73140*/  LDL.LU.64 R10, [R1+0x38d0] ;  /* 0x0038d000010a7983 */ /* 0x000ea20000300a00 */
[----:B------:R-:W3:Y:S02]  /*73150*/  LDL.LU.64 R8, [R1+0x38c8] ;  /* 0x0038c80001087983 */ /* 0x000ee40000300a00 */
[----:B------:R-:W-:Y:S02]  /*73160*/  FMUL R17, R25, c[0x0][0x188] ;  /* 0x0000620019117a20 */ /* 0x000fe40000400000 */
[----:B------:R-:W-:Y:S01]  /*73170*/  FMUL R16, R26, c[0x0][0x188] ;  /* 0x000062001a107a20 */ /* 0x000fe20000400000 */
[----:B------:R-:W-:Y:S01]  /*73180*/  MOV R25, R2 ;  /* 0x0000000200197202 */ /* 0x000fe20000000f00 */
[----:B------:R-:W-:Y:S01]  /*73190*/  FMUL R13, R27, c[0x0][0x188] ;  /* 0x000062001b0d7a20 */ /* 0x000fe20000400000 */
[----:B------:R-:W-:Y:S02]  /*731a0*/  SHF.R.U64 R2, R0, 0xd, RZ ;  /* 0x0000000d00027819 */ /* 0x000fe400000012ff */
[----:B------:R-:W-:-:S02]  /*731b0*/  FSEL R17, R17, -INF , !P4 ;  /* 0xff80000011117808 */ /* 0x000fc40006000000 */
[----:B------:R-:W-:Y:S02]  /*731c0*/  FSEL R26, R16, -INF , !P0 ;  /* 0xff800000101a7808 */ /* 0x000fe40004000000 */
[----:B------:R-:W-:Y:S01]  /*731d0*/  LOP3.LUT P0, RZ, R2, 0x1, RZ, 0xc0, !PT ;  /* 0x0000000102ff7812 */ /* 0x000fe2000780c0ff */
[----:B------:R-:W-:Y:S01]  /*731e0*/  FSEL R2, R13, -INF , !P3 ;  /* 0xff8000000d027808 */ /* 0x000fe20005800000 */
[----:B------:R-:W-:Y:S01]  /*731f0*/  STL [R1+0x54], R29 ;  /* 0x0000541d01007387 */ /* 0x000fe20000100800 */
[----:B------:R-:W-:Y:S02]  /*73200*/  STL [R1+0x3844], R29 ;  /* 0x0038441d01007387 */ /* 0x000fe40000100800 */
[----:B------:R0:W-:Y:S02]  /*73210*/  STL [R1+0x48], R17 ;  /* 0x0000481101007387 */ /* 0x0001e40000100800 */
[----:B------:R-:W-:Y:S01]  /*73220*/  STL [R1+0x78], R26 ;  /* 0x0000781a01007387 */ /* 0x000fe20000100800 */
[----:B------:R1:W-:Y:S01]  /*73230*/  STL [R1+0x84], R2 ;  /* 0x0000840201007387 */ /* 0x0003e20000100800 */
[----:B------:R-:W-:Y:S01]  /*73240*/  MOV R16, R25 ;  /* 0x0000001900107202 */ /* 0x000fe20000000f00 */
[----:B------:R4:W-:Y:S02]  /*73250*/  STL [R1+0x3848], R26 ;  /* 0x0038481a01007387 */ /* 0x0009e40000100800 */
[----:B------:R-:W-:-:S02]  /*73260*/  IMAD.MOV.U32 R27, RZ, RZ, R3 ;  /* 0x000000ffff1b7224 */ /* 0x000fc400078e0003 */
[----:B0-----:R-:W-:Y:S01]  /*73270*/  IMAD.MOV.U32 R17, RZ, RZ, R24 ;  /* 0x000000ffff117224 */ /* 0x001fe200078e0018 */
[----:B------:R-:W-:Y:S02]  /*73280*/  MOV R24, R28 ;  /* 0x0000001c00187202 */ /* 0x000fe40000000f00 */
[----:B------:R-:W-:Y:S01]  /*73290*/  SHF.R.U64 R12, R0, 0xe, RZ ;  /* 0x0000000e000c7819 */ /* 0x000fe200000012ff */
[----:B-1----:R-:W-:-:S03]  /*732a0*/  FMUL R2, R20, c[0x0][0x188] ;  /* 0x0000620014027a20 */ /* 0x002fc60000400000 */
[----:B------:R-:W-:Y:S01]  /*732b0*/  LOP3.LUT P4, RZ, R12, 0x1, RZ, 0xc0, !PT ;  /* 0x000000010cff7812 */ /* 0x000fe2000788c0ff */
[----:B------:R-:W-:Y:S01]  /*732c0*/  SHF.R.U64 R12, R0, 0xc, RZ ;  /* 0x0000000c000c7819 */ /* 0x000fe200000012ff */
[----:B------:R-:W-:Y:S01]  /*732d0*/  FSEL R2, R2, -INF , !P2 ;  /* 0xff80000002027808 */ /* 0x000fe20005000000 */
[----:B------:R-:W-:Y:S02]  /*732e0*/  FMUL R13, R22, c[0x0][0x188] ;  /* 0x00006200160d7a20 */ /* 0x000fe40000400000 */
[----:B------:R-:W-:Y:S01]  /*732f0*/  LOP3.LUT P3, RZ, R12, 0x1, RZ, 0xc0, !PT ;  /* 0x000000010cff7812 */ /* 0x000fe2000786c0ff */
[----:B------:R-:W-:-:S05]  /*73300*/  FMUL R12, R21, c[0x0][0x188] ;  /* 0x00006200150c7a20 */ /* 0x000fca0000400000 */
[----:B------:R-:W-:Y:S02]  /*73310*/  FSEL R20, R12, -INF , !P5 ;  /* 0xff8000000c147808 */ /* 0x000fe40006800000 */
[----:B--2---:R-:W-:Y:S02]  /*73320*/  MOV R25, R11 ;  /* 0x0000000b00197202 */ /* 0x004fe40000000f00 */
[----:B----4-:R-:W-:-:S07]  /*73330*/  MOV R26, R10 ;  /* 0x0000000a001a7202 */ /* 0x010fce0000000f00 */
[----:B---3--:R-:W-:Y:S07]  /*73340*/  HMMA.16816.F32 R16, R16, R8, R24 ;  /* 0x000000081010723c */ /* 0x008fee0000001818 */
[C---:B------:R-:W-:Y:S02]  /*73350*/  SHF.R.U64 R8, R0.reuse, 0xb, RZ ;  /* 0x0000000b00087819 */ /* 0x040fe400000012ff */
[----:B------:R-:W-:Y:S02]  /*73360*/  SHF.R.U64 R9, R0, 0xa, RZ ;  /* 0x0000000a00097819 */ /* 0x000fe400000012ff */
[----:B------:R-:W-:Y:S01]  /*73370*/  LOP3.LUT P2, RZ, R8, 0x1, RZ, 0xc0, !PT ;  /* 0x0000000108ff7812 */ /* 0x000fe2000784c0ff */
[----:B------:R-:W-:Y:S01]  /*73380*/  FSEL R8, R13, -INF , !P1 ;  /* 0xff8000000d087808 */ /* 0x000fe20004800000 */
[----:B------:R-:W-:-:S10]  /*73390*/  LOP3.LUT P5, RZ, R9, 0x1, RZ, 0xc0, !PT ;  /* 0x0000000109ff7812 */ /* 0x000fd400078ac0ff */
[----:B------:R-:W-:Y:S01]  /*733a0*/  STL.64 [R1+0x38c0], R18 ;  /* 0x0038c01201007387 */ /* 0x000fe20000100a00 */
[----:B------:R0:W-:Y:S03]  /*733b0*/  STL.64 [R1+0x38b8], R16 ;  /* 0x0038b81001007387 */ /* 0x0001e60000100a00 */
[----:B0-----:R-:W2:Y:S01]  /*733c0*/  LDL.LU.64 R16, [R1+0x150] ;  /* 0x0001500001107983 */ /* 0x001ea20000300a00 */
[----:B------:R-:W3:Y:S02]  /*733d0*/  LDL.LU.64 R18, [R1+0x158] ;  /* 0x0001580001127983 */ /* 0x000ee40000300a00 */
[----:B------:R-:W4:Y:S02]  /*733e0*/  LDL R10, [R1+0x18c] ;  /* 0x00018c00010a7983 */ /* 0x000f240000100800 */
[----:B------:R-:W4:Y:S01]  /*733f0*/  LDL R11, [R1+0x1a4] ;  /* 0x0001a400010b7983 */ /* 0x000f220000100800 */
[----:B------:R-:W4:Y:S04]  /*73400*/  LDL R28, [R1+0x1f0] ;  /* 0x0001f000011c7983 */ /* 0x000f280000100800 */
[----:B------:R-:W4:Y:S04]  /*73410*/  LDL R3, [R1+0x1f4] ;  /* 0x0001f40001037983 */ /* 0x000f280000100800 */
[----:B------:R-:W4:Y:S04]  /*73420*/  LDL R29, [R1+0x110] ;  /* 0x00011000011d7983 */ /* 0x000f280000100800 */
[----:B------:R-:W4:Y:S01]  /*73430*/  LDL R26, [R1+0xa4] ;  /* 0x0000a400011a7983 */ /* 0x000f220000100800 */
[----:B------:R-:W4:Y:S02]  /*73440*/  LDL.LU R27, [R1+0x1c8] ;  /* 0x0001c800011b7983 */ /* 0x000f240000300800 */
[----:B------:R0:W-:Y:S02]  /*73450*/  STL [R1+0x44], R2 ;  /* 0x0000440201007387 */ /* 0x0001e40000100800 */
[----:B------:R-:W4:Y:S01]  /*73460*/  LDL R24, [R1+0x11c] ;  /* 0x00011c0001187983 */ /* 0x000f220000100800 */
[----:B------:R-:W4:Y:S01]  /*73470*/  LDL.LU R12, [R1+0x1c0] ;  /* 0x0001c000010c7983 */ /* 0x000f220000300800 */
[----:B------:R-:W4:Y:S02]  /*73480*/  LDL R9, [R1+0x188] ;  /* 0x0001880001097983 */ /* 0x000f240000100800 */
[----:B------:R-:W4:Y:S02]  /*73490*/  LDL R25, [R1+0x174] ;  /* 0x0001740001197983 */ /* 0x000f240000100800 */
[----:B------:R-:W-:Y:S01]  /*734a0*/  STL [R1+0x50], R8 ;  /* 0x0000500801007387 */ /* 0x000fe20000100800 */
[----:B0-----:R-:W-:-:S04]  /*734b0*/  SHF.R.U64 R2, R0, 0x9, RZ ;  /* 0x0000000900027819 */ /* 0x001fc800000012ff */
[----:B------:R-:W-:Y:S02]  /*734c0*/  LOP3.LUT P1, RZ, R2, 0x1, RZ, 0xc0, !PT ;  /* 0x0000000102ff7812 */ /* 0x000fe4000782c0ff */
[----:B------:R-:W4:Y:S01]  /*734d0*/  LDL R2, [R1+0x1a0] ;  /* 0x0001a00001027983 */ /* 0x000f220000100800 */
[----:B------:R-:W-:Y:S02]  /*734e0*/  STL [R1+0x38], R20 ;  /* 0x0000381401007387 */ /* 0x000fe40000100800 */
[----:B------:R-:W-:Y:S02]  /*734f0*/  FMUL R13, R23, c[0x0][0x188] ;  /* 0x00006200170d7a20 */ /* 0x000fe40000400000 */
[----:B------:R2:W-:Y:S03]  /*73500*/  STL [R1+0x381c], R20 ;  /* 0x00381c1401007387 */ /* 0x0005e60000100800 */
[----:B------:R-:W-:-:S02]  /*73510*/  FSEL R13, R13, -INF , !P4 ;  /* 0xff8000000d0d7808 */ /* 0x000fc40006000000 */
[----:B--2---:R-:W-:Y:S01]  /*73520*/  MOV R20, R16 ;  /* 0x0000001000147202 */ /* 0x004fe20000000f00 */
[----:B---3--:R-:W-:Y:S01]  /*73530*/  HMMA.16816.F32 R4, R16, R14, R4 ;  /* 0x0000000e1004723c */ /* 0x008fe20000001804 */
[----:B------:R-:W-:Y:S01]  /*73540*/  MOV R22, R18 ;  /* 0x0000001200167202 */ /* 0x000fe20000000f00 */
[----:B------:R-:W-:Y:S01]  /*73550*/  IMAD.MOV.U32 R8, RZ, RZ, R19 ;  /* 0x000000ffff087224 */ /* 0x000fe200078e0013 */
[----:B------:R-:W-:Y:S01]  /*73560*/  MOV R21, R17 ;  /* 0x0000001100157202 */ /* 0x000fe20000000f00 */
[----:B------:R-:W2:Y:S01]  /*73570*/  LDL.LU.64 R18, [R1+0x38c0] ;  /* 0x0038c00001127983 */ /* 0x000ea20000300a00 */
[----:B------:R-:W2:Y:S02]  /*73580*/  LDL.LU.64 R16, [R1+0x38b8] ;  /* 0x0038b80001107983 */ /* 0x000ea40000300a00 */
[----:B------:R-:W3:Y:S02]  /*73590*/  LDL R14, [R1+0x440] ;  /* 0x00044000010e7983 */ /* 0x000ee40000100800 */
[----:B------:R-:W2:Y:S01]  /*735a0*/  LDL R15, [R1+0xa8] ;  /* 0x0000a800010f7983 */ /* 0x000ea20000100800 */
[----:B----4-:R-:W-:-:S02]  /*735b0*/  FMNMX R9, R9, R10, !PT ;  /* 0x0000000a09097209 */ /* 0x010fc40007800000 */
[----:B------:R-:W2:Y:S02]  /*735c0*/  LDL.LU R10, [R1+0x38b4] ;  /* 0x0038b400010a7983 */ /* 0x000ea40000300800 */
[----:B------:R-:W-:Y:S02]  /*735d0*/  FMNMX R9, R28, R9, !PT ;  /* 0x000000091c097209 */ /* 0x000fe40007800000 */
[----:B------:R-:W-:Y:S02]  /*735e0*/  FMNMX R2, R2, R11, !PT ;  /* 0x0000000b02027209 */ /* 0x000fe40007800000 */
[----:B------:R-:W2:Y:S01]  /*735f0*/  LDL.LU R11, [R1+0x38b0] ;  /* 0x0038b000010b7983 */ /* 0x000ea20000300800 */
[----:B------:R0:W-:Y:S03]  /*73600*/  STL [R1+0x34], R13 ;  /* 0x0000340d01007387 */ /* 0x0001e60000100800 */
[----:B0-----:R-:W4:Y:S01]  /*73610*/  LDL R13, [R1+0x430] ;  /* 0x00043000010d7983 */ /* 0x001f220000100800 */
[----:B------:R-:W4:Y:S01]  /*73620*/  LDL.LU R28, [R1+0x38ac] ;  /* 0x0038ac00011c7983 */ /* 0x000f220000300800 */
[----:B------:R-:W-:Y:S01]  /*73630*/  FMNMX R2, R3, R2, !PT ;  /* 0x0000000203027209 */ /* 0x000fe20007800000 */
[----:B------:R-:W-:Y:S01]  /*73640*/  FMUL R12, R12, c[0x0][0x188] ;  /* 0x000062000c0c7a20 */ /* 0x000fe20000400000 */
[----:B------:R-:W-:Y:S01]  /*73650*/  MOV R23, R8 ;  /* 0x0000000800177202 */ /* 0x000fe20000000f00 */
[----:B------:R-:W4:Y:S03]  /*73660*/  LDL.LU R3, [R1+0x38a8] ;  /* 0x0038a80001037983 */ /* 0x000f260000300800 */
[----:B------:R-:W-:-:S05]  /*73670*/  FSEL R12, R12, -INF , !P0 ;  /* 0xff8000000c0c7808 */ /* 0x000fca0004000000 */
[----:B------:R-:W-:Y:S01]  /*73680*/  STL [R1+0x30], R12 ;  /* 0x0000300c01007387 */ /* 0x000fe20000100800 */
[----:B---3--:R-:W-:-:S04]  /*73690*/  FMNMX R2, R14, R2, !PT ;  /* 0x000000020e027209 */ /* 0x008fc80007800000 */
[----:B------:R-:W-:Y:S01]  /*736a0*/  FMNMX R2, R26, R2, !PT ;  /* 0x000000021a027209 */ /* 0x000fe20007800000 */
[----:B--2---:R-:W-:Y:S07]  /*736b0*/  HMMA.16816.F32 R16, R20, R10, R16 ;  /* 0x0000000a1410723c */ /* 0x004fee0000001810 */
[----:B----4-:R-:W-:Y:S02]  /*736c0*/  FMNMX R10, R28, R2, !PT ;  /* 0x000000021c0a7209 */ /* 0x010fe40007800000 */
[----:B------:R-:W2:Y:S01]  /*736d0*/  LDL.LU R28, [R1+0x38a4] ;  /* 0x0038a400011c7983 */ /* 0x000ea20000300800 */
[----:B------:R-:W-:-:S02]  /*736e0*/  SHF.R.U64 R8, R0, 0x8, RZ ;  /* 0x0000000800087819 */ /* 0x000fc400000012ff */
[----:B------:R-:W-:Y:S02]  /*736f0*/  FMNMX R9, R13, R9, !PT ;  /* 0x000000090d097209 */ /* 0x000fe40007800000 */
[----:B------:R-:W-:Y:S01]  /*73700*/  LOP3.LUT P4, RZ, R8, 0x1, RZ, 0xc0, !PT ;  /* 0x0000000108ff7812 */ /* 0x000fe2000788c0ff */
[----:B------:R-:W-:-:S04]  /*73710*/  SHF.R.U64 R8, R0, 0x7, RZ ;  /* 0x0000000700087819 */ /* 0x000fc800000012ff */
[----:B------:R-:W-:Y:S01]  /*73720*/  LOP3.LUT P0, RZ, R8, 0x1, RZ, 0xc0, !PT ;  /* 0x0000000108ff7812 */ /* 0x000fe2000780c0ff */
[----:B------:R-:W-:Y:S02]  /*73730*/  FMNMX R8, R15, R9, !PT ;  /* 0x000000090f087209 */ /* 0x000fe40007800000 */
[----:B------:R-:W-:Y:S01]  /*73740*/  FMUL R9, R27, c[0x0][0x188] ;  /* 0x000062001b097a20 */ /* 0x000fe20000400000 */
[----:B------:R-:W-:Y:S02]  /*73750*/  SHF.R.U64 R2, R0, 0x6, RZ ;  /* 0x0000000600027819 */ /* 0x000fe400000012ff */
[----:B------:R-:W-:Y:S02]  /*73760*/  FMNMX R8, R29, R8, !PT ;  /* 0x000000081d087209 */ /* 0x000fe40007800000 */
[----:B------:R-:W-:Y:S02]  /*73770*/  FSEL R9, R9, -INF , !P3 ;  /* 0xff80000009097808 */ /* 0x000fe40005800000 */
[----:B------:R-:W-:-:S02]  /*73780*/  FMNMX R10, R3, R10, !PT ;  /* 0x0000000a030a7209 */ /* 0x000fc40007800000 */
[----:B------:R-:W-:Y:S01]  /*73790*/  FMNMX R8, R24, R8, !PT ;  /* 0x0000000818087209 */ /* 0x000fe20007800000 */
[----:B------:R-:W-:Y:S01]  /*737a0*/  LOP3.LUT P3, RZ, R2, 0x1, RZ, 0xc0, !PT ;  /* 0x0000000102ff7812 */ /* 0x000fe2000786c0ff */
[----:B------:R0:W-:Y:S01]  /*737b0*/  STL [R1+0x224], R9 ;  /* 0x0002240901007387 */ /* 0x0001e20000100800 */
[----:B------:R-:W3:Y:S02]  /*737c0*/  LDL.LU R24, [R1+0x2c0] ;  /* 0x0002c00001187983 */ /* 0x000ee40000300800 */
[----:B------:R-:W4:Y:S01]  /*737d0*/  LDL.LU R3, [R1+0x2c4] ;  /* 0x0002c40001037983 */ /* 0x000f220000300800 */
[----:B--2---:R-:W-:Y:S02]  /*737e0*/  FMNMX R2, R28, R10, !PT ;  /* 0x0000000a1c027209 */ /* 0x004fe40007800000 */
[----:B------:R-:W2:Y:S01]  /*737f0*/  LDL.LU R28, [R1+0x38a0] ;  /* 0x0038a000011c7983 */ /* 0x000ea20000300800 */
[----:B------:R-:W-:Y:S01]  /*73800*/  FMUL R11, R4, c[0x0][0x188] ;  /* 0x00006200040b7a20 */ /* 0x000fe20000400000 */
[----:B0-----:R-:W-:Y:S01]  /*73810*/  SHF.R.U64 R9, R0, 0x5, RZ ;  /* 0x0000000500097819 */ /* 0x001fe200000012ff */
[----:B------:R-:W-:Y:S01]  /*73820*/  FMUL R12, R5, c[0x0][0x188] ;  /* 0x00006200050c7a20 */ /* 0x000fe20000400000 */
[----:B------:R-:W-:-:S02]  /*73830*/  FMNMX R8, R25, R8, !PT ;  /* 0x0000000819087209 */ /* 0x000fc40007800000 */
[----:B------:R-:W-:Y:S01]  /*73840*/  FSEL R11, R11, -INF , !P2 ;  /* 0xff8000000b0b7808 */ /* 0x000fe20005000000 */
[----:B------:R-:W-:Y:S01]  /*73850*/  LOP3.LUT P2, RZ, R9, 0x1, RZ, 0xc0, !PT ;  /* 0x0000000109ff7812 */ /* 0x000fe2000784c0ff */
[----:B------:R-:W-:Y:S02]  /*73860*/  FSEL R9, R12, -INF , !P5 ;  /* 0xff8000000c097808 */ /* 0x000fe40006800000 */
[----:B------:R-:W-:Y:S01]  /*73870*/  SHF.R.U64 R4, R0, 0x4, RZ ;  /* 0x0000000400047819 */ /* 0x000fe200000012ff */
[----:B------:R-:W-:Y:S04]  /*73880*/  SHFL.BFLY PT, R10, R8, 0x2, 0x1f ;  /* 0x0c401f00080a7f89 */ /* 0x000fe800000e0000 */
[----:B------:R-:W0:Y:S04]  /*73890*/  SHFL.BFLY PT, R5, R2, 0x2, 0x1f ;  /* 0x0c401f0002057f89 */ /* 0x000e2800000e0000 */
[----:B------:R-:W-:Y:S01]  /*738a0*/  STL [R1+0x2c], R11 ;  /* 0x00002c0b01007387 */ /* 0x000fe20000100800 */
[----:B------:R-:W-:Y:S01]  /*738b0*/  FMUL R6, R6, c[0x0][0x188] ;  /* 0x0000620006067a20 */ /* 0x000fe20000400000 */
[----:B------:R-:W-:Y:S01]  /*738c0*/  LOP3.LUT P5, RZ, R4, 0x1, RZ, 0xc0, !PT ;  /* 0x0000000104ff7812 */ /* 0x000fe200078ac0ff */
[----:B------:R1:W-:Y:S01]  /*738d0*/  STL [R1+0x28], R9 ;  /* 0x0000280901007387 */ /* 0x0003e20000100800 */
[----:B------:R-:W-:-:S02]  /*738e0*/  SHF.R.U64 R4, R0, 0x3, RZ ;  /* 0x0000000300047819 */ /* 0x000fc400000012ff */
[----:B------:R-:W-:Y:S02]  /*738f0*/  FSEL R6, R6, -INF , !P1 ;  /* 0xff80000006067808 */ /* 0x000fe40004800000 */
[----:B------:R-:W-:Y:S01]  /*73900*/  LOP3.LUT P1, RZ, R4, 0x1, RZ, 0xc0, !PT ;  /* 0x0000000104ff7812 */ /* 0x000fe2000782c0ff */
[----:B-1----:R-:W-:Y:S02]  /*73910*/  FMUL R9, R7, c[0x0][0x188] ;  /* 0x0000620007097a20 */ /* 0x002fe40000400000 */
[----:B------:R-:W-:-:S03]  /*73920*/  FMUL R11, R16, c[0x0][0x188] ;  /* 0x00006200100b7a20 */ /* 0x000fc60000400000 */
[----:B------:R-:W-:Y:S01]  /*73930*/  FSEL R4, R9, -INF , !P4 ;  /* 0xff80000009047808 */ /* 0x000fe20006000000 */
[----:B------:R3:W-:Y:S01]  /*73940*/  STL [R1+0x234], R6 ;  /* 0x0002340601007387 */ /* 0x0007e20000100800 */
[----:B------:R-:W-:Y:S02]  /*73950*/  FSEL R23, R11, -INF , !P0 ;  /* 0xff8000000b177808 */ /* 0x000fe40004000000 */
[----:B------:R-:W-:Y:S01]  /*73960*/  SHF.R.U64 R7, R0, 0x2, RZ ;  /* 0x0000000200077819 */ /* 0x000fe200000012ff */
[----:B------:R4:W-:Y:S02]  /*73970*/  STL [R1+0x230], R4 ;  /* 0x0002300401007387 */ /* 0x0009e40000100800 */
[----:B------:R-:W-:Y:S02]  /*73980*/  STL [R1+0x20], R23 ;  /* 0x0000201701007387 */ /* 0x000fe40000100800 */
[----:B------:R-:W-:Y:S02]  /*73990*/  STL [R1+0x384c], R23 ;  /* 0x00384c1701007387 */ /* 0x000fe40000100800 */
[----:B---3--:R-:W-:-:S02]  /*739a0*/  FMUL R6, R24, c[0x0][0x188] ;  /* 0x0000620018067a20 */ /* 0x008fc40000400000 */
[----:B----4-:R-:W-:Y:S01]  /*739b0*/  FMUL R4, R3, c[0x0][0x188] ;  /* 0x0000620003047a20 */ /* 0x010fe20000400000 */
[----:B------:R-:W-:Y:S02]  /*739c0*/  LOP3.LUT P4, RZ, R7, 0x1, RZ, 0xc0, !PT ;  /* 0x0000000107ff7812 */ /* 0x000fe4000788c0ff */
[----:B------:R0:W-:Y:S01]  /*739d0*/  STL [R1+0x4], R6 ;  /* 0x0000040601007387 */ /* 0x0001e20000100800 */
[----:B------:R-:W-:Y:S01]  /*739e0*/  FMUL R7, R17, c[0x0][0x188] ;  /* 0x0000620011077a20 */ /* 0x000fe20000400000 */
[----:B0-----:R-:W-:-:S04]  /*739f0*/  FMNMX R6, R2, R5, !PT ;  /* 0x0000000502067209 */ /* 0x001fc80007800000 */
[----:B------:R-:W-:Y:S02]  /*73a00*/  FSEL R2, R7, -INF , !P3 ;  /* 0xff80000007027808 */ /* 0x000fe40005800000 */
[----:B--2---:R-:W-:-:S05]  /*73a10*/  FMUL R3, R28, c[0x0][0x188] ;  /* 0x000062001c037a20 */ /* 0x004fca0000400000 */
[----:B------:R-:W-:Y:S01]  /*73a20*/  STL [R1+0x3818], R3 ;  /* 0x0038180301007387 */ /* 0x000fe20000100800 */
[----:B------:R0:W-:Y:S02]  /*73a30*/  STL [R1+0x8], R4 ;  /* 0x0000080401007387 */ /* 0x0001e40000100800 */
[----:B0-----:R-:W-:-:S05]  /*73a40*/  FMNMX R4, R8, R10, !PT ;  /* 0x0000000a08047209 */ /* 0x001fca0007800000 */
[----:B------:R-:W-:Y:S01]  /*73a50*/  STL [R1+0x3808], R4 ;  /* 0x0038080401007387 */ /* 0x000fe20000100800 */
[----:B------:R-:W-:Y:S02]  /*73a60*/  STL [R1+0x3810], R6 ;  /* 0x0038100601007387 */ /* 0x000fe40000100800 */
[----:B------:R-:W2:Y:S02]  /*73a70*/  LDL R21, [R1+0x1ac] ;  /* 0x0001ac0001157983 */ /* 0x000ea40000100800 */
[----:B------:R-:W2:Y:S01]  /*73a80*/  LDL R26, [R1+0x1a8] ;  /* 0x0001a800011a7983 */ /* 0x000ea20000100800 */
[----:B------:R-:W-:Y:S01]  /*73a90*/  STL [R1+0x1c], R2 ;  /* 0x00001c0201007387 */ /* 0x000fe20000100800 */
[----:B------:R-:W3:Y:S02]  /*73aa0*/  LDL R11, [R1+0x438] ;  /* 0x00043800010b7983 */ /* 0x000ee40000100800 */
[----:B------:R-:W4:Y:S02]  /*73ab0*/  LDL R27, [R1+0x418] ;  /* 0x00041800011b7983 */ /* 0x000f240000100800 */
[----:B------:R-:W4:Y:S01]  /*73ac0*/  LDL R29, [R1+0x414] ;  /* 0x00041400011d7983 */ /* 0x000f220000100800 */
[----:B------:R-:W2:Y:S04]  /*73ad0*/  LDL R25, [R1+0x420] ;  /* 0x0004200001197983 */ /* 0x000ea80000100800 */
[----:B------:R-:W2:Y:S04]  /*73ae0*/  LDL R24, [R1+0x41c] ;  /* 0x00041c0001187983 */ /* 0x000ea80000100800 */
[----:B------:R-:W2:Y:S04]  /*73af0*/  LDL R12, [R1+0x424] ;  /* 0x00042400010c7983 */ /* 0x000ea80000100800 */
[----:B---3--:R0:W-:Y:S01]  /*73b00*/  STL [R1+0x389c], R11 ;  /* 0x00389c0b01007387 */ /* 0x0081e20000100800 */
[----:B------:R-:W3:Y:S03]  /*73b10*/  LDL R10, [R1+0x2a4] ;  /* 0x0002a400010a7983 */ /* 0x000ee60000100800 */
[----:B0-----:R-:W2:Y:S04]  /*73b20*/  LDL R11, [R1+0x428] ;  /* 0x00042800010b7983 */ /* 0x001ea80000100800 */
[----:B---3--:R0:W-:Y:S01]  /*73b30*/  STL [R1+0x3898], R10 ;  /* 0x0038980a01007387 */ /* 0x0081e20000100800 */
[----:B------:R-:W3:Y:S03]  /*73b40*/  LDL R2, [R1+0x284] ;  /* 0x0002840001027983 */ /* 0x000ee60000100800 */
[----:B0-----:R-:W2:Y:S04]  /*73b50*/  LDL R10, [R1+0x2a0] ;  /* 0x0002a000010a7983 */ /* 0x001ea80000100800 */
[----:B---3--:R0:W-:Y:S01]  /*73b60*/  STL [R1+0x3894], R2 ;  /* 0x0038940201007387 */ /* 0x0081e20000100800 */
[----:B------:R-:W3:Y:S03]  /*73b70*/  LDL R8, [R1+0xb8] ;  /* 0x0000b80001087983 */ /* 0x000ee60000100800 */
[----:B0-----:R-:W2:Y:S04]  /*73b80*/  LDL R2, [R1+0x290] ;  /* 0x0002900001027983 */ /* 0x001ea80000100800 */
[----:B---3--:R0:W-:Y:S04]  /*73b90*/  STL [R1+0x388c], R8 ;  /* 0x00388c0801007387 */ /* 0x0081e80000100800 */
[----:B0-----:R-:W3:Y:S01]  /*73ba0*/  LDL R8, [R1+0x294] ;  /* 0x0002940001087983 */ /* 0x001ee20000100800 */
[----:B------:R-:W-:-:S04]  /*73bb0*/  SHF.R.U64 R0, R0, 0x1, RZ ;  /* 0x0000000100007819 */ /* 0x000fc800000012ff */
[----:B------:R-:W-:Y:S01]  /*73bc0*/  LOP3.LUT P0, RZ, R0, 0x1, RZ, 0xc0, !PT ;  /* 0x0000000100ff7812 */ /* 0x000fe2000780c0ff */
[----:B------:R-:W-:Y:S01]  /*73bd0*/  FMUL R0, R18, c[0x0][0x188] ;  /* 0x0000620012007a20 */ /* 0x000fe20000400000 */
[----:B---3--:R0:W-:Y:S01]  /*73be0*/  STL [R1+0x3890], R8 ;  /* 0x0038900801007387 */ /* 0x0081e20000100800 */
[----:B------:R-:W3:Y:S02]  /*73bf0*/  LDL R14, [R1+0xcc] ;  /* 0x0000cc00010e7983 */ /* 0x000ee40000100800 */
[----:B------:R-:W-:Y:S01]  /*73c00*/  FMUL R9, R19, c[0x0][0x188] ;  /* 0x0000620013097a20 */ /* 0x000fe20000400000 */
[----:B------:R-:W-:Y:S02]  /*73c10*/  FSEL R3, R0, -INF , !P2 ;  /* 0xff80000000037808 */ /* 0x000fe40005000000 */
[----:B--2---:R-:W-:Y:S02]  /*73c20*/  FMNMX R13, R26, R21, !PT ;  /* 0x000000151a0d7209 */ /* 0x004fe40007800000 */
[----:B------:R-:W-:Y:S01]  /*73c30*/  FSEL R28, R9, -INF , !P5 ;  /* 0xff800000091c7808 */ /* 0x000fe20006800000 */
[----:B0-----:R-:W2:Y:S01]  /*73c40*/  LDL R8, [R1+0x288] ;  /* 0x0002880001087983 */ /* 0x001ea20000100800 */
[----:B----4-:R-:W-:-:S02]  /*73c50*/  FMNMX R5, R29, R27, !PT ;  /* 0x0000001b1d057209 */ /* 0x010fc40007800000 */
[----:B------:R-:W-:Y:S02]  /*73c60*/  FMNMX R7, R24, R25, !PT ;  /* 0x0000001918077209 */ /* 0x000fe40007800000 */
[----:B------:R-:W-:Y:S01]  /*73c70*/  FMNMX R12, R12, R11, !PT ;  /* 0x0000000b0c0c7209 */ /* 0x000fe20007800000 */
[----:B---3--:R0:W-:Y:S01]  /*73c80*/  STL [R1+0x3888], R14 ;  /* 0x0038880e01007387 */ /* 0x0081e20000100800 */
[----:B------:R-:W3:Y:S02]  /*73c90*/  LDL R15, [R1+0x68] ;  /* 0x00006800010f7983 */ /* 0x000ee40000100800 */
[----:B------:R-:W4:Y:S02]  /*73ca0*/  LDL R17, [R1+0x98] ;  /* 0x0000980001117983 */ /* 0x000f240000100800 */
[----:B------:R-:W2:Y:S01]  /*73cb0*/  LDL R6, [R1+0x478] ;  /* 0x0004780001067983 */ /* 0x000ea20000100800 */
[----:B------:R-:W2:Y:S04]  /*73cc0*/  LDL R4, [R1+0x30] ;  /* 0x0000300001047983 */ /* 0x000ea80000100800 */
[----:B------:R-:W2:Y:S04]  /*73cd0*/  LDL R19, [R1+0x47c] ;  /* 0x00047c0001137983 */ /* 0x000ea80000100800 */
[----:B------:R-:W2:Y:S04]  /*73ce0*/  LDL R16, [R1+0x224] ;  /* 0x0002240001107983 */ /* 0x000ea80000100800 */
[----:B------:R-:W2:Y:S04]  /*73cf0*/  LDL R23, [R1+0x42c] ;  /* 0x00042c0001177983 */ /* 0x000ea80000100800 */
[----:B0-----:R-:W2:Y:S04]  /*73d00*/  LDL R14, [R1+0x298] ;  /* 0x00029800010e7983 */ /* 0x001ea80000100800 */
[----:B------:R-:W4:Y:S04]  /*73d10*/  LDL R0, [R1+0x2ac] ;  /* 0x0002ac0001007983 */ /* 0x000f280000100800 */
[----:B------:R-:W2:Y:S04]  /*73d20*/  LDL R9, [R1+0x28c] ;  /* 0x00028c0001097983 */ /* 0x000ea80000100800 */
[----:B------:R-:W2:Y:S04]  /*73d30*/  LDL R18, [R1+0x43c] ;  /* 0x00043c0001127983 */ /* 0x000ea80000100800 */
[----:B------:R-:W2:Y:S04]  /*73d40*/  LDL R20, [R1+0x434] ;  /* 0x0004340001147983 */ /* 0x000ea80000100800 */
[----:B------:R-:W2:Y:S04]  /*73d50*/  LDL R22, [R1+0x444] ;  /* 0x0004440001167983 */ /* 0x000ea80000100800 */
[----:B------:R-:W2:Y:S01]  /*73d60*/  LDL R21, [R1+0x44c] ;  /* 0x00044c0001157983 */ /* 0x000ea20000100800 */
[----:B------:R-:W-:Y:S02]  /*73d70*/  STL [R1+0x228], R3 ;  /* 0x0002280301007387 */ /* 0x000fe40000100800 */
[----:B------:R0:W-:Y:S02]  /*73d80*/  STL [R1+0x3850], R3 ;  /* 0x0038500301007387 */ /* 0x0001e40000100800 */
[----:B------:R-:W2:Y:S01]  /*73d90*/  LDL R26, [R1+0x458] ;  /* 0x00045800011a7983 */ /* 0x000ea20000100800 */
[----:B------:R-:W2:Y:S04]  /*73da0*/  LDL R27, [R1+0x460] ;  /* 0x00046000011b7983 */ /* 0x000ea80000100800 */
[----:B------:R-:W2:Y:S04]  /*73db0*/  LDL R29, [R1+0x468] ;  /* 0x00046800011d7983 */ /* 0x000ea80000100800 */
[----:B------:R-:W2:Y:S04]  /*73dc0*/  LDL R25, [R1+0xd0] ;  /* 0x0000d00001197983 */ /* 0x000ea80000100800 */
[----:B------:R-:W2:Y:S04]  /*73dd0*/  LDL R24, [R1+0x240] ;  /* 0x0002400001187983 */ /* 0x000ea80000100800 */
[----:B0-----:R-:W3:Y:S01]  /*73de0*/  LDL R3, [R1+0x2a8] ;  /* 0x0002a80001037983 */ /* 0x001ee20000100800 */
[----:B------:R-:W-:Y:S02]  /*73df0*/  STL [R1+0x22c], R28 ;  /* 0x00022c1c01007387 */ /* 0x000fe40000100800 */
[----:B------:R0:W-:Y:S02]  /*73e00*/  STL [R1+0x3814], R28 ;  /* 0x0038141c01007387 */ /* 0x0001e40000100800 */
[----:B0-----:R-:W2:Y:S01]  /*73e10*/  LDL R28, [R1+0x29c] ;  /* 0x00029c00011c7983 */ /* 0x001ea20000100800 */
[----:B------:R-:W2:Y:S02]  /*73e20*/  LDL.LU R11, [R1+0x389c] ;  /* 0x00389c00010b7983 */ /* 0x000ea40000300800 */
[----:B--2---:R-:W-:-:S02]  /*73e30*/  FMNMX R11, R11, R10, !PT ;  /* 0x0000000a0b0b7209 */ /* 0x004fc40007800000 */
[----:B------:R-:W2:Y:S02]  /*73e40*/  LDL.LU R10, [R1+0x3898] ;  /* 0x00389800010a7983 */ /* 0x000ea40000300800 */
[----:B--2---:R-:W-:Y:S02]  /*73e50*/  FMNMX R10, R10, R2, !PT ;  /* 0x000000020a0a7209 */ /* 0x004fe40007800000 */
[----:B------:R-:W2:Y:S02]  /*73e60*/  LDL.LU R2, [R1+0x3894] ;  /* 0x0038940001027983 */ /* 0x000ea40000300800 */
[----:B--2---:R-:W-:Y:S02]  /*73e70*/  FMNMX R2, R2, R8, !PT ;  /* 0x0000000802027209 */ /* 0x004fe40007800000 */
[----:B------:R-:W2:Y:S01]  /*73e80*/  LDL.LU R8, [R1+0x3890] ;  /* 0x0038900001087983 */ /* 0x000ea20000300800 */
[----:B----4-:R-:W-:Y:S02]  /*73e90*/  FMNMX R17, R17, R0, !PT ;  /* 0x0000000011117209 */ /* 0x010fe40007800000 */
[----:B--2---:R-:W-:-:S02]  /*73ea0*/  FMNMX R9, R9, R8, !PT ;  /* 0x0000000809097209 */ /* 0x004fc40007800000 */
[----:B------:R-:W2:Y:S01]  /*73eb0*/  LDL.LU R8, [R1+0x388c] ;  /* 0x00388c0001087983 */ /* 0x000ea20000300800 */
[----:B------:R-:W-:Y:S02]  /*73ec0*/  FMNMX R0, R4, R6, !PT ;  /* 0x0000000604007209 */ /* 0x000fe40007800000 */
[----:B------:R-:W-:Y:S02]  /*73ed0*/  FMNMX R16, R16, R19, !PT ;  /* 0x0000001310107209 */ /* 0x000fe40007800000 */
[----:B------:R-:W-:Y:S02]  /*73ee0*/  FMNMX R13, R23, R13, !PT ;  /* 0x0000000d170d7209 */ /* 0x000fe40007800000 */
[----:B------:R-:W-:Y:S02]  /*73ef0*/  FMNMX R5, R18, R5, !PT ;  /* 0x0000000512057209 */ /* 0x000fe40007800000 */
[----:B------:R-:W-:Y:S02]  /*73f00*/  FMNMX R7, R20, R7, !PT ;  /* 0x0000000714077209 */ /* 0x000fe40007800000 */
[----:B------:R-:W-:-:S02]  /*73f10*/  FMNMX R12, R22, R12, !PT ;  /* 0x0000000c160c7209 */ /* 0x000fc40007800000 */
[----:B------:R-:W-:Y:S02]  /*73f20*/  FMNMX R11, R21, R11, !PT ;  /* 0x0000000b150b7209 */ /* 0x000fe40007800000 */
[----:B------:R-:W-:Y:S02]  /*73f30*/  FMNMX R10, R26, R10, !PT ;  /* 0x0000000a1a0a7209 */ /* 0x000fe40007800000 */
[----:B------:R-:W-:Y:S02]  /*73f40*/  FMNMX R2, R27, R2, !PT ;  /* 0x000000021b027209 */ /* 0x000fe40007800000 */
[----:B---3--:R-:W-:Y:S02]  /*73f50*/  FMNMX R15, R15, R3, !PT ;  /* 0x000000030f0f7209 */ /* 0x008fe40007800000 */
[----:B--2---:R-:W-:Y:S02]  /*73f60*/  FMNMX R8, R8, R14, !PT ;  /* 0x0000000e08087209 */ /* 0x004fe40007800000 */
[----:B------:R-:W2:Y:S01]  /*73f70*/  LDL.LU R14, [R1+0x3888] ;  /* 0x00388800010e7983 */ /* 0x000ea20000300800 */
[----:B------:R0:W-:Y:S02]  /*73f80*/  STL [R1+0x3884], R17 ;  /* 0x0038841101007387 */ /* 0x0001e40000100800 */
[----:B------:R1:W-:Y:S02]  /*73f90*/  STL [R1+0x3880], R0 ;  /* 0x0038800001007387 */ /* 0x0003e40000100800 */
[----:B------:R3:W-:Y:S01]  /*73fa0*/  STL [R1+0x387c], R16 ;  /* 0x00387c1001007387 */ /* 0x0007e20000100800 */
[----:B------:R4:W-:Y:S01]  /*73fb0*/  STL [R1+0x3878], R13 ;  /* 0x0038780d01007387 */ /* 0x0009e20000100800 */
[----:B------:R3:W-:Y:S02]  /*73fc0*/  STL [R1+0x3874], R5 ;  /* 0x0038740501007387 */ /* 0x0007e40000100800 */
[----:B------:R4:W-:Y:S02]  /*73fd0*/  STL [R1+0x3870], R7 ;  /* 0x0038700701007387 */ /* 0x0009e40000100800 */
[----:B------:R4:W-:Y:S01]  /*73fe0*/  STL [R1+0x386c], R12 ;  /* 0x00386c0c01007387 */ /* 0x0009e20000100800 */
[----:B------:R4:W-:Y:S01]  /*73ff0*/  STL [R1+0x3868], R11 ;  /* 0x0038680b01007387 */ /* 0x0009e20000100800 */
[----:B------:R4:W-:Y:S02]  /*74000*/  STL [R1+0x3864], R10 ;  /* 0x0038640a01007387 */ /* 0x0009e40000100800 */
[----:B------:R4:W-:Y:S02]  /*74010*/  STL [R1+0x3860], R2 ;  /* 0x0038600201007387 */ /* 0x0009e40000100800 */
[----:B------:R-:W2:Y:S01]  /*74020*/  LDL R3, [R1+0x28] ;  /* 0x0000280001037983 */ /* 0x000ea20000100800 */
[----:B------:R-:W-:Y:S01]  /*74030*/  FMNMX R8, R25, R8, !PT ;  /* 0x0000000819087209 */ /* 0x000fe20007800000 */
[----:B0-----:R-:W2:Y:S04]  /*74040*/  LDL R17, [R1+0x7c] ;  /* 0x00007c0001117983 */ /* 0x001ea80000100800 */
[----:B-1----:R-:W2:Y:S04]  /*74050*/  LDL R0, [R1+0x88] ;  /* 0x0000880001007983 */ /* 0x002ea80000100800 */
[----:B---3--:R-:W3:Y:S04]  /*74060*/  LDL R16, [R1+0x2c] ;  /* 0x00002c0001107983 */ /* 0x008ee80000100800 */
[----:B----4-:R-:W4:Y:S04]  /*74070*/  LDL R13, [R1+0x234] ;  /* 0x00023400010d7983 */ /* 0x010f280000100800 */
[----:B------:R-:W3:Y:S04]  /*74080*/  LDL R5, [R1+0x448] ;  /* 0x0004480001057983 */ /* 0x000ee80000100800 */
        /* <DEDUP_REMOVED lines=8> */
[----:B--2---:R0:W-:Y:S04]  /*74110*/  STL [R1+0x3854], R3 ;  /* 0x0038540301007387 */ /* 0x0041e80000100800 */
[----:B0-----:R-:W2:Y:S01]  /*74120*/  LDL R3, [R1+0x8c] ;  /* 0x00008c0001037983 */ /* 0x001ea20000100800 */
[----:B------:R-:W-:-:S03]  /*74130*/  FMNMX R14, R14, R28, !PT ;  /* 0x0000001c0e0e7209 */ /* 0x000fc60007800000 */
[----:B--2---:R0:W-:Y:S04]  /*74140*/  STL [R1+0x3858], R3 ;  /* 0x0038580301007387 */ /* 0x0041e80000100800 */
[----:B0-----:R-:W2:Y:S01]  /*74150*/  LDL R3, [R1+0x90] ;  /* 0x0000900001037983 */ /* 0x001ea20000100800 */
[----:B------:R-:W-:Y:S02]  /*74160*/  FMNMX R9, R29, R9, !PT ;  /* 0x000000091d097209 */ /* 0x000fe40007800000 */
[----:B------:R-:W-:Y:S02]  /*74170*/  FMNMX R14, R24, R14, !PT ;  /* 0x0000000e180e7209 */ /* 0x000fe40007800000 */
[----:B------:R-:W-:Y:S01]  /*74180*/  FMNMX R15, R17, R15, !PT ;  /* 0x0000000f110f7209 */ /* 0x000fe20007800000 */
[----:B--2---:R0:W-:Y:S01]  /*74190*/  STL [R1+0x385c], R3 ;  /* 0x00385c0301007387 */ /* 0x0041e20000100800 */
[----:B------:R-:W2:Y:S02]  /*741a0*/  LDL R23, [R1+0x230] ;  /* 0x0002300001177983 */ /* 0x000ea40000100800 */
[----:B------:R-:W2:Y:S02]  /*741b0*/  LDL R26, [R1+0xa0] ;  /* 0x0000a000011a7983 */ /* 0x000ea40000100800 */
[----:B------:R-:W2:Y:S01]  /*741c0*/  LDL R29, [R1+0x70] ;  /* 0x00007000011d7983 */ /* 0x000ea20000100800 */
[----:B------:R-:W2:Y:S04]  /*741d0*/  LDL R28, [R1+0x6c] ;  /* 0x00006c00011c7983 */ /* 0x000ea80000100800 */
[----:B------:R-:W2:Y:S04]  /*741e0*/  LDL R6, [R1+0x74] ;  /* 0x0000740001067983 */ /* 0x000ea80000100800 */
[----:B------:R-:W2:Y:S04]  /*741f0*/  LDL R4, [R1+0xb0] ;  /* 0x0000b00001047983 */ /* 0x000ea80000100800 */
[----:B------:R-:W2:Y:S04]  /*74200*/  LDL R19, [R1+0xc0] ;  /* 0x0000c00001137983 */ /* 0x000ea80000100800 */
[----:B0-----:R-:W2:Y:S04]  /*74210*/  LDL R3, [R1+0x244] ;  /* 0x0002440001037983 */ /* 0x001ea80000100800 */
[----:B------:R-:W2:Y:S04]  /*74220*/  LDL R18, [R1+0xe4] ;  /* 0x0000e40001127983 */ /* 0x000ea80000100800 */
[----:B------:R-:W2:Y:S04]  /*74230*/  LDL R20, [R1+0x4c] ;  /* 0x00004c0001147983 */ /* 0x000ea80000100800 */
[----:B------:R-:W2:Y:S04]  /*74240*/  LDL R27, [R1+0x238] ;  /* 0x00023800011b7983 */ /* 0x000ea80000100800 */
[----:B------:R-:W2:Y:S01]  /*74250*/  LDL R24, [R1+0x248] ;  /* 0x0002480001187983 */ /* 0x000ea20000100800 */
[----:B------:R-:W2:Y:S02]  /*74260*/  LDL.LU R17, [R1+0x3884] ;  /* 0x0038840001117983 */ /* 0x000ea40000300800 */
[----:B--2---:R-:W-:-:S02]  /*74270*/  FMNMX R17, R0, R17, !PT ;  /* 0x0000001100117209 */ /* 0x004fc40007800000 */
[----:B------:R-:W3:Y:S02]  /*74280*/  LDL.LU R0, [R1+0x3880] ;  /* 0x0038800001007983 */ /* 0x000ee40000300800 */
[----:B---3--:R-:W-:Y:S02]  /*74290*/  FMNMX R0, R16, R0, !PT ;  /* 0x0000000010007209 */ /* 0x008fe40007800000 */
[----:B------:R-:W4:Y:S02]  /*742a0*/  LDL.LU R16, [R1+0x387c] ;  /* 0x00387c0001107983 */ /* 0x000f240000300800 */
[----:B----4-:R-:W-:Y:S02]  /*742b0*/  FMNMX R16, R13, R16, !PT ;  /* 0x000000100d107209 */ /* 0x010fe40007800000 */
[----:B------:R-:W2:Y:S02]  /*742c0*/  LDL.LU R13, [R1+0x3878] ;  /* 0x00387800010d7983 */ /* 0x000ea40000300800 */
[----:B--2---:R-:W-:-:S02]  /*742d0*/  FMNMX R13, R5, R13, !PT ;  /* 0x0000000d050d7209 */ /* 0x004fc40007800000 */
[----:B------:R-:W2:Y:S02]  /*742e0*/  LDL.LU R5, [R1+0x3874] ;  /* 0x0038740001057983 */ /* 0x000ea40000300800 */
[----:B--2---:R-:W-:Y:S02]  /*742f0*/  FMNMX R5, R7, R5, !PT ;  /* 0x0000000507057209 */ /* 0x004fe40007800000 */
[----:B------:R-:W2:Y:S02]  /*74300*/  LDL.LU R7, [R1+0x3870] ;  /* 0x0038700001077983 */ /* 0x000ea40000300800 */
[----:B--2---:R-:W-:Y:S02]  /*74310*/  FMNMX R7, R12, R7, !PT ;  /* 0x000000070c077209 */ /* 0x004fe40007800000 */
[----:B------:R-:W2:Y:S02]  /*74320*/  LDL.LU R12, [R1+0x386c] ;  /* 0x00386c00010c7983 */ /* 0x000ea40000300800 */
[----:B--2---:R-:W-:-:S02]  /*74330*/  FMNMX R12, R11, R12, !PT ;  /* 0x0000000c0b0c7209 */ /* 0x004fc40007800000 */
[----:B------:R-:W2:Y:S02]  /*74340*/  LDL.LU R11, [R1+0x3868] ;  /* 0x00386800010b7983 */ /* 0x000ea40000300800 */
[----:B--2---:R-:W-:Y:S02]  /*74350*/  FMNMX R11, R10, R11, !PT ;  /* 0x0000000b0a0b7209 */ /* 0x004fe40007800000 */
[----:B------:R-:W2:Y:S02]  /*74360*/  LDL.LU R10, [R1+0x3864] ;  /* 0x00386400010a7983 */ /* 0x000ea40000300800 */
[----:B--2---:R-:W-:Y:S02]  /*74370*/  FMNMX R10, R2, R10, !PT ;  /* 0x0000000a020a7209 */ /* 0x004fe40007800000 */
[----:B------:R-:W2:Y:S01]  /*74380*/  LDL.LU R2, [R1+0x3860] ;  /* 0x0038600001027983 */ /* 0x000ea20000300800 */
[----:B------:R-:W-:Y:S02]  /*74390*/  FMNMX R9, R21, R9, !PT ;  /* 0x0000000915097209 */ /* 0x000fe40007800000 */
[----:B------:R-:W-:Y:S01]  /*743a0*/  FMNMX R8, R25, R8, !PT ;  /* 0x0000000819087209 */ /* 0x000fe20007800000 */
[----:B------:R-:W3:Y:S01]  /*743b0*/  LDL R21, [R1+0xac] ;  /* 0x0000ac0001157983 */ /* 0x000ee20000100800 */
[----:B------:R-:W4:Y:S01]  /*743c0*/  LDL R25, [R1+0xd4] ;  /* 0x0000d40001197983 */ /* 0x000f220000100800 */
[----:B------:R-:W-:-:S02]  /*743d0*/  FMNMX R14, R3, R14, !PT ;  /* 0x0000000e030e7209 */ /* 0x000fc40007800000 */
[----:B--2---:R-:W-:Y:S02]  /*743e0*/  FMNMX R2, R22, R2, !PT ;  /* 0x0000000216027209 */ /* 0x004fe40007800000 */
[----:B------:R-:W2:Y:S01]  /*743f0*/  LDL R22, [R1+0x124] ;  /* 0x0001240001167983 */ /* 0x000ea20000100800 */
[----:B------:R-:W2:Y:S02]  /*74400*/  LDL.LU R3, [R1+0x385c] ;  /* 0x00385c0001037983 */ /* 0x000ea40000300800 */
[----:B--2---:R-:W-:Y:S02]  /*74410*/  FMNMX R15, R3, R15, !PT ;  /* 0x0000000f030f7209 */ /* 0x004fe40007800000 */
[----:B------:R-:W2:Y:S02]  /*74420*/  LDL.LU R3, [R1+0x3858] ;  /* 0x0038580001037983 */ /* 0x000ea40000300800 */
[----:B--2---:R-:W-:Y:S02]  /*74430*/  FMNMX R17, R3, R17, !PT ;  /* 0x0000001103117209 */ /* 0x004fe40007800000 */
[----:B------:R-:W2:Y:S01]  /*74440*/  LDL.LU R3, [R1+0x3854] ;  /* 0x0038540001037983 */ /* 0x000ea20000300800 */
[----:B------:R-:W-:-:S02]  /*74450*/  FMNMX R16, R23, R16, !PT ;  /* 0x0000001017107209 */ /* 0x000fc40007800000 */
[----:B------:R-:W-:Y:S02]  /*74460*/  FMNMX R13, R26, R13, !PT ;  /* 0x0000000d1a0d7209 */ /* 0x000fe40007800000 */
[----:B------:R-:W-:Y:S02]  /*74470*/  FMNMX R5, R29, R5, !PT ;  /* 0x000000051d057209 */ /* 0x000fe40007800000 */
[----:B--2---:R-:W-:Y:S02]  /*74480*/  FMNMX R0, R3, R0, !PT ;  /* 0x0000000003007209 */ /* 0x004fe40007800000 */
[----:B------:R-:W2:Y:S01]  /*74490*/  LDL.LU R3, [R1+0x3850] ;  /* 0x0038500001037983 */ /* 0x000ea20000300800 */
[----:B------:R-:W2:Y:S02]  /*744a0*/  LDL.LU R23, [R1+0x384c] ;  /* 0x00384c0001177983 */ /* 0x000ea40000300800 */
[----:B------:R-:W2:Y:S02]  /*744b0*/  LDL.LU R26, [R1+0x3848] ;  /* 0x00384800011a7983 */ /* 0x000ea40000300800 */
[----:B------:R-:W2:Y:S01]  /*744c0*/  LDL.LU R29, [R1+0x3844] ;  /* 0x00384400011d7983 */ /* 0x000ea20000300800 */
[----:B------:R-:W-:-:S02]  /*744d0*/  FMNMX R7, R28, R7, !PT ;  /* 0x000000071c077209 */ /* 0x000fc40007800000 */
[----:B------:R-:W-:Y:S02]  /*744e0*/  FMNMX R9, R20, R9, !PT ;  /* 0x0000000914097209 */ /* 0x000fe40007800000 */
[----:B------:R-:W-:Y:S02]  /*744f0*/  FMNMX R8, R27, R8, !PT ;  /* 0x000000081b087209 */ /* 0x000fe40007800000 */
[----:B------:R-:W-:Y:S01]  /*74500*/  FMNMX R14, R24, R14, !PT ;  /* 0x0000000e180e7209 */ /* 0x000fe20007800000 */
[----:B------:R-:W2:Y:S04]  /*74510*/  LDL R20, [R1+0xe0] ;  /* 0x0000e00001147983 */ /* 0x000ea80000100800 */
[----:B------:R-:W2:Y:S04]  /*74520*/  LDL R27, [R1+0x104] ;  /* 0x00010400011b7983 */ /* 0x000ea80000100800 */
[----:B------:R-:W2:Y:S01]  /*74530*/  LDL R24, [R1+0x114] ;  /* 0x0001140001187983 */ /* 0x000ea20000100800 */
[----:B---3--:R-:W-:-:S02]  /*74540*/  FMNMX R5, R21, R5, !PT ;  /* 0x0000000515057209 */ /* 0x008fc40007800000 */
[----:B----4-:R-:W-:Y:S02]  /*74550*/  FMNMX R7, R25, R7, !PT ;  /* 0x0000000719077209 */ /* 0x010fe40007800000 */
[----:B------:R-:W-:Y:S02]  /*74560*/  FMNMX R13, R22, R13, !PT ;  /* 0x0000000d160d7209 */ /* 0x000fe40007800000 */
[----:B------:R-:W-:Y:S02]  /*74570*/  FMNMX R12, R6, R12, !PT ;  /* 0x0000000c060c7209 */ /* 0x000fe40007800000 */
[----:B--2---:R-:W-:Y:S02]  /*74580*/  FMNMX R17, R26, R17, !PT ;  /* 0x000000111a117209 */ /* 0x004fe40007800000 */
[----:B------:R-:W-:Y:S02]  /*74590*/  FMNMX R15, R29, R15, !PT ;  /* 0x0000000f1d0f7209 */ /* 0x000fe40007800000 */
[----:B------:R-:W-:Y:S01]  /*745a0*/  FMNMX R0, R23, R0, !PT ;  /* 0x0000000017007209 */ /* 0x000fe20007800000 */
[----:B------:R-:W-:-:S02]  /*745b0*/  FMNMX R26, R3, R16, !PT ;  /* 0x00000010031a7209 */ /* 0x000fc40007800000 */
[----:B------:R0:W-:Y:S01]  /*745c0*/  STL [R1+0x3840], R15 ;  /* 0x0038400f01007387 */ /* 0x0001e20000100800 */
[----:B------:R1:W-:Y:S02]  /*745d0*/  STL [R1+0x383c], R17 ;  /* 0x00383c1101007387 */ /* 0x0003e40000100800 */
[----:B------:R-:W2:Y:S02]  /*745e0*/  LDL R29, [R1+0x120] ;  /* 0x00012000011d7983 */ /* 0x000ea40000100800 */
[----:B------:R-:W-:Y:S01]  /*745f0*/  STL [R1+0x3820], R0 ;  /* 0x0038200001007387 */ /* 0x000fe20000100800 */
[----:B------:R-:W-:Y:S01]  /*74600*/  STL [R1+0x3824], R26 ;  /* 0x0038241a01007387 */ /* 0x000fe20000100800 */
[----:B------:R3:W-:Y:S02]  /*74610*/  STL [R1+0x3838], R5 ;  /* 0x0038380501007387 */ /* 0x0007e40000100800 */
[----:B------:R-:W4:Y:S02]  /*74620*/  LDL R22, [R1+0x40] ;  /* 0x0000400001167983 */ /* 0x000f240000100800 */
[----:B------:R-:W2:Y:S01]  /*74630*/  LDL R25, [R1+0x23c] ;  /* 0x00023c0001197983 */ /* 0x000ea20000100800 */
[----:B------:R-:W2:Y:S04]  /*74640*/  LDL R21, [R1+0x84] ;  /* 0x0000840001157983 */ /* 0x000ea80000100800 */
[----:B0-----:R-:W2:Y:S04]  /*74650*/  LDL R15, [R1+0x480] ;  /* 0x00048000010f7983 */ /* 0x001ea80000100800 */
[----:B-1----:R-:W2:Y:S04]  /*74660*/  LDL R17, [R1+0x48] ;  /* 0x0000480001117983 */ /* 0x002ea80000100800 */
[----:B---3--:R-:W3:Y:S01]  /*74670*/  LDL R5, [R1+0x128] ;  /* 0x0001280001057983 */ /* 0x008ee20000100800 */
[----:B------:R0:W-:Y:S02]  /*74680*/  STL [R1+0x3834], R7 ;  /* 0x0038340701007387 */ /* 0x0001e40000100800 */
[----:B------:R-:W2:Y:S01]  /*74690*/  LDL R6, [R1+0x268] ;  /* 0x0002680001067983 */ /* 0x000ea20000100800 */
[----:B0-----:R-:W3:Y:S04]  /*746a0*/  LDL R7, [R1+0x170] ;  /* 0x0001700001077983 */ /* 0x001ee80000100800 */
[----:B--2---:R0:W-:Y:S04]  /*746b0*/  STL [R1+0x3828], R6 ;  /* 0x0038280601007387 */ /* 0x0041e80000100800 */
[----:B0-----:R-:W2:Y:S01]  /*746c0*/  LDL R6, [R1+0x260] ;  /* 0x0002600001067983 */ /* 0x001ea20000100800 */
[----:B------:R-:W-:-:S02]  /*746d0*/  FMNMX R11, R4, R11, !PT ;  /* 0x0000000b040b7209 */ /* 0x000fc40007800000 */
[----:B------:R-:W-:Y:S02]  /*746e0*/  FMNMX R10, R19, R10, !PT ;  /* 0x0000000a130a7209 */ /* 0x000fe40007800000 */
[----:B------:R-:W-:Y:S01]  /*746f0*/  FMNMX R2, R18, R2, !PT ;  /* 0x0000000212027209 */ /* 0x000fe20007800000 */
[----:B--2---:R0:W-:Y:S04]  /*74700*/  STL [R1+0x382c], R6 ;  /* 0x00382c0601007387 */ /* 0x0041e80000100800 */
[----:B0-----:R-:W2:Y:S01]  /*74710*/  LDL R6, [R1+0x24c] ;  /* 0x00024c0001067983 */ /* 0x001ea20000100800 */
[----:B------:R-:W-:Y:S02]  /*74720*/  FMNMX R12, R20, R12, !PT ;  /* 0x0000000c140c7209 */ /* 0x000fe40007800000 */
[----:B------:R-:W-:-:S02]  /*74730*/  FMNMX R11, R27, R11, !PT ;  /* 0x0000000b1b0b7209 */ /* 0x000fc40007800000 */
[----:B------:R-:W-:Y:S02]  /*74740*/  FMNMX R10, R24, R10, !PT ;  /* 0x0000000a180a7209 */ /* 0x000fe40007800000 */
[----:B------:R-:W-:Y:S02]  /*74750*/  FMNMX R2, R29, R2, !PT ;  /* 0x000000021d027209 */ /* 0x000fe40007800000 */
[----:B----4-:R-:W-:Y:S02]  /*74760*/  FMNMX R9, R22, R9, !PT ;  /* 0x0000000916097209 */ /* 0x010fe40007800000 */
[----:B------:R-:W-:Y:S02]  /*74770*/  FMNMX R8, R25, R8, !PT ;  /* 0x0000000819087209 */ /* 0x000fe40007800000 */
[----:B------:R-:W-:Y:S01]  /*74780*/  FMNMX R14, R15, R14, !PT ;  /* 0x0000000e0f0e7209 */ /* 0x000fe20007800000 */
[----:B--2---:R0:W-:Y:S01]  /*74790*/  STL [R1+0x3830], R6 ;  /* 0x0038300601007387 */ /* 0x0041e20000100800 */
[----:B------:R-:W2:Y:S02]  /*747a0*/  LDL R3, [R1+0x60] ;  /* 0x0000600001037983 */ /* 0x000ea40000100800 */
[----:B------:R-:W4:Y:S02]  /*747b0*/  LDL R28, [R1+0x94] ;  /* 0x00009400011c7983 */ /* 0x000f240000100800 */
        /* <DEDUP_REMOVED lines=9> */
[----:B------:R-:W2:Y:S04]  /*74850*/  LDL R23, [R1+0x26c] ;  /* 0x00026c0001177983 */ /* 0x000ea80000100800 */
[----:B------:R-:W2:Y:S04]  /*74860*/  LDL R18, [R1+0x280] ;  /* 0x0002800001127983 */ /* 0x000ea80000100800 */
[----:B------:R-:W2:Y:S04]  /*74870*/  LDL R27, [R1+0x64] ;  /* 0x00006400011b7983 */ /* 0x000ea80000100800 */
[----:B------:R-:W2:Y:S04]  /*74880*/  LDL R22, [R1+0xb4] ;  /* 0x0000b40001167983 */ /* 0x000ea80000100800 */
[----:B------:R-:W2:Y:S01]  /*74890*/  LDL R25, [R1+0x5c] ;  /* 0x00005c0001197983 */ /* 0x000ea20000100800 */
[----:B------:R-:W2:Y:S02]  /*748a0*/  LDL.LU R15, [R1+0x3840] ;  /* 0x00384000010f7983 */ /* 0x000ea40000300800 */
[----:B--2---:R-:W-:-:S02]  /*748b0*/  FMNMX R15, R17, R15, !PT ;  /* 0x0000000f110f7209 */ /* 0x004fc40007800000 */
[----:B------:R-:W2:Y:S01]  /*748c0*/  LDL.LU R17, [R1+0x383c] ;  /* 0x00383c0001117983 */ /* 0x000ea20000300800 */
[----:B---3--:R-:W-:Y:S02]  /*748d0*/  FMNMX R13, R5, R13, !PT ;  /* 0x0000000d050d7209 */ /* 0x008fe40007800000 */
[----:B--2---:R-:W-:Y:S02]  /*748e0*/  FMNMX R17, R21, R17, !PT ;  /* 0x0000001115117209 */ /* 0x004fe40007800000 */
[----:B------:R-:W2:Y:S01]  /*748f0*/  LDL R21, [R1+0xbc] ;  /* 0x0000bc0001157983 */ /* 0x000ea20000100800 */
[----:B------:R-:W3:Y:S02]  /*74900*/  LDL.LU R5, [R1+0x3838] ;  /* 0x0038380001057983 */ /* 0x000ee40000300800 */
[----:B---3--:R-:W-:Y:S02]  /*74910*/  FMNMX R5, R7, R5, !PT ;  /* 0x0000000507057209 */ /* 0x008fe40007800000 */
[----:B------:R-:W3:Y:S02]  /*74920*/  LDL.LU R7, [R1+0x3834] ;  /* 0x0038340001077983 */ /* 0x000ee40000300800 */
[----:B---3--:R-:W-:-:S02]  /*74930*/  FMNMX R7, R6, R7, !PT ;  /* 0x0000000706077209 */ /* 0x008fc40007800000 */
[----:B------:R-:W3:Y:S02]  /*74940*/  LDL.LU R6, [R1+0x3830] ;  /* 0x0038300001067983 */ /* 0x000ee40000300800 */
[----:B---3--:R-:W-:Y:S02]  /*74950*/  FMNMX R12, R6, R12, !PT ;  /* 0x0000000c060c7209 */ /* 0x008fe40007800000 */
[----:B------:R-:W3:Y:S02]  /*74960*/  LDL.LU R6, [R1+0x382c] ;  /* 0x00382c0001067983 */ /* 0x000ee40000300800 */
[----:B---3--:R-:W-:Y:S02]  /*74970*/  FMNMX R11, R6, R11, !PT ;  /* 0x0000000b060b7209 */ /* 0x008fe40007800000 */
[----:B------:R-:W3:Y:S01]  /*74980*/  LDL.LU R6, [R1+0x3828] ;  /* 0x0038280001067983 */ /* 0x000ee20000300800 */
[----:B------:R-:W-:Y:S02]  /*74990*/  FMNMX R2, R3, R2, !PT ;  /* 0x0000000203027209 */ /* 0x000fe40007800000 */
[----:B------:R-:W2:Y:S01]  /*749a0*/  LDL R3, [R1+0x34] ;  /* 0x0000340001037983 */ /* 0x000ea20000100800 */
[----:B----4-:R-:W-:-:S02]  /*749b0*/  FMNMX R9, R28, R9, !PT ;  /* 0x000000091c097209 */ /* 0x010fc40007800000 */
[----:B------:R-:W-:Y:S02]  /*749c0*/  FMNMX R8, R26, R8, !PT ;  /* 0x000000081a087209 */ /* 0x000fe40007800000 */
[----:B------:R-:W-:Y:S02]  /*749d0*/  FMNMX R14, R0, R14, !PT ;  /* 0x0000000e000e7209 */ /* 0x000fe40007800000 */
[----:B---3--:R-:W-:Y:S02]  /*749e0*/  FMNMX R10, R6, R10, !PT ;  /* 0x0000000a060a7209 */ /* 0x008fe40007800000 */
[----:B------:R-:W3:Y:S01]  /*749f0*/  LDL.LU R6, [R1+0x4] ;  /* 0x0000040001067983 */ /* 0x000ee20000300800 */
[----:B------:R-:W4:Y:S02]  /*74a00*/  LDL R28, [R1+0x1c] ;  /* 0x00001c00011c7983 */ /* 0x000f240000100800 */
[----:B------:R-:W3:Y:S02]  /*74a10*/  LDL.LU R26, [R1+0x3824] ;  /* 0x00382400011a7983 */ /* 0x000ee40000300800 */
[----:B------:R-:W4:Y:S01]  /*74a20*/  LDL.LU R0, [R1+0x3820] ;  /* 0x0038200001007983 */ /* 0x000f220000300800 */
[----:B------:R-:W-:-:S02]  /*74a30*/  FMNMX R17, R4, R17, !PT ;  /* 0x0000001104117209 */ /* 0x000fc40007800000 */
[----:B------:R-:W-:Y:S02]  /*74a40*/  FMNMX R15, R20, R15, !PT ;  /* 0x0000000f140f7209 */ /* 0x000fe40007800000 */
[----:B------:R-:W3:Y:S01]  /*74a50*/  LDL.LU R20, [R1+0x381c] ;  /* 0x00381c0001147983 */ /* 0x000ee20000300800 */
[----:B------:R-:W3:Y:S01]  /*74a60*/  LDL.LU R4, [R1+0x8] ;  /* 0x0000080001047983 */ /* 0x000ee20000300800 */
[----:B--2---:R-:W-:Y:S02]  /*74a70*/  FMNMX R17, R3, R17, !PT ;  /* 0x0000001103117209 */ /* 0x004fe40007800000 */
[----:B------:R-:W2:Y:S01]  /*74a80*/  LDL.LU R3, [R1+0x3818] ;  /* 0x0038180001037983 */ /* 0x000ea20000300800 */
[----:B----4-:R-:W-:-:S03]  /*74a90*/  FMNMX R0, R28, R0, !PT ;  /* 0x000000001c007209 */ /* 0x010fc60007800000 */
[----:B------:R-:W4:Y:S01]  /*74aa0*/  LDL.LU R28, [R1+0x3814] ;  /* 0x00381400011c7983 */ /* 0x000f220000300800 */
[----:B---3--:R-:W-:Y:S02]  /*74ab0*/  FSEL R6, R6, -INF , !P1 ;  /* 0xff80000006067808 */ /* 0x008fe40004800000 */
[----:B------:R-:W-:Y:S02]  /*74ac0*/  FSEL R4, R4, -INF , !P4 ;  /* 0xff80000004047808 */ /* 0x000fe40006000000 */
[----:B--2---:R-:W-:Y:S01]  /*74ad0*/  FSEL R3, R3, -INF , !P0 ;  /* 0xff80000003037808 */ /* 0x004fe20004000000 */
[----:B------:R0:W-:Y:S01]  /*74ae0*/  STL [R1+0x18], R6 ;  /* 0x0000180601007387 */ /* 0x0001e20000100800 */
[----:B------:R-:W-:-:S03]  /*74af0*/  FMNMX R0, R6, R0, !PT ;  /* 0x0000000006007209 */ /* 0x000fc60007800000 */
[----:B------:R1:W-:Y:S01]  /*74b00*/  STL [R1+0x24], R3 ;  /* 0x0000240301007387 */ /* 0x0003e20000100800 */
[----:B------:R-:W-:-:S03]  /*74b10*/  FMNMX R0, R4, R0, !PT ;  /* 0x0000000004007209 */ /* 0x000fc60007800000 */
[----:B0-----:R-:W2:Y:S01]  /*74b20*/  LDL.LU R6, [R1+0x3810] ;  /* 0x0038100001067983 */ /* 0x001ea20000300800 */
[----:B----4-:R-:W-:-:S04]  /*74b30*/  FMNMX R26, R28, R26, !PT ;  /* 0x0000001a1c1a7209 */ /* 0x010fc80007800000 */
[----:B------:R-:W-:Y:S02]  /*74b40*/  FMNMX R26, R3, R26, !PT ;  /* 0x0000001a031a7209 */ /* 0x000fe40007800000 */
[----:B-1----:R-:W3:Y:S01]  /*74b50*/  LDL.LU R3, [R1+0x380c] ;  /* 0x00380c0001037983 */ /* 0x002ee20000300800 */
[----:B------:R0:W-:Y:S03]  /*74b60*/  STL [R1+0x14], R4 ;  /* 0x0000140401007387 */ /* 0x0001e60000100800 */
[----:B0-----:R-:W4:Y:S01]  /*74b70*/  LDL.LU R4, [R1+0x3808] ;  /* 0x0038080001047983 */ /* 0x001f220000300800 */
[----:B------:R-:W-:Y:S02]  /*74b80*/  FMNMX R29, R29, R13, !PT ;  /* 0x0000000d1d1d7209 */ /* 0x000fe40007800000 */
[----:B------:R-:W-:Y:S02]  /*74b90*/  FMNMX R5, R16, R5, !PT ;  /* 0x0000000510057209 */ /* 0x000fe40007800000 */
[----:B------:R-:W-:Y:S01]  /*74ba0*/  FMNMX R23, R23, R11, !PT ;  /* 0x0000000b17177209 */ /* 0x000fe20007800000 */
[----:B------:R-:W-:Y:S01]  /*74bb0*/  FMNMX R11, R27, R2, !PT ;  /* 0x000000021b0b7209 */ /* 0x000fe20007800000 */
[----:B------:R-:W-:Y:S01]  /*74bc0*/  FMNMX R15, R20, R15, !PT ;  /* 0x0000000f140f7209 */ /* 0x000fe20007800000 */
[----:B------:R-:W0:Y:S04]  /*74bd0*/  SHFL.BFLY PT, R2, R29, 0x2, 0x1f ;  /* 0x0c401f001d027f89 */ /* 0x000e2800000e0000 */
[----:B------:R-:W1:Y:S04]  /*74be0*/  SHFL.BFLY PT, R27, R5, 0x2, 0x1f ;  /* 0x0c401f00051b7f89 */ /* 0x000e6800000e0000 */
[----:B------:R-:W2:Y:S01]  /*74bf0*/  SHFL.BFLY PT, R16, R15, 0x2, 0x1f ;  /* 0x0c401f000f107f89 */ /* 0x000ea200000e0000 */
[----:B------:R-:W-:-:S02]  /*74c00*/  FMNMX R7, R19, R7, !PT ;  /* 0x0000000713077209 */ /* 0x000fc40007800000 */
[----:B------:R-:W-:-:S03]  /*74c10*/  FMNMX R13, R25, R8, !PT ;  /* 0x00000008190d7209 */ /* 0x000fc60007800000 */
[----:B------:R-:W2:Y:S01]  /*74c20*/  SHFL.BFLY PT, R25, R7, 0x2, 0x1f ;  /* 0x0c401f0007197f89 */ /* 0x000ea200000e0000 */
[----:B0-----:R-:W-:Y:S02]  /*74c30*/  FMNMX R2, R29, R2, !PT ;  /* 0x000000021d027209 */ /* 0x001fe40007800000 */
[----:B-1----:R-:W-:Y:S02]  /*74c40*/  FMNMX R5, R5, R27, !PT ;  /* 0x0000001b05057209 */ /* 0x002fe40007800000 */
[----:B--2---:R-:W-:Y:S02]  /*74c50*/  FMNMX R15, R15, R16, !PT ;  /* 0x000000100f0f7209 */ /* 0x004fe40007800000 */
[----:B------:R-:W0:Y:S04]  /*74c60*/  SHFL.BFLY PT, R16, R2, 0x1, 0x1f ;  /* 0x0c201f0002107f89 */ /* 0x000e2800000e0000 */
[----:B------:R-:W-:Y:S01]  /*74c70*/  STL [R1+0x3804], R2 ;  /* 0x0038040201007387 */ /* 0x000fe20000100800 */
[----:B------:R-:W-:-:S03]  /*74c80*/  FMNMX R7, R7, R25, !PT ;  /* 0x0000001907077209 */ /* 0x000fc60007800000 */
[----:B0-----:R-:W-:Y:S01]  /*74c90*/  STL [R1+0x4], R16 ;  /* 0x0000041001007387 */ /* 0x001fe20000100800 */
[----:B------:R-:W-:Y:S01]  /*74ca0*/  STL [R1+0x3800], R5 ;  /* 0x0038000501007387 */ /* 0x000fe20000100800 */
[----:B---3--:R-:W-:Y:S02]  /*74cb0*/  FMNMX R26, R3, R26, !PT ;  /* 0x0000001a031a7209 */ /* 0x008fe40007800000 */
[----:B----4-:R-:W0:Y:S02]  /*74cc0*/  SHFL.BFLY PT, R3, R4, 0x1, 0x1f ;  /* 0x0c201f0004037f89 */ /* 0x010e2400000e0000 */
[----:B0-----:R-:W-:Y:S02]  /*74cd0*/  MOV R2, R3 ;  /* 0x0000000300027202 */ /* 0x001fe40000000f00 */
[----:B------:R0:W1:Y:S02]  /*74ce0*/  SHFL.BFLY PT, R3, R5, 0x1, 0x1f ;  /* 0x0c201f0005037f89 */ /* 0x00006400000e0000 */
[----:B------:R-:W-:-:S02]  /*74cf0*/  FMNMX R4, R4, R2, !PT ;  /* 0x0000000204047209 */ /* 0x000fc40007800000 */
[----:B0-----:R-:W2:Y:S04]  /*74d00*/  LDL.LU R5, [R1+0x4] ;  /* 0x0000040001057983 */ /* 0x001ea80000300800 */
[----:B-1----:R-:W-:Y:S02]  /*74d10*/  STL [R1+0x8], R3 ;  /* 0x0000080301007387 */ /* 0x002fe40000100800 */
[----:B------:R-:W-:Y:S02]  /*74d20*/  SHFL.BFLY PT, R3, R7, 0x1, 0x1f ;  /* 0x0c201f0007037f89 */ /* 0x000fe400000e0000 */
[----:B------:R0:W-:Y:S02]  /*74d30*/  STL [R1+0x37fc], R7 ;  /* 0x0037fc0701007387 */ /* 0x0001e40000100800 */
[----:B0-----:R-:W3:Y:S01]  /*74d40*/  LDL.LU R7, [R1+0x8] ;  /* 0x0000080001077983 */ /* 0x001ee20000300800 */
[----:B------:R-:W2:Y:S02]  /*74d50*/  LDL.LU R2, [R1+0x3804] ;  /* 0x0038040001027983 */ /* 0x000ea40000300800 */
[----:B--2---:R-:W-:-:S02]  /*74d60*/  FMNMX R2, R2, R5, !PT ;  /* 0x0000000502027209 */ /* 0x004fc40007800000 */
[----:B------:R-:W3:Y:S04]  /*74d70*/  LDL.LU R5, [R1+0x3800] ;  /* 0x0038000001057983 */ /* 0x000ee80000300800 */
[----:B------:R-:W0:Y:S01]  /*74d80*/  SHFL.BFLY PT, R28, R17, 0x2, 0x1f ;  /* 0x0c401f00111c7f89 */ /* 0x000e2200000e0000 */
[----:B---3--:R-:W-:-:S03]  /*74d90*/  FMNMX R5, R5, R7, !PT ;  /* 0x0000000705057209 */ /* 0x008fc60007800000 */
[----:B------:R-:W2:Y:S01]  /*74da0*/  LDL.LU R7, [R1+0x37fc] ;  /* 0x0037fc0001077983 */ /* 0x000ea20000300800 */
[----:B0-----:R-:W-:Y:S02]  /*74db0*/  FMNMX R17, R17, R28, !PT ;  /* 0x0000001c11117209 */ /* 0x001fe40007800000 */
[----:B------:R-:W0:Y:S02]  /*74dc0*/  SHFL.BFLY PT, R28, R6, 0x1, 0x1f ;  /* 0x0c201f00061c7f89 */ /* 0x000e2400000e0000 */
[----:B0-----:R-:W-:Y:S02]  /*74dd0*/  FMNMX R6, R6, R28, !PT ;  /* 0x0000001c06067209 */ /* 0x001fe40007800000 */
[----:B------:R-:W-:Y:S02]  /*74de0*/  FMNMX R24, R24, R12, !PT ;  /* 0x0000000c18187209 */ /* 0x000fe40007800000 */
[----:B------:R-:W-:Y:S01]  /*74df0*/  FMNMX R10, R18, R10, !PT ;  /* 0x0000000a120a7209 */ /* 0x000fe20007800000 */
[----:B------:R-:W-:Y:S01]  /*74e00*/  FMNMX R12, R22, R9, !PT ;  /* 0x00000009160c7209 */ /* 0x000fe20007800000 */
[----:B------:R-:W-:Y:S01]  /*74e10*/  FMNMX R14, R21, R14, !PT ;  /* 0x0000000e150e7209 */ /* 0x000fe20007800000 */
[----:B------:R-:W-:Y:S04]  /*74e20*/  SHFL.BFLY PT, R9, R23, 0x2, 0x1f ;  /* 0x0c401f0017097f89 */ /* 0x000fe800000e0000 */
[----:B------:R-:W0:Y:S04]  /*74e30*/  SHFL.BFLY PT, R8, R24, 0x2, 0x1f ;  /* 0x0c401f0018087f89 */ /* 0x000e2800000e0000 */
[----:B------:R-:W1:Y:S04]  /*74e40*/  SHFL.BFLY PT, R22, R10, 0x2, 0x1f ;  /* 0x0c401f000a167f89 */ /* 0x000e6800000e0000 */
[----:B------:R-:W3:Y:S04]  /*74e50*/  SHFL.BFLY PT, R21, R11, 0x2, 0x1f ;  /* 0x0c401f000b157f89 */ /* 0x000ee800000e0000 */
[----:B------:R-:W4:Y:S04]  /*74e60*/  SHFL.BFLY PT, R20, R12, 0x2, 0x1f ;  /* 0x0c401f000c147f89 */ /* 0x000f2800000e0000 */
[----:B------:R-:W0:Y:S04]  /*74e70*/  SHFL.BFLY PT, R19, R13, 0x2, 0x1f ;  /* 0x0c401f000d137f89 */ /* 0x000e2800000e0000 */
[----:B------:R-:W0:Y:S01]  /*74e80*/  SHFL.BFLY PT, R18, R14, 0x2, 0x1f ;  /* 0x0c401f000e127f89 */ /* 0x000e2200000e0000 */
[----:B--2---:R-:W-:-:S03]  /*74e90*/  FMNMX R7, R7, R3, !PT ;  /* 0x0000000307077209 */ /* 0x004fc60007800000 */
[----:B------:R2:W5:Y:S01]  /*74ea0*/  LDL.LU R3, [R1+0x37f8] ;  /* 0x0037f80001037983 */ /* 0x0005620000300800 */
[----:B------:R2:W5:Y:S03]  /*74eb0*/  LDL.LU R28, [R1+0x37f4] ;  /* 0x0037f400011c7983 */ /* 0x0005660000300800 */
[----:B------:R-:W2:Y:S04]  /*74ec0*/  SHFL.BFLY PT, R29, R0, 0x2, 0x1f ;  /* 0x0c401f00001d7f89 */ /* 0x000ea800000e0000 */
[----:B------:R-:W2:Y:S01]  /*74ed0*/  SHFL.BFLY PT, R27, R26, 0x2, 0x1f ;  /* 0x0c401f001a1b7f89 */ /* 0x000ea200000e0000 */
[----:B0-----:R-:W-:Y:S02]  /*74ee0*/  FMNMX R8, R24, R8, !PT ;  /* 0x0000000818087209 */ /* 0x001fe40007800000 */
[----:B------:R-:W-:-:S02]  /*74ef0*/  FMNMX R9, R23, R9, !PT ;  /* 0x0000000917097209 */ /* 0x000fc40007800000 */
[----:B-1----:R-:W-:Y:S02]  /*74f00*/  FMNMX R10, R10, R22, !PT ;  /* 0x000000160a0a7209 */ /* 0x002fe40007800000 */
[----:B---3--:R-:W-:Y:S02]  /*74f10*/  FMNMX R11, R11, R21, !PT ;  /* 0x000000150b0b7209 */ /* 0x008fe40007800000 */
[----:B----4-:R-:W-:Y:S02]  /*74f20*/  FMNMX R12, R12, R20, !PT ;  /* 0x000000140c0c7209 */ /* 0x010fe40007800000 */
[----:B------:R-:W-:Y:S02]  /*74f30*/  FMNMX R13, R13, R19, !PT ;  /* 0x000000130d0d7209 */ /* 0x000fe40007800000 */
[----:B------:R-:W-:Y:S01]  /*74f40*/  FMNMX R14, R14, R18, !PT ;  /* 0x000000120e0e7209 */ /* 0x000fe20007800000 */
[----:B------:R-:W0:Y:S04]  /*74f50*/  SHFL.BFLY PT, R16, R8, 0x1, 0x1f ;  /* 0x0c201f0008107f89 */ /* 0x000e2800000e0000 */
[----:B------:R-:W1:Y:S04]  /*74f60*/  SHFL.BFLY PT, R18, R9, 0x1, 0x1f ;  /* 0x0c201f0009127f89 */ /* 0x000e6800000e0000 */
[----:B------:R-:W3:Y:S04]  /*74f70*/  SHFL.BFLY PT, R19, R10, 0x1, 0x1f ;  /* 0x0c201f000a137f89 */ /* 0x000ee800000e0000 */
[----:B------:R-:W4:Y:S04]  /*74f80*/  SHFL.BFLY PT, R20, R11, 0x1, 0x1f ;  /* 0x0c201f000b147f89 */ /* 0x000f2800000e0000 */
[----:B------:R-:W4:Y:S04]  /*74f90*/  SHFL.BFLY PT, R21, R12, 0x1, 0x1f ;  /* 0x0c201f000c157f89 */ /* 0x000f2800000e0000 */
[----:B------:R-:W4:Y:S04]  /*74fa0*/  SHFL.BFLY PT, R22, R13, 0x1, 0x1f ;  /* 0x0c201f000d167f89 */ /* 0x000f2800000e0000 */
[----:B------:R-:W4:Y:S04]  /*74fb0*/  SHFL.BFLY PT, R23, R14, 0x1, 0x1f ;  /* 0x0c201f000e177f89 */ /* 0x000f2800000e0000 */
[----:B------:R-:W4:Y:S04]  /*74fc0*/  SHFL.BFLY PT, R24, R15, 0x1, 0x1f ;  /* 0x0c201f000f187f89 */ /* 0x000f2800000e0000 */
[----:B------:R-:W4:Y:S01]  /*74fd0*/  SHFL.BFLY PT, R25, R17, 0x1, 0x1f ;  /* 0x0c201f0011197f89 */ /* 0x000f2200000e0000 */
[----:B--2---:R-:W-:Y:S01]  /*74fe0*/  FMNMX R0, R0, R29, !PT ;  /* 0x0000001d00007209 */ /* 0x004fe20007800000 */
[----:B------:R-:W-:-:S04]  /*74ff0*/  FMNMX R29, R26, R27, !PT ;  /* 0x0000001b1a1d7209 */ /* 0x000fc80007800000 */
[----:B------:R2:W2:Y:S04]  /*75000*/  SHFL.BFLY PT, R27, R0, 0x1, 0x1f ;  /* 0x0c201f00001b7f89 */ /* 0x0004a800000e0000 */
[----:B------:R2:W2:Y:S01]  /*75010*/  SHFL.BFLY PT, R26, R29, 0x1, 0x1f ;  /* 0x0c201f001d1a7f89 */ /* 0x0004a200000e0000 */
[----:B0-----:R-:W-:Y:S02]  /*75020*/  FMNMX R8, R8, R16, !PT ;  /* 0x0000001008087209 */ /* 0x001fe40007800000 */
[----:B-1----:R-:W-:Y:S02]  /*75030*/  FMNMX R9, R9, R18, !PT ;  /* 0x0000001209097209 */ /* 0x002fe40007800000 */
[----:B---3--:R-:W-:Y:S02]  /*75040*/  FMNMX R10, R10, R19, !PT ;  /* 0x000000130a0a7209 */ /* 0x008fe40007800000 */
[----:B----4-:R-:W-:-:S02]  /*75050*/  FMNMX R11, R11, R20, !PT ;  /* 0x000000140b0b7209 */ /* 0x010fc40007800000 */
[----:B------:R-:W-:Y:S02]  /*75060*/  FMNMX R12, R12, R21, !PT ;  /* 0x000000150c0c7209 */ /* 0x000fe40007800000 */
[----:B------:R-:W-:Y:S02]  /*75070*/  FMNMX R13, R13, R22, !PT ;  /* 0x000000160d0d7209 */ /* 0x000fe40007800000 */
[----:B------:R-:W-:Y:S02]  /*75080*/  FMNMX R14, R14, R23, !PT ;  /* 0x000000170e0e7209 */ /* 0x000fe40007800000 */
[----:B------:R-:W-:Y:S02]  /*75090*/  FMNMX R15, R15, R24, !PT ;  /* 0x000000180f0f7209 */ /* 0x000fe40007800000 */
[----:B------:R-:W-:Y:S01]  /*750a0*/  FMNMX R17, R17, R25, !PT ;  /* 0x0000001911117209 */ /* 0x000fe20007800000 */
[----:B------:R-:W-:Y:S05]  /*750b0*/  @P6 BRA `(.L_x_2) ;  /* 0x000000a000006947 */ /* 0x000fea0003800000 */
[----:B------:R-:W0:Y:S02]  /*750c0*/  S2R R18, SR_TID.X ;  /* 0x0000000000127919 */ /* 0x000e240000002100 */
[----:B0-----:R-:W-:-:S02]  /*750d0*/  LOP3.LUT R16, R18, 0x1c, RZ, 0xc0, !PT ;  /* 0x0000001c12107812 */ /* 0x001fc400078ec0ff */
[----:B------:R-:W-:Y:S02]  /*750e0*/  LOP3.LUT R18, R18, 0x7f, RZ, 0xc0, !PT ;  /* 0x0000007f12127812 */ /* 0x000fe400078ec0ff */
[----:B------:R-:W-:Y:S02]  /*750f0*/  SHF.L.U32 R16, R16, 0x2, RZ ;  /* 0x0000000210107819 */ /* 0x000fe400000006ff */
[----:B------:R-:W-:-:S04]  /*75100*/  SHF.R.U32.HI R18, RZ, 0x3, R18 ;  /* 0x00000003ff127819 */ /* 0x000fc80000011612 */
[----:B------:R-:W-:-:S05]  /*75110*/  LOP3.LUT R18, R18, 0xc, RZ, 0xc0, !PT ;  /* 0x0000000c12127812 */ /* 0x000fca00078ec0ff */
[----:B------:R-:W-:Y:S02]  /*75120*/  IMAD.IADD R18, R16, 0x1, R18 ;  /* 0x0000000110127824 */ /* 0x000fe400078e0212 */
[----:B------:R-:W3:Y:S04]  /*75130*/  LDL R16, [R1+0x177c] ;  /* 0x00177c0001107983 */ /* 0x000ee80000100800 */
[----:B------:R0:W-:Y:S04]  /*75140*/  STS [R18+0x20000], R4 ;  /* 0x0200000412007388 */ /* 0x0001e80000000800 */
[----:B---3--:R0:W-:Y:S02]  /*75150*/  STS [R16+0x20000], R6 ;  /* 0x0200000610007388 */ /* 0x0081e40000000800 */
.L_x_2:
[----:B------:R-:W-:Y:S05]  /*75160*/  BSYNC B0 ;  /* 0x0000000000007941 */ /* 0x000fea0003800000 */
.L_x_1:
[----:B------:R-:W-:Y:S01]  /*75170*/  BSSY B0, `(.L_x_3) ;  /* 0x000008f000007945 */ /* 0x000fe20003800000 */
[----:B------:R-:W-:Y:S01]  /*75180*/  BSSY B1, `(.L_x_4) ;  /* 0x0000085000017945 */ /* 0x000fe20003800000 */
[----:B--2---:R-:W-:-:S02]  /*75190*/  FMNMX R0, R0, R27, !PT ;  /* 0x0000001b00007209 */ /* 0x004fc40007800000 */
[----:B0-----:R-:W-:Y:S01]  /*751a0*/  FMNMX R4, R29, R26, !PT ;  /* 0x0000001a1d047209 */ /* 0x001fe20007800000 */
[----:B------:R-:W-:Y:S05]  /*751b0*/  @P6 BRA `(.L_x_5) ;  /* 0x0000013000006947 */ /* 0x000fea0003800000 */
[----:B------:R-:W0:Y:S02]  /*751c0*/  S2R R6, SR_TID.X ;  /* 0x0000000000067919 */ /* 0x000e240000002100 */
[C---:B0-----:R-:W-:Y:S02]  /*751d0*/  LOP3.LUT R16, R6.reuse, 0x1c, RZ, 0xc0, !PT ;  /* 0x0000001c06107812 */ /* 0x041fe400078ec0ff */
[----:B------:R-:W-:Y:S02]  /*751e0*/  LOP3.LUT R6, R6, 0x7f, RZ, 0xc0, !PT ;  /* 0x0000007f06067812 */ /* 0x000fe400078ec0ff */
[----:B------:R-:W-:Y:S02]  /*751f0*/  LEA.HI R16, R16, 0x10, RZ, 0x1e ;  /* 0x0000001010107811 */ /* 0x000fe400078ff0ff */
[----:B------:R-:W-:Y:S02]  /*75200*/  SHF.R.U32.HI R6, RZ, 0x3, R6 ;  /* 0x00000003ff067819 */ /* 0x000fe40000011606 */
[----:B------:R-:W-:-:S02]  /*75210*/  SHF.L.U32 R16, R16, 0x4, RZ ;  /* 0x0000000410107819 */ /* 0x000fc400000006ff */
[----:B------:R-:W-:-:S04]  /*75220*/  LOP3.LUT R6, R6, 0xc, RZ, 0xc0, !PT ;  /* 0x0000000c06067812 */ /* 0x000fc800078ec0ff */
[----:B------:R-:W-:-:S05]  /*75230*/  IADD3 R6, R6, R16, RZ ;  /* 0x0000001006067210 */ /* 0x000fca0007ffe0ff */
[----:B------:R0:W-:Y:S01]  /*75240*/  STS [R6+0x20000], R2 ;  /* 0x0200000206007388 */ /* 0x0001e20000000800 */
[----:B------:R-:W-:Y:S05]  /*75250*/  @P6 BRA `(.L_x_6) ;  /* 0x0000013000006947 */ /* 0x000fea0003800000 */
[----:B0-----:R-:W0:Y:S02]  /*75260*/  S2R R6, SR_TID.X ;  /* 0x0000000000067919 */ /* 0x001e240000002100 */
[C---:B0-----:R-:W-:Y:S02]  /*75270*/  LOP3.LUT R16, R6.reuse, 0x1c, RZ, 0xc0, !PT ;  /* 0x0000001c06107812 */ /* 0x041fe400078ec0ff */
[----:B------:R-:W-:Y:S02]  /*75280*/  LOP3.LUT R6, R6, 0x7f, RZ, 0xc0, !PT ;  /* 0x0000007f06067812 */ /* 0x000fe400078ec0ff */
[----:B------:R-:W-:Y:S02]  /*75290*/  LEA.HI R16, R16, 0x18, RZ, 0x1e ;  /* 0x0000001810107811 */ /* 0x000fe400078ff0ff */
[----:B------:R-:W-:Y:S02]  /*752a0*/  SHF.R.U32.HI R6, RZ, 0x3, R6 ;  /* 0x00000003ff067819 */ /* 0x000fe40000011606 */
[----:B------:R-:W-:-:S02]  /*752b0*/  SHF.L.U32 R16, R16, 0x4, RZ ;  /* 0x0000000410107819 */ /* 0x000fc400000006ff */
[----:B------:R-:W-:-:S05]  /*752c0*/  LOP3.LUT R6, R6, 0xc, RZ, 0xc0, !PT ;  /* 0x0000000c06067812 */ /* 0x000fca00078ec0ff */
[----:B------:R-:W-:-:S05]  /*752d0*/  IMAD.IADD R6, R6, 0x1, R16 ;  /* 0x0000000106067824 */ /* 0x000fca00078e0210 */
[----:B------:R0:W-:Y:S02]  /*752e0*/  STS [R6+0x20000], R5 ;  /* 0x0200000506007388 */ /* 0x0001e40000000800 */
.L_x_5:
[----:B------:R-:W-:Y:S05]  /*752f0*/  @P6 BRA `(.L_x_7) ;  /* 0x0000013000006947 */ /* 0x000fea0003800000 */
[----:B------:R-:W1:Y:S02]  /*75300*/  S2R R2, SR_TID.X ;  /* 0x0000000000027919 */ /* 0x000e640000002100 */
[C---:B01----:R-:W-:Y:S02]  /*75310*/  LOP3.LUT R5, R2.reuse, 0x1c, RZ, 0xc0, !PT ;  /* 0x0000001c02057812 */ /* 0x043fe400078ec0ff */
[----:B------:R-:W-:Y:S02]  /*75320*/  LOP3.LUT R2, R2, 0x7f, RZ, 0xc0, !PT ;  /* 0x0000007f02027812 */ /* 0x000fe400078ec0ff */
[----:B------:R-:W-:Y:S02]  /*75330*/  LEA.HI R5, R5, 0x20, RZ, 0x1e ;  /* 0x0000002005057811 */ /* 0x000fe400078ff0ff */
[----:B------:R-:W-:Y:S02]  /*75340*/  SHF.R.U32.HI R2, RZ, 0x3, R2 ;  /* 0x00000003ff027819 */ /* 0x000fe40000011602 */
[----:B------:R-:W-:-:S02]  /*75350*/  SHF.L.U32 R5, R5, 0x4, RZ ;  /* 0x0000000405057819 */ /* 0x000fc400000006ff */
[----:B------:R-:W-:-:S04]  /*75360*/  LOP3.LUT R2, R2, 0xc, RZ, 0xc0, !PT ;  /* 0x0000000c02027812 */ /* 0x000fc800078ec0ff */
[----:B------:R-:W-:-:S05]  /*75370*/  IADD3 R2, R2, R5, RZ ;  /* 0x0000000502027210 */ /* 0x000fca0007ffe0ff */
[----:B------:R0:W-:Y:S02]  /*75380*/  STS [R2+0x20000], R7 ;  /* 0x0200000702007388 */ /* 0x0001e40000000800 */
.L_x_6:
        /* <DEDUP_REMOVED lines=10> */
.L_x_7:
[----:B------:R-:W-:Y:S05]  /*75430*/  @P6 BRA `(.L_x_9) ;  /* 0x0000013000006947 */ /* 0x000fea0003800000 */
[----:B0-----:R-:W0:Y:S02]  /*75440*/  S2R R2, SR_TID.X ;  /* 0x0000000000027919 */ /* 0x001e240000002100 */
[C---:B0-----:R-:W-:Y:S02]  /*75450*/  LOP3.LUT R5, R2.reuse, 0x1c, RZ, 0xc0, !PT ;  /* 0x0000001c02057812 */ /* 0x041fe400078ec0ff */
[----:B------:R-:W-:Y:S02]  /*75460*/  LOP3.LUT R2, R2, 0x7f, RZ, 0xc0, !PT ;  /* 0x0000007f02027812 */ /* 0x000fe400078ec0ff */
[----:B------:R-:W-:Y:S02]  /*75470*/  LEA.HI R5, R5, 0x30, RZ, 0x1e ;  /* 0x0000003005057811 */ /* 0x000fe400078ff0ff */
[----:B------:R-:W-:Y:S02]  /*75480*/  SHF.R.U32.HI R2, RZ, 0x3, R2 ;  /* 0x00000003ff027819 */ /* 0x000fe40000011602 */
[----:B------:R-:W-:-:S02]  /*75490*/  SHF.L.U32 R5, R5, 0x4, RZ ;  /* 0x0000000405057819 */ /* 0x000fc400000006ff */
[----:B------:R-:W-:-:S04]  /*754a0*/  LOP3.LUT R2, R2, 0xc, RZ, 0xc0, !PT ;  /* 0x0000000c02027812 */ /* 0x000fc800078ec0ff */
[----:B------:R-:W-:-:S05]  /*754b0*/  IADD3 R2, R2, R5, RZ ;  /* 0x0000000502027210 */ /* 0x000fca0007ffe0ff */
[----:B------:R0:W-:Y:S02]  /*754c0*/  STS [R2+0x20000], R9 ;  /* 0x0200000902007388 */ /* 0x0001e40000000800 */
.L_x_8:
        /* <DEDUP_REMOVED lines=10> */
.L_x_9:
        /* <DEDUP_REMOVED lines=10> */
.L_x_10:
        /* <DEDUP_REMOVED lines=10> */
.L_x_11:
        /* <DEDUP_REMOVED lines=10> */
.L_x_12:
        /* <DEDUP_REMOVED lines=10> */
.L_x_13:
        /* <DEDUP_REMOVED lines=10> */
.L_x_14:
        /* <DEDUP_REMOVED lines=10> */
.L_x_15:
[----:B------:R-:W-:Y:S01]  /*75930*/  @P6 BREAK B1 ;  /* 0x0000000000016942 */ /* 0x000fe20003800000 */
[----:B------:R-:W-:Y:S05]  /*75940*/  @P6 BRA `(.L_x_17) ;  /* 0x0000011000006947 */ /* 0x000fea0003800000 */
[----:B0-----:R-:W0:Y:S02]  /*75950*/  S2R R2, SR_TID.X ;  /* 0x0000000000027919 */ /* 0x001e240000002100 */
[C---:B0-----:R-:W-:Y:S02]  /*75960*/  LOP3.LUT R5, R2.reuse, 0x1c, RZ, 0xc0, !PT ;  /* 0x0000001c02057812 */ /* 0x041fe400078ec0ff */
[----:B------:R-:W-:Y:S02]  /*75970*/  LOP3.LUT R2, R2, 0x7f, RZ, 0xc0, !PT ;  /* 0x0000007f02027812 */ /* 0x000fe400078ec0ff */
[----:B------:R-:W-:Y:S02]  /*75980*/  SHF.L.U32 R5, R5, 0x2, RZ ;  /* 0x0000000205057819 */ /* 0x000fe400000006ff */
[----:B------:R-:W-:-:S04]  /*75990*/  SHF.R.U32.HI R2, RZ, 0x3, R2 ;  /* 0x00000003ff027819 */ /* 0x000fc80000011602 */
[----:B------:R-:W-:-:S04]  /*759a0*/  LOP3.LUT R2, R2, 0xc, RZ, 0xc0, !PT ;  /* 0x0000000c02027812 */ /* 0x000fc800078ec0ff */
[----:B------:R-:W-:-:S05]  /*759b0*/  IADD3 R2, R5, R2, RZ ;  /* 0x0000000205027210 */ /* 0x000fca0007ffe0ff */
[----:B------:R0:W-:Y:S02]  /*759c0*/  STS [R2+0x20700], R0 ;  /* 0x0207000002007388 */ /* 0x0001e40000000800 */
.L_x_16:
[----:B------:R-:W-:Y:S05]  /*759d0*/  BSYNC B1 ;  /* 0x0000000000017941 */ /* 0x000fea0003800000 */
.L_x_4:
[----:B0-----:R-:W0:Y:S02]  /*759e0*/  S2R R0, SR_TID.X ;  /* 0x0000000000007919 */ /* 0x001e240000002100 */
[C---:B0-----:R-:W-:Y:S02]  /*759f0*/  LOP3.LUT R2, R0.reuse, 0x1c, RZ, 0xc0, !PT ;  /* 0x0000001c00027812 */ /* 0x041fe400078ec0ff */
[----:B------:R-:W-:Y:S02]  /*75a00*/  LOP3.LUT R0, R0, 0x7f, RZ, 0xc0, !PT ;  /* 0x0000007f00007812 */ /* 0x000fe400078ec0ff */
[----:B------:R-:W-:Y:S02]  /*75a10*/  SHF.L.U32 R2, R2, 0x2, RZ ;  /* 0x0000000202027819 */ /* 0x000fe400000006ff */
[----:B------:R-:W-:-:S04]  /*75a20*/  SHF.R.U32.HI R0, RZ, 0x3, R0 ;  /* 0x00000003ff007819 */ /* 0x000fc80000011600 */
[----:B------:R-:W-:-:S05]  /*75a30*/  LOP3.LUT R0, R0, 0xc, RZ, 0xc0, !PT ;  /* 0x0000000c00007812 */ /* 0x000fca00078ec0ff */
[----:B------:R-:W-:-:S05]  /*75a40*/  IMAD.IADD R0, R2, 0x1, R0 ;  /* 0x0000000102007824 */ /* 0x000fca00078e0200 */
[----:B------:R0:W-:Y:S02]  /*75a50*/  @!P6 STS [R0+0x20780], R4 ;  /* 0x020780040000e388 */ /* 0x0001e40000000800 */
.L_x_17:
[----:B------:R-:W-:Y:S05]  /*75a60*/  BSYNC B0 ;  /* 0x0000000000007941 */ /* 0x000fea0003800000 */
.L_x_3:
[----:B------:R-:W-:Y:S01]  /*75a70*/  WARPSYNC 0xffffffff ;  /* 0xffffffff00007948 */ /* 0x000fe20003800000 */
[----:B0-----:R-:W0:Y:S04]  /*75a80*/  S2R R0, SR_TID.X ;  /* 0x0000000000007919 */ /* 0x001e280000002100 */
[----:B------:R-:W-:Y:S06]  /*75a90*/  BAR.SYNC.DEFER_BLOCKING 0x0 ;  /* 0x0000000000007b1d */ /* 0x000fec0000010000 */
[----:B------:R-:W2:Y:S04]  /*75aa0*/  LDL R17, [R1+0x798] ;  /* 0x0007980001117983 */ /* 0x000ea80000100800 */
[----:B------:R-:W3:Y:S04]  /*75ab0*/  LDL.LU R15, [R1+0x188] ;  /* 0x00018800010f7983 */ /* 0x000ee80000300800 */
[----:B------:R-:W3:Y:S04]  /*75ac0*/  LDL.LU R14, [R1+0x18c] ;  /* 0x00018c00010e7983 */ /* 0x000ee80000300800 */
[----:B------:R-:W3:Y:S01]  /*75ad0*/  LDL.LU R13, [R1+0x1f0] ;  /* 0x0001f000010d7983 */ /* 0x000ee20000300800 */
[----:B0-----:R-:W-:-:S03]  /*75ae0*/  LOP3.LUT R18, R0, 0x7f, RZ, 0xc0, !PT ;  /* 0x0000007f00127812 */ /* 0x001fc600078ec0ff */
[----:B------:R-:W3:Y:S04]  /*75af0*/  LDL.LU R12, [R1+0x430] ;  /* 0x00043000010c7983 */ /* 0x000ee80000300800 */
[----:B------:R-:W0:Y:S04]  /*75b00*/  LDS R8, [R18.X4+0x20000] ;  /* 0x0200000012087984 */ /* 0x000e280000004800 */
[----:B------:R-:W1:Y:S04]  /*75b10*/  LDS R6, [R18.X4+0x20200] ;  /* 0x0202000012067984 */ /* 0x000e680000004800 */
[----:B------:R-:W1:Y:S04]  /*75b20*/  LDS R5, [R18.X4+0x20400] ;  /* 0x0204000012057984 */ /* 0x000e680000004800 */
[----:B------:R-:W1:Y:S04]  /*75b30*/  LDS R4, [R18.X4+0x20600] ;  /* 0x0206000012047984 */ /* 0x000e680000004800 */
[----:B------:R-:W3:Y:S04]  /*75b40*/  LDL.LU R11, [R1+0xa8] ;  /* 0x0000a800010b7983 */ /* 0x000ee80000300800 */
[----:B------:R-:W3:Y:S04]  /*75b50*/  LDL.LU R10, [R1+0x110] ;  /* 0x00011000010a7983 */ /* 0x000ee80000300800 */
[----:B-----5:R-:W-:Y:S04]  /*75b60*/  STL [R1+0x37f8], R28 ;  /* 0x0037f81c01007387 */ /* 0x020fe80000100800 */
[----:B------:R-:W-:Y:S04]  /*75b70*/  STL [R1+0x37f4], R3 ;  /* 0x0037f40301007387 */ /* 0x000fe80000100800 */
[----:B------:R-:W1:Y:S04]  /*75b80*/  S2R R16, SR_TID.X ;  /* 0x0000000000107919 */ /* 0x000e680000002100 */
[----:B0-----:R-:W0:Y:S04]  /*75b90*/  SHFL.BFLY PT, R9, R8, 0x2, 0x1f ;  /* 0x0c401f0008097f89 */ /* 0x001e2800000e0000 */
[----:B-1----:R-:W1:Y:S04]  /*75ba0*/  SHFL.BFLY PT, R7, R6, 0x2, 0x1f ;  /* 0x0c401f0006077f89 */ /* 0x002e6800000e0000 */
[----:B------:R-:W1:Y:S04]  /*75bb0*/  SHFL.BFLY PT, R0, R5, 0x2, 0x1f ;  /* 0x0c401f0005007f89 */ /* 0x000e6800000e0000 */
[----:B------:R-:W1:Y:S01]  /*75bc0*/  SHFL.BFLY PT, R2, R4, 0x2, 0x1f ;  /* 0x0c401f0004027f89 */ /* 0x000e6200000e0000 */
[----:B------:R-:W-:-:S02]  /*75bd0*/  LOP3.LUT R16, R16, 0x1c, RZ, 0xc0, !PT ;  /* 0x0000001c10107812 */ /* 0x000fc400078ec0ff */
[----:B0-----:R-:W-:Y:S02]  /*75be0*/  FMNMX R9, R8, R9, !PT ;  /* 0x0000000908097209 */ /* 0x001fe40007800000 */
[----:B-1----:R-:W-:Y:S02]  /*75bf0*/  FMNMX R7, R6, R7, !PT ;  /* 0x0000000706077209 */ /* 0x002fe40007800000 */
[----:B------:R-:W-:-:S03]  /*75c00*/  FMNMX R0, R5, R0, !PT ;  /* 0x0000000005007209 */ /* 0x000fc60007800000 */
[----:B------:R-:W0:Y:S01]  /*75c10*/  SHFL.BFLY PT, R5, R7, 0x1, 0x1f ;  /* 0x0c201f0007057f89 */ /* 0x000e2200000e0000 */
[----:B------:R-:W-:-:S03]  /*75c20*/  FMNMX R2, R4, R2, !PT ;  /* 0x0000000204027209 */ /* 0x000fc60007800000 */
[----:B------:R-:W1:Y:S04]  /*75c30*/  SHFL.BFLY PT, R4, R9, 0x1, 0x1f ;  /* 0x0c201f0009047f89 */ /* 0x000e6800000e0000 */
[----:B------:R-:W1:Y:S04]  /*75c40*/  SHFL.BFLY PT, R6, R0, 0x1, 0x1f ;  /* 0x0c201f0000067f89 */ /* 0x000e6800000e0000 */
[----:B------:R-:W1:Y:S01]  /*75c50*/  SHFL.BFLY PT, R8, R2, 0x1, 0x1f ;  /* 0x0c201f0002087f89 */ /* 0x000e6200000e0000 */
[----:B0-----:R-:W-:Y:S02]  /*75c60*/  FMNMX R5, R7, R5, !PT ;  /* 0x0000000507057209 */ /* 0x001fe40007800000 */
[----:B-1----:R-:W-:-:S02]  /*75c70*/  FMNMX R4, R9, R4, !PT ;  /* 0x0000000409047209 */ /* 0x002fc40007800000 */
[----:B------:R-:W-:-:S03]  /*75c80*/  FMNMX R0, R0, R6, !PT ;  /* 0x0000000600007209 */ /* 0x000fc60007800000 */
[----:B------:R-:W-:Y:S01]  /*75c90*/  @!P6 STS [R18.X4+0x20000], R4 ;  /* 0x020000041200e388 */ /* 0x000fe20000004800 */
[----:B------:R-:W-:-:S03]  /*75ca0*/  FMNMX R2, R2, R8, !PT ;  /* 0x0000000802027209 */ /* 0x000fc60007800000 */
[----:B------:R0:W-:Y:S04]  /*75cb0*/  @!P6 STS [R18.X4+0x20200], R5 ;  /* 0x020200051200e388 */ /* 0x0001e80000004800 */
[----:B------:R-:W-:Y:S04]  /*75cc0*/  @!P6 STS [R18.X4+0x20400], R0 ;  /* 0x020400001200e388 */ /* 0x000fe80000004800 */
[----:B------:R1:W-:Y:S04]  /*75cd0*/  @!P6 STS [R18.X4+0x20600], R2 ;  /* 0x020600021200e388 */ /* 0x0003e80000004800 */
[----:B0-----:R-:W0:Y:S04]  /*75ce0*/  S2R R5, SR_TID.X ;  /* 0x0000000000057919 */ /* 0x001e280000002100 */
[----:B-1----:R-:W4:Y:S04]  /*75cf0*/  LDL.LU R18, [R1+0x11c] ;  /* 0x00011c0001127983 */ /* 0x002f280000300800 */
[----:B------:R-:W4:Y:S01]  /*75d00*/  LDL R3, [R1+0x79c] ;  /* 0x00079c0001037983 */ /* 0x000f220000100800 */
[----:B0-----:R-:W-:-:S03]  /*75d10*/  LOP3.LUT R20, R5, 0x1c, RZ, 0xc0, !PT ;  /* 0x0000001c05147812 */ /* 0x001fc600078ec0ff */
[----:B------:R-:W-:Y:S06]  /*75d20*/  BAR.SYNC.DEFER_BLOCKING 0x0 ;  /* 0x0000000000007b1d */ /* 0x000fec0000010000 */
[----:B------:R-:W2:Y:S01]  /*75d30*/  LDS R0, [R20.X4+0x20000] ;  /* 0x0200000014007984 */ /* 0x000ea20000004800 */
[----:B------:R-:W-:Y:S02]  /*75d40*/  LEA.HI R16, R16, 0x8, RZ, 0x1e ;  /* 0x0000000810107811 */ /* 0x000fe400078ff0ff */
[----:B--2---:R-:W-:Y:S02]  /*75d50*/  FMNMX R7, R0, R17, !PT ;  /* 0x0000001100077209 */ /* 0x004fe40007800000 */
[----:B------:R-:W2:Y:S03]  /*75d60*/  LDL.LU R17, [R1+0x174] ;  /* 0x0001740001117983 */ /* 0x000ea60000300800 */
[----:B---3--:R-:W-:Y:S01]  /*75d70*/  FADD R2, R15, -R7 ;  /* 0x800000070f027221 */ /* 0x008fe20000000000 */
[----:B------:R0:W1:Y:S03]  /*75d80*/  LDS R0, [R16.X16+0x20000] ;  /* 0x0200000010007984 */ /* 0x000066000000c800 */
[----:B------:R-:W-:-:S04]  /*75d90*/  FMUL R2, R2, 1.4426950216293334961 ;  /* 0x3fb8aa3b02027820 */ /* 0x000fc80000400000 */
[----:B------:R3:W3:Y:S01]  /*75da0*/  MUFU.EX2 R6, R2 ;  /* 0x0000000200067308 */ /* 0x0006e20000000800 */
[--C-:B------:R-:W-:Y:S01]  /*75db0*/  FADD R4, R14, -R7.reuse ;  /* 0x800000070e047221 */ /* 0x100fe20000000000 */
[----:B------:R-:W-:Y:S04]  /*75dc0*/  STL [R1+0xe58], R7 ;  /* 0x000e580701007387 */ /* 0x000fe80000100800 */
[----:B0-----:R-:W2:Y:S01]  /*75dd0*/  LDL.LU R16, [R1+0x1a0] ;  /* 0x0001a00001107983 */ /* 0x001ea20000300800 */
[----:B---3--:R-:W-:Y:S02]  /*75de0*/  FMUL R2, R4, 1.4426950216293334961 ;  /* 0x3fb8aa3b04027820 */ /* 0x008fe40000400000 */
[----:B------:R-:W-:Y:S01]  /*75df0*/  FADD R4, R13, -R7 ;  /* 0x800000070d047221 */ /* 0x000fe20000000000 */
[----:B------:R0:W-:Y:S04]  /*75e00*/  STL [R1+0x20c], R6 ;  /* 0x00020c0601007387 */ /* 0x0001e80000100800 */
[----:B------:R-:W3:Y:S01]  /*75e10*/  LDL.LU R15, [R1+0x1a4] ;  /* 0x0001a400010f7983 */ /* 0x000ee20000300800 */
[----:B0-----:R0:W1:Y:S02]  /*75e20*/  MUFU.EX2 R6, R2 ;  /* 0x0000000200067308 */ /* 0x0010640000000800 */
[----:B0-----:R-:W-:-:S02]  /*75e30*/  FMUL R2, R4, 1.4426950216293334961 ;  /* 0x3fb8aa3b04027820 */ /* 0x001fc40000400000 */
[----:B------:R-:W-:-:S04]  /*75e40*/  FADD R4, R12, -R7 ;  /* 0x800000070c047221 */ /* 0x000fc80000000000 */
[----:B------:R0:W1:Y:S02]  /*75e50*/  MUFU.EX2 R14, R2 ;  /* 0x00000002000e7308 */ /* 0x0000640000000800 */
[----:B0-----:R-:W-:-:S06]  /*75e60*/  FMUL R2, R4, 1.4426950216293334961 ;  /* 0x3fb8aa3b04027820 */ /* 0x001fcc0000400000 */
[----:B------:R-:W0:Y:S01]  /*75e70*/  MUFU.EX2 R2, R2 ;  /* 0x0000000200027308 */ /* 0x000e220000000800 */
[----:B-1----:R-:W-:Y:S01]  /*75e80*/  STL [R1+0x204], R6 ;  /* 0x0002040601007387 */ /* 0x002fe20000100800 */
[----:B------:R-:W-:-:S03]  /*75e90*/  FADD R4, R11, -R7 ;  /* 0x800000070b047221 */ /* 0x000fc60000000000 */
[----:B------:R-:W3:Y:S04]  /*75ea0*/  LDL.LU R13, [R1+0x1f4] ;  /* 0x0001f400010d7983 */ /* 0x000ee80000300800 */
[----:B------:R-:W3:Y:S04]  /*75eb0*/  LDL.LU R12, [R1+0x440] ;  /* 0x00044000010c7983 */ /* 0x000ee80000300800 */
[----:B------:R-:W-:Y:S04]  /*75ec0*/  STL [R1+0x220], R14 ;  /* 0x0002200e01007387 */ /* 0x000fe80000100800 */
[----:B0-----:R0:W-:Y:S04]  /*75ed0*/  STL [R1+0x21c], R2 ;  /* 0x00021c0201007387 */ /* 0x0011e80000100800 */
[----:B------:R-:W3:Y:S01]  /*75ee0*/  LDL.LU R11, [R1+0xa4] ;  /* 0x0000a400010b7983 */ /* 0x000ee20000300800 */
[----:B0-----:R-:W-:-:S06]  /*75ef0*/  FMUL R2, R4, 1.4426950216293334961 ;  /* 0x3fb8aa3b04027820 */ /* 0x001fcc0000400000 */
[----:B------:R-:W0:Y:S01]  /*75f00*/  MUFU.EX2 R2, R2 ;  /* 0x0000000200027308 */ /* 0x000e220000000800 */
[----:B------:R-:W-:Y:S02]  /*75f10*/  FADD R4, R10, -R7 ;  /* 0x800000070a047221 */ /* 0x000fe40000000000 */
[----:B------:R-:W1:Y:S04]  /*75f20*/  S2R R10, SR_TID.X ;  /* 0x00000000000a7919 */ /* 0x000e680000002100 */
[----:B0-----:R0:W-:Y:S02]  /*75f30*/  STL [R1+0x218], R2 ;  /* 0x0002180201007387 */ /* 0x0011e40000100800 */
[----:B0-----:R-:W-:-:S04]  /*75f40*/  FMUL R2, R4, 1.4426950216293334961 ;  /* 0x3fb8aa3b04027820 */ /* 0x001fc80000400000 */
[----:B------:R-:W0:Y:S01]  /*75f50*/  MUFU.EX2 R8, R2 ;  /* 0x0000000200087308 */ /* 0x000e220000000800 */
[----:B-1----:R-:W-:Y:S01]  /*75f60*/  LOP3.LUT R10, R10, 0x1c, RZ, 0xc0, !PT ;  /* 0x0000001c0a0a7812 */ /* 0x002fe200078ec0ff */
[----:B0-----:R-:W-:Y:S01]  /*75f70*/  STL [R1+0x214], R8 ;  /* 0x0002140801007387 */ /* 0x001fe20000100800 */
[--C-:B----4-:R-:W-:Y:S01]  /*75f80*/  FADD R4, R18, -R7.reuse ;  /* 0x8000000712047221 */ /* 0x110fe20000000000 */
[----:B------:R-:W-:Y:S02]  /*75f90*/  FMNMX R6, R0, R3, !PT ;  /* 0x0000000300067209 */ /* 0x000fe40007800000 */
[----:B------:R-:W-:Y:S01]  /*75fa0*/  LEA.HI R3, R10, 0x10, RZ, 0x1e ;  /* 0x000000100a037811 */ /* 0x000fe200078ff0ff */
[----:B------:R-:W-:Y:S01]  /*75fb0*/  FMUL R2, R4, 1.4426950216293334961 ;  /* 0x3fb8aa3b04027820 */ /* 0x000fe20000400000 */
[----:B------:R-:W4:Y:S04]  /*75fc0*/  LDL.LU R10, [R1+0x118] ;  /* 0x00011800010a7983 */ /* 0x000f280000300800 */
[----:B------:R-:W4:Y:S01]  /*75fd0*/  LDL.LU R19, [R1+0x12c] ;  /* 0x00012c0001137983 */ /* 0x000f220000300800 */
[----:B------:R-:W0:Y:S03]  /*75fe0*/  MUFU.EX2 R2, R2 ;  /* 0x0000000200027308 */ /* 0x000e260000000800 */
[----:B------:R1:W2:Y:S04]  /*75ff0*/  LDS R0, [R3.X16+0x20000] ;  /* 0x0200000003007984 */ /* 0x0002a8000000c800 */
[----:B0-----:R0:W-:Y:S04]  /*76000*/  STL [R1+0x210], R2 ;  /* 0x0002100201007387 */ /* 0x0011e80000100800 */
[----:B------:R-:W-:Y:S04]  /*76010*/  STL [R1+0xe54], R6 ;  /* 0x000e540601007387 */ /* 0x000fe80000100800 */
[----:B-1----:R-:W4:Y:S04]  /*76020*/  LDL R3, [R1+0x810] ;  /* 0x0008100001037983 */ /* 0x002f280000100800 */
[----:B------:R-:W4:Y:S01]  /*76030*/  LDL.LU R18, [R1+0x17c] ;  /* 0x00017c0001127983 */ /* 0x000f220000300800 */
[----:B--2---:R-:W-:-:S03]  /*76040*/  FADD R4, R17, -R7 ;  /* 0x8000000711047221 */ /* 0x004fc60000000000 */
[----:B------:R-:W2:Y:S01]  /*76050*/  LDL.LU R17, [R1+0x1a8] ;  /* 0x0001a80001117983 */ /* 0x000ea20000300800 */
[----:B0-----:R-:W-:-:S04]  /*76060*/  FMUL R2, R4, 1.4426950216293334961 ;  /* 0x3fb8aa3b04027820 */ /* 0x001fc80000400000 */
[----:B------:R0:W1:Y:S01]  /*76070*/  MUFU.EX2 R23, R2 ;  /* 0x0000000200177308 */ /* 0x0000620000000800 */
[----:B------:R-:W-:-:S04]  /*76080*/  FADD R4, R16, -R6 ;  /* 0x8000000610047221 */ /* 0x000fc80000000000 */
[----:B0-----:R-:W-:-:S06]  /*76090*/  FMUL R2, R4, 1.4426950216293334961 ;  /* 0x3fb8aa3b04027820 */ /* 0x001fcc0000400000 */
[----:B------:R-:W0:Y:S01]  /*760a0*/  MUFU.EX2 R2, R2 ;  /* 0x0000000200027308 */ /* 0x000e220000000800 */
[----:B-1----:R-:W-:Y:S01]  /*760b0*/  STL [R1+0x208], R23 ;  /* 0x0002081701007387 */ /* 0x002fe20000100800 */
[----:B---3--:R-:W-:-:S04]  /*760c0*/  FADD R4, R15, -R6 ;  /* 0x800000060f047221 */ /* 0x008fc80000000000 */
[----:B------:R-:W-:Y:S01]  /*760d0*/  FMUL R4, R4, 1.4426950216293334961 ;  /* 0x3fb8aa3b04047820 */ /* 0x000fe20000400000 */
[----:B0-----:R0:W-:Y:S03]  /*760e0*/  STL [R1+0x1f0], R2 ;  /* 0x0001f00201007387 */ /* 0x0011e60000100800 */
[----:B------:R1:W3:Y:S01]  /*760f0*/  MUFU.EX2 R7, R4 ;  /* 0x0000000400077308 */ /* 0x0002e20000000800 */
[----:B0-----:R-:W-:-:S04]  /*76100*/  FADD R2, R13, -R6 ;  /* 0x800000060d027221 */ /* 0x001fc80000000000 */
[----:B------:R-:W-:Y:S02]  /*76110*/  FMUL R2, R2, 1.4426950216293334961 ;  /* 0x3fb8aa3b02027820 */ /* 0x000fe40000400000 */
[----:B-1----:R-:W-:Y:S02]  /*76120*/  FADD R4, R12, -R6 ;  /* 0x800000060c047221 */ /* 0x002fe40000000000 */
[----:B------:R0:W1:Y:S02]  /*76130*/  MUFU.EX2 R15, R2 ;  /* 0x00000002000f7308 */ /* 0x0000640000000800 */
[----:B0-----:R-:W-:-:S06]  /*76140*/  FMUL R2, R4, 1.4426950216293334961 ;  /* 0x3fb8aa3b04027820 */ /* 0x001fcc0000400000 */
[----:B------:R-:W0:Y:S01]  /*76150*/  MUFU.EX2 R2, R2 ;  /* 0x0000000200027308 */ /* 0x000e220000000800 */
[----:B------:R-:W-:Y:S01]  /*76160*/  STL [R1+0x3858], R23 ;  /* 0x0038581701007387 */ /* 0x000fe20000100800 */
[----:B------:R-:W-:-:S03]  /*76170*/  FADD R4, R11, -R6 ;  /* 0x800000060b047221 */ /* 0x000fc60000000000 */
[----:B------:R-:W2:Y:S04]  /*76180*/  LDL.LU R16, [R1+0x1ac] ;  /* 0x0001ac0001107983 */ /* 0x000ea80000300800 */
[----:B---3--:R-:W-:Y:S04]  /*76190*/  STL [R1+0x1d8], R7 ;  /* 0x0001d80701007387 */ /* 0x008fe80000100800 */
[----:B------:R-:W3:Y:S04]  /*761a0*/  LDL.LU R13, [R1+0x42c] ;  /* 0x00042c00010d7983 */ /* 0x000ee80000300800 */
[----:B------:R-:W3:Y:S04]  /*761b0*/  LDL.LU R11, [R1+0x448] ;  /* 0x00044800010b7983 */ /* 0x000ee80000300800 */
[----:B-1----:R-:W-:Y:S04]  /*761c0*/  STL [R1+0x200], R15 ;  /* 0x0002000f01007387 */ /* 0x002fe80000100800 */
[----:B0-----:R0:W-:Y:S02]  /*761d0*/  STL [R1+0x1fc], R2 ;  /* 0x0001fc0201007387 */ /* 0x0011e40000100800 */
[----:B0-----:R-:W-:-:S06]  /*761e0*/  FMUL R2, R4, 1.4426950216293334961 ;  /* 0x3fb8aa3b04027820 */ /* 0x001fcc0000400000 */
[----:B------:R-:W0:Y:S01]  /*761f0*/  MUFU.EX2 R2, R2 ;  /* 0x0000000200027308 */ /* 0x000e220000000800 */
[----:B------:R-:W1:Y:S01]  /*76200*/  S2R R12, SR_TID.X ;  /* 0x00000000000c7919 */ /* 0x000e620000002100 */
[----:B----4-:R-:W-:-:S03]  /*76210*/  FADD R4, R10, -R6 ;  /* 0x800000060a047221 */ /* 0x010fc60000000000 */
[----:B------:R-:W4:Y:S04]  /*76220*/  LDL.LU R10, [R1+0xa0] ;  /* 0x0000a000010a7983 */ /* 0x000f280000300800 */
[----:B0-----:R0:W-:Y:S02]  /*76230*/  STL [R1+0x1f8], R2 ;  /* 0x0001f80201007387 */ /* 0x0011e40000100800 */
[----:B0-----:R-:W-:-:S06]  /*76240*/  FMUL R2, R4, 1.4426950216293334961 ;  /* 0x3fb8aa3b04027820 */ /* 0x001fcc0000400000 */
[----:B------:R-:W0:Y:S01]  /*76250*/  MUFU.EX2 R2, R2 ;  /* 0x0000000200027308 */ /* 0x000e220000000800 */
[----:B-1----:R-:W-:Y:S01]  /*76260*/  LOP3.LUT R12, R12, 0x1c, RZ, 0xc0, !PT ;  /* 0x0000001c0c0c7812 */ /* 0x002fe200078ec0ff */
[----:B------:R-:W-:Y:S01]  /*76270*/  FADD R4, R19, -R6 ;  /* 0x8000000613047221 */ /* 0x000fe20000000000 */
[----:B------:R-:W-:Y:S02]  /*76280*/  FMNMX R7, R0, R3, !PT ;  /* 0x0000000300077209 */ /* 0x000fe40007800000 */
[----:B------:R-:W-:Y:S01]  /*76290*/  LEA.HI R3, R12, 0x18, RZ, 0x1e ;  /* 0x000000180c037811 */ /* 0x000fe200078ff0ff */
[----:B------:R-:W-:-:S04]  /*762a0*/  FMUL R4, R4, 1.4426950216293334961 ;  /* 0x3fb8aa3b04047820 */ /* 0x000fc80000400000 */
[----:B------:R-:W1:Y:S04]  /*762b0*/  LDS R0, [R3.X16+0x20000] ;  /* 0x0200000003007984 */ /* 0x000e68000000c800 */
[----:B0-----:R0:W-:Y:S04]  /*762c0*/  STL [R1+0x1f4], R2 ;  /* 0x0001f40201007387 */ /* 0x0011e80000100800 */
[----:B------:R-:W4:Y:S01]  /*762d0*/  LDL.LU R12, [R1+0x124] ;  /* 0x00012400010c7983 */ /* 0x000f220000300800 */
[----:B------:R-:W0:Y:S03]  /*762e0*/  MUFU.EX2 R4, R4 ;  /* 0x0000000400047308 */ /* 0x000e260000000800 */
[----:B------:R-:W4:Y:S01]  /*762f0*/  LDL.LU R19, [R1+0x128] ;  /* 0x0001280001137983 */ /* 0x000f220000300800 */
[----:B0-----:R-:W-:-:S03]  /*76300*/  FADD R2, R18, -R6 ;  /* 0x8000000612027221 */ /* 0x001fc60000000000 */
[----:B------:R0:W-:Y:S04]  /*76310*/  STL [R1+0x1ec], R4 ;  /* 0x0001ec0401007387 */ /* 0x0001e80000100800 */
[----:B------:R-:W-:Y:S04]  /*76320*/  STL [R1+0xe50], R7 ;  /* 0x000e500701007387 */ /* 0x000fe80000100800 */
[----:B------:R-:W4:Y:S04]  /*76330*/  LDL.LU R18, [R1+0x178] ;  /* 0x0001780001127983 */ /* 0x000f280000300800 */
[----:B------:R-:W1:Y:S01]  /*76340*/  LDL R3, [R1+0x814] ;  /* 0x0008140001037983 */ /* 0x000e620000100800 */
[----:B0-----:R-:W-:-:S04]  /*76350*/  FMUL R4, R2, 1.4426950216293334961 ;  /* 0x3fb8aa3b02047820 */ /* 0x001fc80000400000 */
[----:B------:R0:W0:Y:S01]  /*76360*/  MUFU.EX2 R21, R4 ;  /* 0x0000000400157308 */ /* 0x0000220000000800 */
[----:B--2---:R-:W-:-:S04]  /*76370*/  FADD R2, R17, -R7 ;  /* 0x8000000711027221 */ /* 0x004fc80000000000 */
[----:B0-----:R-:W-:-:S06]  /*76380*/  FMUL R4, R2, 1.4426950216293334961 ;  /* 0x3fb8aa3b02047820 */ /* 0x001fcc0000400000 */
[----:B------:R-:W0:Y:S01]  /*76390*/  MUFU.EX2 R4, R4 ;  /* 0x0000000400047308 */ /* 0x000e220000000800 */
[----:B------:R-:W-:Y:S02]  /*763a0*/  FADD R2, R16, -R7 ;  /* 0x8000000710027221 */ /* 0x000fe40000000000 */
[----:B------:R-:W2:Y:S04]  /*763b0*/  LDL.LU R16, [R1+0x414] ;  /* 0x0004140001107983 */ /* 0x000ea80000300800 */
[----:B------:R-:W-:Y:S04]  /*763c0*/  STL [R1+0x1e8], R21 ;  /* 0x0001e81501007387 */ /* 0x000fe80000100800 */
[----:B0-----:R0:W-:Y:S02]  /*763d0*/  STL [R1+0x1bc], R4 ;  /* 0x0001bc0401007387 */ /* 0x0011e40000100800 */
[----:B0-----:R-:W-:-:S02]  /*763e0*/  FMUL R4, R2, 1.4426950216293334961 ;  /* 0x3fb8aa3b02047820 */ /* 0x001fc40000400000 */
[--C-:B---3--:R-:W-:Y:S02]  /*763f0*/  FADD R2, R13, -R7.reuse ;  /* 0x800000070d027221 */ /* 0x108fe40000000000 */
[----:B------:R0:W3:Y:S02]  /*76400*/  MUFU.EX2 R6, R4 ;  /* 0x0000000400067308 */ /* 0x0000e40000000800 */
[----:B------:R-:W-:Y:S01]  /*76410*/  FMUL R2, R2, 1.4426950216293334961 ;  /* 0x3fb8aa3b02027820 */ /* 0x000fe20000400000 */
[----:B------:R-:W-:Y:S04]  /*76420*/  STL [R1+0x385c], R21 ;  /* 0x00385c1501007387 */ /* 0x000fe80000100800 */
[----:B------:R-:W2:Y:S01]  /*76430*/  LDL.LU R13, [R1+0x418] ;  /* 0x00041800010d7983 */ /* 0x000ea20000300800 */
[----:B0-----:R-:W-:Y:S01]  /*76440*/  FADD R4, R11, -R7 ;  /* 0x800000070b047221 */ /* 0x001fe20000000000 */
[----:B------:R0:W3:Y:S03]  /*76450*/  MUFU.EX2 R8, R2 ;  /* 0x0000000200087308 */ /* 0x0000e60000000800 */
[----:B0-----:R-:W-:-:S06]  /*76460*/  FMUL R2, R4, 1.4426950216293334961 ;  /* 0x3fb8aa3b04027820 */ /* 0x001fcc0000400000 */
[----:B------:R-:W0:Y:S01]  /*76470*/  MUFU.EX2 R2, R2 ;  /* 0x0000000200027308 */ /* 0x000e220000000800 */
[----:B---3--:R-:W-:Y:S04]  /*76480*/  STL [R1+0x1a4], R6 ;  /* 0x0001a40601007387 */ /* 0x008fe80000100800 */
[----:B------:R-:W3:Y:S01]  /*76490*/  LDL.LU R11, [R1+0x43c] ;  /* 0x00043c00010b7983 */ /* 0x000ee20000300800 */
[----:B----4-:R-:W-:-:S03]  /*764a0*/  FADD R4, R10, -R7 ;  /* 0x800000070a047221 */ /* 0x010fc60000000000 */
[----:B------:R-:W4:Y:S04]  /*764b0*/  LDL.LU R10, [R1+0x450] ;  /* 0x00045000010a7983 */ /* 0x000f280000300800 */
[----:B------:R-:W-:Y:S04]  /*764c0*/  STL [R1+0x1e4], R8 ;  /* 0x0001e40801007387 */ /* 0x000fe80000100800 */
[----:B0-----:R0:W-:Y:S04]  /*764d0*/  STL [R1+0x1e0], R2 ;  /* 0x0001e00201007387 */ /* 0x0011e80000100800 */
[----:B------:R-:W4:Y:S01]  /*764e0*/  LDL.LU R17, [R1+0x70] ;  /* 0x0000700001117983 */ /* 0x000f220000300800 */
[----:B0-----:R-:W-:-:S06]  /*764f0*/  FMUL R2, R4, 1.4426950216293334961 ;  /* 0x3fb8aa3b04027820 */ /* 0x001fcc0000400000 */
[----:B------:R-:W0:Y:S01]  /*76500*/  MUFU.EX2 R2, R2 ;  /* 0x0000000200027308 */ /* 0x000e220000000800 */
[----:B------:R-:W-:Y:S02]  /*76510*/  FADD R4, R12, -R7 ;  /* 0x800000070c047221 */ /* 0x000fe40000000000 */
[----:B------:R-:W1:Y:S02]  /*76520*/  S2R R12, SR_TID.X ;  /* 0x00000000000c7919 */ /* 0x000e640000002100 */
[----:B------:R-:W-:-:S04]  /*76530*/  FMUL R4, R4, 1.4426950216293334961 ;  /* 0x3fb8aa3b04047820 */ /* 0x000fc80000400000 */
[----:B------:R-:W1:Y:S01]  /*76540*/  MUFU.EX2 R9, R4 ;  /* 0x0000000400097308 */ /* 0x000e620000000800 */
[----:B0-----:R0:W-:Y:S01]  /*76550*/  STL [R1+0x1dc], R2 ;  /* 0x0001dc0201007387 */ /* 0x0011e20000100800 */
[----:B-1----:R-:W-:-:S03]  /*76560*/  LOP3.LUT R12, R12, 0x1c, RZ, 0xc0, !PT ;  /* 0x0000001c0c0c7812 */ /* 0x002fc600078ec0ff */
[----:B------:R-:W-:Y:S01]  /*76570*/  STL [R1+0x1d4], R9 ;  /* 0x0001d40901007387 */ /* 0x000fe20000100800 */
[----:B------:R-:W-:Y:S02]  /*76580*/  FMNMX R6, R0, R3, !PT ;  /* 0x0000000300067209 */ /* 0x000fe40007800000 */
[----:B------:R-:W-:Y:S02]  /*76590*/  LEA.HI R3, R12, 0x20, RZ, 0x1e ;  /* 0x000000200c037811 */ /* 0x000fe400078ff0ff */
[----:B------:R-:W4:Y:S01]  /*765a0*/  LDL.LU R12, [R1+0xac] ;  /* 0x0000ac00010c7983 */ /* 0x000f220000300800 */
[----:B0-----:R-:W-:-:S03]  /*765b0*/  FADD R2, R19, -R7 ;  /* 0x8000000713027221 */ /* 0x001fc60000000000 */
[----:B------:R-:W4:Y:S01]  /*765c0*/  LDL.LU R19, [R1+0x170] ;  /* 0x0001700001137983 */ /* 0x000f220000300800 */
[----:B------:R-:W-:-:S03]  /*765d0*/  FMUL R4, R2, 1.4426950216293334961 ;  /* 0x3fb8aa3b02047820 */ /* 0x000fc60000400000 */
[----:B------:R-:W0:Y:S03]  /*765e0*/  LDS R0, [R3.X16+0x20000] ;  /* 0x0200000003007984 */ /* 0x000e26000000c800 */
[----:B------:R-:W1:Y:S01]  /*765f0*/  MUFU.EX2 R4, R4 ;  /* 0x0000000400047308 */ /* 0x000e620000000800 */
[----:B------:R-:W-:Y:S01]  /*76600*/  FADD R2, R18, -R7 ;  /* 0x8000000712027221 */ /* 0x000fe20000000000 */
[----:B-1----:R1:W-:Y:S03]  /*76610*/  STL [R1+0x1d0], R4 ;  /* 0x0001d00401007387 */ /* 0x0023e60000100800 */
[----:B-1----:R-:W-:-:S04]  /*76620*/  FMUL R4, R2, 1.4426950216293334961 ;  /* 0x3fb8aa3b02047820 */ /* 0x002fc80000400000 */
[----:B------:R1:W-:Y:S01]  /*76630*/  MUFU.EX2 R18, R4 ;  /* 0x0000000400127308 */ /* 0x0003e20000000800 */
[----:B------:R-:W-:Y:S01]  /*76640*/  STL [R1+0xe4c], R6 ;  /* 0x000e4c0601007387 */ /* 0x000fe20000100800 */
[----:B--2---:R-:W-:-:S03]  /*76650*/  FADD R2, R16, -R6 ;  /* 0x8000000610027221 */ /* 0x004fc60000000000 */
[----:B------:R-:W2:Y:S01]  /*76660*/  LDL.LU R16, [R1+0x184] ;  /* 0x0001840001107983 */ /* 0x000ea20000300800 */
[----:B-1----:R-:W-:-:S03]  /*76670*/  FMUL R4, R2, 1.4426950216293334961 ;  /* 0x3fb8aa3b02047820 */ /* 0x002fc60000400000 */
[----:B------:R-:W0:Y:S03]  /*76680*/  LDL R3, [R1+0x818] ;  /* 0x0008180001037983 */ /* 0x000e260000100800 */
[----:B------:R-:W1:Y:S01]  /*76690*/  MUFU.EX2 R4, R4 ;  /* 0x0000000400047308 */ /* 0x000e620000000800 */
[----:B------:R-:W-:Y:S02]  /*766a0*/  FADD R2, R13, -R6 ;  /* 0x800000060d027221 */ /* 0x000fe40000000000 */
[----:B------:R-:W2:Y:S04]  /*766b0*/  LDL.LU R13, [R1+0x41c] ;  /* 0x00041c00010d7983 */ /* 0x000ea80000300800 */
[----:B-1----:R1:W-:Y:S02]  /*766c0*/  STL [R1+0x188], R4 ;  /* 0x0001880401007387 */ /* 0x0023e40000100800 */
[----:B-1----:R-:W-:-:S04]  /*766d0*/  FMUL R4, R2, 1.4426950216293334961 ;  /* 0x3fb8aa3b02047820 */ /* 0x002fc80000400000 */
[----:B------:R4:W1:Y:S01]  /*766e0*/  MUFU.EX2 R7, R4 ;  /* 0x0000000400077308 */ /* 0x0008620000000800 */
[--C-:B---3--:R-:W-:Y:S01]  /*766f0*/  FADD R2, R11, -R6.reuse ;  /* 0x800000060b027221 */ /* 0x108fe20000000000 */
[----:B------:R-:W-:Y:S03]  /*76700*/  STL [R1+0x1cc], R18 ;  /* 0x0001cc1201007387 */ /* 0x000fe60000100800 */
[----:B------:R-:W-:Y:S01]  /*76710*/  FMUL R2, R2, 1.4426950216293334961 ;  /* 0x3fb8aa3b02027820 */ /* 0x000fe20000400000 */
[----:B------:R-:W-:Y:S01]  /*76720*/  STL [R1+0x3860], R18 ;  /* 0x0038601201007387 */ /* 0x000fe20000100800 */
[----:B----4-:R-:W-:-:S03]  /*76730*/  FADD R4, R10, -R6 ;  /* 0x800000060a047221 */ /* 0x010fc60000000000 */
[----:B------:R-:W3:Y:S04]  /*76740*/  LDL.LU R11, [R1+0x420] ;  /* 0x00042000010b7983 */ /* 0x000ee80000300800 */
[----:B-1----:R1:W-:Y:S04]  /*76750*/  STL [R1+0x174], R7 ;  /* 0x0001740701007387 */ /* 0x0023e80000100800 */
[----:B------:R-:W4:Y:S04]  /*76760*/  LDL.LU R10, [R1+0x434] ;  /* 0x00043400010a7983 */ /* 0x000f280000300800 */
[----:B------:R-:W4:Y:S01]  /*76770*/  LDL.LU R24, [R1+0x454] ;  /* 0x0004540001187983 */ /* 0x000f220000300800 */
[----:B-1----:R1:W1:Y:S02]  /*76780*/  MUFU.EX2 R7, R2 ;  /* 0x0000000200077308 */ /* 0x0022640000000800 */
[----:B-1----:R-:W-:-:S06]  /*76790*/  FMUL R2, R4, 1.4426950216293334961 ;  /* 0x3fb8aa3b04027820 */ /* 0x002fcc0000400000 */
[----:B------:R-:W1:Y:S01]  /*767a0*/  MUFU.EX2 R2, R2 ;  /* 0x0000000200027308 */ /* 0x000e620000000800 */
[----:B------:R-:W-:Y:S01]  /*767b0*/  FADD R4, R17, -R6 ;  /* 0x8000000611047221 */ /* 0x000fe20000000000 */
[----:B------:R-:W-:Y:S04]  /*767c0*/  STL [R1+0x1c8], R7 ;  /* 0x0001c80701007387 */ /* 0x000fe80000100800 */
[----:B-1----:R1:W-:Y:S02]  /*767d0*/  STL [R1+0x1c4], R2 ;  /* 0x0001c40201007387 */ /* 0x0023e40000100800 */
[----:B-1----:R-:W-:-:S06]  /*767e0*/  FMUL R2, R4, 1.4426950216293334961 ;  /* 0x3fb8aa3b04027820 */ /* 0x002fcc0000400000 */
[----:B------:R-:W1:Y:S01]  /*767f0*/  MUFU.EX2 R2, R2 ;  /* 0x0000000200027308 */ /* 0x000e620000000800 */
[--C-:B------:R-:W-:Y:S02]  /*76800*/  FADD R4, R12, -R6.reuse ;  /* 0x800000060c047221 */ /* 0x100fe40000000000 */
[----:B------:R-:W4:Y:S04]  /*76810*/  LDL.LU R12, [R1+0x6c] ;  /* 0x00006c00010c7983 */ /* 0x000f280000300800 */
[----:B-1----:R1:W-:Y:S02]  /*76820*/  STL [R1+0x1c0], R2 ;  /* 0x0001c00201007387 */ /* 0x0023e40000100800 */
[----:B-1----:R-:W-:Y:S02]  /*76830*/  FADD R2, R19, -R6 ;  /* 0x8000000613027221 */ /* 0x002fe40000000000 */
[----:B------:R-:W4:Y:S01]  /*76840*/  LDL.LU R19, [R1+0xd4] ;  /* 0x0000d40001137983 */ /* 0x000f220000300800 */
[----:B------:R-:W-:-:S06]  /*76850*/  FMUL R4, R4, 1.4426950216293334961 ;  /* 0x3fb8aa3b04047820 */ /* 0x000fcc0000400000 */
[----:B------:R-:W1:Y:S01]  /*76860*/  MUFU.EX2 R4, R4 ;  /* 0x0000000400047308 */ /* 0x000e620000000800 */
[----:B------:R-:W1:Y:S04]  /*76870*/  S2R R17, SR_TID.X ;  /* 0x0000000000117919 */ /* 0x000e680000002100 */
[----:B-1----:R1:W-:Y:S02]  /*76880*/  STL [R1+0x1b8], R4 ;  /* 0x0001b80401007387 */ /* 0x0023e40000100800 */
[----:B-1----:R-:W-:-:S06]  /*76890*/  FMUL R4, R2, 1.4426950216293334961 ;  /* 0x3fb8aa3b02047820 */ /* 0x002fcc0000400000 */
[----:B------:R-:W1:Y:S01]  /*768a0*/  MUFU.EX2 R4, R4 ;  /* 0x0000000400047308 */ /* 0x000e620000000800 */
[----:B------:R-:W-:Y:S01]  /*768b0*/  LOP3.LUT R17, R17, 0x1c, RZ, 0xc0, !PT ;  /* 0x0000001c11117812 */ /* 0x000fe200078ec0ff */
[----:B--2---:R-:W-:Y:S02]  /*768c0*/  FADD R2, R16, -R6 ;  /* 0x8000000610027221 */ /* 0x004fe40000000000 */
[----:B------:R-:W2:Y:S04]  /*768d0*/  LDL.LU R16, [R1+0x180] ;  /* 0x0001800001107983 */ /* 0x000ea80000300800 */
[----:B-1----:R1:W-:Y:S01]  /*768e0*/  STL [R1+0x1b4], R4 ;  /* 0x0001b40401007387 */ /* 0x0023e20000100800 */
[----:B0-----:R-:W-:Y:S01]  /*768f0*/  FMNMX R18, R0, R3, !PT ;  /* 0x0000000300127209 */ /* 0x001fe20007800000 */
[----:B-1----:R-:W-:-:S04]  /*76900*/  FMUL R4, R2, 1.4426950216293334961 ;  /* 0x3fb8aa3b02047820 */ /* 0x002fc80000400000 */
[----:B------:R-:W0:Y:S01]  /*76910*/  MUFU.EX2 R22, R4 ;  /* 0x0000000400167308 */ /* 0x000e220000000800 */
[----:B------:R-:W-:Y:S01]  /*76920*/  LEA.HI R3, R17, 0x28, RZ, 0x1e ;  /* 0x0000002811037811 */ /* 0x000fe200078ff0ff */
[----:B------:R-:W-:Y:S04]  /*76930*/  STL [R1+0xe48], R18 ;  /* 0x000e481201007387 */ /* 0x000fe80000100800 */
[----:B------:R1:W2:Y:S01]  /*76940*/  LDS R0, [R3.X16+0x20000] ;  /* 0x0200000003007984 */ /* 0x0002a2000000c800 */
[----:B------:R-:W-:-:S03]  /*76950*/  FADD R2, R13, -R18 ;  /* 0x800000120d027221 */ /* 0x000fc60000000000 */
[----:B------:R-:W2:Y:S04]  /*76960*/  LDL.LU R13, [R1+0x194] ;  /* 0x00019400010d7983 */ /* 0x000ea80000300800 */
[----:B-1----:R-:W2:Y:S04]  /*76970*/  LDL R3, [R1+0x81c] ;  /* 0x00081c0001037983 */ /* 0x002ea80000100800 */
[----:B0-----:R-:W-:Y:S04]  /*76980*/  STL [R1+0x1b0], R22 ;  /* 0x0001b01601007387 */ /* 0x001fe80000100800 */
[----:B------:R-:W-:Y:S04]  /*76990*/  STL [R1+0x3864], R22 ;  /* 0x0038641601007387 */ /* 0x000fe80000100800 */
[----:B------:R-:W2:Y:S01]  /*769a0*/  LDL.LU R17, [R1+0x424] ;  /* 0x0004240001117983 */ /* 0x000ea20000300800 */
[----:B------:R-:W-:-:S04]  /*769b0*/  FMUL R4, R2, 1.4426950216293334961 ;  /* 0x3fb8aa3b02047820 */ /* 0x000fc80000400000 */
[----:B------:R0:W-:Y:S01]  /*769c0*/  MUFU.EX2 R9, R4 ;  /* 0x0000000400097308 */ /* 0x0001e20000000800 */
[--C-:B---3--:R-:W-:Y:S02]  /*769d0*/  FADD R2, R11, -R18.reuse ;  /* 0x800000120b027221 */ /* 0x108fe40000000000 */
[----:B------:R-:W3:Y:S02]  /*769e0*/  LDL.LU R11, [R1+0x428] ;  /* 0x00042800010b7983 */ /* 0x000ee40000300800 */
[----:B0-----:R-:W-:Y:S02]  /*769f0*/  FMUL R4, R2, 1.4426950216293334961 ;  /* 0x3fb8aa3b02047820 */ /* 0x001fe40000400000 */
[----:B----4-:R-:W-:Y:S02]  /*76a00*/  FADD R2, R10, -R18 ;  /* 0x800000120a027221 */ /* 0x010fe40000000000 */
[----:B------:R0:W-:Y:S02]  /*76a10*/  MUFU.EX2 R10, R4 ;  /* 0x00000004000a7308 */ /* 0x0001e40000000800 */
[----:B------:R-:W-:-:S02]  /*76a20*/  FMUL R2, R2, 1.4426950216293334961 ;  /* 0x3fb8aa3b02027820 */ /* 0x000fc40000400000 */
[----:B0-----:R-:W-:-:S04]  /*76a30*/  FADD R4, R24, -R18 ;  /* 0x8000001218047221 */ /* 0x001fc80000000000 */
[----:B------:R0:W1:Y:S02]  /*76a40*/  MUFU.EX2 R6, R2 ;  /* 0x0000000200067308 */ /* 0x0000640000000800 */
[----:B0-----:R-:W-:-:S06]  /*76a50*/  FMUL R2, R4, 1.4426950216293334961 ;  /* 0x3fb8aa3b04027820 */ /* 0x001fcc0000400000 */
[----:B------:R-:W0:Y:S01]  /*76a60*/  MUFU.EX2 R2, R2 ;  /* 0x0000000200027308 */ /* 0x000e220000000800 */
[--C-:B------:R-:W-:Y:S02]  /*76a70*/  FADD R4, R12, -R18.reuse ;  /* 0x800000120c047221 */ /* 0x100fe40000000000 */
[----:B------:R-:W3:Y:S02]  /*76a80*/  LDL.LU R12, [R1+0x444] ;  /* 0x00044400010c7983 */ /* 0x000ee40000300800 */
[----:B------:R-:W-:Y:S02]  /*76a90*/  FMUL R4, R4, 1.4426950216293334961 ;  /* 0x3fb8aa3b04047820 */ /* 0x000fe40000400000 */
[----:B-1----:R-:W-:Y:S04]  /*76aa0*/  STL [R1+0x1ac], R6 ;  /* 0x0001ac0601007387 */ /* 0x002fe80000100800 */
[----:B0-----:R0:W-:Y:S04]  /*76ab0*/  STL [R1+0x1a8], R2 ;  /* 0x0001a80201007387 */ /* 0x0011e80000100800 */
[----:B------:R-:W3:Y:S01]  /*76ac0*/  LDL.LU R29, [R1+0x45c] ;  /* 0x00045c00011d7983 */ /* 0x000ee20000300800 */
[----:B0-----:R-:W-:-:S02]  /*76ad0*/  FADD R2, R19, -R18 ;  /* 0x8000001213027221 */ /* 0x001fc40000000000 */
[----:B------:R-:W0:Y:S02]  /*76ae0*/  MUFU.EX2 R19, R4 ;  /* 0x0000000400137308 */ /* 0x000e240000000800 */
[----:B0-----:R0:W-:Y:S04]  /*76af0*/  STL [R1+0x1a0], R19 ;  /* 0x0001a01301007387 */ /* 0x0011e80000100800 */
[----:B------:R-:W3:Y:S04]  /*76b00*/  LDL.LU R27, [R1+0x74] ;  /* 0x00007400011b7983 */ /* 0x000ee80000300800 */
[----:B------:R-:W3:Y:S01]  /*76b10*/  LDL.LU R24, [R1+0xe0] ;  /* 0x0000e00001187983 */ /* 0x000ee20000300800 */
[----:B------:R-:W-:-:S03]  /*76b20*/  FMUL R4, R2, 1.4426950216293334961 ;  /* 0x3fb8aa3b02047820 */ /* 0x000fc60000400000 */
[----:B0-----:R-:W0:Y:S02]  /*76b30*/  S2R R19, SR_TID.X ;  /* 0x0000000000137919 */ /* 0x001e240000002100 */
[----:B0-----:R-:W-:Y:S01]  /*76b40*/  LOP3.LUT R19, R19, 0x1c, RZ, 0xc0, !PT ;  /* 0x0000001c13137812 */ /* 0x001fe200078ec0ff */
[----:B--2---:R-:W-:Y:S02]  /*76b50*/  FADD R2, R16, -R18 ;  /* 0x8000001210027221 */ /* 0x004fe40000000000 */
[----:B------:R0:W1:Y:S02]  /*76b60*/  MUFU.EX2 R16, R4 ;  /* 0x0000000400107308 */ /* 0x0000640000000800 */
[----:B------:R-:W-:-:S06]  /*76b70*/  FMUL R2, R2, 1.4426950216293334961 ;  /* 0x3fb8aa3b02027820 */ /* 0x000fcc0000400000 */
[----:B------:R-:W2:Y:S01]  /*76b80*/  MUFU.EX2 R2, R2 ;  /* 0x0000000200027308 */ /* 0x000ea20000000800 */
[----:B0-----:R-:W-:Y:S02]  /*76b90*/  FADD R4, R13, -R18 ;  /* 0x800000120d047221 */ /* 0x001fe40000000000 */
[----:B------:R-:W4:Y:S01]  /*76ba0*/  LDL.LU R13, [R1+0x24c] ;  /* 0x00024c00010d7983 */ /* 0x000f220000300800 */
[----:B------:R-:W-:-:S03]  /*76bb0*/  FMNMX R3, R0, R3, !PT ;  /* 0x0000000300037209 */ /* 0x000fc60007800000 */
[----:B-1----:R-:W-:Y:S01]  /*76bc0*/  STL [R1+0x198], R16 ;  /* 0x0001981001007387 */ /* 0x002fe20000100800 */
[----:B------:R-:W-:-:S03]  /*76bd0*/  FMUL R4, R4, 1.4426950216293334961 ;  /* 0x3fb8aa3b04047820 */ /* 0x000fc60000400000 */
[----:B------:R-:W-:Y:S04]  /*76be0*/  STL [R1+0x3868], R16 ;  /* 0x0038681001007387 */ /* 0x000fe80000100800 */
[----:B------:R-:W-:Y:S04]  /*76bf0*/  STL [R1+0xe44], R3 ;  /* 0x000e440301007387 */ /* 0x000fe80000100800 */
[----:B------:R-:W4:Y:S04]  /*76c00*/  LDL.LU R26, [R1+0x264] ;  /* 0x00026400011a7983 */ /* 0x000f280000300800 */
[----:B--2---:R0:W-:Y:S02]  /*76c10*/  STL [R1+0x19c], R2 ;  /* 0x00019c0201007387 */ /* 0x0041e40000100800 */
[----:B0-----:R-:W-:-:S02]  /*76c20*/  FADD R2, R17, -R3 ;  /* 0x8000000311027221 */ /* 0x001fc40000000000 */
[----:B------:R-:W0:Y:S01]  /*76c30*/  MUFU.EX2 R17, R4 ;  /* 0x0000000400117308 */ /* 0x000e220000000800 */
[----:B------:R-:W-:Y:S02]  /*76c40*/  LEA.HI R18, R19, 0x30, RZ, 0x1e ;  /* 0x0000003013127811 */ /* 0x000fe400078ff0ff */
[----:B------:R-:W2:Y:S04]  /*76c50*/  LDL.LU R19, [R1+0x438] ;  /* 0x0004380001137983 */ /* 0x000ea80000300800 */
[----:B------:R-:W1:Y:S04]  /*76c60*/  LDS R0, [R18.X16+0x20000] ;  /* 0x0200000012007984 */ /* 0x000e68000000c800 */
[----:B0-----:R-:W-:Y:S04]  /*76c70*/  STL [R1+0x194], R17 ;  /* 0x0001941101007387 */ /* 0x001fe80000100800 */
[----:B------:R0:W-:Y:S04]  /*76c80*/  STL [R1+0x386c], R17 ;  /* 0x00386c1101007387 */ /* 0x0001e80000100800 */
[----:B------:R-:W1:Y:S04]  /*76c90*/  LDL R16, [R1+0x820] ;  /* 0x0008200001107983 */ /* 0x000e680000100800 */
[----:B------:R-:W2:Y:S01]  /*76ca0*/  LDL.LU R25, [R1+0x2a0] ;  /* 0x0002a00001197983 */ /* 0x000ea20000300800 */
[----:B------:R-:W-:-:S02]  /*76cb0*/  FMUL R4, R2, 1.4426950216293334961 ;  /* 0x3fb8aa3b02047820 */ /* 0x000fc40000400000 */
[--C-:B---3--:R-:W-:Y:S02]  /*76cc0*/  FADD R2, R11, -R3.reuse ;  /* 0x800000030b027221 */ /* 0x108fe40000000000 */
[----:B------:R3:W-:Y:S02]  /*76cd0*/  MUFU.EX2 R11, R4 ;  /* 0x00000004000b7308 */ /* 0x0007e40000000800 */
[----:B---3--:R-:W-:Y:S02]  /*76ce0*/  FMUL R4, R2, 1.4426950216293334961 ;  /* 0x3fb8aa3b02047820 */ /* 0x008fe40000400000 */
[----:B------:R-:W-:-:S04]  /*76cf0*/  FADD R2, R12, -R3 ;  /* 0x800000030c027221 */ /* 0x000fc80000000000 */
[----:B------:R-:W-:-:S04]  /*76d00*/  FMUL R2, R2, 1.4426950216293334961 ;  /* 0x3fb8aa3b02027820 */ /* 0x000fc80000400000 */
[----:B0-----:R-:W0:Y:S08]  /*76d10*/  MUFU.EX2 R17, R2 ;  /* 0x0000000200117308 */ /* 0x001e300000000800 */
[----:B------:R3:W-:Y:S02]  /*76d20*/  MUFU.EX2 R12, R4 ;  /* 0x00000004000c7308 */ /* 0x0007e40000000800 */
[--C-:B---3--:R-:W-:Y:S01]  /*76d30*/  FADD R4, R29, -R3.reuse ;  /* 0x800000031d047221 */ /* 0x108fe20000000000 */
[----:B0-----:R0:W-:Y:S03]  /*76d40*/  STL [R1+0x190], R17 ;  /* 0x0001901101007387 */ /* 0x0011e60000100800 */
[----:B------:R-:W-:Y:S01]  /*76d50*/  FMUL R2, R4, 1.4426950216293334961 ;  /* 0x3fb8aa3b04027820 */ /* 0x000fe20000400000 */
[----:B------:R-:W3:Y:S03]  /*76d60*/  LDL.LU R28, [R1+0x44c] ;  /* 0x00044c00011c7983 */ /* 0x000ee60000300800 */
[----:B0-----:R0:W0:Y:S01]  /*76d70*/  MUFU.EX2 R17, R2 ;  /* 0x0000000200117308 */ /* 0x0010220000000800 */
[----:B------:R-:W-:-:S04]  /*76d80*/  FADD R4, R27, -R3 ;  /* 0x800000031b047221 */ /* 0x000fc80000000000 */
[----:B0-----:R-:W-:Y:S01]  /*76d90*/  FMUL R2, R4, 1.4426950216293334961 ;  /* 0x3fb8aa3b04027820 */ /* 0x001fe20000400000 */
[----:B------:R0:W-:Y:S04]  /*76da0*/  STL [R1+0x18c], R17 ;  /* 0x00018c1101007387 */ /* 0x0001e80000100800 */
[----:B------:R-:W3:Y:S01]  /*76db0*/  LDL.LU R29, [R1+0x464] ;  /* 0x00046400011d7983 */ /* 0x000ee20000300800 */
[----:B0-----:R-:W0:Y:S01]  /*76dc0*/  MUFU.EX2 R17, R2 ;  /* 0x0000000200117308 */ /* 0x001e220000000800 */
[----:B------:R-:W-:Y:S02]  /*76dd0*/  FADD R4, R24, -R3 ;  /* 0x8000000318047221 */ /* 0x000fe40000000000 */
[----:B0-----:R1:W-:Y:S04]  /*76de0*/  STL [R1+0x184], R17 ;  /* 0x0001841101007387 */ /* 0x0013e80000100800 */
[----:B------:R-:W3:Y:S01]  /*76df0*/  LDL.LU R24, [R1+0xb0] ;  /* 0x0000b00001187983 */ /* 0x000ee20000300800 */
[----:B------:R-:W-:-:S03]  /*76e00*/  FMUL R2, R4, 1.4426950216293334961 ;  /* 0x3fb8aa3b04027820 */ /* 0x000fc60000400000 */
[----:B------:R-:W3:Y:S01]  /*76e10*/  LDL.LU R27, [R1+0x104] ;  /* 0x00010400011b7983 */ /* 0x000ee20000300800 */
[----:B------:R0:W0:Y:S01]  /*76e20*/  MUFU.EX2 R18, R2 ;  /* 0x0000000200127308 */ /* 0x0000220000000800 */
[--C-:B----4-:R-:W-:Y:S02]  /*76e30*/  FADD R4, R13, -R3.reuse ;  /* 0x800000030d047221 */ /* 0x110fe40000000000 */
[----:B------:R-:W4:Y:S02]  /*76e40*/  S2R R13, SR_TID.X ;  /* 0x00000000000d7919 */ /* 0x000f240000002100 */
[----:B0-----:R-:W-:Y:S02]  /*76e50*/  FMUL R2, R4, 1.4426950216293334961 ;  /* 0x3fb8aa3b04027820 */ /* 0x001fe40000400000 */
[----:B------:R-:W-:Y:S01]  /*76e60*/  FADD R4, R26, -R3 ;  /* 0x800000031a047221 */ /* 0x000fe20000000000 */
[----:B----4-:R-:W-:Y:S02]  /*76e70*/  LOP3.LUT R26, R13, 0x1c, RZ, 0xc0, !PT ;  /* 0x0000001c0d1a7812 */ /* 0x010fe400078ec0ff */
[----:B------:R-:W4:Y:S02]  /*76e80*/  LDL.LU R13, [R1+0x260] ;  /* 0x00026000010d7983 */ /* 0x000f240000300800 */
[----:B------:R-:W-:-:S02]  /*76e90*/  LEA.HI R3, R26, 0x38, RZ, 0x1e ;  /* 0x000000381a037811 */ /* 0x000fc400078ff0ff */
[----:B-1----:R-:W-:Y:S02]  /*76ea0*/  FMNMX R17, R0, R16, !PT ;  /* 0x0000001000117209 */ /* 0x002fe40007800000 */
[----:B------:R0:W1:Y:S01]  /*76eb0*/  MUFU.EX2 R16, R2 ;  /* 0x0000000200107308 */ /* 0x0000620000000800 */
[----:B------:R0:W1:Y:S02]  /*76ec0*/  LDS R0, [R3.X16+0x20000] ;  /* 0x0200000003007984 */ /* 0x000064000000c800 */
[----:B0-----:R-:W-:Y:S02]  /*76ed0*/  FMUL R2, R4, 1.4426950216293334961 ;  /* 0x3fb8aa3b04027820 */ /* 0x001fe40000400000 */
[----:B--2---:R-:W-:-:S03]  /*76ee0*/  FADD R4, R19, -R17 ;  /* 0x8000001113047221 */ /* 0x004fc60000000000 */
[----:B------:R0:W2:Y:S01]  /*76ef0*/  MUFU.EX2 R19, R2 ;  /* 0x0000000200137308 */ /* 0x0000a20000000800 */
[----:B------:R-:W-:Y:S02]  /*76f00*/  FMUL R4, R4, 1.4426950216293334961 ;  /* 0x3fb8aa3b04047820 */ /* 0x000fe40000400000 */
[----:B0-----:R-:W-:-:S05]  /*76f10*/  FADD R2, R25, -R17 ;  /* 0x8000001119027221 */ /* 0x001fca0000000000 */
[----:B------:R0:W1:Y:S02]  /*76f20*/  MUFU.EX2 R22, R4 ;  /* 0x0000000400167308 */ /* 0x0000640000000800 */
[----:B0-----:R-:W-:-:S06]  /*76f30*/  FMUL R4, R2, 1.4426950216293334961 ;  /* 0x3fb8aa3b02047820 */ /* 0x001fcc0000400000 */
[----:B------:R-:W0:Y:S01]  /*76f40*/  MUFU.EX2 R3, R4 ;  /* 0x0000000400037308 */ /* 0x000e220000000800 */
[----:B------:R-:W-:Y:S04]  /*76f50*/  STL [R1+0x17c], R18 ;  /* 0x00017c1201007387 */ /* 0x000fe80000100800 */
[----:B------:R-:W-:Y:S04]  /*76f60*/  STL [R1+0x3870], R18 ;  /* 0x0038701201007387 */ /* 0x000fe80000100800 */
[----:B------:R-:W-:Y:S04]  /*76f70*/  STL [R1+0xe3c], R17 ;  /* 0x000e3c1101007387 */ /* 0x000fe80000100800 */
[----:B-1----:R-:W-:Y:S04]  /*76f80*/  STL [R1+0x180], R16 ;  /* 0x0001801001007387 */ /* 0x002fe80000100800 */
[----:B------:R-:W4:Y:S04]  /*76f90*/  LDL.LU R26, [R1+0x26c] ;  /* 0x00026c00011a7983 */ /* 0x000f280000300800 */
[----:B------:R-:W4:Y:S04]  /*76fa0*/  LDL.LU R25, [R1+0x2a4] ;  /* 0x0002a40001197983 */ /* 0x000f280000300800 */
[----:B--2---:R-:W-:Y:S04]  /*76fb0*/  STL [R1+0x178], R19 ;  /* 0x0001781301007387 */ /* 0x004fe80000100800 */
[----:B------:R-:W-:Y:S04]  /*76fc0*/  STL [R1+0x3874], R19 ;  /* 0x0038741301007387 */ /* 0x000fe80000100800 */
[----:B------:R-:W-:Y:S04]  /*76fd0*/  STL [R1+0x160], R22 ;  /* 0x0001601601007387 */ /* 0x000fe80000100800 */
[----:B0-----:R0:W-:Y:S04]  /*76fe0*/  STL [R1+0x158], R3 ;  /* 0x0001580301007387 */ /* 0x0011e80000100800 */
[----:B0-----:R-:W2:Y:S01]  /*76ff0*/  LDL R3, [R1+0x824] ;  /* 0x0008240001037983 */ /* 0x001ea20000100800 */
[----:B---3--:R-:W-:-:S03]  /*77000*/  FADD R2, R28, -R17 ;  /* 0x800000111c027221 */ /* 0x008fc60000000000 */
[----:B------:R-:W3:Y:S01]  /*77010*/  LDL.LU R16, [R1+0x290] ;  /* 0x0002900001107983 */ /* 0x000ee20000300800 */
[----:B------:R-:W-:-:S04]  /*77020*/  FMUL R2, R2, 1.4426950216293334961 ;  /* 0x3fb8aa3b02027820 */ /* 0x000fc80000400000 */
[----:B------:R0:W1:Y:S01]  /*77030*/  MUFU.EX2 R18, R2 ;  /* 0x0000000200127308 */ /* 0x0000620000000800 */
[----:B------:R-:W-:-:S04]  /*77040*/  FADD R4, R29, -R17 ;  /* 0x800000111d047221 */ /* 0x000fc80000000000 */
[----:B0-----:R-:W-:Y:S01]  /*77050*/  FMUL R2, R4, 1.4426950216293334961 ;  /* 0x3fb8aa3b04027820 */ /* 0x001fe20000400000 */
[----:B-1----:R0:W-:Y:S01]  /*77060*/  STL [R1+0x170], R18 ;  /* 0x0001701201007387 */ /* 0x0021e20000100800 */
[----:B------:R-:W-:-:S03]  /*77070*/  FADD R4, R24, -R17 ;  /* 0x8000001118047221 */ /* 0x000fc60000000000 */
[----:B------:R-:W3:Y:S01]  /*77080*/  LDL.LU R24, [R1+0x458] ;  /* 0x0004580001187983 */ /* 0x000ee20000300800 */
[----:B0-----:R-:W0:Y:S03]  /*77090*/  MUFU.EX2 R18, R2 ;  /* 0x0000000200127308 */ /* 0x001e260000000800 */
[----:B0-----:R0:W-:Y:S04]  /*770a0*/  STL [R1+0x16c], R18 ;  /* 0x00016c1201007387 */ /* 0x0011e80000100800 */
[----:B------:R-:W3:Y:S01]  /*770b0*/  LDL.LU R29, [R1+0x46c] ;  /* 0x00046c00011d7983 */ /* 0x000ee20000300800 */
[----:B------:R-:W-:Y:S02]  /*770c0*/  FMUL R2, R4, 1.4426950216293334961 ;  /* 0x3fb8aa3b04027820 */ /* 0x000fe40000400000 */
[----:B------:R-:W-:-:S02]  /*770d0*/  FADD R4, R27, -R17 ;  /* 0x800000111b047221 */ /* 0x000fc40000000000 */
[----:B0-----:R0:W1:Y:S02]  /*770e0*/  MUFU.EX2 R18, R2 ;  /* 0x0000000200127308 */ /* 0x0010640000000800 */
[----:B0-----:R-:W-:-:S06]  /*770f0*/  FMUL R2, R4, 1.4426950216293334961 ;  /* 0x3fb8aa3b04027820 */ /* 0x001fcc0000400000 */
[----:B------:R0:W0:Y:S01]  /*77100*/  MUFU.EX2 R21, R2 ;  /* 0x0000000200157308 */ /* 0x0000220000000800 */
[----:B-1----:R-:W-:Y:S04]  /*77110*/  STL [R1+0x168], R18 ;  /* 0x0001681201007387 */ /* 0x002fe80000100800 */
[----:B------:R-:W3:Y:S01]  /*77120*/  LDL.LU R23, [R1+0xc0] ;  /* 0x0000c00001177983 */ /* 0x000ee20000300800 */
[----:B----4-:R-:W-:-:S03]  /*77130*/  FADD R4, R13, -R17 ;  /* 0x800000110d047221 */ /* 0x010fc60000000000 */
[----:B------:R-:W1:Y:S01]  /*77140*/  S2R R13, SR_TID.X ;  /* 0x00000000000d7919 */ /* 0x000e620000002100 */
[----:B0-----:R-:W-:Y:S01]  /*77150*/  FMUL R2, R4, 1.4426950216293334961 ;  /* 0x3fb8aa3b04027820 */ /* 0x001fe20000400000 */
[----:B-1----:R-:W-:Y:S01]  /*77160*/  LOP3.LUT R27, R13, 0x1c, RZ, 0xc0, !PT ;  /* 0x0000001c0d1b7812 */ /* 0x002fe200078ec0ff */
[----:B------:R-:W-:-:S03]  /*77170*/  FADD R4, R26, -R17 ;  /* 0x800000111a047221 */ /* 0x000fc60000000000 */
[----:B------:R-:W-:Y:S01]  /*77180*/  LEA.HI R17, R27, 0x40, RZ, 0x1e ;  /* 0x000000401b117811 */ /* 0x000fe200078ff0ff */
[----:B------:R-:W4:Y:S01]  /*77190*/  LDL.LU R26, [R1+0x114] ;  /* 0x00011400011a7983 */ /* 0x000f220000300800 */
[----:B------:R0:W1:Y:S01]  /*771a0*/  MUFU.EX2 R27, R2 ;  /* 0x00000002001b7308 */ /* 0x0000620000000800 */
[----:B------:R-:W-:Y:S02]  /*771b0*/  FMUL R4, R4, 1.4426950216293334961 ;  /* 0x3fb8aa3b04047820 */ /* 0x000fe40000400000 */
[----:B------:R-:W4:Y:S01]  /*771c0*/  LDL.LU R13, [R1+0x268] ;  /* 0x00026800010d7983 */ /* 0x000f220000300800 */
[----:B--2---:R-:W-:-:S03]  /*771d0*/  FMNMX R3, R0, R3, !PT ;  /* 0x0000000300037209 */ /* 0x004fc60007800000 */
[----:B------:R-:W-:Y:S02]  /*771e0*/  STL [R1+0x164], R21 ;  /* 0x0001641501007387 */ /* 0x000fe40000100800 */
[----:B0-----:R-:W-:Y:S02]  /*771f0*/  FADD R2, R25, -R3 ;  /* 0x8000000319027221 */ /* 0x001fe40000000000 */
[----:B------:R-:W0:Y:S01]  /*77200*/  LDS R0, [R17.X16+0x20000] ;  /* 0x0200000011007984 */ /* 0x000e22000000c800 */
[----:B------:R2:W1:Y:S02]  /*77210*/  MUFU.EX2 R25, R4 ;  /* 0x0000000400197308 */ /* 0x0004640000000800 */
[----:B--2---:R-:W-:-:S06]  /*77220*/  FMUL R4, R2, 1.4426950216293334961 ;  /* 0x3fb8aa3b02047820 */ /* 0x004fcc0000400000 */
[----:B------:R-:W2:Y:S01]  /*77230*/  MUFU.EX2 R4, R4 ;  /* 0x0000000400047308 */ /* 0x000ea20000000800 */
[----:B------:R-:W-:Y:S01]  /*77240*/  STL [R1+0x3878], R21 ;  /* 0x0038781501007387 */ /* 0x000fe20000100800 */
[----:B---3--:R-:W-:-:S03]  /*77250*/  FADD R2, R16, -R3 ;  /* 0x8000000310027221 */ /* 0x008fc60000000000 */
[----:B------:R-:W-:Y:S04]  /*77260*/  STL [R1+0xe38], R3 ;  /* 0x000e380301007387 */ /* 0x000fe80000100800 */
[----:B------:R-:W3:Y:S04]  /*77270*/  LDL.LU R28, [R1+0x280] ;  /* 0x00028000011c7983 */ /* 0x000ee80000300800 */
[----:B-1----:R-:W-:Y:S04]  /*77280*/  STL [R1+0x15c], R27 ;  /* 0x00015c1b01007387 */ /* 0x002fe80000100800 */
[----:B------:R-:W-:Y:S04]  /*77290*/  STL [R1+0x387c], R27 ;  /* 0x00387c1b01007387 */ /* 0x000fe80000100800 */
[----:B------:R-:W-:Y:S04]  /*772a0*/  STL [R1+0x154], R25 ;  /* 0x0001541901007387 */ /* 0x000fe80000100800 */
[----:B------:R-:W-:Y:S04]  /*772b0*/  STL [R1+0x3880], R25 ;  /* 0x0038801901007387 */ /* 0x000fe80000100800 */
[----:B--2---:R1:W-:Y:S02]  /*772c0*/  STL [R1+0x140], R4 ;  /* 0x0001400401007387 */ /* 0x0043e40000100800 */
[----:B-1----:R-:W-:-:S04]  /*772d0*/  FMUL R4, R2, 1.4426950216293334961 ;  /* 0x3fb8aa3b02047820 */ /* 0x002fc80000400000 */
[----:B------:R-:W1:Y:S01]  /*772e0*/  MUFU.EX2 R16, R4 ;  /* 0x0000000400107308 */ /* 0x000e620000000800 */
[--C-:B------:R-:W-:Y:S02]  /*772f0*/  FADD R2, R24, -R3.reuse ;  /* 0x8000000318027221 */ /* 0x100fe40000000000 */
[----:B------:R-:W2:Y:S04]  /*77300*/  LDL.LU R24, [R1+0x284] ;  /* 0x0002840001187983 */ /* 0x000ea80000300800 */
[----:B-1----:R1:W-:Y:S04]  /*77310*/  STL [R1+0x138], R16 ;  /* 0x0001381001007387 */ /* 0x0023e80000100800 */
[----:B-1----:R-:W0:Y:S01]  /*77320*/  LDL R16, [R1+0x828] ;  /* 0x0008280001107983 */ /* 0x002e220000100800 */
[----:B------:R-:W-:-:S03]  /*77330*/  FADD R4, R29, -R3 ;  /* 0x800000031d047221 */ /* 0x000fc60000000000 */
[----:B------:R-:W2:Y:S01]  /*77340*/  LDL.LU R29, [R1+0x288] ;  /* 0x00028800011d7983 */ /* 0x000ea20000300800 */
[----:B------:R-:W-:-:S06]  /*77350*/  FMUL R2, R2, 1.4426950216293334961 ;  /* 0x3fb8aa3b02027820 */ /* 0x000fcc0000400000 */
[----:B------:R-:W1:Y:S02]  /*77360*/  MUFU.EX2 R2, R2 ;  /* 0x0000000200027308 */ /* 0x000e640000000800 */
[----:B-1----:R1:W-:Y:S02]  /*77370*/  STL [R1+0x150], R2 ;  /* 0x0001500201007387 */ /* 0x0023e40000100800 */
[----:B-1----:R-:W-:-:S04]  /*77380*/  FMUL R2, R4, 1.4426950216293334961 ;  /* 0x3fb8aa3b04027820 */ /* 0x002fc80000400000 */
[----:B------:R1:W1:Y:S01]  /*77390*/  MUFU.EX2 R17, R2 ;  /* 0x0000000200117308 */ /* 0x0002620000000800 */
[----:B------:R-:W-:-:S04]  /*773a0*/  FADD R4, R23, -R3 ;  /* 0x8000000317047221 */ /* 0x000fc80000000000 */
[----:B-1----:R-:W-:-:S04]  /*773b0*/  FMUL R2, R4, 1.4426950216293334961 ;  /* 0x3fb8aa3b04027820 */ /* 0x002fc80000400000 */
[----:B------:R1:W1:Y:S01]  /*773c0*/  MUFU.EX2 R19, R2 ;  /* 0x0000000200137308 */ /* 0x0002620000000800 */
[----:B------:R1:W-:Y:S04]  /*773d0*/  STL [R1+0x14c], R17 ;  /* 0x00014c1101007387 */ /* 0x0003e80000100800 */
[----:B------:R-:W2:Y:S01]  /*773e0*/  LDL.LU R21, [R1+0x460] ;  /* 0x0004600001157983 */ /* 0x000ea20000300800 */
[----:B----4-:R-:W-:-:S04]  /*773f0*/  FADD R4, R26, -R3 ;  /* 0x800000031a047221 */ /* 0x010fc80000000000 */
[----:B-1----:R-:W-:Y:S02]  /*77400*/  FMUL R2, R4, 1.4426950216293334961 ;  /* 0x3fb8aa3b04027820 */ /* 0x002fe40000400000 */
[----:B------:R-:W-:Y:S02]  /*77410*/  FADD R4, R13, -R3 ;  /* 0x800000030d047221 */ /* 0x000fe40000000000 */
[----:B------:R-:W4:Y:S04]  /*77420*/  LDL.LU R13, [R1+0x470] ;  /* 0x00047000010d7983 */ /* 0x000f280000300800 */
[----:B------:R-:W-:Y:S04]  /*77430*/  STL [R1+0x148], R19 ;  /* 0x0001481301007387 */ /* 0x000fe80000100800 */
[----:B------:R-:W-:Y:S04]  /*77440*/  STL [R1+0x3884], R19 ;  /* 0x0038841301007387 */ /* 0x000fe80000100800 */
[----:B------:R-:W1:Y:S04]  /*77450*/  S2R R26, SR_TID.X ;  /* 0x00000000001a7919 */ /* 0x000e680000002100 */
[----:B------:R-:W4:Y:S01]  /*77460*/  LDL.LU R18, [R1+0xe4] ;  /* 0x0000e40001127983 */ /* 0x000f220000300800 */
[----:B------:R1:W1:Y:S03]  /*77470*/  MUFU.EX2 R23, R2 ;  /* 0x0000000200177308 */ /* 0x0002660000000800 */
[----:B------:R-:W4:Y:S01]  /*77480*/  LDL.LU R17, [R1+0x120] ;  /* 0x0001200001117983 */ /* 0x000f220000300800 */
[----:B-1----:R-:W-:Y:S01]  /*77490*/  FMUL R2, R4, 1.4426950216293334961 ;  /* 0x3fb8aa3b04027820 */ /* 0x002fe20000400000 */
[----:B------:R-:W-:-:S02]  /*774a0*/  LOP3.LUT R26, R26, 0x1c, RZ, 0xc0, !PT ;  /* 0x0000001c1a1a7812 */ /* 0x000fc400078ec0ff */
[----:B------:R-:W-:Y:S04]  /*774b0*/  STL [R1+0x144], R23 ;  /* 0x0001441701007387 */ /* 0x000fe80000100800 */
[----:B------:R-:W-:Y:S01]  /*774c0*/  STL [R1+0x3888], R23 ;  /* 0x0038881701007387 */ /* 0x000fe20000100800 */
[----:B---3--:R-:W-:Y:S01]  /*774d0*/  FADD R4, R28, -R3 ;  /* 0x800000031c047221 */ /* 0x008fe20000000000 */
[----:B------:R-:W-:Y:S02]  /*774e0*/  LEA.HI R3, R26, 0x48, RZ, 0x1e ;  /* 0x000000481a037811 */ /* 0x000fe400078ff0ff */
[----:B0-----:R-:W-:-:S03]  /*774f0*/  FMNMX R25, R0, R16, !PT ;  /* 0x0000001000197209 */ /* 0x001fc60007800000 */
[----:B------:R0:W1:Y:S04]  /*77500*/  LDS R0, [R3.X16+0x20000] ;  /* 0x0200000003007984 */ /* 0x000068000000c800 */
[----:B------:R-:W-:Y:S04]  /*77510*/  STL [R1+0xe30], R25 ;  /* 0x000e301901007387 */ /* 0x000fe80000100800 */
[----:B0-----:R-:W3:Y:S01]  /*77520*/  LDL.LU R3, [R1+0x60] ;  /* 0x0000600001037983 */ /* 0x001ee20000300800 */
[----:B------:R2:W0:Y:S01]  /*77530*/  MUFU.EX2 R26, R2 ;  /* 0x00000002001a7308 */ /* 0x0004220000000800 */
[----:B------:R-:W-:-:S02]  /*77540*/  FMUL R4, R4, 1.4426950216293334961 ;  /* 0x3fb8aa3b04047820 */ /* 0x000fc40000400000 */
[----:B------:R-:W3:Y:S01]  /*77550*/  LDL.LU R16, [R1+0x64] ;  /* 0x0000640001107983 */ /* 0x000ee20000300800 */
[----:B--2---:R-:W-:-:S04]  /*77560*/  FADD R2, R24, -R25 ;  /* 0x8000001918027221 */ /* 0x004fc80000000000 */
[----:B------:R2:W-:Y:S02]  /*77570*/  MUFU.EX2 R24, R4 ;  /* 0x0000000400187308 */ /* 0x0005e40000000800 */
[----:B--2---:R-:W-:-:S06]  /*77580*/  FMUL R4, R2, 1.4426950216293334961 ;  /* 0x3fb8aa3b02047820 */ /* 0x004fcc0000400000 */
[----:B------:R-:W2:Y:S01]  /*77590*/  MUFU.EX2 R4, R4 ;  /* 0x0000000400047308 */ /* 0x000ea20000000800 */
[----:B0-----:R-:W-:Y:S01]  /*775a0*/  STL [R1+0x13c], R26 ;  /* 0x00013c1a01007387 */ /* 0x001fe20000100800 */
[----:B------:R-:W-:-:S03]  /*775b0*/  FADD R2, R29, -R25 ;  /* 0x800000191d027221 */ /* 0x000fc60000000000 */
[----:B------:R-:W-:Y:S04]  /*775c0*/  STL [R1+0x388c], R26 ;  /* 0x00388c1a01007387 */ /* 0x000fe80000100800 */
[----:B------:R-:W3:Y:S04]  /*775d0*/  LDL.LU R28, [R1+0x28c] ;  /* 0x00028c00011c7983 */ /* 0x000ee80000300800 */
[----:B------:R-:W3:Y:S04]  /*775e0*/  LDL.LU R29, [R1+0x294] ;  /* 0x00029400011d7983 */ /* 0x000ee80000300800 */
[----:B--2---:R0:W-:Y:S02]  /*775f0*/  STL [R1+0x124], R4 ;  /* 0x0001240401007387 */ /* 0x0041e40000100800 */
[----:B0-----:R-:W-:-:S04]  /*77600*/  FMUL R4, R2, 1.4426950216293334961 ;  /* 0x3fb8aa3b02047820 */ /* 0x001fc80000400000 */
[----:B------:R-:W0:Y:S01]  /*77610*/  MUFU.EX2 R19, R4 ;  /* 0x0000000400137308 */ /* 0x000e220000000800 */
[----:B------:R-:W-:Y:S04]  /*77620*/  STL [R1+0x134], R24 ;  /* 0x0001341801007387 */ /* 0x000fe80000100800 */
[----:B------:R-:W-:Y:S04]  /*77630*/  STL [R1+0x3890], R24 ;  /* 0x0038901801007387 */ /* 0x000fe80000100800 */
[----:B0-----:R0:W-:Y:S04]  /*77640*/  STL [R1+0x114], R19 ;  /* 0x0001141301007387 */ /* 0x0011e80000100800 */
[----:B0-----:R-:W1:Y:S04]  /*77650*/  LDL R19, [R1+0x82c] ;  /* 0x00082c0001137983 */ /* 0x001e680000100800 */
[----:B------:R-:W2:Y:S01]  /*77660*/  LDL.LU R27, [R1+0x468] ;  /* 0x00046800011b7983 */ /* 0x000ea20000300800 */
[----:B------:R-:W-:-:S04]  /*77670*/  FADD R2, R21, -R25 ;  /* 0x8000001915027221 */ /* 0x000fc80000000000 */
[----:B------:R-:W-:-:S04]  /*77680*/  FMUL R2, R2, 1.4426950216293334961 ;  /* 0x3fb8aa3b02027820 */ /* 0x000fc80000400000 */
[----:B------:R0:W0:Y:S01]  /*77690*/  MUFU.EX2 R21, R2 ;  /* 0x0000000200157308 */ /* 0x0000220000000800 */
[--C-:B----4-:R-:W-:Y:S02]  /*776a0*/  FADD R4, R13, -R25.reuse ;  /* 0x800000190d047221 */ /* 0x110fe40000000000 */
[----:B------:R-:W4:Y:S02]  /*776b0*/  LDL.LU R13, [R1+0x474] ;  /* 0x00047400010d7983 */ /* 0x000f240000300800 */
[----:B0-----:R-:W-:Y:S02]  /*776c0*/  FMUL R2, R4, 1.4426950216293334961 ;  /* 0x3fb8aa3b04027820 */ /* 0x001fe40000400000 */
[----:B------:R-:W-:Y:S02]  /*776d0*/  FADD R4, R18, -R25 ;  /* 0x8000001912047221 */ /* 0x000fe40000000000 */
[----:B------:R0:W0:Y:S01]  /*776e0*/  MUFU.EX2 R18, R2 ;  /* 0x0000000200127308 */ /* 0x0000220000000800 */
[----:B------:R0:W-:Y:S02]  /*776f0*/  STL [R1+0x130], R21 ;  /* 0x0001301501007387 */ /* 0x0001e40000100800 */
[----:B0-----:R-:W-:-:S02]  /*77700*/  FMUL R2, R4, 1.4426950216293334961 ;  /* 0x3fb8aa3b04027820 */ /* 0x001fc40000400000 */
[----:B------:R-:W-:-:S03]  /*77710*/  FADD R4, R17, -R25 ;  /* 0x8000001911047221 */ /* 0x000fc60000000000 */
[----:B------:R0:W0:Y:S01]  /*77720*/  MUFU.EX2 R21, R2 ;  /* 0x0000000200157308 */ /* 0x0000220000000800 */
[----:B------:R0:W-:Y:S04]  /*77730*/  STL [R1+0x12c], R18 ;  /* 0x00012c1201007387 */ /* 0x0001e80000100800 */
[----:B------:R-:W4:Y:S01]  /*77740*/  LDL.LU R17, [R1+0x4c] ;  /* 0x00004c0001117983 */ /* 0x000f220000300800 */
[----:B0-----:R-:W-:-:S03]  /*77750*/  FMUL R2, R4, 1.4426950216293334961 ;  /* 0x3fb8aa3b04027820 */ /* 0x001fc60000400000 */
[----:B------:R1:W-:Y:S01]  /*77760*/  STL [R1+0x128], R21 ;  /* 0x0001281501007387 */ /* 0x0003e20000100800 */
[----:B---3--:R-:W-:-:S03]  /*77770*/  FADD R4, R3, -R25 ;  /* 0x8000001903047221 */ /* 0x008fc60000000000 */
[----:B------:R-:W3:Y:S04]  /*77780*/  LDL.LU R3, [R1+0x40] ;  /* 0x0000400001037983 */ /* 0x000ee80000300800 */
[----:B------:R-:W0:Y:S01]  /*77790*/  S2R R18, SR_TID.X ;  /* 0x0000000000127919 */ /* 0x000e220000002100 */
[----:B------:R0:W0:Y:S02]  /*777a0*/  MUFU.EX2 R23, R2 ;  /* 0x0000000200177308 */ /* 0x0000240000000800 */
[----:B0-----:R-:W-:Y:S02]  /*777b0*/  FMUL R2, R4, 1.4426950216293334961 ;  /* 0x3fb8aa3b04027820 */ /* 0x001fe40000400000 */
[----:B------:R-:W-:-:S04]  /*777c0*/  FADD R4, R16, -R25 ;  /* 0x8000001910047221 */ /* 0x000fc80000000000 */
[----:B------:R-:W0:Y:S01]  /*777d0*/  MUFU.EX2 R2, R2 ;  /* 0x0000000200027308 */ /* 0x000e220000000800 */
[----:B------:R-:W-:Y:S01]  /*777e0*/  FMUL R4, R4, 1.4426950216293334961 ;  /* 0x3fb8aa3b04047820 */ /* 0x000fe20000400000 */
[----:B------:R-:W-:Y:S04]  /*777f0*/  STL [R1+0x120], R23 ;  /* 0x0001201701007387 */ /* 0x000fe80000100800 */
[----:B------:R-:W3:Y:S01]  /*77800*/  LDL.LU R16, [R1+0x94] ;  /* 0x0000940001107983 */ /* 0x000ee20000300800 */
[----:B------:R-:W-:-:S04]  /*77810*/  LOP3.LUT R18, R18, 0x1c, RZ, 0xc0, !PT ;  /* 0x0000001c12127812 */ /* 0x000fc800078ec0ff */
[----:B------:R-:W-:Y:S02]  /*77820*/  LEA.HI R18, R18, 0x50, RZ, 0x1e ;  /* 0x0000005012127811 */ /* 0x000fe400078ff0ff */
[----:B-1----:R-:W-:Y:S02]  /*77830*/  FMNMX R21, R0, R19, !PT ;  /* 0x0000001300157209 */ /* 0x002fe40007800000 */
[----:B------:R-:W1:Y:S01]  /*77840*/  MUFU.EX2 R19, R4 ;  /* 0x0000000400137308 */ /* 0x000e620000000800 */
[----:B------:R0:W2:Y:S04]  /*77850*/  LDS R0, [R18.X16+0x20000] ;  /* 0x0200000012007984 */ /* 0x0000a8000000c800 */
[----:B------:R-:W-:Y:S04]  /*77860*/  STL [R1+0xe40], R21 ;  /* 0x000e401501007387 */ /* 0x000fe80000100800 */
[----:B0-----:R0:W-:Y:S04]  /*77870*/  STL [R1+0x11c], R2 ;  /* 0x00011c0201007387 */ /* 0x0011e80000100800 */
[----:B------:R-:W3:Y:S01]  /*77880*/  LDL.LU R18, [R1+0xb4] ;  /* 0x0000b40001127983 */ /* 0x000ee20000300800 */
[----:B0-----:R-:W-:-:S03]  /*77890*/  FADD R2, R28, -R21 ;  /* 0x800000151c027221 */ /* 0x001fc60000000000 */
[----:B-1----:R0:W-:Y:S01]  /*778a0*/  STL [R1+0x118], R19 ;  /* 0x0001181301007387 */ /* 0x0021e20000100800 */
[----:B------:R-:W-:-:S03]  /*778b0*/  FMUL R4, R2, 1.4426950216293334961 ;  /* 0x3fb8aa3b02047820 */ /* 0x000fc60000400000 */
[----:B------:R-:W3:Y:S01]  /*778c0*/  LDL.LU R28, [R1+0xb8] ;  /* 0x0000b800011c7983 */ /* 0x000ee20000300800 */
[----:B0-----:R0:W1:Y:S01]  /*778d0*/  MUFU.EX2 R19, R4 ;  /* 0x0000000400137308 */ /* 0x0010620000000800 */
[--C-:B------:R-:W-:Y:S02]  /*778e0*/  FADD R2, R29, -R21.reuse ;  /* 0x800000151d027221 */ /* 0x100fe40000000000 */
[----:B------:R-:W3:Y:S02]  /*778f0*/  LDL.LU R29, [R1+0x298] ;  /* 0x00029800011d7983 */ /* 0x000ee40000300800 */
[----:B0-----:R-:W-:Y:S02]  /*77900*/  FMUL R4, R2, 1.4426950216293334961 ;  /* 0x3fb8aa3b02047820 */ /* 0x001fe40000400000 */
[----:B-1----:R0:W-:Y:S02]  /*77910*/  STL [R1+0xc8], R19 ;  /* 0x0000c81301007387 */ /* 0x0021e40000100800 */
[----:B0-----:R-:W0:Y:S02]  /*77920*/  MUFU.EX2 R19, R4 ;  /* 0x0000000400137308 */ /* 0x001e240000000800 */
[----:B0-----:R0:W-:Y:S04]  /*77930*/  STL [R1+0xc4], R19 ;  /* 0x0000c41301007387 */ /* 0x0011e80000100800 */
[----:B0-----:R-:W3:Y:S01]  /*77940*/  LDL R19, [R1+0x830] ;  /* 0x0008300001137983 */ /* 0x001ee20000100800 */
[----:B--2---:R-:W-:-:S04]  /*77950*/  FADD R2, R27, -R21 ;  /* 0x800000151b027221 */ /* 0x004fc80000000000 */
[----:B------:R-:W-:Y:S02]  /*77960*/  FMUL R4, R2, 1.4426950216293334961 ;  /* 0x3fb8aa3b02047820 */ /* 0x000fe40000400000 */
[--C-:B----4-:R-:W-:Y:S02]  /*77970*/  FADD R2, R13, -R21.reuse ;  /* 0x800000150d027221 */ /* 0x110fe40000000000 */
[----:B------:R-:W2:Y:S01]  /*77980*/  LDL.LU R13, [R1+0xd0] ;  /* 0x0000d000010d7983 */ /* 0x000ea20000300800 */
[----:B------:R-:W0:Y:S01]  /*77990*/  MUFU.EX2 R23, R4 ;  /* 0x0000000400177308 */ /* 0x000e220000000800 */
[----:B------:R-:W-:Y:S02]  /*779a0*/  FMUL R2, R2, 1.4426950216293334961 ;  /* 0x3fb8aa3b02027820 */ /* 0x000fe40000400000 */
[----:B0-----:R-:W-:Y:S04]  /*779b0*/  STL [R1+0x110], R23 ;  /* 0x0001101701007387 */ /* 0x001fe80000100800 */
[----:B------:R-:W4:Y:S01]  /*779c0*/  LDL.LU R27, [R1+0xd8] ;  /* 0x0000d800011b7983 */ /* 0x000f220000300800 */
[----:B------:R-:W-:-:S02]  /*779d0*/  FADD R4, R17, -R21 ;  /* 0x8000001511047221 */ /* 0x000fc40000000000 */
[----:B------:R0:W1:Y:S02]  /*779e0*/  MUFU.EX2 R17, R2 ;  /* 0x0000000200117308 */ /* 0x0000640000000800 */
[----:B0-----:R-:W-:Y:S01]  /*779f0*/  FMUL R2, R4, 1.4426950216293334961 ;  /* 0x3fb8aa3b04027820 */ /* 0x001fe20000400000 */
[----:B-1----:R0:W-:Y:S01]  /*77a00*/  STL [R1+0x10c], R17 ;  /* 0x00010c1101007387 */ /* 0x0021e20000100800 */
[----:B---3--:R-:W-:-:S03]  /*77a10*/  FADD R4, R3, -R21 ;  /* 0x8000001503047221 */ /* 0x008fc60000000000 */
[----:B------:R-:W3:Y:S01]  /*77a20*/  LDL.LU R3, [R1+0x238] ;  /* 0x0002380001037983 */ /* 0x000ee20000300800 */
[----:B------:R-:W1:Y:S01]  /*77a30*/  MUFU.EX2 R2, R2 ;  /* 0x0000000200027308 */ /* 0x000e620000000800 */
[----:B------:R-:W-:Y:S02]  /*77a40*/  FMUL R4, R4, 1.4426950216293334961 ;  /* 0x3fb8aa3b04047820 */ /* 0x000fe40000400000 */
[----:B0-----:R-:W0:Y:S05]  /*77a50*/  S2R R17, SR_TID.X ;  /* 0x0000000000117919 */ /* 0x001e2a0000002100 */
[----:B------:R0:W0:Y:S01]  /*77a60*/  MUFU.EX2 R23, R4 ;  /* 0x0000000400177308 */ /* 0x0000220000000800 */
[----:B-1----:R1:W-:Y:S02]  /*77a70*/  STL [R1+0x108], R2 ;  /* 0x0001080201007387 */ /* 0x0023e40000100800 */
[----:B-1----:R-:W-:Y:S01]  /*77a80*/  FADD R2, R16, -R21 ;  /* 0x8000001510027221 */ /* 0x002fe20000000000 */
[----:B0-----:R-:W-:Y:S01]  /*77a90*/  LOP3.LUT R17, R17, 0x1c, RZ, 0xc0, !PT ;  /* 0x0000001c11117812 */ /* 0x001fe200078ec0ff */
[----:B------:R-:W3:Y:S02]  /*77aa0*/  LDL.LU R16, [R1+0x23c] ;  /* 0x00023c0001107983 */ /* 0x000ee40000300800 */
[----:B------:R-:W-:-:S06]  /*77ab0*/  FMUL R4, R2, 1.4426950216293334961 ;  /* 0x3fb8aa3b02047820 */ /* 0x000fcc0000400000 */
[----:B------:R-:W0:Y:S01]  /*77ac0*/  MUFU.EX2 R4, R4 ;  /* 0x0000000400047308 */ /* 0x000e220000000800 */
[----:B------:R-:W-:Y:S01]  /*77ad0*/  STL [R1+0x104], R23 ;  /* 0x0001041701007387 */ /* 0x000fe20000100800 */
[----:B------:R-:W-:Y:S01]  /*77ae0*/  LEA.HI R17, R17, 0x58, RZ, 0x1e ;  /* 0x0000005811117811 */ /* 0x000fe200078ff0ff */
[----:B------:R-:W-:Y:S02]  /*77af0*/  FADD R2, R18, -R21 ;  /* 0x8000001512027221 */ /* 0x000fe40000000000 */
[----:B------:R-:W3:Y:S01]  /*77b00*/  LDL.LU R21, [R1+0x58] ;  /* 0x0000580001157983 */ /* 0x000ee20000300800 */
[----:B------:R-:W-:-:S03]  /*77b10*/  FMNMX R19, R0, R19, !PT ;  /* 0x0000001300137209 */ /* 0x000fc60007800000 */
[----:B------:R-:W1:Y:S04]  /*77b20*/  LDS R0, [R17.X16+0x20000] ;  /* 0x0200000011007984 */ /* 0x000e68000000c800 */
[----:B------:R-:W-:Y:S04]  /*77b30*/  STL [R1+0xe34], R19 ;  /* 0x000e341301007387 */ /* 0x000fe80000100800 */
[----:B0-----:R0:W-:Y:S04]  /*77b40*/  STL [R1+0xf8], R4 ;  /* 0x0000f80401007387 */ /* 0x0011e80000100800 */
[----:B------:R-:W3:Y:S01]  /*77b50*/  LDL.LU R18, [R1+0x5c] ;  /* 0x00005c0001127983 */ /* 0x000ee20000300800 */
[----:B0-----:R-:W-:-:S04]  /*77b60*/  FMUL R4, R2, 1.4426950216293334961 ;  /* 0x3fb8aa3b02047820 */ /* 0x001fc80000400000 */
[----:B------:R0:W2:Y:S01]  /*77b70*/  MUFU.EX2 R17, R4 ;  /* 0x0000000400117308 */ /* 0x0000a20000000800 */
[----:B------:R-:W-:-:S04]  /*77b80*/  FADD R2, R28, -R19 ;  /* 0x800000131c027221 */ /* 0x000fc80000000000 */
[----:B0-----:R-:W-:Y:S01]  /*77b90*/  FMUL R4, R2, 1.4426950216293334961 ;  /* 0x3fb8aa3b02047820 */ /* 0x001fe20000400000 */
[----:B--2---:R0:W-:Y:S01]  /*77ba0*/  STL [R1+0xec], R17 ;  /* 0x0000ec1101007387 */ /* 0x0041e20000100800 */
[----:B------:R-:W-:-:S03]  /*77bb0*/  FADD R2, R29, -R19 ;  /* 0x800000131d027221 */ /* 0x000fc60000000000 */
[----:B------:R-:W2:Y:S04]  /*77bc0*/  LDL.LU R28, [R1+0xcc] ;  /* 0x0000cc00011c7983 */ /* 0x000ea80000300800 */
[----:B------:R-:W2:Y:S01]  /*77bd0*/  LDL.LU R29, [R1+0x29c] ;  /* 0x00029c00011d7983 */ /* 0x000ea20000300800 */
[----:B0-----:R-:W0:Y:S03]  /*77be0*/  MUFU.EX2 R17, R4 ;  /* 0x0000000400117308 */ /* 0x001e260000000800 */
[----:B0-----:R0:W-:Y:S04]  /*77bf0*/  STL [R1+0x4c], R17 ;  /* 0x00004c1101007387 */ /* 0x0011e80000100800 */
[----:B0-----:R-:W1:Y:S01]  /*77c00*/  LDL R17, [R1+0x834] ;  /* 0x0008340001117983 */ /* 0x001e620000100800 */
[----:B------:R-:W-:-:S02]  /*77c10*/  FMUL R4, R2, 1.4426950216293334961 ;  /* 0x3fb8aa3b02047820 */ /* 0x000fc40000400000 */
[----:B------:R-:W-:Y:S02]  /*77c20*/  FADD R2, R13, -R19 ;  /* 0x800000130d027221 */ /* 0x000fe40000000000 */
[----:B------:R-:W2:Y:S02]  /*77c30*/  LDL.LU R13, [R1+0x240] ;  /* 0x00024000010d7983 */ /* 0x000ea40000300800 */
[----:B------:R-:W0:Y:S01]  /*77c40*/  MUFU.EX2 R4, R4 ;  /* 0x0000000400047308 */ /* 0x000e220000000800 */
[----:B------:R-:W-:-:S07]  /*77c50*/  FMUL R2, R2, 1.4426950216293334961 ;  /* 0x3fb8aa3b02027820 */ /* 0x000fce0000400000 */
[----:B------:R-:W4:Y:S01]  /*77c60*/  MUFU.EX2 R23, R2 ;  /* 0x0000000200177308 */ /* 0x000f220000000800 */
[----:B0-----:R4:W-:Y:S02]  /*77c70*/  STL [R1+0x40], R4 ;  /* 0x0000400401007387 */ /* 0x0019e40000100800 */
[--C-:B----4-:R-:W-:Y:S02]  /*77c80*/  FADD R4, R27, -R19.reuse ;  /* 0x800000131b047221 */ /* 0x110fe40000000000 */
[----:B------:R0:W-:Y:S02]  /*77c90*/  STL [R1+0x100], R23 ;  /* 0x0001001701007387 */ /* 0x0001e40000100800 */
[----:B------:R-:W-:Y:S02]  /*77ca0*/  FMUL R2, R4, 1.4426950216293334961 ;  /* 0x3fb8aa3b04027820 */ /* 0x000fe40000400000 */
[----:B---3--:R-:W-:Y:S02]  /*77cb0*/  FADD R4, R3, -R19 ;  /* 0x8000001303047221 */ /* 0x008fe40000000000 */
[----:B------:R-:W3:Y:S01]  /*77cc0*/  LDL.LU R3, [R1+0x244] ;  /* 0x0002440001037983 */ /* 0x000ee20000300800 */
[----:B0-----:R0:W4:Y:S02]  /*77cd0*/  MUFU.EX2 R23, R2 ;  /* 0x0000000200177308 */ /* 0x0011240000000800 */
[----:B0-----:R-:W-:-:S06]  /*77ce0*/  FMUL R2, R4, 1.4426950216293334961 ;  /* 0x3fb8aa3b04027820 */ /* 0x001fcc0000400000 */
[----:B------:R-:W0:Y:S01]  /*77cf0*/  MUFU.EX2 R2, R2 ;  /* 0x0000000200027308 */ /* 0x000e220000000800 */
[----:B----4-:R-:W-:Y:S04]  /*77d00*/  STL [R1+0xf4], R23 ;  /* 0x0000f41701007387 */ /* 0x010fe80000100800 */
[----:B------:R-:W4:Y:S01]  /*77d10*/  LDL.LU R27, [R1+0x248] ;  /* 0x00024800011b7983 */ /* 0x000f220000300800 */
[----:B------:R-:W-:-:S03]  /*77d20*/  FADD R4, R16, -R19 ;  /* 0x8000001310047221 */ /* 0x000fc60000000000 */
[----:B0-----:R0:W-:Y:S02]  /*77d30*/  STL [R1+0xfc], R2 ;  /* 0x0000fc0201007387 */ /* 0x0011e40000100800 */
[----:B0-----:R-:W-:-:S06]  /*77d40*/  FMUL R2, R4, 1.4426950216293334961 ;  /* 0x3fb8aa3b04027820 */ /* 0x001fcc0000400000 */
[----:B------:R-:W0:Y:S01]  /*77d50*/  MUFU.EX2 R2, R2 ;  /* 0x0000000200027308 */ /* 0x000e220000000800 */
[----:B------:R-:W0:Y:S01]  /*77d60*/  S2R R16, SR_TID.X ;  /* 0x0000000000107919 */ /* 0x000e220000002100 */
[----:B------:R-:W-:-:S03]  /*77d70*/  FADD R4, R21, -R19 ;  /* 0x8000001315047221 */ /* 0x000fc60000000000 */
[----:B------:R-:W4:Y:S01]  /*77d80*/  LDL.LU R21, [R1+0x480] ;  /* 0x0004800001157983 */ /* 0x000f220000300800 */
[----:B------:R-:W-:-:S06]  /*77d90*/  FMUL R4, R4, 1.4426950216293334961 ;  /* 0x3fb8aa3b04047820 */ /* 0x000fcc0000400000 */
[----:B------:R-:W1:Y:S01]  /*77da0*/  MUFU.EX2 R4, R4 ;  /* 0x0000000400047308 */ /* 0x000e620000000800 */
[----:B0-----:R0:W-:Y:S01]  /*77db0*/  STL [R1+0xf0], R2 ;  /* 0x0000f00201007387 */ /* 0x0011e20000100800 */
[----:B------:R-:W-:-:S04]  /*77dc0*/  LOP3.LUT R16, R16, 0x1c, RZ, 0xc0, !PT ;  /* 0x0000001c10107812 */ /* 0x000fc800078ec0ff */
[----:B------:R-:W-:Y:S01]  /*77dd0*/  LEA.HI R16, R16, 0x60, RZ, 0x1e ;  /* 0x0000006010107811 */ /* 0x000fe200078ff0ff */
[----:B0-----:R-:W-:Y:S02]  /*77de0*/  FADD R2, R18, -R19 ;  /* 0x8000001312027221 */ /* 0x001fe40000000000 */
[----:B------:R-:W4:Y:S01]  /*77df0*/  LDL.LU R18, [R1+0x9c] ;  /* 0x00009c0001127983 */ /* 0x000f220000300800 */
[----:B-1----:R-:W-:-:S03]  /*77e00*/  FMNMX R17, R0, R17, !PT ;  /* 0x0000001100117209 */ /* 0x002fc60007800000 */
[----:B------:R0:W1:Y:S04]  /*77e10*/  LDS R0, [R16.X16+0x20000] ;  /* 0x0200000010007984 */ /* 0x000068000000c800 */
[----:B------:R-:W-:Y:S04]  /*77e20*/  STL [R1+0xe2c], R17 ;  /* 0x000e2c1101007387 */ /* 0x000fe80000100800 */
[----:B------:R2:W-:Y:S04]  /*77e30*/  STL [R1+0xe8], R4 ;  /* 0x0000e80401007387 */ /* 0x0005e80000100800 */
[----:B0-----:R-:W4:Y:S01]  /*77e40*/  LDL.LU R16, [R1+0xbc] ;  /* 0x0000bc0001107983 */ /* 0x001f220000300800 */
[----:B--2---:R-:W-:-:S04]  /*77e50*/  FMUL R4, R2, 1.4426950216293334961 ;  /* 0x3fb8aa3b02047820 */ /* 0x004fc80000400000 */
[----:B------:R0:W2:Y:S01]  /*77e60*/  MUFU.EX2 R19, R4 ;  /* 0x0000000400137308 */ /* 0x0000a20000000800 */
[----:B------:R-:W-:-:S04]  /*77e70*/  FADD R2, R28, -R17 ;  /* 0x800000111c027221 */ /* 0x000fc80000000000 */
[----:B0-----:R-:W-:Y:S02]  /*77e80*/  FMUL R4, R2, 1.4426950216293334961 ;  /* 0x3fb8aa3b02047820 */ /* 0x001fe40000400000 */
[----:B------:R-:W-:Y:S01]  /*77e90*/  FADD R2, R29, -R17 ;  /* 0x800000111d027221 */ /* 0x000fe20000000000 */
[----:B--2---:R0:W-:Y:S04]  /*77ea0*/  STL [R1+0xe4], R19 ;  /* 0x0000e41301007387 */ /* 0x0041e80000100800 */
[----:B------:R-:W2:Y:S01]  /*77eb0*/  LDL.LU R28, [R1+0x68] ;  /* 0x00006800011c7983 */ /* 0x000ea20000300800 */
[----:B0-----:R0:W1:Y:S02]  /*77ec0*/  MUFU.EX2 R19, R4 ;  /* 0x0000000400137308 */ /* 0x0010640000000800 */
[----:B0-----:R-:W-:-:S02]  /*77ed0*/  FMUL R4, R2, 1.4426950216293334961 ;  /* 0x3fb8aa3b02047820 */ /* 0x001fc40000400000 */
[----:B------:R-:W-:-:S04]  /*77ee0*/  FADD R2, R13, -R17 ;  /* 0x800000110d027221 */ /* 0x000fc80000000000 */
[----:B------:R-:W0:Y:S01]  /*77ef0*/  MUFU.EX2 R13, R4 ;  /* 0x00000004000d7308 */ /* 0x000e220000000800 */
[----:B-1----:R-:W-:Y:S04]  /*77f00*/  STL [R1+0x3c], R19 ;  /* 0x00003c1301007387 */ /* 0x002fe80000100800 */
[----:B------:R-:W2:Y:S04]  /*77f10*/  LDL.LU R29, [R1+0x2a8] ;  /* 0x0002a800011d7983 */ /* 0x000ea80000300800 */
[----:B0-----:R0:W-:Y:S04]  /*77f20*/  STL [R1+0x3854], R13 ;  /* 0x0038540d01007387 */ /* 0x0011e80000100800 */
[----:B0-----:R-:W2:Y:S01]  /*77f30*/  LDL R13, [R1+0x838] ;  /* 0x00083800010d7983 */ /* 0x001ea20000100800 */
[----:B---3--:R-:W-:-:S03]  /*77f40*/  FADD R4, R3, -R17 ;  /* 0x8000001103047221 */ /* 0x008fc60000000000 */
[----:B------:R-:W3:Y:S01]  /*77f50*/  LDL.LU R3, [R1+0x7c] ;  /* 0x00007c0001037983 */ /* 0x000ee20000300800 */
[----:B------:R-:W-:-:S04]  /*77f60*/  FMUL R2, R2, 1.4426950216293334961 ;  /* 0x3fb8aa3b02027820 */ /* 0x000fc80000400000 */
[----:B------:R0:W1:Y:S02]  /*77f70*/  MUFU.EX2 R19, R2 ;  /* 0x0000000200137308 */ /* 0x0000640000000800 */
[----:B0-----:R-:W-:Y:S01]  /*77f80*/  FMUL R2, R4, 1.4426950216293334961 ;  /* 0x3fb8aa3b04027820 */ /* 0x001fe20000400000 */
[----:B-1----:R0:W-:Y:S01]  /*77f90*/  STL [R1+0xe0], R19 ;  /* 0x0000e01301007387 */ /* 0x0021e20000100800 */
[----:B----4-:R-:W-:-:S03]  /*77fa0*/  FADD R4, R27, -R17 ;  /* 0x800000111b047221 */ /* 0x010fc60000000000 */
[----:B------:R-:W4:Y:S01]  /*77fb0*/  LDL.LU R27, [R1+0x90] ;  /* 0x00009000011b7983 */ /* 0x000f220000300800 */
[----:B0-----:R0:W1:Y:S02]  /*77fc0*/  MUFU.EX2 R19, R2 ;  /* 0x0000000200137308 */ /* 0x0010640000000800 */
[----:B0-----:R-:W-:Y:S01]  /*77fd0*/  FMUL R2, R4, 1.4426950216293334961 ;  /* 0x3fb8aa3b04027820 */ /* 0x001fe20000400000 */
[----:B-1----:R0:W-:Y:S05]  /*77fe0*/  STL [R1+0xdc], R19 ;  /* 0x0000dc1301007387 */ /* 0x0021ea0000100800 */
[----:B0-----:R0:W1:Y:S01]  /*77ff0*/  MUFU.EX2 R19, R2 ;  /* 0x0000000200137308 */ /* 0x0010620000000800 */
[----:B------:R-:W-:-:S02]  /*78000*/  FADD R4, R21, -R17 ;  /* 0x8000001115047221 */ /* 0x000fc40000000000 */
[----:B------:R-:W4:Y:S02]  /*78010*/  LDL.LU R21, [R1+0x54] ;  /* 0x0000540001157983 */ /* 0x000f240000300800 */
[----:B0-----:R-:W-:-:S06]  /*78020*/  FMUL R2, R4, 1.4426950216293334961 ;  /* 0x3fb8aa3b04027820 */ /* 0x001fcc0000400000 */
[----:B------:R-:W0:Y:S01]  /*78030*/  MUFU.EX2 R2, R2 ;  /* 0x0000000200027308 */ /* 0x000e220000000800 */
[----:B-1----:R-:W-:Y:S01]  /*78040*/  STL [R1+0xd8], R19 ;  /* 0x0000d81301007387 */ /* 0x002fe20000100800 */
[----:B------:R-:W-:-:S04]  /*78050*/  LOP3.LUT R5, R5, 0x1c, RZ, 0xc0, !PT ;  /* 0x0000001c05057812 */ /* 0x000fc800078ec0ff */
[----:B------:R-:W-:Y:S01]  /*78060*/  LEA.HI R5, R5, 0x68, RZ, 0x1e ;  /* 0x0000006805057811 */ /* 0x000fe200078ff0ff */
[----:B------:R-:W-:Y:S02]  /*78070*/  FADD R4, R18, -R17 ;  /* 0x8000001112047221 */ /* 0x000fe40000000000 */
[----:B------:R-:W4:Y:S04]  /*78080*/  LDL.LU R18, [R1+0x48] ;  /* 0x0000480001127983 */ /* 0x000f280000300800 */
[----:B0-----:R0:W-:Y:S02]  /*78090*/  STL [R1+0xd4], R2 ;  /* 0x0000d40201007387 */ /* 0x0011e40000100800 */
[----:B0-----:R-:W-:-:S06]  /*780a0*/  FMUL R2, R4, 1.4426950216293334961 ;  /* 0x3fb8aa3b04027820 */ /* 0x001fcc0000400000 */
[----:B------:R-:W0:Y:S01]  /*780b0*/  MUFU.EX2 R2, R2 ;  /* 0x0000000200027308 */ /* 0x000e220000000800 */
[----:B------:R-:W-:Y:S02]  /*780c0*/  FADD R4, R16, -R17 ;  /* 0x8000001110047221 */ /* 0x000fe40000000000 */
[----:B------:R-:W4:Y:S04]  /*780d0*/  LDL.LU R17, [R1+0x44] ;  /* 0x0000440001117983 */ /* 0x000f280000300800 */
[----:B0-----:R0:W-:Y:S02]  /*780e0*/  STL [R1+0xd0], R2 ;  /* 0x0000d00201007387 */ /* 0x0011e40000100800 */
[----:B0-----:R-:W-:Y:S01]  /*780f0*/  FMUL R2, R4, 1.4426950216293334961 ;  /* 0x3fb8aa3b04027820 */ /* 0x001fe20000400000 */
[----:B--2---:R-:W-:-:S02]  /*78100*/  FMNMX R13, R0, R13, !PT ;  /* 0x0000000d000d7209 */ /* 0x004fc40007800000 */
[----:B------:R0:W1:Y:S03]  /*78110*/  LDS R0, [R5.X16+0x20000] ;  /* 0x0200000005007984 */ /* 0x000066000000c800 */
[----:B------:R-:W-:-:S04]  /*78120*/  FADD R4, R28, -R13 ;  /* 0x8000000d1c047221 */ /* 0x000fc80000000000 */
[----:B------:R-:W-:Y:S01]  /*78130*/  FMUL R4, R4, 1.4426950216293334961 ;  /* 0x3fb8aa3b04047820 */ /* 0x000fe20000400000 */
[----:B------:R2:W3:Y:S08]  /*78140*/  MUFU.EX2 R28, R2 ;  /* 0x00000002001c7308 */ /* 0x0004f00000000800 */
[----:B------:R-:W3:Y:S01]  /*78150*/  MUFU.EX2 R4, R4 ;  /* 0x0000000400047308 */ /* 0x000ee20000000800 */
[----:B------:R-:W-:Y:S01]  /*78160*/  STL [R1+0xe28], R13 ;  /* 0x000e280d01007387 */ /* 0x000fe20000100800 */
[----:B--2---:R-:W-:-:S03]  /*78170*/  FADD R2, R29, -R13 ;  /* 0x8000000d1d027221 */ /* 0x004fc60000000000 */
[----:B0-----:R-:W2:Y:S04]  /*78180*/  LDL.LU R5, [R1+0x38] ;  /* 0x0000380001057983 */ /* 0x001ea80000300800 */
[----:B------:R-:W2:Y:S04]  /*78190*/  LDL.LU R29, [R1+0x98] ;  /* 0x00009800011d7983 */ /* 0x000ea80000300800 */
[----:B---3--:R-:W-:Y:S04]  /*781a0*/  STL [R1+0xcc], R28 ;  /* 0x0000cc1c01007387 */ /* 0x008fe80000100800 */
[----:B------:R0:W-:Y:S04]  /*781b0*/  STL [R1+0xb8], R4 ;  /* 0x0000b80401007387 */ /* 0x0001e80000100800 */
[----:B------:R-:W-:Y:S01]  /*781c0*/  STL [R1+0x3800], R28 ;  /* 0x0038001c01007387 */ /* 0x000fe20000100800 */
[----:B0-----:R-:W-:-:S02]  /*781d0*/  FMUL R4, R2, 1.4426950216293334961 ;  /* 0x3fb8aa3b02047820 */ /* 0x001fc40000400000 */
[----:B------:R-:W-:Y:S02]  /*781e0*/  FADD R2, R3, -R13 ;  /* 0x8000000d03027221 */ /* 0x000fe40000000000 */
[----:B------:R-:W3:Y:S04]  /*781f0*/  LDL.LU R3, [R1+0x2ac] ;  /* 0x0002ac0001037983 */ /* 0x000ee80000300800 */
[----:B------:R-:W1:Y:S01]  /*78200*/  LDL R16, [R1+0x83c] ;  /* 0x00083c0001107983 */ /* 0x000e620000100800 */
[----:B------:R-:W0:Y:S01]  /*78210*/  MUFU.EX2 R4, R4 ;  /* 0x0000000400047308 */ /* 0x000e220000000800 */
[----:B------:R-:W-:-:S07]  /*78220*/  FMUL R2, R2, 1.4426950216293334961 ;  /* 0x3fb8aa3b02027820 */ /* 0x000fce0000400000 */
[----:B------:R-:W4:Y:S01]  /*78230*/  MUFU.EX2 R19, R2 ;  /* 0x0000000200137308 */ /* 0x000f220000000800 */
[----:B0-----:R4:W-:Y:S04]  /*78240*/  STL [R1+0xac], R4 ;  /* 0x0000ac0401007387 */ /* 0x0019e80000100800 */
[----:B------:R-:W3:Y:S01]  /*78250*/  LDL.LU R25, [R1+0x88] ;  /* 0x0000880001197983 */ /* 0x000ee20000300800 */
[----:B----4-:R-:W-:-:S03]  /*78260*/  FADD R4, R27, -R13 ;  /* 0x8000000d1b047221 */ /* 0x010fc60000000000 */
[----:B------:R0:W-:Y:S01]  /*78270*/  STL [R1+0xc0], R19 ;  /* 0x0000c01301007387 */ /* 0x0001e20000100800 */
[----:B------:R-:W-:-:S03]  /*78280*/  FMUL R2, R4, 1.4426950216293334961 ;  /* 0x3fb8aa3b04027820 */ /* 0x000fc60000400000 */
[----:B------:R-:W4:Y:S01]  /*78290*/  LDL.LU R27, [R1+0x8c] ;  /* 0x00008c00011b7983 */ /* 0x000f220000300800 */
[--C-:B------:R-:W-:Y:S01]  /*782a0*/  FADD R4, R21, -R13.reuse ;  /* 0x8000000d15047221 */ /* 0x100fe20000000000 */
[----:B0-----:R0:W0:Y:S03]  /*782b0*/  MUFU.EX2 R19, R2 ;  /* 0x0000000200137308 */ /* 0x0010260000000800 */
[----:B0-----:R-:W-:Y:S01]  /*782c0*/  FMUL R2, R4, 1.4426950216293334961 ;  /* 0x3fb8aa3b04027820 */ /* 0x001fe20000400000 */
[----:B------:R-:W-:Y:S04]  /*782d0*/  STL [R1+0xbc], R19 ;  /* 0x0000bc1301007387 */ /* 0x000fe80000100800 */
[----:B------:R-:W4:Y:S01]  /*782e0*/  LDL.LU R21, [R1+0x78] ;  /* 0x0000780001157983 */ /* 0x000f220000300800 */
[----:B------:R-:W-:-:S02]  /*782f0*/  FADD R4, R18, -R13 ;  /* 0x8000000d12047221 */ /* 0x000fc40000000000 */
[----:B------:R0:W0:Y:S02]  /*78300*/  MUFU.EX2 R18, R2 ;  /* 0x0000000200127308 */ /* 0x0000240000000800 */
[----:B0-----:R-:W-:Y:S01]  /*78310*/  FMUL R2, R4, 1.4426950216293334961 ;  /* 0x3fb8aa3b04027820 */ /* 0x001fe20000400000 */
[----:B------:R0:W-:Y:S04]  /*78320*/  STL [R1+0xb4], R18 ;  /* 0x0000b41201007387 */ /* 0x0001e80000100800 */
[----:B0-----:R-:W4:Y:S01]  /*78330*/  LDL.LU R18, [R1+0x84] ;  /* 0x0000840001127983 */ /* 0x001f220000300800 */
[--C-:B------:R-:W-:Y:S02]  /*78340*/  FADD R4, R17, -R13.reuse ;  /* 0x8000000d11047221 */ /* 0x100fe40000000000 */
[----:B------:R0:W0:Y:S02]  /*78350*/  MUFU.EX2 R17, R2 ;  /* 0x0000000200117308 */ /* 0x0000240000000800 */
[----:B0-----:R-:W-:Y:S01]  /*78360*/  FMUL R2, R4, 1.4426950216293334961 ;  /* 0x3fb8aa3b04027820 */ /* 0x001fe20000400000 */
[----:B------:R0:W-:Y:S04]  /*78370*/  STL [R1+0xb0], R17 ;  /* 0x0000b01101007387 */ /* 0x0001e80000100800 */
[----:B0-----:R-:W4:Y:S01]  /*78380*/  LDL.LU R17, [R1+0x50] ;  /* 0x0000500001117983 */ /* 0x001f220000300800 */
[----:B--2---:R-:W-:-:S03]  /*78390*/  FADD R4, R5, -R13 ;  /* 0x8000000d05047221 */ /* 0x004fc60000000000 */
[----:B------:R-:W2:Y:S01]  /*783a0*/  LDL.LU R5, [R1+0x34] ;  /* 0x0000340001057983 */ /* 0x000ea20000300800 */
[----:B------:R-:W-:Y:S01]  /*783b0*/  FMUL R4, R4, 1.4426950216293334961 ;  /* 0x3fb8aa3b04047820 */ /* 0x000fe20000400000 */
[----:B-1----:R-:W-:Y:S02]  /*783c0*/  FMNMX R16, R0, R16, !PT ;  /* 0x0000001000107209 */ /* 0x002fe40007800000 */
[----:B------:R0:W1:Y:S03]  /*783d0*/  MUFU.EX2 R0, R2 ;  /* 0x0000000200007308 */ /* 0x0000660000000800 */
[----:B0-----:R-:W-:-:S05]  /*783e0*/  FADD R2, R29, -R16 ;  /* 0x800000101d027221 */ /* 0x001fca0000000000 */
[----:B------:R0:W1:Y:S02]  /*783f0*/  MUFU.EX2 R29, R4 ;  /* 0x00000004001d7308 */ /* 0x0000640000000800 */
[----:B0-----:R-:W-:-:S06]  /*78400*/  FMUL R4, R2, 1.4426950216293334961 ;  /* 0x3fb8aa3b02047820 */ /* 0x001fcc0000400000 */
[----:B------:R-:W0:Y:S01]  /*78410*/  MUFU.EX2 R4, R4 ;  /* 0x0000000400047308 */ /* 0x000e220000000800 */
[----:B------:R-:W-:Y:S01]  /*78420*/  STL [R1+0xe24], R16 ;  /* 0x000e241001007387 */ /* 0x000fe20000100800 */
[----:B---3--:R-:W-:-:S03]  /*78430*/  FADD R2, R3, -R16 ;  /* 0x8000001003027221 */ /* 0x008fc60000000000 */
[----:B-1----:R-:W-:Y:S04]  /*78440*/  STL [R1+0xa8], R0 ;  /* 0x0000a80001007387 */ /* 0x002fe80000100800 */
[----:B------:R-:W-:Y:S04]  /*78450*/  STL [R1+0x3894], R20 ;  /* 0x0038941401007387 */ /* 0x000fe80000100800 */
[----:B------:R-:W3:Y:S04]  /*78460*/  LDL.LU R3, [R1+0x30] ;  /* 0x0000300001037983 */ /* 0x000ee80000300800 */
[----:B------:R-:W-:Y:S04]  /*78470*/  STL [R1+0x94], R29 ;  /* 0x0000941d01007387 */ /* 0x000fe80000100800 */
[----:B------:R-:W-:Y:S04]  /*78480*/  STL [R1+0x3804], R29 ;  /* 0x0038041d01007387 */ /* 0x000fe80000100800 */
[----:B0-----:R0:W-:Y:S04]  /*78490*/  STL [R1+0x80], R4 ;  /* 0x0000800401007387 */ /* 0x0011e80000100800 */
[----:B------:R-:W2:Y:S04]  /*784a0*/  LDL R13, [R1+0x840] ;  /* 0x00084000010d7983 */ /* 0x000ea80000100800 */
[----:B------:R-:W2:Y:S01]  /*784b0*/  LDS R0, [R20.X4+0x20700] ;  /* 0x0207000014007984 */ /* 0x000ea20000004800 */
[----:B0-----:R-:W-:-:S04]  /*784c0*/  FMUL R4, R2, 1.4426950216293334961 ;  /* 0x3fb8aa3b02047820 */ /* 0x001fc80000400000 */
[----:B------:R0:W1:Y:S01]  /*784d0*/  MUFU.EX2 R19, R4 ;  /* 0x0000000400137308 */ /* 0x0000620000000800 */
[----:B------:R-:W-:-:S04]  /*784e0*/  FADD R2, R25, -R16 ;  /* 0x8000001019027221 */ /* 0x000fc80000000000 */
[----:B0-----:R-:W-:Y:S01]  /*784f0*/  FMUL R4, R2, 1.4426950216293334961 ;  /* 0x3fb8aa3b02047820 */ /* 0x001fe20000400000 */
[----:B-1----:R0:W-:Y:S01]  /*78500*/  STL [R1+0x7c], R19 ;  /* 0x00007c1301007387 */ /* 0x0021e20000100800 */
[----:B----4-:R-:W-:-:S03]  /*78510*/  FADD R2, R27, -R16 ;  /* 0x800000101b027221 */ /* 0x010fc60000000000 */
[----:B------:R-:W4:Y:S01]  /*78520*/  LDL.LU R28, [R1+0x478] ;  /* 0x00047800011c7983 */ /* 0x000f220000300800 */
[----:B0-----:R0:W1:Y:S02]  /*78530*/  MUFU.EX2 R19, R4 ;  /* 0x0000000400137308 */ /* 0x0010640000000800 */
[----:B0-----:R-:W-:Y:S01]  /*78540*/  FMUL R4, R2, 1.4426950216293334961 ;  /* 0x3fb8aa3b02047820 */ /* 0x001fe20000400000 */
[----:B-1----:R0:W-:Y:S01]  /*78550*/  STL [R1+0xa4], R19 ;  /* 0x0000a41301007387 */ /* 0x0021e20000100800 */
[----:B------:R-:W-:-:S04]  /*78560*/  FADD R2, R21, -R16 ;  /* 0x8000001015027221 */ /* 0x000fc80000000000 */
[----:B0-----:R0:W1:Y:S02]  /*78570*/  MUFU.EX2 R19, R4 ;  /* 0x0000000400137308 */ /* 0x0010640000000800 */
[----:B0-----:R-:W-:Y:S02]  /*78580*/  FMUL R4, R2, 1.4426950216293334961 ;  /* 0x3fb8aa3b02047820 */ /* 0x001fe40000400000 */
[----:B------:R-:W-:-:S04]  /*78590*/  FADD R2, R18, -R16 ;  /* 0x8000001012027221 */ /* 0x000fc80000000000 */
[----:B------:R0:W0:Y:S01]  /*785a0*/  MUFU.EX2 R18, R4 ;  /* 0x0000000400127308 */ /* 0x0000220000000800 */
[----:B-1----:R1:W-:Y:S04]  /*785b0*/  STL [R1+0xa0], R19 ;  /* 0x0000a01301007387 */ /* 0x0023e80000100800 */
[----:B------:R-:W4:Y:S01]  /*785c0*/  LDL.LU R29, [R1+0x2c] ;  /* 0x00002c00011d7983 */ /* 0x000f220000300800 */
[----:B0-----:R-:W-:-:S06]  /*785d0*/  FMUL R4, R2, 1.4426950216293334961 ;  /* 0x3fb8aa3b02047820 */ /* 0x001fcc0000400000 */
[----:B------:R-:W0:Y:S01]  /*785e0*/  MUFU.EX2 R4, R4 ;  /* 0x0000000400047308 */ /* 0x000e220000000800 */
[----:B------:R0:W-:Y:S04]  /*785f0*/  STL [R1+0x9c], R18 ;  /* 0x00009c1201007387 */ /* 0x0001e80000100800 */
[----:B------:R-:W4:Y:S04]  /*78600*/  LDL.LU R20, [R1+0x28] ;  /* 0x0000280001147983 */ /* 0x000f280000300800 */
[----:B0-----:R-:W-:Y:S04]  /*78610*/  STL [R1+0x98], R4 ;  /* 0x0000980401007387 */ /* 0x001fe80000100800 */
[----:B------:R-:W4:Y:S04]  /*78620*/  LDL.LU R24, [R1+0x20] ;  /* 0x0000200001187983 */ /* 0x000f280000300800 */
[----:B------:R-:W4:Y:S01]  /*78630*/  LDL.LU R26, [R1+0x1c] ;  /* 0x00001c00011a7983 */ /* 0x000f220000300800 */
[----:B------:R-:W-:-:S04]  /*78640*/  FADD R2, R17, -R16 ;  /* 0x8000001011027221 */ /* 0x000fc80000000000 */
[----:B------:R-:W-:-:S06]  /*78650*/  FMUL R2, R2, 1.4426950216293334961 ;  /* 0x3fb8aa3b02027820 */ /* 0x000fcc0000400000 */
[----:B------:R-:W0:Y:S01]  /*78660*/  MUFU.EX2 R2, R2 ;  /* 0x0000000200027308 */ /* 0x000e220000000800 */
[----:B--2---:R-:W-:Y:S01]  /*78670*/  FMNMX R13, R0, R13, !PT ;  /* 0x0000000d000d7209 */ /* 0x004fe20007800000 */
[----:B------:R-:W-:Y:S02]  /*78680*/  FADD R0, R5, -R16 ;  /* 0x8000001005007221 */ /* 0x000fe40000000000 */
[----:B------:R-:W2:Y:S04]  /*78690*/  LDL.LU R5, [R1+0x18] ;  /* 0x0000180001057983 */ /* 0x000ea80000300800 */
[----:B0-----:R3:W-:Y:S04]  /*786a0*/  STL [R1+0x90], R2 ;  /* 0x0000900201007387 */ /* 0x0017e80000100800 */
[----:B------:R-:W-:Y:S04]  /*786b0*/  STL [R1+0xe20], R13 ;  /* 0x000e200d01007387 */ /* 0x000fe80000100800 */
[----:B------:R-:W2:Y:S04]  /*786c0*/  LDL R23, [R1+0x204] ;  /* 0x0002040001177983 */ /* 0x000ea80000100800 */
[----:B-1----:R-:W2:Y:S04]  /*786d0*/  LDL R19, [R1+0x20c] ;  /* 0x00020c0001137983 */ /* 0x002ea80000100800 */
[----:B------:R-:W2:Y:S04]  /*786e0*/  LDL R25, [R1+0x1d8] ;  /* 0x0001d80001197983 */ /* 0x000ea80000100800 */
[----:B------:R-:W2:Y:S04]  /*786f0*/  LDL R27, [R1+0x1f0] ;  /* 0x0001f000011b7983 */ /* 0x000ea80000100800 */
[----:B------:R-:W2:Y:S04]  /*78700*/  LDL R21, [R1+0x1a4] ;  /* 0x0001a40001157983 */ /* 0x000ea80000100800 */
[----:B------:R-:W2:Y:S04]  /*78710*/  LDL R18, [R1+0x1bc] ;  /* 0x0001bc0001127983 */ /* 0x000ea80000100800 */
[----:B------:R-:W2:Y:S04]  /*78720*/  LDL R17, [R1+0x174] ;  /* 0x0001740001117983 */ /* 0x000ea80000100800 */
[----:B------:R-:W2:Y:S01]  /*78730*/  LDL R16, [R1+0x188] ;  /* 0x0001880001107983 */ /* 0x000ea20000100800 */
[----:B------:R-:W-:-:S02]  /*78740*/  FMUL R0, R0, 1.4426950216293334961 ;  /* 0x3fb8aa3b00007820 */ /* 0x000fc40000400000 */
[--C-:B---3--:R-:W-:Y:S02]  /*78750*/  FADD R2, R3, -R13.reuse ;  /* 0x8000000d03027221 */ /* 0x108fe40000000000 */
[----:B------:R4:W0:Y:S02]  /*78760*/  MUFU.EX2 R3, R0 ;  /* 0x0000000000037308 */ /* 0x0008240000000800 */
[----:B------:R-:W-:Y:S02]  /*78770*/  FMUL R2, R2, 1.4426950216293334961 ;  /* 0x3fb8aa3b02027820 */ /* 0x000fe40000400000 */
[----:B----4-:R-:W-:-:S04]  /*78780*/  FADD R0, R28, -R13 ;  /* 0x8000000d1c007221 */ /* 0x010fc80000000000 */
[----:B------:R1:W3:Y:S01]  /*78790*/  MUFU.EX2 R28, R2 ;  /* 0x00000002001c7308 */ /* 0x0002e20000000800 */
[----:B------:R-:W-:Y:S01]  /*787a0*/  FMUL R0, R0, 1.4426950216293334961 ;  /* 0x3fb8aa3b00007820 */ /* 0x000fe20000400000 */
[----:B0-----:R-:W-:Y:S04]  /*787b0*/  STL [R1+0x8c], R3 ;  /* 0x00008c0301007387 */ /* 0x001fe80000100800 */
[----:B------:R0:W-:Y:S02]  /*787c0*/  STL [R1+0x3808], R3 ;  /* 0x0038080301007387 */ /* 0x0001e40000100800 */
[----:B0-----:R-:W0:Y:S01]  /*787d0*/  MUFU.EX2 R3, R0 ;  /* 0x0000000000037308 */ /* 0x001e220000000800 */
[--C-:B-1----:R-:W-:Y:S01]  /*787e0*/  FADD R2, R29, -R13.reuse ;  /* 0x8000000d1d027221 */ /* 0x102fe20000000000 */
[----:B---3--:R-:W-:Y:S03]  /*787f0*/  STL [R1+0x60], R28 ;  /* 0x0000601c01007387 */ /* 0x008fe60000100800 */
[----:B------:R-:W-:Y:S01]  /*78800*/  FMUL R2, R2, 1.4426950216293334961 ;  /* 0x3fb8aa3b02027820 */ /* 0x000fe20000400000 */
[----:B------:R-:W-:Y:S04]  /*78810*/  STL [R1+0x3898], R28 ;  /* 0x0038981c01007387 */ /* 0x000fe80000100800 */
[----:B0-----:R0:W-:Y:S01]  /*78820*/  STL [R1+0x54], R3 ;  /* 0x0000540301007387 */ /* 0x0011e20000100800 */
[----:B------:R-:W-:Y:S01]  /*78830*/  FADD R0, R20, -R13 ;  /* 0x8000000d14007221 */ /* 0x000fe20000000000 */
[----:B0-----:R0:W1:Y:S03]  /*78840*/  MUFU.EX2 R3, R2 ;  /* 0x0000000200037308 */ /* 0x0010660000000800 */
[----:B------:R-:W-:-:S02]  /*78850*/  FMUL R0, R0, 1.4426950216293334961 ;  /* 0x3fb8aa3b00007820 */ /* 0x000fc40000400000 */
[--C-:B0-----:R-:W-:Y:S01]  /*78860*/  FADD R2, R24, -R13.reuse ;  /* 0x8000000d18027221 */ /* 0x101fe20000000000 */
[----:B-1----:R0:W-:Y:S02]  /*78870*/  STL [R1+0x88], R3 ;  /* 0x0000880301007387 */ /* 0x0021e40000100800 */
[----:B0-----:R0:W1:Y:S02]  /*78880*/  MUFU.EX2 R3, R0 ;  /* 0x0000000000037308 */ /* 0x0010640000000800 */
[----:B0-----:R-:W-:Y:S02]  /*78890*/  FMUL R0, R2, 1.4426950216293334961 ;  /* 0x3fb8aa3b02007820 */ /* 0x001fe40000400000 */
[----:B------:R-:W-:-:S04]  /*788a0*/  FADD R2, R26, -R13 ;  /* 0x8000000d1a027221 */ /* 0x000fc80000000000 */
[----:B------:R-:W0:Y:S01]  /*788b0*/  MUFU.EX2 R0, R0 ;  /* 0x0000000000007308 */ /* 0x000e220000000800 */
[----:B-1----:R1:W-:Y:S04]  /*788c0*/  STL [R1+0x84], R3 ;  /* 0x0000840301007387 */ /* 0x0023e80000100800 */
[----:B------:R-:W-:Y:S04]  /*788d0*/  STL [R1+0x389c], R13 ;  /* 0x00389c0d01007387 */ /* 0x000fe80000100800 */
[----:B0-----:R0:W-:Y:S01]  /*788e0*/  STL [R1+0x5c], R0 ;  /* 0x00005c0001007387 */ /* 0x0011e20000100800 */
[----:B--2---:R-:W-:-:S02]  /*788f0*/  FADD R4, R5, -R13 ;  /* 0x8000000d05047221 */ /* 0x004fc40000000000 */
[----:B------:R-:W-:-:S04]  /*78900*/  FMUL R5, R2, 1.4426950216293334961 ;  /* 0x3fb8aa3b02057820 */ /* 0x000fc80000400000 */
[----:B-1----:R-:W1:Y:S01]  /*78910*/  MUFU.EX2 R3, R5 ;  /* 0x0000000500037308 */ /* 0x002e620000000800 */
[----:B------:R-:W-:Y:S02]  /*78920*/  FMUL R4, R4, 1.4426950216293334961 ;  /* 0x3fb8aa3b04047820 */ /* 0x000fe40000400000 */
[----:B------:R-:W-:-:S03]  /*78930*/  FADD R2, R19, R23 ;  /* 0x0000001713027221 */ /* 0x000fc60000000000 */
[----:B------:R-:W-:Y:S01]  /*78940*/  STL [R1+0x38a0], R4 ;  /* 0x0038a00401007387 */ /* 0x000fe20000100800 */
[----:B------:R-:W-:Y:S02]  /*78950*/  FADD R14, R14, R2 ;  /* 0x000000020e0e7221 */ /* 0x000fe40000000000 */
[----:B0-----:R-:W-:Y:S01]  /*78960*/  FADD R0, R27, R25 ;  /* 0x000000191b007221 */ /* 0x001fe20000000000 */
[----:B-1----:R0:W-:Y:S03]  /*78970*/  STL [R1+0x58], R3 ;  /* 0x0000580301007387 */ /* 0x0021e60000100800 */
[----:B------:R-:W-:Y:S02]  /*78980*/  FADD R15, R15, R0 ;  /* 0x000000000f0f7221 */ /* 0x000fe40000000000 */
[----:B------:R-:W-:Y:S02]  /*78990*/  FADD R5, R18, R21 ;  /* 0x0000001512057221 */ /* 0x000fe40000000000 */
[----:B------:R-:W-:-:S02]  /*789a0*/  FADD R0, R9, R10 ;  /* 0x0000000a09007221 */ /* 0x000fc40000000000 */
[----:B------:R-:W-:Y:S02]  /*789b0*/  FADD R8, R8, R5 ;  /* 0x0000000508087221 */ /* 0x000fe40000000000 */
[----:B------:R-:W-:Y:S01]  /*789c0*/  FADD R2, R16, R17 ;  /* 0x0000001110027221 */ /* 0x000fe20000000000 */
[----:B------:R1:W-:Y:S01]  /*789d0*/  STL [R1+0x380c], R9 ;  /* 0x00380c0901007387 */ /* 0x0003e20000100800 */
[----:B------:R-:W-:Y:S02]  /*789e0*/  FADD R5, R6, R0 ;  /* 0x0000000006057221 */ /* 0x000fe40000000000 */
[----:B------:R-:W-:Y:S01]  /*789f0*/  FADD R7, R7, R2 ;  /* 0x0000000207077221 */ /* 0x000fe20000000000 */
[----:B------:R2:W-:Y:S04]  /*78a00*/  STL [R1+0x37fc], R10 ;  /* 0x0037fc0a01007387 */ /* 0x0005e80000100800 */
[----:B0-----:R-:W3:Y:S04]  /*78a10*/  LDL R3, [R1+0x150] ;  /* 0x0001500001037983 */ /* 0x001ee80000100800 */
[----:B-1----:R-:W4:Y:S04]  /*78a20*/  LDL R9, [R1+0x170] ;  /* 0x0001700001097983 */ /* 0x002f280000100800 */
[----:B--2---:R-:W2:Y:S04]  /*78a30*/  LDL R10, [R1+0x190] ;  /* 0x00019000010a7983 */ /* 0x004ea80000100800 */
[----:B------:R-:W3:Y:S04]  /*78a40*/  LDL R29, [R1+0x21c] ;  /* 0x00021c00011d7983 */ /* 0x000ee80000100800 */
[----:B------:R0:W-:Y:S04]  /*78a50*/  STL [R1+0x38ac], R8 ;  /* 0x0038ac0801007387 */ /* 0x0001e80000100800 */
[----:B------:R-:W4:Y:S04]  /*78a60*/  LDL R2, [R1+0x140] ;  /* 0x0001400001027983 */ /* 0x000f280000100800 */
[----:B------:R1:W-:Y:S01]  /*78a70*/  STL [R1+0x38a8], R7 ;  /* 0x0038a80701007387 */ /* 0x0003e20000100800 */
[----:B------:R-:W-:-:S03]  /*78a80*/  FADD R6, R11, R12 ;  /* 0x0000000c0b067221 */ /* 0x000fc60000000000 */
[----:B------:R-:W4:Y:S04]  /*78a90*/  LDL R0, [R1+0x158] ;  /* 0x0001580001007983 */ /* 0x000f280000100800 */
[----:B0-----:R-:W4:Y:S04]  /*78aa0*/  LDL R8, [R1+0x1fc] ;  /* 0x0001fc0001087983 */ /* 0x001f280000100800 */
[----:B-1----:R-:W4:Y:S04]  /*78ab0*/  LDL R7, [R1+0x1e0] ;  /* 0x0001e00001077983 */ /* 0x002f280000100800 */
[----:B------:R0:W-:Y:S04]  /*78ac0*/  STL [R1+0x38a4], R5 ;  /* 0x0038a40501007387 */ /* 0x0001e80000100800 */
[----:B------:R-:W4:Y:S04]  /*78ad0*/  LDL R4, [R1+0x1a8] ;  /* 0x0001a80001047983 */ /* 0x000f280000100800 */
[----:B------:R-:W4:Y:S04]  /*78ae0*/  LDL R13, [R1+0x18c] ;  /* 0x00018c00010d7983 */ /* 0x000f280000100800 */
[----:B0-----:R-:W4:Y:S04]  /*78af0*/  LDL R5, [R1+0x1c4] ;  /* 0x0001c40001057983 */ /* 0x001f280000100800 */
[----:B------:R-:W4:Y:S04]  /*78b00*/  LDL R28, [R1+0x16c] ;  /* 0x00016c00011c7983 */ /* 0x000f280000100800 */
        /* <DEDUP_REMOVED lines=11> */
[----:B------:R0:W-:Y:S04]  /*78bc0*/  STL [R1+0x3814], R11 ;  /* 0x0038140b01007387 */ /* 0x0001e80000100800 */
[----:B0-----:R-:W4:Y:S04]  /*78bd0*/  LDL R11, [R1+0x138] ;  /* 0x00013800010b7983 */ /* 0x001f280000100800 */
[----:B------:R0:W-:Y:S04]  /*78be0*/  STL [R1+0x3810], R12 ;  /* 0x0038100c01007387 */ /* 0x0001e80000100800 */
[----:B0-----:R-:W4:Y:S01]  /*78bf0*/  LDL R12, [R1+0x210] ;  /* 0x00021000010c7983 */ /* 0x001f220000100800 */
[----:B--2---:R-:W-:-:S03]  /*78c00*/  FADD R6, R10, R6 ;  /* 0x000000060a067221 */ /* 0x004fc60000000000 */
[----:B------:R-:W2:Y:S01]  /*78c10*/  LDL R10, [R1+0x1d0] ;  /* 0x0001d000010a7983 */ /* 0x000ea20000100800 */
[----:B---3--:R-:W-:-:S03]  /*78c20*/  FADD R14, R29, R14 ;  /* 0x0000000e1d0e7221 */ /* 0x008fc60000000000 */
[----:B------:R-:W3:Y:S01]  /*78c30*/  LDL R29, [R1+0x180] ;  /* 0x00018000011d7983 */ /* 0x000ee20000100800 */
[----:B----4-:R-:W-:-:S03]  /*78c40*/  FADD R0, R22, R0 ;  /* 0x0000000016007221 */ /* 0x010fc60000000000 */
[----:B------:R-:W4:Y:S01]  /*78c50*/  LDL R22, [R1+0x1b8] ;  /* 0x0001b80001167983 */ /* 0x000f220000100800 */
[----:B------:R-:W-:-:S03]  /*78c60*/  FADD R0, R9, R0 ;  /* 0x0000000009007221 */ /* 0x000fc60000000000 */
[----:B------:R-:W2:Y:S01]  /*78c70*/  LDL R9, [R1+0x1b4] ;  /* 0x0001b40001097983 */ /* 0x000ea20000100800 */
[----:B------:R-:W-:Y:S02]  /*78c80*/  FADD R15, R8, R15 ;  /* 0x0000000f080f7221 */ /* 0x000fe40000000000 */
[----:B------:R-:W-:Y:S02]  /*78c90*/  FADD R2, R2, R11 ;  /* 0x0000000b02027221 */ /* 0x000fe40000000000 */
[----:B------:R-:W2:Y:S02]  /*78ca0*/  LDL R11, [R1+0x1ec] ;  /* 0x0001ec00010b7983 */ /* 0x000ea40000100800 */
[----:B------:R-:W-:Y:S02]  /*78cb0*/  FADD R2, R3, R2 ;  /* 0x0000000203027221 */ /* 0x000fe40000000000 */
[----:B------:R-:W2:Y:S04]  /*78cc0*/  LDL R3, [R1+0x19c] ;  /* 0x00019c0001037983 */ /* 0x000ea80000100800 */
[----:B------:R-:W2:Y:S02]  /*78cd0*/  LDL.LU R8, [R1+0x38ac] ;  /* 0x0038ac0001087983 */ /* 0x000ea40000300800 */
[----:B--2---:R-:W-:-:S02]  /*78ce0*/  FADD R8, R7, R8 ;  /* 0x0000000807087221 */ /* 0x004fc40000000000 */
[----:B------:R-:W2:Y:S02]  /*78cf0*/  LDL.LU R7, [R1+0x38a8] ;  /* 0x0038a80001077983 */ /* 0x000ea40000300800 */
[----:B--2---:R-:W-:Y:S02]  /*78d00*/  FADD R7, R5, R7 ;  /* 0x0000000705077221 */ /* 0x004fe40000000000 */
[----:B------:R-:W2:Y:S01]  /*78d10*/  LDL.LU R5, [R1+0x38a4] ;  /* 0x0038a40001057983 */ /* 0x000ea20000300800 */
[----:B------:R-:W-:Y:S02]  /*78d20*/  FADD R6, R13, R6 ;  /* 0x000000060d067221 */ /* 0x000fe40000000000 */
[----:B------:R-:W-:Y:S02]  /*78d30*/  FADD R0, R28, R0 ;  /* 0x000000001c007221 */ /* 0x000fe40000000000 */
[----:B------:R-:W-:Y:S02]  /*78d40*/  FADD R2, R20, R2 ;  /* 0x0000000214027221 */ /* 0x000fe40000000000 */
[----:B------:R-:W-:-:S02]  /*78d50*/  FADD R14, R24, R14 ;  /* 0x0000000e180e7221 */ /* 0x000fc40000000000 */
[----:B------:R-:W-:Y:S02]  /*78d60*/  FADD R15, R26, R15 ;  /* 0x0000000f1a0f7221 */ /* 0x000fe40000000000 */
[----:B------:R-:W-:Y:S02]  /*78d70*/  FADD R8, R23, R8 ;  /* 0x0000000817087221 */ /* 0x000fe40000000000 */
[----:B------:R-:W-:Y:S02]  /*78d80*/  FADD R7, R19, R7 ;  /* 0x0000000713077221 */ /* 0x000fe40000000000 */
[----:B--2---:R-:W-:Y:S02]  /*78d90*/  FADD R5, R4, R5 ;  /* 0x0000000504057221 */ /* 0x004fe40000000000 */
[----:B------:R-:W2:Y:S04]  /*78da0*/  LDL.LU R4, [R1+0x38a0] ;  /* 0x0038a00001047983 */ /* 0x000ea80000300800 */
[----:B------:R-:W2:Y:S04]  /*78db0*/  LDL.LU R13, [R1+0x389c] ;  /* 0x00389c00010d7983 */ /* 0x000ea80000300800 */
[----:B------:R-:W2:Y:S04]  /*78dc0*/  LDL.LU R28, [R1+0x3898] ;  /* 0x00389800011c7983 */ /* 0x000ea80000300800 */
[----:B------:R-:W2:Y:S04]  /*78dd0*/  LDL.LU R20, [R1+0x3894] ;  /* 0x0038940001147983 */ /* 0x000ea80000300800 */
[----:B------:R-:W3:Y:S04]  /*78de0*/  LDL.LU R24, [R1+0x3890] ;  /* 0x0038900001187983 */ /* 0x000ee80000300800 */
[----:B------:R-:W3:Y:S04]  /*78df0*/  LDL.LU R26, [R1+0x388c] ;  /* 0x00388c00011a7983 */ /* 0x000ee80000300800 */
[----:B------:R-:W3:Y:S04]  /*78e00*/  LDL.LU R23, [R1+0x3888] ;  /* 0x0038880001177983 */ /* 0x000ee80000300800 */
[----:B------:R-:W3:Y:S01]  /*78e10*/  LDL.LU R19, [R1+0x3884] ;  /* 0x0038840001137983 */ /* 0x000ee20000300800 */
[----:B------:R-:W-:-:S02]  /*78e20*/  FADD R5, R25, R5 ;  /* 0x0000000519057221 */ /* 0x000fc40000000000 */
[----:B------:R-:W-:Y:S01]  /*78e30*/  FADD R6, R27, R6 ;  /* 0x000000061b067221 */ /* 0x000fe20000000000 */
[----:B------:R-:W3:Y:S01]  /*78e40*/  LDL.LU R25, [R1+0x3880] ;  /* 0x0038800001197983 */ /* 0x000ee20000300800 */
[----:B------:R-:W-:-:S03]  /*78e50*/  FADD R0, R21, R0 ;  /* 0x0000000015007221 */ /* 0x000fc60000000000 */
[----:B------:R-:W3:Y:S01]  /*78e60*/  LDL.LU R27, [R1+0x387c] ;  /* 0x00387c00011b7983 */ /* 0x000ee20000300800 */
[----:B------:R-:W-:-:S03]  /*78e70*/  FADD R14, R18, R14 ;  /* 0x0000000e120e7221 */ /* 0x000fc60000000000 */
[----:B------:R-:W3:Y:S01]  /*78e80*/  LDL.LU R21, [R1+0x3878] ;  /* 0x0038780001157983 */ /* 0x000ee20000300800 */
[----:B------:R-:W-:Y:S02]  /*78e90*/  FADD R15, R17, R15 ;  /* 0x0000000f110f7221 */ /* 0x000fe40000000000 */
[----:B------:R-:W-:Y:S02]  /*78ea0*/  FADD R8, R16, R8 ;  /* 0x0000000810087221 */ /* 0x000fe40000000000 */
[----:B----4-:R-:W-:Y:S01]  /*78eb0*/  FADD R7, R22, R7 ;  /* 0x0000000716077221 */ /* 0x010fe20000000000 */
[----:B--2---:R-:W0:Y:S01]  /*78ec0*/  LDS R20, [R20.X4+0x20780] ;  /* 0x0207800014147984 */ /* 0x004e220000004800 */
[----:B---3--:R-:W-:-:S03]  /*78ed0*/  FADD R2, R19, R2 ;  /* 0x0000000213027221 */ /* 0x008fc60000000000 */
[----:B------:R-:W2:Y:S04]  /*78ee0*/  LDL.LU R19, [R1+0x3874] ;  /* 0x0038740001137983 */ /* 0x000ea80000300800 */
[----:B------:R-:W3:Y:S04]  /*78ef0*/  LDL.LU R18, [R1+0x3870] ;  /* 0x0038700001127983 */ /* 0x000ee80000300800 */
[----:B------:R-:W4:Y:S04]  /*78f00*/  LDL.LU R17, [R1+0x386c] ;  /* 0x00386c0001117983 */ /* 0x000f280000300800 */
[----:B------:R-:W2:Y:S01]  /*78f10*/  LDL.LU R16, [R1+0x3868] ;  /* 0x0038680001107983 */ /* 0x000ea20000300800 */
[----:B------:R-:W-:-:S03]  /*78f20*/  FADD R0, R21, R0 ;  /* 0x0000000015007221 */ /* 0x000fc60000000000 */
[----:B------:R-:W4:Y:S01]  /*78f30*/  LDL.LU R22, [R1+0x3864] ;  /* 0x0038640001167983 */ /* 0x000f220000300800 */
[----:B------:R-:W-:Y:S02]  /*78f40*/  FADD R2, R23, R2 ;  /* 0x0000000217027221 */ /* 0x000fe40000000000 */
[----:B------:R-:W-:Y:S02]  /*78f50*/  FADD R7, R9, R7 ;  /* 0x0000000709077221 */ /* 0x000fe40000000000 */
[----:B------:R-:W-:Y:S02]  /*78f60*/  FADD R0, R27, R0 ;  /* 0x000000001b007221 */ /* 0x000fe40000000000 */
[----:B------:R-:W-:Y:S02]  /*78f70*/  FADD R15, R11, R15 ;  /* 0x0000000f0b0f7221 */ /* 0x000fe40000000000 */
[----:B------:R-:W-:Y:S02]  /*78f80*/  FADD R8, R10, R8 ;  /* 0x000000080a087221 */ /* 0x000fe40000000000 */
[----:B------:R-:W-:Y:S01]  /*78f90*/  FADD R14, R12, R14 ;  /* 0x0000000e0c0e7221 */ /* 0x000fe20000000000 */
[----:B------:R-:W-:Y:S01]  /*78fa0*/  BSSY B0, `(.L_x_18) ;  /* 0x0000124000007945 */ /* 0x000fe20003800000 */
[----:B------:R-:W-:Y:S01]  /*78fb0*/  BAR.SYNC.DEFER_BLOCKING 0x0 ;  /* 0x0000000000007b1d */ /* 0x000fe20000010000 */
[----:B---3--:R-:W-:-:S04]  /*78fc0*/  FADD R6, R18, R6 ;  /* 0x0000000612067221 */ /* 0x008fc80000000000 */
[----:B------:R-:W-:Y:S02]  /*78fd0*/  FADD R6, R29, R6 ;  /* 0x000000061d067221 */ /* 0x000fe40000000000 */
[----:B--2---:R-:W-:Y:S02]  /*78fe0*/  FADD R5, R16, R5 ;  /* 0x0000000510057221 */ /* 0x004fe40000000000 */
[----:B------:R-:W2:Y:S04]  /*78ff0*/  LDL.LU R16, [R1+0x14] ;  /* 0x0000140001107983 */ /* 0x000ea80000300800 */
[----:B------:R-:W3:Y:S04]  /*79000*/  LDL.LU R18, [R1+0x3860] ;  /* 0x0038600001127983 */ /* 0x000ee80000300800 */
[----:B------:R-:W3:Y:S04]  /*79010*/  LDL.LU R21, [R1+0x385c] ;  /* 0x00385c0001157983 */ /* 0x000ee80000300800 */
[----:B------:R-:W3:Y:S04]  /*79020*/  LDL.LU R23, [R1+0x3858] ;  /* 0x0038580001177983 */ /* 0x000ee80000300800 */
[----:B------:R-:W3:Y:S04]  /*79030*/  LDL.LU R29, [R1+0x224] ;  /* 0x00022400011d7983 */ /* 0x000ee80000300800 */
[----:B------:R-:W0:Y:S01]  /*79040*/  LDL R9, [R1+0x844] ;  /* 0x0008440001097983 */ /* 0x000e220000100800 */
[----:B------:R-:W-:-:S02]  /*79050*/  FADD R5, R3, R5 ;  /* 0x0000000503057221 */ /* 0x000fc40000000000 */
[----:B------:R-:W-:Y:S01]  /*79060*/  FADD R2, R26, R2 ;  /* 0x000000021a027221 */ /* 0x000fe20000000000 */
[----:B------:R-:W3:Y:S01]  /*79070*/  LDL.LU R3, [R1+0x47c] ;  /* 0x00047c0001037983 */ /* 0x000ee20000300800 */
[----:B------:R-:W-:-:S03]  /*79080*/  FADD R0, R25, R0 ;  /* 0x0000000019007221 */ /* 0x000fc60000000000 */
[----:B------:R-:W4:Y:S04]  /*79090*/  LDL.LU R26, [R1+0x234] ;  /* 0x00023400011a7983 */ /* 0x000f280000300800 */
[----:B------:R-:W4:Y:S01]  /*790a0*/  LDL.LU R25, [R1+0x230] ;  /* 0x0002300001197983 */ /* 0x000f220000300800 */
[----:B------:R-:W1:Y:S03]  /*790b0*/  MUFU.EX2 R10, R4 ;  /* 0x00000004000a7308 */ /* 0x000e660000000800 */
[----:B------:R-:W4:Y:S01]  /*790c0*/  LDL.LU R11, [R1+0x228] ;  /* 0x00022800010b7983 */ /* 0x000f220000300800 */
[----:B------:R-:W-:-:S03]  /*790d0*/  FADD R2, R24, R2 ;  /* 0x0000000218027221 */ /* 0x000fc60000000000 */
[----:B-1----:R-:W-:Y:S04]  /*790e0*/  STL [R1+0x50], R10 ;  /* 0x0000500a01007387 */ /* 0x002fe80000100800 */
[----:B------:R-:W-:Y:S01]  /*790f0*/  STL [R1+0x3818], R10 ;  /* 0x0038180a01007387 */ /* 0x000fe20000100800 */
[----:B--2---:R-:W-:Y:S01]  /*79100*/  FADD R24, R16, -R13 ;  /* 0x8000000d10187221 */ /* 0x004fe20000000000 */
[----:B0-----:R-:W-:-:S05]  /*79110*/  FMNMX R13, R20, R9, !PT ;  /* 0x00000009140d7209 */ /* 0x001fca0007800000 */
[----:B------:R-:W-:Y:S01]  /*79120*/  STL [R1+0xe1c], R13 ;  /* 0x000e1c0d01007387 */ /* 0x000fe20000100800 */
[----:B---3--:R-:W-:-:S03]  /*79130*/  FADD R20, R29, -R13 ;  /* 0x8000000d1d147221 */ /* 0x008fc60000000000 */
[----:B------:R-:W2:Y:S01]  /*79140*/  LDL.LU R29, [R1+0x22c] ;  /* 0x00022c00011d7983 */ /* 0x000ea20000300800 */
[----:B------:R-:W-:Y:S02]  /*79150*/  FADD R14, R23, R14 ;  /* 0x0000000e170e7221 */ /* 0x000fe40000000000 */
[----:B------:R-:W-:Y:S02]  /*79160*/  FADD R6, R19, R6 ;  /* 0x0000000613067221 */ /* 0x000fe40000000000 */
[----:B------:R-:W-:Y:S01]  /*79170*/  FADD R18, R18, R8 ;  /* 0x0000000812127221 */ /* 0x000fe20000000000 */
[----:B------:R-:W0:Y:S01]  /*79180*/  SHFL.BFLY PT, R23, R14, 0x2, 0x1f ;  /* 0x0c401f000e177f89 */ /* 0x000e2200000e0000 */
[----:B----4-:R-:W-:-:S03]  /*79190*/  FADD R17, R17, R5 ;  /* 0x0000000511117221 */ /* 0x010fc60000000000 */
[----:B------:R-:W1:Y:S01]  /*791a0*/  SHFL.BFLY PT, R5, R6, 0x2, 0x1f ;  /* 0x0c401f0006057f89 */ /* 0x000e6200000e0000 */
[----:B------:R-:W-:-:S03]  /*791b0*/  FADD R21, R21, R15 ;  /* 0x0000000f15157221 */ /* 0x000fc60000000000 */
[----:B------:R-:W3:Y:S01]  /*791c0*/  SHFL.BFLY PT, R4, R2, 0x2, 0x1f ;  /* 0x0c401f0002047f89 */ /* 0x000ee200000e0000 */
[----:B------:R-:W-:-:S03]  /*791d0*/  FADD R7, R22, R7 ;  /* 0x0000000716077221 */ /* 0x000fc60000000000 */
[----:B------:R-:W4:Y:S04]  /*791e0*/  SHFL.BFLY PT, R19, R18, 0x2, 0x1f ;  /* 0x0c401f0012137f89 */ /* 0x000f2800000e0000 */
[----:B------:R-:W4:Y:S04]  /*791f0*/  SHFL.BFLY PT, R8, R17, 0x2, 0x1f ;  /* 0x0c401f0011087f89 */ /* 0x000f2800000e0000 */
[----:B------:R-:W4:Y:S04]  /*79200*/  SHFL.BFLY PT, R22, R21, 0x2, 0x1f ;  /* 0x0c401f0015167f89 */ /* 0x000f2800000e0000 */
[----:B------:R-:W4:Y:S01]  /*79210*/  SHFL.BFLY PT, R15, R7, 0x2, 0x1f ;  /* 0x0c401f00070f7f89 */ /* 0x000f2200000e0000 */
[----:B0-----:R-:W-:-:S02]  /*79220*/  FADD R27, R14, R23 ;  /* 0x000000170e1b7221 */ /* 0x001fc40000000000 */
[----:B-1----:R-:W-:Y:S01]  /*79230*/  FADD R6, R6, R5 ;  /* 0x0000000506067221 */ /* 0x002fe20000000000 */
[----:B------:R-:W0:Y:S01]  /*79240*/  SHFL.BFLY PT, R16, R0, 0x2, 0x1f ;  /* 0x0c401f0000107f89 */ /* 0x000e2200000e0000 */
[--C-:B------:R-:W-:Y:S02]  /*79250*/  FADD R5, R26, -R13.reuse ;  /* 0x8000000d1a057221 */ /* 0x100fe40000000000 */
[----:B---3--:R-:W-:Y:S01]  /*79260*/  FADD R2, R2, R4 ;  /* 0x0000000402027221 */ /* 0x008fe20000000000 */
[----:B------:R-:W1:Y:S01]  /*79270*/  SHFL.BFLY PT, R26, R27, 0x1, 0x1f ;  /* 0x0c201f001b1a7f89 */ /* 0x000e6200000e0000 */
[----:B------:R-:W-:Y:S02]  /*79280*/  FADD R4, R25, -R13 ;  /* 0x8000000d19047221 */ /* 0x000fe40000000000 */
[----:B------:R-:W-:Y:S02]  /*79290*/  FMUL R24, R24, 1.4426950216293334961 ;  /* 0x3fb8aa3b18187820 */ /* 0x000fe40000400000 */
[----:B----4-:R-:W-:-:S02]  /*792a0*/  FADD R18, R18, R19 ;  /* 0x0000001312127221 */ /* 0x010fc40000000000 */
[----:B------:R-:W-:Y:S02]  /*792b0*/  FADD R8, R17, R8 ;  /* 0x0000000811087221 */ /* 0x000fe40000000000 */
[----:B------:R-:W-:Y:S02]  /*792c0*/  FMUL R5, R5, 1.4426950216293334961 ;  /* 0x3fb8aa3b05057820 */ /* 0x000fe40000400000 */
[--C-:B------:R-:W-:Y:S01]  /*792d0*/  FADD R17, R11, -R13.reuse ;  /* 0x8000000d0b117221 */ /* 0x100fe20000000000 */
[----:B------:R3:W4:Y:S01]  /*792e0*/  MUFU.EX2 R14, R24 ;  /* 0x00000018000e7308 */ /* 0x0007220000000800 */
[----:B------:R-:W-:Y:S02]  /*792f0*/  FMUL R4, R4, 1.4426950216293334961 ;  /* 0x3fb8aa3b04047820 */ /* 0x000fe40000400000 */
[----:B------:R-:W-:Y:S02]  /*79300*/  FADD R19, R3, -R13 ;  /* 0x8000000d03137221 */ /* 0x000fe40000000000 */
[----:B------:R-:W-:-:S03]  /*79310*/  FMUL R17, R17, 1.4426950216293334961 ;  /* 0x3fb8aa3b11117820 */ /* 0x000fc60000400000 */
[----:B------:R-:W0:Y:S01]  /*79320*/  MUFU.EX2 R3, R5 ;  /* 0x0000000500037308 */ /* 0x000e220000000800 */
[----:B---3--:R-:W-:Y:S02]  /*79330*/  FADD R24, R21, R22 ;  /* 0x0000001615187221 */ /* 0x008fe40000000000 */
[----:B------:R-:W-:Y:S05]  /*79340*/  SHFL.BFLY PT, R22, R18, 0x1, 0x1f ;  /* 0x0c201f0012167f89 */ /* 0x000fea00000e0000 */
[----:B------:R-:W3:Y:S01]  /*79350*/  MUFU.EX2 R10, R4 ;  /* 0x00000004000a7308 */ /* 0x000ee20000000800 */
[----:B------:R-:W1:Y:S01]  /*79360*/  SHFL.BFLY PT, R25, R24, 0x1, 0x1f ;  /* 0x0c201f0018197f89 */ /* 0x000e6200000e0000 */
[----:B------:R-:W-:-:S06]  /*79370*/  FMUL R19, R19, 1.4426950216293334961 ;  /* 0x3fb8aa3b13137820 */ /* 0x000fcc0000400000 */
[----:B------:R-:W1:Y:S01]  /*79380*/  MUFU.EX2 R17, R17 ;  /* 0x0000001100117308 */ /* 0x000e620000000800 */
[----:B------:R-:W-:Y:S01]  /*79390*/  FADD R7, R7, R15 ;  /* 0x0000000f07077221 */ /* 0x000fe20000000000 */
[----:B----4-:R-:W-:Y:S01]  /*793a0*/  STL [R1+0x381c], R14 ;  /* 0x00381c0e01007387 */ /* 0x010fe20000100800 */
[----:B0-----:R-:W-:-:S03]  /*793b0*/  FADD R0, R0, R16 ;  /* 0x0000001000007221 */ /* 0x001fc60000000000 */
[----:B------:R-:W4:Y:S02]  /*793c0*/  LDL.LU R9, [R1+0x24] ;  /* 0x0000240001097983 */ /* 0x000f240000300800 */
[----:B------:R0:W-:Y:S02]  /*793d0*/  MUFU.EX2 R16, R19 ;  /* 0x0000001300107308 */ /* 0x0001e40000000800 */
[----:B------:R-:W-:Y:S04]  /*793e0*/  STL [R1+0x48], R3 ;  /* 0x0000480301007387 */ /* 0x000fe80000100800 */
[----:B---3--:R1:W-:Y:S04]  /*793f0*/  STL [R1+0x44], R10 ;  /* 0x0000440a01007387 */ /* 0x0083e80000100800 */
[----:B0-----:R-:W0:Y:S01]  /*79400*/  SHFL.BFLY PT, R19, R7, 0x1, 0x1f ;  /* 0x0c201f0007137f89 */ /* 0x001e2200000e0000 */
[----:B-1----:R-:W-:-:S03]  /*79410*/  FADD R10, R27, R26 ;  /* 0x0000001a1b0a7221 */ /* 0x002fc60000000000 */
[----:B------:R-:W-:Y:S04]  /*79420*/  STL [R1+0x3828], R17 ;  /* 0x0038281101007387 */ /* 0x000fe80000100800 */
[----:B------:R1:W-:Y:S01]  /*79430*/  STL [R1+0x8], R10 ;  /* 0x0000080a01007387 */ /* 0x0003e20000100800 */
[----:B------:R-:W-:Y:S02]  /*79440*/  FADD R11, R24, R25 ;  /* 0x00000019180b7221 */ /* 0x000fe40000000000 */
[----:B-1----:R-:W-:-:S03]  /*79450*/  FADD R10, R18, R22 ;  /* 0x00000016120a7221 */ /* 0x002fc60000000000 */
[----:B------:R-:W-:Y:S04]  /*79460*/  STL [R1+0x4], R11 ;  /* 0x0000040b01007387 */ /* 0x000fe80000100800 */
[----:B------:R-:W3:Y:S04]  /*79470*/  LDL R24, [R1+0x3c] ;  /* 0x00003c0001187983 */ /* 0x000ee80000100800 */
[----:B------:R-:W3:Y:S01]  /*79480*/  LDL R25, [R1+0xac] ;  /* 0x0000ac0001197983 */ /* 0x000ee20000100800 */
[----:B0-----:R-:W-:-:S03]  /*79490*/  FADD R7, R7, R19 ;  /* 0x0000001307077221 */ /* 0x001fc60000000000 */
[----:B------:R0:W-:Y:S04]  /*794a0*/  STL [R1+0x78], R10 ;  /* 0x0000780a01007387 */ /* 0x0001e80000100800 */
[----:B------:R-:W3:Y:S04]  /*794b0*/  LDL R27, [R1+0xb8] ;  /* 0x0000b800011b7983 */ /* 0x000ee80000100800 */
[----:B------:R-:W3:Y:S04]  /*794c0*/  LDL R26, [R1+0xe0] ;  /* 0x0000e000011a7983 */ /* 0x000ee80000100800 */
[----:B------:R-:W3:Y:S04]  /*794d0*/  LDL R17, [R1+0xc0] ;  /* 0x0000c00001117983 */ /* 0x000ee80000100800 */
[----:B------:R-:W3:Y:S04]  /*794e0*/  LDL R14, [R1+0x7c] ;  /* 0x00007c00010e7983 */ /* 0x000ee80000100800 */
[----:B0-----:R-:W3:Y:S04]  /*794f0*/  LDL R10, [R1+0x80] ;  /* 0x00008000010a7983 */ /* 0x001ee80000100800 */
[----:B------:R-:W3:Y:S01]  /*79500*/  LDL R12, [R1+0x54] ;  /* 0x00005400010c7983 */ /* 0x000ee20000100800 */
[----:B--2---:R-:W-:-:S03]  /*79510*/  FADD R23, R29, -R13 ;  /* 0x8000000d1d177221 */ /* 0x004fc60000000000 */
[----:B------:R-:W2:Y:S01]  /*79520*/  LDL R29, [R1+0x100] ;  /* 0x00010000011d7983 */ /* 0x000ea20000100800 */
[----:B------:R-:W-:-:S04]  /*79530*/  FMUL R23, R23, 1.4426950216293334961 ;  /* 0x3fb8aa3b17177820 */ /* 0x000fc80000400000 */
[----:B------:R0:W1:Y:S02]  /*79540*/  MUFU.EX2 R18, R23 ;  /* 0x0000001700127308 */ /* 0x0000640000000800 */
[----:B0-----:R-:W2:Y:S04]  /*79550*/  LDL R23, [R1+0x4c] ;  /* 0x00004c0001177983 */ /* 0x001ea80000100800 */
[----:B-1----:R0:W-:Y:S04]  /*79560*/  STL [R1+0x3820], R18 ;  /* 0x0038201201007387 */ /* 0x0021e80000100800 */
[----:B0-----:R-:W2:Y:S04]  /*79570*/  LDL R18, [R1+0x40] ;  /* 0x0000400001127983 */ /* 0x001ea80000100800 */
[----:B------:R-:W2:Y:S01]  /*79580*/  LDL.LU R19, [R1+0x484] ;  /* 0x0004840001137983 */ /* 0x000ea20000300800 */
[----:B------:R-:W-:-:S03]  /*79590*/  FMUL R20, R20, 1.4426950216293334961 ;  /* 0x3fb8aa3b14147820 */ /* 0x000fc60000400000 */
[----:B------:R-:W0:Y:S01]  /*795a0*/  SHFL.BFLY PT, R21, R6, 0x1, 0x1f ;  /* 0x0c201f0006157f89 */ /* 0x000e2200000e0000 */
[----:B------:R1:W-:Y:S03]  /*795b0*/  MUFU.EX2 R15, R20 ;  /* 0x00000014000f7308 */ /* 0x0003e60000000800 */
[----:B------:R-:W3:Y:S04]  /*795c0*/  LDL R11, [R1+0xa4] ;  /* 0x0000a400010b7983 */ /* 0x000ee80000100800 */
[----:B-1----:R-:W1:Y:S04]  /*795d0*/  SHFL.BFLY PT, R20, R8, 0x1, 0x1f ;  /* 0x0c201f0008147f89 */ /* 0x002e6800000e0000 */
[----:B------:R1:W-:Y:S01]  /*795e0*/  STL [R1+0x74], R7 ;  /* 0x0000740701007387 */ /* 0x0003e20000100800 */
[----:B0-----:R-:W-:-:S02]  /*795f0*/  FADD R6, R6, R21 ;  /* 0x0000001506067221 */ /* 0x001fc40000000000 */
[----:B-1----:R-:W-:Y:S02]  /*79600*/  FADD R7, R8, R20 ;  /* 0x0000001408077221 */ /* 0x002fe40000000000 */
[----:B------:R-:W3:Y:S01]  /*79610*/  LDL R20, [R1+0xc8] ;  /* 0x0000c80001147983 */ /* 0x000ee20000100800 */
[----:B----4-:R-:W-:-:S03]  /*79620*/  FADD R22, R9, -R13 ;  /* 0x8000000d09167221 */ /* 0x010fc60000000000 */
[----:B------:R-:W4:Y:S04]  /*79630*/  LDL R8, [R1+0x110] ;  /* 0x0001100001087983 */ /* 0x000f280000100800 */
[----:B------:R0:W-:Y:S04]  /*79640*/  STL [R1+0x70], R7 ;  /* 0x0000700701007387 */ /* 0x0001e80000100800 */
[----:B------:R-:W3:Y:S04]  /*79650*/  LDL R9, [R1+0x88] ;  /* 0x0000880001097983 */ /* 0x000ee80000100800 */
[----:B------:R-:W3:Y:S01]  /*79660*/  LDL R21, [R1+0xc4] ;  /* 0x0000c40001157983 */ /* 0x000ee20000100800 */
[----:B0-----:R-:W-:-:S03]  /*79670*/  FMUL R7, R22, 1.4426950216293334961 ;  /* 0x3fb8aa3b16077820 */ /* 0x001fc60000400000 */
[----:B------:R-:W3:Y:S04]  /*79680*/  LDL R22, [R1+0x130] ;  /* 0x0001300001167983 */ /* 0x000ee80000100800 */
[----:B------:R2:W-:Y:S02]  /*79690*/  STL [R1+0x6c], R6 ;  /* 0x00006c0601007387 */ /* 0x0005e40000100800 */
[----:B--2---:R-:W-:Y:S02]  /*796a0*/  FADD R6, R19, -R13 ;  /* 0x8000000d13067221 */ /* 0x004fe40000000000 */
[----:B------:R0:W1:Y:S01]  /*796b0*/  MUFU.EX2 R19, R7 ;  /* 0x0000000700137308 */ /* 0x0000620000000800 */
[----:B------:R-:W2:Y:S04]  /*796c0*/  LDL.LU R13, [R1+0x3854] ;  /* 0x00385400010d7983 */ /* 0x000ea80000300800 */
[----:B0-----:R-:W2:Y:S04]  /*796d0*/  LDL R7, [R1+0x124] ;  /* 0x0001240001077983 */ /* 0x001ea80000100800 */
[----:B-1----:R0:W-:Y:S04]  /*796e0*/  STL [R1+0x3824], R19 ;  /* 0x0038241301007387 */ /* 0x0021e80000100800 */
[----:B0-----:R-:W2:Y:S04]  /*796f0*/  LDL R19, [R1+0x114] ;  /* 0x0001140001137983 */ /* 0x001ea80000100800 */
[----:B------:R-:W0:Y:S04]  /*79700*/  SHFL.BFLY PT, R4, R0, 0x1, 0x1f ;  /* 0x0c201f0000047f89 */ /* 0x000e2800000e0000 */
[----:B------:R-:W1:Y:S01]  /*79710*/  SHFL.BFLY PT, R5, R2, 0x1, 0x1f ;  /* 0x0c201f0002057f89 */ /* 0x000e6200000e0000 */
[----:B------:R-:W-:-:S02]  /*79720*/  FMUL R6, R6, 1.4426950216293334961 ;  /* 0x3fb8aa3b06067820 */ /* 0x000fc40000400000 */
[----:B0-----:R-:W-:Y:S02]  /*79730*/  FADD R4, R0, R4 ;  /* 0x0000000400047221 */ /* 0x001fe40000000000 */
[----:B-1----:R-:W-:-:S03]  /*79740*/  FADD R0, R2, R5 ;  /* 0x0000000502007221 */ /* 0x002fc60000000000 */
[----:B------:R-:W-:Y:S04]  /*79750*/  STL [R1+0x68], R4 ;  /* 0x0000680401007387 */ /* 0x000fe80000100800 */
[----:B------:R3:W-:Y:S02]  /*79760*/  STL [R1+0x64], R0 ;  /* 0x0000640001007387 */ /* 0x0007e40000100800 */
[----:B---3--:R-:W-:Y:S02]  /*79770*/  FADD R0, R20, R21 ;  /* 0x0000001514007221 */ /* 0x008fe40000000000 */
[----:B------:R0:W1:Y:S02]  /*79780*/  MUFU.EX2 R20, R6 ;  /* 0x0000000600147308 */ /* 0x0000640000000800 */
[----:B----4-:R-:W-:-:S02]  /*79790*/  FADD R8, R8, R0 ;  /* 0x0000000008087221 */ /* 0x010fc40000000000 */
[----:B------:R-:W-:Y:S02]  /*797a0*/  FADD R0, R27, R25 ;  /* 0x000000191b007221 */ /* 0x000fe40000000000 */
[----:B------:R-:W-:Y:S02]  /*797b0*/  FADD R5, R10, R14 ;  /* 0x0000000e0a057221 */ /* 0x000fe40000000000 */
[----:B0-----:R-:W-:Y:S02]  /*797c0*/  FADD R6, R23, R18 ;  /* 0x0000001217067221 */ /* 0x001fe40000000000 */
[----:B------:R-:W-:Y:S02]  /*797d0*/  FADD R5, R11, R5 ;  /* 0x000000050b057221 */ /* 0x000fe40000000000 */
[----:B------:R-:W-:Y:S01]  /*797e0*/  FADD R6, R29, R6 ;  /* 0x000000061d067221 */ /* 0x000fe20000000000 */
[----:B-1----:R-:W-:Y:S04]  /*797f0*/  STL [R1+0x382c], R20 ;  /* 0x00382c1401007387 */ /* 0x002fe80000100800 */
[----:B--2---:R-:W-:Y:S04]  /*79800*/  STL [R1+0x3830], R13 ;  /* 0x0038300d01007387 */ /* 0x004fe80000100800 */
[----:B------:R-:W2:Y:S01]  /*79810*/  LDL R29, [R1+0x12c] ;  /* 0x00012c00011d7983 */ /* 0x000ea20000100800 */
[----:B------:R-:W-:-:S04]  /*79820*/  FADD R2, R7, R19 ;  /* 0x0000001307027221 */ /* 0x000fc80000000000 */
[----:B------:R-:W-:Y:S02]  /*79830*/  FADD R21, R22, R2 ;  /* 0x0000000216157221 */ /* 0x000fe40000000000 */
[----:B------:R-:W-:Y:S02]  /*79840*/  FADD R2, R24, R13 ;  /* 0x0000000d18027221 */ /* 0x000fe40000000000 */
[----:B------:R-:W-:Y:S02]  /*79850*/  FADD R7, R17, R0 ;  /* 0x0000000011077221 */ /* 0x000fe40000000000 */
[----:B------:R-:W-:Y:S02]  /*79860*/  FADD R4, R26, R2 ;  /* 0x000000021a047221 */ /* 0x000fe40000000000 */
[----:B------:R-:W-:Y:S02]  /*79870*/  FADD R2, R28, R12 ;  /* 0x0000000c1c027221 */ /* 0x000fe40000000000 */
[----:B------:R-:W-:Y:S01]  /*79880*/  FADD R0, R15, R16 ;  /* 0x000000100f007221 */ /* 0x000fe20000000000 */
[----:B------:R-:W3:Y:S01]  /*79890*/  LDL R28, [R1+0x10c] ;  /* 0x00010c00011c7983 */ /* 0x000ee20000100800 */
[----:B------:R-:W-:-:S02]  /*798a0*/  FADD R2, R9, R2 ;  /* 0x0000000209027221 */ /* 0x000fc40000000000 */
[----:B------:R-:W-:Y:S01]  /*798b0*/  FADD R0, R3, R0 ;  /* 0x0000000003007221 */ /* 0x000fe20000000000 */
[----:B------:R-:W-:Y:S04]  /*798c0*/  STL [R1+0x3838], R15 ;  /* 0x0038380f01007387 */ /* 0x000fe80000100800 */
[----:B------:R-:W-:Y:S04]  /*798d0*/  STL [R1+0x3834], R16 ;  /* 0x0038341001007387 */ /* 0x000fe80000100800 */
[----:B------:R0:W-:Y:S04]  /*798e0*/  STL [R1+0x3850], R5 ;  /* 0x0038500501007387 */ /* 0x0001e80000100800 */
[----:B------:R1:W-:Y:S04]  /*798f0*/  STL [R1+0x384c], R2 ;  /* 0x00384c0201007387 */ /* 0x0003e80000100800 */
[----:B------:R-:W4:Y:S04]  /*79900*/  LDL R27, [R1+0xf4] ;  /* 0x0000f400011b7983 */ /* 0x000f280000100800 */
[----:B------:R-:W2:Y:S04]  /*79910*/  LDL R26, [R1+0xdc] ;  /* 0x0000dc00011a7983 */ /* 0x000ea80000100800 */
[----:B0-----:R-:W2:Y:S04]  /*79920*/  LDL R5, [R1+0xbc] ;  /* 0x0000bc0001057983 */ /* 0x001ea80000100800 */
[----:B-1----:R-:W2:Y:S04]  /*79930*/  LDL R2, [R1+0xa0] ;  /* 0x0000a00001027983 */ /* 0x002ea80000100800 */
[----:B------:R0:W-:Y:S04]  /*79940*/  STL [R1+0x3848], R0 ;  /* 0x0038480001007387 */ /* 0x0001e80000100800 */
[----:B------:R-:W2:Y:S04]  /*79950*/  LDL R15, [R1+0xfc] ;  /* 0x0000fc00010f7983 */ /* 0x000ea80000100800 */
[----:B0-----:R-:W3:Y:S04]  /*79960*/  LDL R0, [R1+0x84] ;  /* 0x0000840001007983 */ /* 0x001ee80000100800 */
[----:B--2---:R0:W-:Y:S04]  /*79970*/  STL [R1+0x383c], R15 ;  /* 0x00383c0f01007387 */ /* 0x0041e80000100800 */
[----:B0-----:R-:W2:Y:S04]  /*79980*/  LDL R15, [R1+0x108] ;  /* 0x00010800010f7983 */ /* 0x001ea80000100800 */
[----:B--2---:R0:W-:Y:S04]  /*79990*/  STL [R1+0x3840], R15 ;  /* 0x0038400f01007387 */ /* 0x0041e80000100800 */
[----:B0-----:R-:W2:Y:S01]  /*799a0*/  LDL R15, [R1+0x128] ;  /* 0x00012800010f7983 */ /* 0x001ea20000100800 */
[----:B------:R-:W-:-:S02]  /*799b0*/  FADD R21, R29, R21 ;  /* 0x000000151d157221 */ /* 0x000fc40000000000 */
[----:B---3--:R-:W-:Y:S02]  /*799c0*/  FADD R8, R28, R8 ;  /* 0x000000081c087221 */ /* 0x008fe40000000000 */
[----:B----4-:R-:W-:Y:S02]  /*799d0*/  FADD R6, R27, R6 ;  /* 0x000000061b067221 */ /* 0x010fe40000000000 */
[----:B------:R-:W-:Y:S02]  /*799e0*/  FADD R4, R26, R4 ;  /* 0x000000041a047221 */ /* 0x000fe40000000000 */
[----:B------:R-:W-:Y:S01]  /*799f0*/  FADD R7, R5, R7 ;  /* 0x0000000705077221 */ /* 0x000fe20000000000 */
[----:B--2---:R0:W-:Y:S04]  /*79a00*/  STL [R1+0x3844], R15 ;  /* 0x0038440f01007387 */ /* 0x0041e80000100800 */
[----:B------:R-:W2:Y:S04]  /*79a10*/  LDL R16, [R1+0xd8] ;  /* 0x0000d80001107983 */ /* 0x000ea80000100800 */
[----:B------:R-:W3:Y:S04]  /*79a20*/  LDL R13, [R1+0xb4] ;  /* 0x0000b400010d7983 */ /* 0x000ee80000100800 */
[----:B0-----:R-:W4:Y:S04]  /*79a30*/  LDL R15, [R1+0x44] ;  /* 0x00004400010f7983 */ /* 0x001f280000100800 */
[----:B------:R-:W2:Y:S04]  /*79a40*/  LDL R20, [R1+0x9c] ;  /* 0x00009c0001147983 */ /* 0x000ea80000100800 */
        /* <DEDUP_REMOVED lines=17> */
[----:B------:R-:W2:Y:S02]  /*79b60*/  LDL.LU R5, [R1+0x3850] ;  /* 0x0038500001057983 */ /* 0x000ea40000300800 */
[----:B--2---:R-:W-:-:S02]  /*79b70*/  FADD R5, R2, R5 ;  /* 0x0000000502057221 */ /* 0x004fc40000000000 */
[----:B------:R-:W2:Y:S02]  /*79b80*/  LDL.LU R2, [R1+0x384c] ;  /* 0x00384c0001027983 */ /* 0x000ea40000300800 */
[----:B--2---:R-:W-:Y:S02]  /*79b90*/  FADD R2, R0, R2 ;  /* 0x0000000200027221 */ /* 0x004fe40000000000 */
[----:B------:R-:W4:Y:S02]  /*79ba0*/  LDL.LU R0, [R1+0x3848] ;  /* 0x0038480001007983 */ /* 0x000f240000300800 */
[----:B----4-:R-:W-:Y:S02]  /*79bb0*/  FADD R0, R15, R0 ;  /* 0x000000000f007221 */ /* 0x010fe40000000000 */
[----:B------:R-:W2:Y:S02]  /*79bc0*/  LDL.LU R15, [R1+0x3844] ;  /* 0x00384400010f7983 */ /* 0x000ea40000300800 */
[----:B--2---:R-:W-:-:S02]  /*79bd0*/  FADD R21, R15, R21 ;  /* 0x000000150f157221 */ /* 0x004fc40000000000 */
[----:B------:R-:W2:Y:S02]  /*79be0*/  LDL.LU R15, [R1+0x3840] ;  /* 0x00384000010f7983 */ /* 0x000ea40000300800 */
[----:B--2---:R-:W-:Y:S02]  /*79bf0*/  FADD R8, R15, R8 ;  /* 0x000000080f087221 */ /* 0x004fe40000000000 */
[----:B------:R-:W2:Y:S01]  /*79c00*/  LDL.LU R15, [R1+0x383c] ;  /* 0x00383c00010f7983 */ /* 0x000ea20000300800 */
[----:B------:R-:W-:Y:S02]  /*79c10*/  FADD R4, R16, R4 ;  /* 0x0000000410047221 */ /* 0x000fe40000000000 */
[----:B---3--:R-:W-:Y:S02]  /*79c20*/  FADD R7, R13, R7 ;  /* 0x000000070d077221 */ /* 0x008fe40000000000 */
[----:B------:R-:W-:Y:S02]  /*79c30*/  FADD R5, R20, R5 ;  /* 0x0000000514057221 */ /* 0x000fe40000000000 */
[----:B------:R-:W-:-:S02]  /*79c40*/  FADD R2, R17, R2 ;  /* 0x0000000211027221 */ /* 0x000fc40000000000 */
[----:B------:R-:W-:Y:S02]  /*79c50*/  FADD R21, R19, R21 ;  /* 0x0000001513157221 */ /* 0x000fe40000000000 */
[----:B------:R-:W-:Y:S02]  /*79c60*/  FADD R8, R18, R8 ;  /* 0x0000000812087221 */ /* 0x000fe40000000000 */
[----:B------:R-:W-:Y:S02]  /*79c70*/  FADD R4, R10, R4 ;  /* 0x000000040a047221 */ /* 0x000fe40000000000 */
[----:B------:R-:W-:Y:S02]  /*79c80*/  FADD R7, R11, R7 ;  /* 0x000000070b077221 */ /* 0x000fe40000000000 */
[----:B------:R-:W-:Y:S02]  /*79c90*/  FADD R5, R12, R5 ;  /* 0x000000050c057221 */ /* 0x000fe40000000000 */
[----:B------:R-:W-:-:S02]  /*79ca0*/  FADD R2, R9, R2 ;  /* 0x0000000209027221 */ /* 0x000fc40000000000 */
[----:B------:R-:W-:Y:S02]  /*79cb0*/  FADD R21, R3, R21 ;  /* 0x0000001503157221 */ /* 0x000fe40000000000 */
[----:B------:R-:W-:Y:S02]  /*79cc0*/  FADD R8, R29, R8 ;  /* 0x000000081d087221 */ /* 0x000fe40000000000 */
[----:B--2---:R-:W-:Y:S02]  /*79cd0*/  FADD R6, R15, R6 ;  /* 0x000000060f067221 */ /* 0x004fe40000000000 */
[----:B------:R0:W5:Y:S04]  /*79ce0*/  LDL.LU R15, [R1+0x3838] ;  /* 0x00383800010f7983 */ /* 0x0001680000300800 */
[----:B------:R0:W5:Y:S04]  /*79cf0*/  LDL.LU R16, [R1+0x3834] ;  /* 0x0038340001107983 */ /* 0x0001680000300800 */
[----:B------:R0:W5:Y:S01]  /*79d00*/  LDL.LU R13, [R1+0x3830] ;  /* 0x00383000010d7983 */ /* 0x0001620000300800 */
[----:B------:R-:W-:-:S03]  /*79d10*/  FADD R6, R14, R6 ;  /* 0x000000060e067221 */ /* 0x000fc60000000000 */
[----:B------:R-:W2:Y:S04]  /*79d20*/  LDL.LU R20, [R1+0x382c] ;  /* 0x00382c0001147983 */ /* 0x000ea80000300800 */
[----:B------:R-:W3:Y:S04]  /*79d30*/  LDL.LU R17, [R1+0x3828] ;  /* 0x0038280001117983 */ /* 0x000ee80000300800 */
[----:B------:R-:W4:Y:S04]  /*79d40*/  LDL.LU R19, [R1+0x3824] ;  /* 0x0038240001137983 */ /* 0x000f280000300800 */
[----:B------:R-:W2:Y:S04]  /*79d50*/  LDL.LU R18, [R1+0x3820] ;  /* 0x0038200001127983 */ /* 0x000ea80000300800 */
[----:B------:R-:W4:Y:S04]  /*79d60*/  LDL.LU R14, [R1+0x381c] ;  /* 0x00381c00010e7983 */ /* 0x000f280000300800 */
[----:B------:R-:W4:Y:S04]  /*79d70*/  LDL.LU R10, [R1+0x3818] ;  /* 0x00381800010a7983 */ /* 0x000f280000300800 */
[----:B------:R0:W5:Y:S01]  /*79d80*/  LDL.LU R11, [R1+0x3814] ;  /* 0x00381400010b7983 */ /* 0x0001620000300800 */
[----:B------:R-:W-:-:S03]  /*79d90*/  FADD R6, R28, R6 ;  /* 0x000000061c067221 */ /* 0x000fc60000000000 */
[----:B------:R0:W5:Y:S04]  /*79da0*/  LDL.LU R12, [R1+0x3810] ;  /* 0x00381000010c7983 */ /* 0x0001680000300800 */
[----:B------:R0:W5:Y:S04]  /*79db0*/  LDL.LU R9, [R1+0x380c] ;  /* 0x00380c0001097983 */ /* 0x0001680000300800 */
[----:B------:R-:W4:Y:S04]  /*79dc0*/  LDL.LU R3, [R1+0x3808] ;  /* 0x0038080001037983 */ /* 0x000f280000300800 */
[----:B------:R-:W4:Y:S04]  /*79dd0*/  LDL.LU R29, [R1+0x3804] ;  /* 0x00380400011d7983 */ /* 0x000f280000300800 */
[----:B------:R-:W4:Y:S01]  /*79de0*/  LDL.LU R28, [R1+0x3800] ;  /* 0x00380000011c7983 */ /* 0x000f220000300800 */
[----:B------:R-:W-:-:S02]  /*79df0*/  FADD R4, R22, R4 ;  /* 0x0000000416047221 */ /* 0x000fc40000000000 */
[----:B------:R-:W-:Y:S02]  /*79e00*/  FADD R7, R23, R7 ;  /* 0x0000000717077221 */ /* 0x000fe40000000000 */
[----:B------:R-:W-:Y:S02]  /*79e10*/  FADD R25, R25, R21 ;  /* 0x0000001519197221 */ /* 0x000fe40000000000 */
[----:B------:R-:W-:Y:S02]  /*79e20*/  FADD R27, R27, R8 ;  /* 0x000000081b1b7221 */ /* 0x000fe40000000000 */
[----:B------:R-:W-:-:S03]  /*79e30*/  FADD R5, R24, R5 ;  /* 0x0000000518057221 */ /* 0x000fc60000000000 */
[----:B------:R-:W1:Y:S01]  /*79e40*/  SHFL.BFLY PT, R24, R27, 0x2, 0x1f ;  /* 0x0c401f001b187f89 */ /* 0x000e6200000e0000 */
[----:B------:R-:W-:-:S05]  /*79e50*/  FADD R23, R26, R6 ;  /* 0x000000061a177221 */ /* 0x000fca0000000000 */
[----:B------:R-:W0:Y:S01]  /*79e60*/  SHFL.BFLY PT, R26, R23, 0x2, 0x1f ;  /* 0x0c401f00171a7f89 */ /* 0x000e2200000e0000 */
[----:B-1----:R-:W-:Y:S02]  /*79e70*/  FADD R27, R27, R24 ;  /* 0x000000181b1b7221 */ /* 0x002fe40000000000 */
[----:B0-----:R-:W-:Y:S02]  /*79e80*/  FADD R26, R23, R26 ;  /* 0x0000001a171a7221 */ /* 0x001fe40000000000 */
[----:B---3--:R-:W-:-:S04]  /*79e90*/  FADD R0, R17, R0 ;  /* 0x0000000011007221 */ /* 0x008fc80000000000 */
[----:B--2---:R-:W-:-:S04]  /*79ea0*/  FADD R0, R18, R0 ;  /* 0x0000000012007221 */ /* 0x004fc80000000000 */
[----:B----4-:R-:W-:Y:S02]  /*79eb0*/  FADD R0, R19, R0 ;  /* 0x0000000013007221 */ /* 0x010fe40000000000 */
[----:B------:R-:W-:Y:S02]  /*79ec0*/  FADD R2, R10, R2 ;  /* 0x000000020a027221 */ /* 0x000fe40000000000 */
[----:B------:R-:W-:Y:S01]  /*79ed0*/  FADD R0, R20, R0 ;  /* 0x0000000014007221 */ /* 0x000fe20000000000 */
[----:B------:R0:W5:Y:S01]  /*79ee0*/  LDL.LU R10, [R1+0x37fc] ;  /* 0x0037fc00010a7983 */ /* 0x0001620000300800 */
[----:B------:R-:W-:Y:S02]  /*79ef0*/  FADD R2, R14, R2 ;  /* 0x000000020e027221 */ /* 0x000fe40000000000 */
[----:B------:R-:W-:Y:S02]  /*79f00*/  FADD R7, R29, R7 ;  /* 0x000000071d077221 */ /* 0x000fe40000000000 */
[----:B------:R-:W1:Y:S01]  /*79f10*/  SHFL.BFLY PT, R29, R25, 0x2, 0x1f ;  /* 0x0c401f00191d7f89 */ /* 0x000e6200000e0000 */
[----:B------:R-:W-:-:S02]  /*79f20*/  FADD R21, R28, R4 ;  /* 0x000000041c157221 */ /* 0x000fc40000000000 */
[----:B------:R-:W-:Y:S01]  /*79f30*/  FADD R5, R3, R5 ;  /* 0x0000000503057221 */ /* 0x000fe20000000000 */
[----:B------:R-:W-:Y:S04]  /*79f40*/  SHFL.BFLY PT, R4, R2, 0x2, 0x1f ;  /* 0x0c401f0002047f89 */ /* 0x000fe800000e0000 */
[----:B------:R-:W2:Y:S04]  /*79f50*/  SHFL.BFLY PT, R22, R21, 0x2, 0x1f ;  /* 0x0c401f0015167f89 */ /* 0x000ea800000e0000 */
[----:B------:R-:W3:Y:S04]  /*79f60*/  SHFL.BFLY PT, R3, R0, 0x2, 0x1f ;  /* 0x0c401f0000037f89 */ /* 0x000ee800000e0000 */
[----:B------:R-:W4:Y:S01]  /*79f70*/  SHFL.BFLY PT, R8, R7, 0x2, 0x1f ;  /* 0x0c401f0007087f89 */ /* 0x000f2200000e0000 */
[----:B-1----:R-:W-:-:S03]  /*79f80*/  FADD R29, R25, R29 ;  /* 0x0000001d191d7221 */ /* 0x002fc60000000000 */
[----:B------:R0:W5:Y:S01]  /*79f90*/  LDL.LU R28, [R1+0x37f8] ;  /* 0x0037f800011c7983 */ /* 0x0001620000300800 */
[----:B--2---:R-:W-:Y:S02]  /*79fa0*/  FADD R25, R21, R22 ;  /* 0x0000001615197221 */ /* 0x004fe40000000000 */
[----:B------:R-:W-:Y:S02]  /*79fb0*/  FADD R22, R2, R4 ;  /* 0x0000000402167221 */ /* 0x000fe40000000000 */
[----:B---3--:R-:W-:Y:S01]  /*79fc0*/  FADD R21, R0, R3 ;  /* 0x0000000300157221 */ /* 0x008fe20000000000 */
[----:B------:R-:W1:Y:S04]  /*79fd0*/  SHFL.BFLY PT, R2, R29, 0x1, 0x1f ;  /* 0x0c201f001d027f89 */ /* 0x000e6800000e0000 */
[----:B------:R-:W2:Y:S01]  /*79fe0*/  SHFL.BFLY PT, R0, R27, 0x1, 0x1f ;  /* 0x0c201f001b007f89 */ /* 0x000ea200000e0000 */
[----:B----4-:R-:W-:-:S03]  /*79ff0*/  FADD R24, R7, R8 ;  /* 0x0000000807187221 */ /* 0x010fc60000000000 */
[----:B------:R-:W3:Y:S04]  /*7a000*/  SHFL.BFLY PT, R6, R5, 0x2, 0x1f ;  /* 0x0c401f0005067f89 */ /* 0x000ee800000e0000 */
[----:B------:R0:W5:Y:S04]  /*7a010*/  LDL.LU R3, [R1+0x37f4] ;  /* 0x0037f40001037983 */ /* 0x0001680000300800 */
[----:B------:R-:W4:Y:S04]  /*7a020*/  SHFL.BFLY PT, R4, R26, 0x1, 0x1f ;  /* 0x0c201f001a047f89 */ /* 0x000f2800000e0000 */
[----:B-1----:R-:W-:Y:S04]  /*7a030*/  STL [R1+0xc], R2 ;  /* 0x00000c0201007387 */ /* 0x002fe80000100800 */
[----:B------:R-:W1:Y:S04]  /*7a040*/  SHFL.BFLY PT, R2, R25, 0x1, 0x1f ;  /* 0x0c201f0019027f89 */ /* 0x000e6800000e0000 */
[----:B--2---:R-:W-:Y:S04]  /*7a050*/  STL [R1+0x10], R0 ;  /* 0x0000100001007387 */ /* 0x004fe80000100800 */
[----:B------:R-:W2:Y:S01]  /*7a060*/  SHFL.BFLY PT, R0, R24, 0x1, 0x1f ;  /* 0x0c201f0018007f89 */ /* 0x000ea200000e0000 */
[----:B---3--:R-:W-:-:S03]  /*7a070*/  FADD R23, R5, R6 ;  /* 0x0000000605177221 */ /* 0x008fc60000000000 */
[----:B----4-:R-:W-:Y:S04]  /*7a080*/  STL [R1+0x14], R4 ;  /* 0x0000140401007387 */ /* 0x010fe80000100800 */
[----:B------:R-:W3:Y:S04]  /*7a090*/  SHFL.BFLY PT, R4, R23, 0x1, 0x1f ;  /* 0x0c201f0017047f89 */ /* 0x000ee800000e0000 */
[----:B-1----:R-:W-:Y:S04]  /*7a0a0*/  STL [R1+0x18], R2 ;  /* 0x0000180201007387 */ /* 0x002fe80000100800 */
[----:B------:R-:W-:Y:S04]  /*7a0b0*/  SHFL.BFLY PT, R2, R22, 0x1, 0x1f ;  /* 0x0c201f0016027f89 */ /* 0x000fe800000e0000 */
[----:B--2---:R-:W-:Y:S04]  /*7a0c0*/  STL [R1+0x2c], R0 ;  /* 0x00002c0001007387 */ /* 0x004fe80000100800 */
[----:B------:R-:W1:Y:S04]  /*7a0d0*/  SHFL.BFLY PT, R0, R21, 0x1, 0x1f ;  /* 0x0c201f0015007f89 */ /* 0x000e6800000e0000 */
[----:B---3--:R0:W-:Y:S04]  /*7a0e0*/  STL [R1+0x30], R4 ;  /* 0x0000300401007387 */ /* 0x0081e80000100800 */
[----:B-1----:R0:W-:Y:S04]  /*7a0f0*/  STL [R1+0x38], R0 ;  /* 0x0000380001007387 */ /* 0x0021e80000100800 */
[----:B------:R0:W-:Y:S01]  /*7a100*/  STL [R1+0x34], R2 ;  /* 0x0000340201007387 */ /* 0x0001e20000100800 */
[----:B------:R-:W-:Y:S05]  /*7a110*/  @P6 BRA `(.L_x_19) ;  /* 0x000000c000006947 */ /* 0x000fea0003800000 */
[----:B------:R-:W1:Y:S04]  /*7a120*/  S2R R7, SR_TID.X ;  /* 0x0000000000077919 */ /* 0x000e680000002100 */
[----:B------:R-:W2:Y:S01]  /*7a130*/  LDL.LU R6, [R1+0x8] ;  /* 0x0000080001067983 */ /* 0x000ea20000300800 */
[----:B-1----:R-:W-:-:S02]  /*7a140*/  LOP3.LUT R8, R7, 0x1c, RZ, 0xc0, !PT ;  /* 0x0000001c07087812 */ /* 0x002fc400078ec0ff */
[----:B------:R-:W-:Y:S02]  /*7a150*/  LOP3.LUT R7, R7, 0x7f, RZ, 0xc0, !PT ;  /* 0x0000007f07077812 */ /* 0x000fe400078ec0ff */
[----:B------:R-:W-:Y:S02]  /*7a160*/  SHF.L.U32 R8, R8, 0x2, RZ ;  /* 0x0000000208087819 */ /* 0x000fe400000006ff */
[----:B------:R-:W-:Y:S02]  /*7a170*/  SHF.R.U32.HI R5, RZ, 0x3, R7 ;  /* 0x00000003ff057819 */ /* 0x000fe40000011607 */
[----:B------:R-:W3:Y:S02]  /*7a180*/  LDL R7, [R1+0x177c] ;  /* 0x00177c0001077983 */ /* 0x000ee40000100800 */
[----:B------:R-:W-:-:S04]  /*7a190*/  LOP3.LUT R5, R5, 0xc, RZ, 0xc0, !PT ;  /* 0x0000000c05057812 */ /* 0x000fc800078ec0ff */
[----:B------:R-:W-:Y:S02]  /*7a1a0*/  IADD3 R5, R8, R5, RZ ;  /* 0x0000000508057210 */ /* 0x000fe40007ffe0ff */
[----:B------:R-:W3:Y:S04]  /*7a1b0*/  LDL.LU R8, [R1+0x4] ;  /* 0x0000040001087983 */ /* 0x000ee80000300800 */
[----:B--2---:R1:W-:Y:S04]  /*7a1c0*/  STS [R5+0x20000], R6 ;  /* 0x0200000605007388 */ /* 0x0043e80000000800 */
[----:B---3--:R1:W-:Y:S02]  /*7a1d0*/  STS [R7+0x20000], R8 ;  /* 0x0200000807007388 */ /* 0x0083e40000000800 */
.L_x_19:
[----:B------:R-:W-:Y:S05]  /*7a1e0*/  BSYNC B0 ;  /* 0x0000000000007941 */ /* 0x000fea0003800000 */
.L_x_18:
[----:B0-----:R-:W2:Y:S04]  /*7a1f0*/  LDL R2, [R1+0xe58] ;  /* 0x000e580001027983 */ /* 0x001ea80000100800 */
[----:B------:R-:W3:Y:S04]  /*7a200*/  LDL.LU R4, [R1+0x79c] ;  /* 0x00079c0001047983 */ /* 0x000ee80000300800 */
[----:B------:R-:W3:Y:S04]  /*7a210*/  LDL R0, [R1+0xe54] ;  /* 0x000e540001007983 */ /* 0x000ee80000100800 */
[----:B-1----:R-:W4:Y:S04]  /*7a220*/  LDL.LU R8, [R1+0x810] ;  /* 0x0008100001087983 */ /* 0x002f280000300800 */
[----:B------:R-:W4:Y:S04]  /*7a230*/  LDL R5, [R1+0xe50] ;  /* 0x000e500001057983 */ /* 0x000f280000100800 */
[----:B------:R-:W2:Y:S04]  /*7a240*/  LDL R7, [R1+0xe4c] ;  /* 0x000e4c0001077983 */ /* 0x000ea80000100800 */
[----:B------:R-:W2:Y:S04]  /*7a250*/  LDL R6, [R1+0xe44] ;  /* 0x000e440001067983 */ /* 0x000ea80000100800 */
[----:B------:R0:W-:Y:S04]  /*7a260*/  STL [R1+0x3848], R29 ;  /* 0x0038481d01007387 */ /* 0x0001e80000100800 */
[----:B0-----:R-:W2:Y:S04]  /*7a270*/  LDL.LU R29, [R1+0x798] ;  /* 0x00079800011d7983 */ /* 0x001ea80000300800 */
[----:B------:R0:W-:Y:S04]  /*7a280*/  STL [R1+0x3844], R27 ;  /* 0x0038441b01007387 */ /* 0x0001e80000100800 */
[----:B0-----:R-:W2:Y:S04]  /*7a290*/  LDL.LU R27, [R1+0x81c] ;  /* 0x00081c00011b7983 */ /* 0x001ea80000300800 */
[----:B------:R0:W-:Y:S04]  /*7a2a0*/  STL [R1+0x3840], R26 ;  /* 0x0038401a01007387 */ /* 0x0001e80000100800 */
[----:B0-----:R-:W2:Y:S04]  /*7a2b0*/  LDL R26, [R1+0xe48] ;  /* 0x000e4800011a7983 */ /* 0x001ea80000100800 */
[----:B------:R0:W-:Y:S04]  /*7a2c0*/  STL [R1+0x383c], R25 ;  /* 0x00383c1901007387 */ /* 0x0001e80000100800 */
[----:B0-----:R-:W2:Y:S04]  /*7a2d0*/  LDL R25, [R1+0xe3c] ;  /* 0x000e3c0001197983 */ /* 0x001ea80000100800 */
[----:B------:R0:W-:Y:S04]  /*7a2e0*/  STL [R1+0x3838], R24 ;  /* 0x0038381801007387 */ /* 0x0001e80000100800 */
[----:B0-----:R-:W2:Y:S04]  /*7a2f0*/  LDL.LU R24, [R1+0x818] ;  /* 0x0008180001187983 */ /* 0x001ea80000300800 */
[----:B------:R0:W-:Y:S04]  /*7a300*/  STL [R1+0x3834], R23 ;  /* 0x0038341701007387 */ /* 0x0001e80000100800 */
[----:B0-----:R-:W2:Y:S04]  /*7a310*/  LDL.LU R23, [R1+0x820] ;  /* 0x0008200001177983 */ /* 0x001ea80000300800 */
[----:B------:R0:W-:Y:S04]  /*7a320*/  STL [R1+0x3830], R22 ;  /* 0x0038301601007387 */ /* 0x0001e80000100800 */
[----:B0-----:R-:W2:Y:S04]  /*7a330*/  LDL.LU R22, [R1+0x814] ;  /* 0x0008140001167983 */ /* 0x001ea80000300800 */
[----:B------:R-:W-:Y:S04]  /*7a340*/  STL [R1+0x382c], R21 ;  /* 0x00382c1501007387 */ /* 0x000fe80000100800 */
[----:B-----5:R-:W-:Y:S04]  /*7a350*/  STL [R1+0x3828], R28 ;  /* 0x0038281c01007387 */ /* 0x020fe80000100800 */
[----:B------:R-:W-:Y:S04]  /*7a360*/  STL [R1+0x3824], R20 ;  /* 0x0038241401007387 */ /* 0x000fe80000100800 */
[----:B------:R-:W-:Y:S04]  /*7a370*/  STL [R1+0x3820], R19 ;  /* 0x0038201301007387 */ /* 0x000fe80000100800 */
[----:B------:R0:W-:Y:S04]  /*7a380*/  STL [R1+0x381c], R18 ;  /* 0x00381c1201007387 */ /* 0x0001e80000100800 */
[----:B------:R-:W-:Y:S04]  /*7a390*/  STL [R1+0x3818], R17 ;  /* 0x0038181101007387 */ /* 0x000fe80000100800 */
[----:B------:R1:W-:Y:S04]  /*7a3a0*/  STL [R1+0x3814], R16 ;  /* 0x0038141001007387 */ /* 0x0003e80000100800 */
[----:B------:R-:W-:Y:S04]  /*7a3b0*/  STL [R1+0x3810], R15 ;  /* 0x0038100f01007387 */ /* 0x000fe80000100800 */
[----:B------:R-:W-:Y:S04]  /*7a3c0*/  STL [R1+0x380c], R14 ;  /* 0x00380c0e01007387 */ /* 0x000fe80000100800 */
[----:B------:R-:W-:Y:S04]  /*7a3d0*/  STL [R1+0x3808], R13 ;  /* 0x0038080d01007387 */ /* 0x000fe80000100800 */
[----:B------:R-:W-:Y:S04]  /*7a3e0*/  STL [R1+0x3804], R12 ;  /* 0x0038040c01007387 */ /* 0x000fe80000100800 */
[----:B------:R-:W-:Y:S04]  /*7a3f0*/  STL [R1+0x3800], R11 ;  /* 0x0038000b01007387 */ /* 0x000fe80000100800 */
[----:B------:R-:W-:Y:S04]  /*7a400*/  STL [R1+0x37fc], R10 ;  /* 0x0037fc0a01007387 */ /* 0x000fe80000100800 */
[----:B------:R-:W-:Y:S04]  /*7a410*/  STL [R1+0x37f8], R9 ;  /* 0x0037f80901007387 */ /* 0x000fe80000100800 */
[----:B------:R-:W-:Y:S04]  /*7a420*/  STL [R1+0x37f4], R3 ;  /* 0x0037f40301007387 */ /* 0x000fe80000100800 */
[----:B0-----:R-:W2:Y:S04]  /*7a430*/  LDL.LU R18, [R1+0x824] ;  /* 0x0008240001127983 */ /* 0x001ea80000300800 */
[----:B------:R-:W2:Y:S01]  /*7a440*/  LDL R20, [R1+0xe38] ;  /* 0x000e380001147983 */ /* 0x000ea20000100800 */
[----:B---3--:R-:W-:-:S04]  /*7a450*/  FADD R0, -R0, R4 ;  /* 0x0000000400007221 */ /* 0x008fc80000000100 */
[----:B------:R-:W-:Y:S02]  /*7a460*/  FMUL R4, R0, 1.4426950216293334961 ;  /* 0x3fb8aa3b00047820 */ /* 0x000fe40000400000 */
[----:B----4-:R-:W-:Y:S02]  /*7a470*/  FADD R0, -R5, R8 ;  /* 0x0000000805007221 */ /* 0x010fe40000000100 */
[----:B--2---:R-:W-:-:S04]  /*7a480*/  FADD R2, -R2, R29 ;  /* 0x0000001d02027221 */ /* 0x004fc80000000100 */
[----:B------:R-:W-:-:S06]  /*7a490*/  FMUL R2, R2, 1.4426950216293334961 ;  /* 0x3fb8aa3b02027820 */ /* 0x000fcc0000400000 */
[----:B------:R-:W0:Y:S01]  /*7a4a0*/  MUFU.EX2 R2, R2 ;  /* 0x0000000200027308 */ /* 0x000e220000000800 */
[----:B------:R-:W-:-:S07]  /*7a4b0*/  FMUL R5, R0, 1.4426950216293334961 ;  /* 0x3fb8aa3b00057820 */ /* 0x000fce0000400000 */
[----:B------:R2:W-:Y:S01]  /*7a4c0*/  MUFU.EX2 R8, R4 ;  /* 0x0000000400087308 */ /* 0x0005e20000000800 */
[----:B0-----:R0:W-:Y:S04]  /*7a4d0*/  STL [R1+0x384c], R2 ;  /* 0x00384c0201007387 */ /* 0x0011e80000100800 */
[----:B-1----:R-:W3:Y:S04]  /*7a4e0*/  LDL.LU R16, [R1+0x828] ;  /* 0x0008280001107983 */ /* 0x002ee80000300800 */
[----:B------:R-:W3:Y:S04]  /*7a4f0*/  LDL R29, [R1+0xe30] ;  /* 0x000e3000011d7983 */ /* 0x000ee80000100800 */
[----:B0-----:R-:W4:Y:S01]  /*7a500*/  LDL.LU R2, [R1+0x82c] ;  /* 0x00082c0001027983 */ /* 0x001f220000300800 */
[----:B------:R-:W-:-:S04]  /*7a510*/  FADD R0, -R7, R22 ;  /* 0x0000001607007221 */ /* 0x000fc80000000100 */
[----:B------:R-:W-:Y:S02]  /*7a520*/  FMUL R7, R0, 1.4426950216293334961 ;  /* 0x3fb8aa3b00077820 */ /* 0x000fe40000400000 */
[----:B------:R-:W-:Y:S02]  /*7a530*/  FADD R0, -R26, R24 ;  /* 0x000000181a007221 */ /* 0x000fe40000000100 */
[----:B------:R-:W4:Y:S02]  /*7a540*/  LDL R26, [R1+0xe40] ;  /* 0x000e4000011a7983 */ /* 0x000f240000100800 */
[----:B--2---:R-:W-:Y:S02]  /*7a550*/  FMUL R4, R0, 1.4426950216293334961 ;  /* 0x3fb8aa3b00047820 */ /* 0x004fe40000400000 */
[----:B------:R-:W-:Y:S02]  /*7a560*/  FADD R0, -R6, R27 ;  /* 0x0000001b06007221 */ /* 0x000fe40000000100 */
[----:B------:R-:W2:Y:S02]  /*7a570*/  LDL.LU R27, [R1+0x830] ;  /* 0x00083000011b7983 */ /* 0x000ea40000300800 */
[----:B------:R-:W-:-:S02]  /*7a580*/  FMUL R6, R0, 1.4426950216293334961 ;  /* 0x3fb8aa3b00067820 */ /* 0x000fc40000400000 */
[----:B------:R-:W2:Y:S01]  /*7a590*/  LDL R24, [R1+0xe34] ;  /* 0x000e340001187983 */ /* 0x000ea20000100800 */
[----:B------:R-:W-:-:S03]  /*7a5a0*/  FADD R0, -R25, R23 ;  /* 0x0000001719007221 */ /* 0x000fc60000000100 */
[----:B------:R-:W2:Y:S04]  /*7a5b0*/  LDL.LU R25, [R1+0x834] ;  /* 0x0008340001197983 */ /* 0x000ea80000300800 */
[----:B------:R-:W2:Y:S04]  /*7a5c0*/  LDL R22, [R1+0xe2c] ;  /* 0x000e2c0001167983 */ /* 0x000ea80000100800 */
[----:B------:R-:W2:Y:S04]  /*7a5d0*/  LDL.LU R23, [R1+0x838] ;  /* 0x0008380001177983 */ /* 0x000ea80000300800 */
[----:B------:R-:W2:Y:S04]  /*7a5e0*/  LDL R28, [R1+0xe28] ;  /* 0x000e2800011c7983 */ /* 0x000ea80000100800 */
[----:B------:R-:W2:Y:S04]  /*7a5f0*/  LDL.LU R21, [R1+0x83c] ;  /* 0x00083c0001157983 */ /* 0x000ea80000300800 */
[----:B------:R-:W2:Y:S01]  /*7a600*/  LDL R19, [R1+0xe24] ;  /* 0x000e240001137983 */ /* 0x000ea20000100800 */
[----:B------:R-:W-:-:S03]  /*7a610*/  FADD R3, -R20, R18 ;  /* 0x0000001214037221 */ /* 0x000fc60000000100 */
[----:B------:R-:W2:Y:S01]  /*7a620*/  LDL.LU R20, [R1+0x840] ;  /* 0x0008400001147983 */ /* 0x000ea20000300800 */
[----:B------:R-:W-:-:S03]  /*7a630*/  FMUL R3, R3, 1.4426950216293334961 ;  /* 0x3fb8aa3b03037820 */ /* 0x000fc60000400000 */
[----:B------:R-:W2:Y:S04]  /*7a640*/  LDL R17, [R1+0xe20] ;  /* 0x000e200001117983 */ /* 0x000ea80000100800 */
[----:B------:R-:W2:Y:S01]  /*7a650*/  LDL.LU R18, [R1+0x844] ;  /* 0x0008440001127983 */ /* 0x000ea20000300800 */
[----:B------:R-:W0:Y:S03]  /*7a660*/  MUFU.EX2 R3, R3 ;  /* 0x0000000300037308 */ /* 0x000e260000000800 */
[----:B------:R-:W2:Y:S01]  /*7a670*/  LDL R15, [R1+0xe1c] ;  /* 0x000e1c00010f7983 */ /* 0x000ea20000100800 */
[----:B---3--:R-:W-:-:S03]  /*7a680*/  FADD R29, -R29, R16 ;  /* 0x000000101d1d7221 */ /* 0x008fc60000000100 */
[----:B------:R-:W3:Y:S01]  /*7a690*/  LDL.LU R16, [R1+0xc] ;  /* 0x00000c0001107983 */ /* 0x000ee20000300800 */
[----:B------:R-:W-:-:S03]  /*7a6a0*/  FMUL R29, R29, 1.4426950216293334961 ;  /* 0x3fb8aa3b1d1d7820 */ /* 0x000fc60000400000 */
[----:B------:R-:W3:Y:S03]  /*7a6b0*/  LDL.LU R14, [R1+0x10] ;  /* 0x00001000010e7983 */ /* 0x000ee60000300800 */
[----:B------:R-:W1:Y:S01]  /*7a6c0*/  MUFU.EX2 R29, R29 ;  /* 0x0000001d001d7308 */ /* 0x000e620000000800 */
[----:B------:R-:W3:Y:S04]  /*7a6d0*/  LDL.LU R13, [R1+0x14] ;  /* 0x00001400010d7983 */ /* 0x000ee80000300800 */
[----:B0-----:R0:W-:Y:S04]  /*7a6e0*/  STL [R1+0x4], R3 ;  /* 0x0000040301007387 */ /* 0x0011e80000100800 */
[----:B------:R-:W3:Y:S04]  /*7a6f0*/  LDL.LU R12, [R1+0x18] ;  /* 0x00001800010c7983 */ /* 0x000ee80000300800 */
[----:B------:R-:W3:Y:S04]  /*7a700*/  LDL.LU R11, [R1+0x2c] ;  /* 0x00002c00010b7983 */ /* 0x000ee80000300800 */
[----:B------:R-:W3:Y:S04]  /*7a710*/  LDL.LU R10, [R1+0x30] ;  /* 0x00003000010a7983 */ /* 0x000ee80000300800 */
[----:B------:R-:W3:Y:S04]  /*7a720*/  LDL.LU R9, [R1+0x34] ;  /* 0x0000340001097983 */ /* 0x000ee80000300800 */
[----:B0-----:R-:W3:Y:S01]  /*7a730*/  LDL.LU R3, [R1+0x38] ;  /* 0x0000380001037983 */ /* 0x001ee20000300800 */
[----:B----4-:R-:W-:-:S03]  /*7a740*/  FADD R26, -R26, R2 ;  /* 0x000000021a1a7221 */ /* 0x010fc60000000100 */
[----:B------:R0:W5:Y:S01]  /*7a750*/  LDL.LU R2, [R1+0x384c] ;  /* 0x00384c0001027983 */ /* 0x0001620000300800 */
[----:B------:R-:W-:Y:S02]  /*7a760*/  FMUL R26, R26, 1.4426950216293334961 ;  /* 0x3fb8aa3b1a1a7820 */ /* 0x000fe40000400000 */
[----:B--2---:R-:W-:-:S04]  /*7a770*/  FADD R24, -R24, R27 ;  /* 0x0000001b18187221 */ /* 0x004fc80000000100 */
[----:B------:R-:W2:Y:S01]  /*7a780*/  MUFU.EX2 R26, R26 ;  /* 0x0000001a001a7308 */ /* 0x000ea20000000800 */
[----:B------:R-:W-:Y:S02]  /*7a790*/  FMUL R24, R24, 1.4426950216293334961 ;  /* 0x3fb8aa3b18187820 */ /* 0x000fe40000400000 */
[----:B------:R-:W-:-:S04]  /*7a7a0*/  FADD R22, -R22, R25 ;  /* 0x0000001916167221 */ /* 0x000fc80000000100 */
[----:B------:R-:W-:Y:S01]  /*7a7b0*/  FMUL R22, R22, 1.4426950216293334961 ;  /* 0x3fb8aa3b16167820 */ /* 0x000fe20000400000 */
[----:B------:R-:W4:Y:S01]  /*7a7c0*/  MUFU.EX2 R24, R24 ;  /* 0x0000001800187308 */ /* 0x000f220000000800 */
[----:B-1----:R1:W-:Y:S07]  /*7a7d0*/  STL [R1+0x8], R29 ;  /* 0x0000081d01007387 */ /* 0x0023ee0000100800 */
[----:B------:R-:W0:Y:S01]  /*7a7e0*/  MUFU.EX2 R22, R22 ;  /* 0x0000001600167308 */ /* 0x000e220000000800 */
[----:B-1----:R-:W3:Y:S04]  /*7a7f0*/  LDL.LU R29, [R1+0x3848] ;  /* 0x00384800011d7983 */ /* 0x002ee80000300800 */
[----:B------:R-:W3:Y:S04]  /*7a800*/  LDL.LU R27, [R1+0x3844] ;  /* 0x00384400011b7983 */ /* 0x000ee80000300800 */
[----:B--2---:R1:W-:Y:S01]  /*7a810*/  STL [R1+0x1c], R26 ;  /* 0x00001c1a01007387 */ /* 0x0043e20000100800 */
[----:B------:R-:W-:-:S02]  /*7a820*/  FADD R28, -R28, R23 ;  /* 0x000000171c1c7221 */ /* 0x000fc40000000100 */
[----:B------:R-:W-:Y:S01]  /*7a830*/  FADD R19, -R19, R21 ;  /* 0x0000001513137221 */ /* 0x000fe20000000100 */
[----:B-1----:R-:W2:Y:S04]  /*7a840*/  LDL.LU R26, [R1+0x3840] ;  /* 0x00384000011a7983 */ /* 0x002ea80000300800 */
[----:B------:R-:W2:Y:S04]  /*7a850*/  LDL.LU R25, [R1+0x383c] ;  /* 0x00383c0001197983 */ /* 0x000ea80000300800 */
[----:B----4-:R1:W-:Y:S04]  /*7a860*/  STL [R1+0x20], R24 ;  /* 0x0000201801007387 */ /* 0x0103e80000100800 */
[----:B-1----:R-:W4:Y:S04]  /*7a870*/  LDL.LU R24, [R1+0x3838] ;  /* 0x0038380001187983 */ /* 0x002f280000300800 */
[----:B------:R-:W4:Y:S04]  /*7a880*/  LDL.LU R23, [R1+0x3834] ;  /* 0x0038340001177983 */ /* 0x000f280000300800 */
[----:B0-----:R0:W-:Y:S04]  /*7a890*/  STL [R1+0x24], R22 ;  /* 0x0000241601007387 */ /* 0x0011e80000100800 */
[----:B0-----:R-:W4:Y:S04]  /*7a8a0*/  LDL.LU R22, [R1+0x3830] ;  /* 0x0038300001167983 */ /* 0x001f280000300800 */
[----:B------:R-:W4:Y:S01]  /*7a8b0*/  LDL.LU R21, [R1+0x382c] ;  /* 0x00382c0001157983 */ /* 0x000f220000300800 */
[----:B------:R-:W-:-:S02]  /*7a8c0*/  FMUL R28, R28, 1.4426950216293334961 ;  /* 0x3fb8aa3b1c1c7820 */ /* 0x000fc40000400000 */
[----:B------:R-:W-:Y:S02]  /*7a8d0*/  FADD R17, -R17, R20 ;  /* 0x0000001411117221 */ /* 0x000fe40000000100 */
[----:B------:R-:W-:Y:S02]  /*7a8e0*/  FMUL R19, R19, 1.4426950216293334961 ;  /* 0x3fb8aa3b13137820 */ /* 0x000fe40000400000 */
[----:B------:R-:W-:Y:S01]  /*7a8f0*/  FADD R15, -R15, R18 ;  /* 0x000000120f0f7221 */ /* 0x000fe20000000100 */
[----:B------:R-:W0:Y:S01]  /*7a900*/  MUFU.EX2 R28, R28 ;  /* 0x0000001c001c7308 */ /* 0x000e220000000800 */
[----:B------:R-:W-:Y:S02]  /*7a910*/  FMUL R17, R17, 1.4426950216293334961 ;  /* 0x3fb8aa3b11117820 */ /* 0x000fe40000400000 */
[----:B------:R-:W-:-:S05]  /*7a920*/  FMUL R15, R15, 1.4426950216293334961 ;  /* 0x3fb8aa3b0f0f7820 */ /* 0x000fca0000400000 */
[----:B------:R-:W1:Y:S08]  /*7a930*/  MUFU.EX2 R19, R19 ;  /* 0x0000001300137308 */ /* 0x000e700000000800 */
[----:B------:R-:W1:Y:S01]  /*7a940*/  MUFU.EX2 R17, R17 ;  /* 0x0000001100117308 */ /* 0x000e620000000800 */
[----:B0-----:R0:W-:Y:S07]  /*7a950*/  STL [R1+0x6c0], R28 ;  /* 0x0006c01c01007387 */ /* 0x0011ee0000100800 */
[----:B------:R-:W3:Y:S01]  /*7a960*/  MUFU.EX2 R15, R15 ;  /* 0x0000000f000f7308 */ /* 0x000ee20000000800 */
[----:B0-----:R0:W5:Y:S04]  /*7a970*/  LDL.LU R28, [R1+0x3828] ;  /* 0x00382800011c7983 */ /* 0x0011680000300800 */
[----:B------:R0:W5:Y:S04]  /*7a980*/  LDL.LU R20, [R1+0x3824] ;  /* 0x0038240001147983 */ /* 0x0001680000300800 */
[----:B-1----:R1:W-:Y:S04]  /*7a990*/  STL [R1+0xde8], R19 ;  /* 0x000de81301007387 */ /* 0x0023e80000100800 */
[----:B-1----:R0:W5:Y:S04]  /*7a9a0*/  LDL.LU R19, [R1+0x3820] ;  /* 0x0038200001137983 */ /* 0x0021680000300800 */
[----:B------:R0:W5:Y:S04]  /*7a9b0*/  LDL.LU R18, [R1+0x381c] ;  /* 0x00381c0001127983 */ /* 0x0001680000300800 */
[----:B------:R1:W-:Y:S04]  /*7a9c0*/  STL [R1+0xde4], R17 ;  /* 0x000de41101007387 */ /* 0x0003e80000100800 */
[----:B-1----:R0:W5:Y:S01]  /*7a9d0*/  LDL.LU R17, [R1+0x3818] ;  /* 0x0038180001117983 */ /* 0x0021620000300800 */
[----:B---3--:R-:W-:-:S03]  /*7a9e0*/  FADD R29, R29, R16 ;  /* 0x000000101d1d7221 */ /* 0x008fc60000000000 */
[----:B------:R0:W5:Y:S01]  /*7a9f0*/  LDL.LU R16, [R1+0x3814] ;  /* 0x0038140001107983 */ /* 0x0001620000300800 */
[----:B------:R-:W-:-:S03]  /*7aa00*/  FADD R27, R27, R14 ;  /* 0x0000000e1b1b7221 */ /* 0x000fc60000000000 */
[----:B------:R1:W-:Y:S04]  /*7aa10*/  STL [R1+0xde0], R15 ;  /* 0x000de00f01007387 */ /* 0x0003e80000100800 */
[----:B-1----:R0:W5:Y:S01]  /*7aa20*/  LDL.LU R15, [R1+0x3810] ;  /* 0x00381000010f7983 */ /* 0x0021620000300800 */
[----:B--2---:R-:W-:-:S03]  /*7aa30*/  FADD R26, R26, R13 ;  /* 0x0000000d1a1a7221 */ /* 0x004fc60000000000 */
[----:B------:R0:W5:Y:S01]  /*7aa40*/  LDL.LU R14, [R1+0x380c] ;  /* 0x00380c00010e7983 */ /* 0x0001620000300800 */
[----:B------:R-:W-:-:S03]  /*7aa50*/  FADD R25, R25, R12 ;  /* 0x0000000c19197221 */ /* 0x000fc60000000000 */
[----:B------:R0:W5:Y:S04]  /*7aa60*/  LDL.LU R13, [R1+0x3808] ;  /* 0x00380800010d7983 */ /* 0x0001680000300800 */
[----:B------:R0:W5:Y:S01]  /*7aa70*/  LDL.LU R12, [R1+0x3804] ;  /* 0x00380400010c7983 */ /* 0x0001620000300800 */
[----:B----4-:R-:W-:-:S03]  /*7aa80*/  FADD R24, R24, R11 ;  /* 0x0000000b18187221 */ /* 0x010fc60000000000 */
[----:B------:R0:W5:Y:S01]  /*7aa90*/  LDL.LU R11, [R1+0x3800] ;  /* 0x00380000010b7983 */ /* 0x0001620000300800 */
[----:B------:R-:W-:-:S03]  /*7aaa0*/  FADD R23, R23, R10 ;  /* 0x0000000a17177221 */ /* 0x000fc60000000000 */
[----:B------:R0:W5:Y:S01]  /*7aab0*/  LDL.LU R10, [R1+0x37fc] ;  /* 0x0037fc00010a7983 */ /* 0x0001620000300800 */
[----:B------:R-:W-:-:S03]  /*7aac0*/  FADD R22, R22, R9 ;  /* 0x0000000916167221 */ /* 0x000fc60000000000 */
[----:B------:R0:W5:Y:S01]  /*7aad0*/  LDL.LU R9, [R1+0x37f8] ;  /* 0x0037f80001097983 */ /* 0x0001620000300800 */
[----:B------:R-:W-:-:S03]  /*7aae0*/  FADD R21, R21, R3 ;  /* 0x0000000315157221 */ /* 0x000fc60000000000 */
[----:B------:R0:W5:Y:S01]  /*7aaf0*/  LDL.LU R3, [R1+0x37f4] ;  /* 0x0037f40001037983 */ /* 0x0001620000300800 */
[----:B------:R-:W-:Y:S01]  /*7ab00*/  FMUL R0, R0, 1.4426950216293334961 ;  /* 0x3fb8aa3b00007820 */ /* 0x000fe20000400000 */
[----:B------:R-:W1:Y:S08]  /*7ab10*/  MUFU.EX2 R5, R5 ;  /* 0x0000000500057308 */ /* 0x000e700000000800 */
[----:B------:R-:W2:Y:S08]  /*7ab20*/  MUFU.EX2 R7, R7 ;  /* 0x0000000700077308 */ /* 0x000eb00000000800 */
[----:B------:R-:W3:Y:S08]  /*7ab30*/  MUFU.EX2 R4, R4 ;  /* 0x0000000400047308 */ /* 0x000ef00000000800 */
[----:B------:R-:W4:Y:S08]  /*7ab40*/  MUFU.EX2 R6, R6 ;  /* 0x0000000600067308 */ /* 0x000f300000000800 */
[----:B------:R-:W0:Y:S01]  /*7ab50*/  MUFU.EX2 R0, R0 ;  /* 0x0000000000007308 */ /* 0x000e220000000800 */
[----:B------:R-:W-:Y:S01]  /*7ab60*/  BSSY B0, `(.L_x_20) ;  /* 0x0000075000007945 */ /* 0x000fe20003800000 */
[----:B------:R-:W-:Y:S01]  /*7ab70*/  BSSY B1, `(.L_x_21) ;  /* 0x000006b000017945 */ /* 0x000fe20003800000 */
[----:B------:R-:W-:Y:S05]  /*7ab80*/  @P6 BRA `(.L_x_22) ;  /* 0x000000f000006947 */ /* 0x000fea0003800000 */
[----:B-123-5:R1:W-:Y:S04]  /*7ab90*/  STL [R1+0x37f8], R2 ;  /* 0x0037f80201007387 */ /* 0x02e3e80000100800 */
[----:B-1----:R-:W2:Y:S04]  /*7aba0*/  LDL R2, [R1+0x1778] ;  /* 0x0017780001027983 */ /* 0x002ea80000100800 */
[----:B0-----:R0:W-:Y:S04]  /*7abb0*/  STL [R1+0x37f4], R0 ;  /* 0x0037f40001007387 */ /* 0x0011e80000100800 */
[----:B0-----:R-:W2:Y:S04]  /*7abc0*/  LDL.LU R0, [R1+0x78] ;  /* 0x0000780001007983 */ /* 0x001ea80000300800 */
[----:B--2---:R0:W-:Y:S04]  /*7abd0*/  STS [R2+0x20000], R0 ;  /* 0x0200000002007388 */ /* 0x0041e80000000800 */
[----:B0-----:R0:W5:Y:S04]  /*7abe0*/  LDL.LU R2, [R1+0x37f8] ;  /* 0x0037f80001027983 */ /* 0x0011680000300800 */
[----:B------:R0:W5:Y:S01]  /*7abf0*/  LDL.LU R0, [R1+0x37f4] ;  /* 0x0037f40001007983 */ /* 0x0001620000300800 */
[----:B------:R-:W-:Y:S05]  /*7ac00*/  @P6 BRA `(.L_x_23) ;  /* 0x000000f000006947 */ /* 0x000fea0003800000 */
[----:B-----5:R1:W-:Y:S04]  /*7ac10*/  STL [R1+0x37f8], R2 ;  /* 0x0037f80201007387 */ /* 0x0203e80000100800 */
[----:B-1----:R-:W2:Y:S04]  /*7ac20*/  LDL R2, [R1+0x1774] ;  /* 0x0017740001027983 */ /* 0x002ea80000100800 */
[----:B------:R1:W-:Y:S04]  /*7ac30*/  STL [R1+0x37f4], R0 ;  /* 0x0037f40001007387 */ /* 0x0003e80000100800 */
[----:B-1----:R-:W2:Y:S04]  /*7ac40*/  LDL.LU R0, [R1+0x74] ;  /* 0x0000740001007983 */ /* 0x002ea80000300800 */
[----:B--2---:R1:W-:Y:S04]  /*7ac50*/  STS [R2+0x20000], R0 ;  /* 0x0200000002007388 */ /* 0x0043e80000000800 */
[----:B-1----:R1:W5:Y:S04]  /*7ac60*/  LDL.LU R2, [R1+0x37f8] ;  /* 0x0037f80001027983 */ /* 0x0023680000300800 */
[----:B------:R1:W5:Y:S02]  /*7ac70*/  LDL.LU R0, [R1+0x37f4] ;  /* 0x0037f40001007983 */ /* 0x0003640000300800 */
.L_x_22:
[----:B-123--:R-:W-:Y:S05]  /*7ac80*/  @P6 BRA `(.L_x_24) ;  /* 0x000000f000006947 */ /* 0x00efea0003800000 */
[----:B-----5:R1:W-:Y:S04]  /*7ac90*/  STL [R1+0x37f8], R2 ;  /* 0x0037f80201007387 */ /* 0x0203e80000100800 */
[----:B-1----:R-:W2:Y:S04]  /*7aca0*/  LDL R2, [R1+0x1770] ;  /* 0x0017700001027983 */ /* 0x002ea80000100800 */
[----:B0-----:R0:W-:Y:S04]  /*7acb0*/  STL [R1+0x37f4], R0 ;  /* 0x0037f40001007387 */ /* 0x0011e80000100800 */
[----:B0-----:R-:W2:Y:S04]  /*7acc0*/  LDL.LU R0, [R1+0x70] ;  /* 0x0000700001007983 */ /* 0x001ea80000300800 */
[----:B--2---:R0:W-:Y:S04]  /*7acd0*/  STS [R2+0x20000], R0 ;  /* 0x0200000002007388 */ /* 0x0041e80000000800 */
[----:B0-----:R0:W5:Y:S04]  /*7ace0*/  LDL.LU R2, [R1+0x37f8] ;  /* 0x0037f80001027983 */ /* 0x0011680000300800 */
[----:B------:R0:W5:Y:S02]  /*7acf0*/  LDL.LU R0, [R1+0x37f4] ;  /* 0x0037f40001007983 */ /* 0x0001640000300800 */
.L_x_23:
        /* <DEDUP_REMOVED lines=8> */
.L_x_24:
[----:B------:R-:W-:Y:S05]  /*7ad80*/  @P6 BRA `(.L_x_26) ;  /* 0x000000f000006947 */ /* 0x000fea0003800000 */
[----:B-----5:R2:W-:Y:S04]  /*7ad90*/  STL [R1+0x37f8], R2 ;  /* 0x0037f80201007387 */ /* 0x0205e80000100800 */
[----:B--2---:R-:W2:Y:S04]  /*7ada0*/  LDL R2, [R1+0x1768] ;  /* 0x0017680001027983 */ /* 0x004ea80000100800 */
[----:B0-----:R0:W-:Y:S04]  /*7adb0*/  STL [R1+0x37f4], R0 ;  /* 0x0037f40001007387 */ /* 0x0011e80000100800 */
[----:B0-----:R-:W2:Y:S04]  /*7adc0*/  LDL.LU R0, [R1+0x68] ;  /* 0x0000680001007983 */ /* 0x001ea80000300800 */
[----:B--2---:R0:W-:Y:S04]  /*7add0*/  STS [R2+0x20000], R0 ;  /* 0x0200000002007388 */ /* 0x0041e80000000800 */
[----:B0-----:R0:W5:Y:S04]  /*7ade0*/  LDL.LU R2, [R1+0x37f8] ;  /* 0x0037f80001027983 */ /* 0x0011680000300800 */
[----:B------:R0:W5:Y:S02]  /*7adf0*/  LDL.LU R0, [R1+0x37f4] ;  /* 0x0037f40001007983 */ /* 0x0001640000300800 */
.L_x_25:
[----:B------:R-:W-:Y:S05]  /*7ae00*/  @P6 BRA `(.L_x_27) ;  /* 0x000000c000006947 */ /* 0x000fea0003800000 */
[----:B-----5:R2:W-:Y:S04]  /*7ae10*/  STL [R1+0x37f8], R2 ;  /* 0x0037f80201007387 */ /* 0x0205e80000100800 */
[----:B--2---:R-:W2:Y:S04]  /*7ae20*/  LDL R2, [R1+0x1764] ;  /* 0x0017640001027983 */ /* 0x004ea80000100800 */
[----:B------:R3:W-:Y:S04]  /*7ae30*/  STL [R1+0x37f4], R0 ;  /* 0x0037f40001007387 */ /* 0x0007e80000100800 */
[----:B---3--:R-:W2:Y:S04]  /*7ae40*/  LDL.LU R0, [R1+0x64] ;  /* 0x0000640001007983 */ /* 0x008ea80000300800 */
[----:B--2---:R2:W-:Y:S04]  /*7ae50*/  STS [R2+0x20000], R0 ;  /* 0x0200000002007388 */ /* 0x0045e80000000800 */
[----:B--2---:R2:W5:Y:S04]  /*7ae60*/  LDL.LU R2, [R1+0x37f8] ;  /* 0x0037f80001027983 */ /* 0x0045680000300800 */
[----:B------:R2:W5:Y:S02]  /*7ae70*/  LDL.LU R0, [R1+0x37f4] ;  /* 0x0037f40001007983 */ /* 0x0005640000300800 */
.L_x_26:
[----:B------:R-:W-:Y:S05]  /*7ae80*/  @P6 BRA `(.L_x_28) ;  /* 0x0000007000006947 */ /* 0x000fea0003800000 */
[----:B0----5:R0:W-:Y:S04]  /*7ae90*/  STL [R1+0x37f4], R0 ;  /* 0x0037f40001007387 */ /* 0x0211e80000100800 */
[----:B0-----:R-:W3:Y:S04]  /*7aea0*/  LDL R0, [R1+0x1760] ;  /* 0x0017600001007983 */ /* 0x001ee80000100800 */
[----:B---3--:R0:W-:Y:S04]  /*7aeb0*/  STS [R0+0x20000], R29 ;  /* 0x0200001d00007388 */ /* 0x0081e80000000800 */
[----:B0-----:R0:W5:Y:S02]  /*7aec0*/  LDL.LU R0, [R1+0x37f4] ;  /* 0x0037f40001007983 */ /* 0x0011640000300800 */
.L_x_27:
[----:B------:R-:W-:Y:S05]  /*7aed0*/  @P6 BRA `(.L_x_29) ;  /* 0x000000c000006947 */ /* 0x000fea0003800000 */
[----:B------:R-:W3:Y:S04]  /*7aee0*/  LDL R29, [R1+0x175c] ;  /* 0x00175c00011d7983 */ /* 0x000ee80000100800 */
[----:B---3--:R3:W-:Y:S02]  /*7aef0*/  STS [R29+0x20000], R27 ;  /* 0x0200001b1d007388 */ /* 0x0087e40000000800 */
.L_x_28:
[----:B------:R-:W-:Y:S05]  /*7af00*/  @P6 BRA `(.L_x_30) ;  /* 0x0000013000006947 */ /* 0x000fea0003800000 */
[----:B---3--:R-:W3:Y:S02]  /*7af10*/  S2R R27, SR_TID.X ;  /* 0x00000000001b7919 */ /* 0x008ee40000002100 */
[----:B---3--:R-:W-:-:S02]  /*7af20*/  LOP3.LUT R29, R27, 0x1c, RZ, 0xc0, !PT ;  /* 0x0000001c1b1d7812 */ /* 0x008fc400078ec0ff */
[----:B------:R-:W-:Y:S02]  /*7af30*/  LOP3.LUT R27, R27, 0x7f, RZ, 0xc0, !PT ;  /* 0x0000007f1b1b7812 */ /* 0x000fe400078ec0ff */
[----:B------:R-:W-:Y:S02]  /*7af40*/  LEA.HI R29, R29, 0x50, RZ, 0x1e ;  /* 0x000000501d1d7811 */ /* 0x000fe400078ff0ff */
[----:B------:R-:W-:Y:S02]  /*7af50*/  SHF.R.U32.HI R27, RZ, 0x3, R27 ;  /* 0x00000003ff1b7819 */ /* 0x000fe4000001161b */
[----:B------:R-:W-:Y:S02]  /*7af60*/  SHF.L.U32 R29, R29, 0x4, RZ ;  /* 0x000000041d1d7819 */ /* 0x000fe400000006ff */
[----:B------:R-:W-:-:S05]  /*7af70*/  LOP3.LUT R27, R27, 0xc, RZ, 0xc0, !PT ;  /* 0x0000000c1b1b7812 */ /* 0x000fca00078ec0ff */
[----:B------:R-:W-:-:S05]  /*7af80*/  IMAD.IADD R27, R27, 0x1, R29 ;  /* 0x000000011b1b7824 */ /* 0x000fca00078e021d */
[----:B------:R3:W-:Y:S02]  /*7af90*/  STS [R27+0x20000], R26 ;  /* 0x0200001a1b007388 */ /* 0x0007e40000000800 */
.L_x_29:
[----:B------:R-:W-:Y:S05]  /*7afa0*/  @P6 BRA `(.L_x_31) ;  /* 0x0000013000006947 */ /* 0x000fea0003800000 */
[----:B---3--:R-:W3:Y:S02]  /*7afb0*/  S2R R26, SR_TID.X ;  /* 0x00000000001a7919 */ /* 0x008ee40000002100 */
[C---:B---3--:R-:W-:Y:S02]  /*7afc0*/  LOP3.LUT R27, R26.reuse, 0x1c, RZ, 0xc0, !PT ;  /* 0x0000001c1a1b7812 */ /* 0x048fe400078ec0ff */
[----:B------:R-:W-:Y:S02]  /*7afd0*/  LOP3.LUT R26, R26, 0x7f, RZ, 0xc0, !PT ;  /* 0x0000007f1a1a7812 */ /* 0x000fe400078ec0ff */
[----:B------:R-:W-:Y:S02]  /*7afe0*/  LEA.HI R27, R27, 0x58, RZ, 0x1e ;  /* 0x000000581b1b7811 */ /* 0x000fe400078ff0ff */
[----:B------:R-:W-:Y:S02]  /*7aff0*/  SHF.R.U32.HI R26, RZ, 0x3, R26 ;  /* 0x00000003ff1a7819 */ /* 0x000fe4000001161a */
[----:B------:R-:W-:-:S02]  /*7b000*/  SHF.L.U32 R27, R27, 0x4, RZ ;  /* 0x000000041b1b7819 */ /* 0x000fc400000006ff */
[----:B------:R-:W-:-:S04]  /*7b010*/  LOP3.LUT R26, R26, 0xc, RZ, 0xc0, !PT ;  /* 0x0000000c1a1a7812 */ /* 0x000fc800078ec0ff */
[----:B------:R-:W-:-:S05]  /*7b020*/  IADD3 R26, R26, R27, RZ ;  /* 0x0000001b1a1a7210 */ /* 0x000fca0007ffe0ff */
[----:B------:R3:W-:Y:S02]  /*7b030*/  STS [R26+0x20000], R25 ;  /* 0x020000191a007388 */ /* 0x0007e40000000800 */
.L_x_30:
[----:B------:R-:W-:Y:S05]  /*7b040*/  @P6 BRA `(.L_x_32) ;  /* 0x0000013000006947 */ /* 0x000fea0003800000 */
[----:B---3--:R-:W3:Y:S02]  /*7b050*/  S2R R25, SR_TID.X ;  /* 0x0000000000197919 */ /* 0x008ee40000002100 */
[C---:B---3--:R-:W-:Y:S02]  /*7b060*/  LOP3.LUT R26, R25.reuse, 0x1c, RZ, 0xc0, !PT ;  /* 0x0000001c191a7812 */ /* 0x048fe400078ec0ff */
[----:B------:R-:W-:Y:S02]  /*7b070*/  LOP3.LUT R25, R25, 0x7f, RZ, 0xc0, !PT ;  /* 0x0000007f19197812 */ /* 0x000fe400078ec0ff */
[----:B------:R-:W-:Y:S02]  /*7b080*/  LEA.HI R26, R26, 0x60, RZ, 0x1e ;  /* 0x000000601a1a7811 */ /* 0x000fe400078ff0ff */
[----:B------:R-:W-:Y:S02]  /*7b090*/  SHF.R.U32.HI R25, RZ, 0x3, R25 ;  /* 0x00000003ff197819 */ /* 0x000fe40000011619 */
[----:B------:R-:W-:-:S02]  /*7b0a0*/  SHF.L.U32 R26, R26, 0x4, RZ ;  /* 0x000000041a1a7819 */ /* 0x000fc400000006ff */
[----:B------:R-:W-:-:S05]  /*7b0b0*/  LOP3.LUT R25, R25, 0xc, RZ, 0xc0, !PT ;  /* 0x0000000c19197812 */ /* 0x000fca00078ec0ff */
[----:B------:R-:W-:-:S05]  /*7b0c0*/  IMAD.IADD R25, R25, 0x1, R26 ;  /* 0x0000000119197824 */ /* 0x000fca00078e021a */
[----:B------:R3:W-:Y:S02]  /*7b0d0*/  STS [R25+0x20000], R24 ;  /* 0x0200001819007388 */ /* 0x0007e40000000800 */
.L_x_31:
        /* <DEDUP_REMOVED lines=10> */
.L_x_32:
[----:B------:R-:W-:Y:S01]  /*7b180*/  @P6 BREAK B1 ;  /* 0x0000000000016942 */ /* 0x000fe20003800000 */
[----:B------:R-:W-:Y:S05]  /*7b190*/  @P6 BRA `(.L_x_34) ;  /* 0x0000011000006947 */ /* 0x000fea0003800000 */
[----:B---3--:R-:W3:Y:S02]  /*7b1a0*/  S2R R23, SR_TID.X ;  /* 0x0000000000177919 */ /* 0x008ee40000002100 */
[C---:B---3--:R-:W-:Y:S02]  /*7b1b0*/  LOP3.LUT R24, R23.reuse, 0x1c, RZ, 0xc0, !PT ;  /* 0x0000001c17187812 */ /* 0x048fe400078ec0ff */
[----:B------:R-:W-:Y:S02]  /*7b1c0*/  LOP3.LUT R23, R23, 0x7f, RZ, 0xc0, !PT ;  /* 0x0000007f17177812 */ /* 0x000fe400078ec0ff */
[----:B------:R-:W-:Y:S02]  /*7b1d0*/  SHF.L.U32 R24, R24, 0x2, RZ ;  /* 0x0000000218187819 */ /* 0x000fe400000006ff */
[----:B------:R-:W-:-:S04]  /*7b1e0*/  SHF.R.U32.HI R23, RZ, 0x3, R23 ;  /* 0x00000003ff177819 */ /* 0x000fc80000011617 */
[----:B------:R-:W-:-:S05]  /*7b1f0*/  LOP3.LUT R23, R23, 0xc, RZ, 0xc0, !PT ;  /* 0x0000000c17177812 */ /* 0x000fca00078ec0ff */
[----:B------:R-:W-:-:S05]  /*7b200*/  IMAD.IADD R23, R24, 0x1, R23 ;  /* 0x0000000118177824 */ /* 0x000fca00078e0217 */
[----:B------:R3:W-:Y:S02]  /*7b210*/  STS [R23+0x20700], R22 ;  /* 0x0207001617007388 */ /* 0x0007e40000000800 */
.L_x_33:
[----:B------:R-:W-:Y:S05]  /*7b220*/  BSYNC B1 ;  /* 0x0000000000017941 */ /* 0x000fea0003800000 */
.L_x_21:
[----:B---3--:R-:W3:Y:S02]  /*7b230*/  S2R R22, SR_TID.X ;  /* 0x0000000000167919 */ /* 0x008ee40000002100 */
[C---:B---3--:R-:W-:Y:S02]  /*7b240*/  LOP3.LUT R23, R22.reuse, 0x1c, RZ, 0xc0, !PT ;  /* 0x0000001c16177812 */ /* 0x048fe400078ec0ff */
[----:B------:R-:W-:Y:S02]  /*7b250*/  LOP3.LUT R22, R22, 0x7f, RZ, 0xc0, !PT ;  /* 0x0000007f16167812 */ /* 0x000fe400078ec0ff */
[----:B------:R-:W-:Y:S02]  /*7b260*/  SHF.L.U32 R23, R23, 0x2, RZ ;  /* 0x0000000217177819 */ /* 0x000fe400000006ff */
[----:B------:R-:W-:-:S04]  /*7b270*/  SHF.R.U32.HI R22, RZ, 0x3, R22 ;  /* 0x00000003ff167819 */ /* 0x000fc80000011616 */
[----:B------:R-:W-:-:S04]  /*7b280*/  LOP3.LUT R22, R22, 0xc, RZ, 0xc0, !PT ;  /* 0x0000000c16167812 */ /* 0x000fc800078ec0ff */
[----:B------:R-:W-:-:S05]  /*7b290*/  IADD3 R22, R23, R22, RZ ;  /* 0x0000001617167210 */ /* 0x000fca0007ffe0ff */
[----:B------:R3:W-:Y:S02]  /*7b2a0*/  @!P6 STS [R22+0x20780], R21 ;  /* 0x020780151600e388 */ /* 0x0007e40000000800 */
.L_x_34:
[----:B------:R-:W-:Y:S05]  /*7b2b0*/  BSYNC B0 ;  /* 0x0000000000007941 */ /* 0x000fea0003800000 */
.L_x_20:
[----:B------:R-:W-:Y:S01]  /*7b2c0*/  WARPSYNC 0xffffffff ;  /* 0xffffffff00007948 */ /* 0x000fe20003800000 */
[----:B---3--:R-:W3:Y:S04]  /*7b2d0*/  S2R R21, SR_TID.X ;  /* 0x0000000000157919 */ /* 0x008ee80000002100 */
[----:B------:R-:W-:Y:S06]  /*7b2e0*/  BAR.SYNC.DEFER_BLOCKING 0x0 ;  /* 0x0000000000007b1d */ /* 0x000fec0000010000 */
[----:B--2---:R-:W2:Y:S04]  /*7b2f0*/  LDL.LU R27, [R1+0x1c8] ;  /* 0x0001c800011b7983 */ /* 0x004ea80000300800 */
[----:B----4-:R-:W4:Y:S04]  /*7b300*/  LDL.LU R26, [R1+0x1d4] ;  /* 0x0001d400011a7983 */ /* 0x010f280000300800 */
[----:B------:R-:W4:Y:S04]  /*7b310*/  LDL.LU R25, [R1+0x1dc] ;  /* 0x0001dc0001197983 */ /* 0x000f280000300800 */
[----:B-----5:R1:W-:Y:S01]  /*7b320*/  STL [R1+0x84fc], R10 ;  /* 0x0084fc0a01007387 */ /* 0x0203e20000100800 */
[----:B---3--:R-:W-:-:S05]  /*7b330*/  LOP3.LUT R29, R21, 0x7f, RZ, 0xc0, !PT ;  /* 0x0000007f151d7812 */ /* 0x008fca00078ec0ff */
[----:B------:R-:W3:Y:S04]  /*7b340*/  LDS R24, [R29.X4+0x20000] ;  /* 0x020000001d187984 */ /* 0x000ee80000004800 */
[----:B-1----:R-:W2:Y:S04]  /*7b350*/  LDL.LU R10, [R1+0x1c4] ;  /* 0x0001c400010a7983 */ /* 0x002ea80000300800 */
[----:B------:R1:W-:Y:S04]  /*7b360*/  STL [R1+0x84f8], R9 ;  /* 0x0084f80901007387 */ /* 0x0003e80000100800 */
[----:B------:R-:W0:Y:S04]  /*7b370*/  LDS R23, [R29.X4+0x20200] ;  /* 0x020200001d177984 */ /* 0x000e280000004800 */
[----:B------:R-:W0:Y:S04]  /*7b380*/  LDS R22, [R29.X4+0x20400] ;  /* 0x020400001d167984 */ /* 0x000e280000004800 */
[----:B-1----:R-:W2:Y:S04]  /*7b390*/  LDL.LU R9, [R1+0x1e4] ;  /* 0x0001e40001097983 */ /* 0x002ea80000300800 */
[----:B------:R1:W-:Y:S04]  /*7b3a0*/  STL [R1+0x84f4], R12 ;  /* 0x0084f40c01007387 */ /* 0x0003e80000100800 */
[----:B------:R-:W0:Y:S04]  /*7b3b0*/  LDS R21, [R29.X4+0x20600] ;  /* 0x020600001d157984 */ /* 0x000e280000004800 */
[----:B-1----:R-:W2:Y:S04]  /*7b3c0*/  LDL.LU R12, [R1+0x1e0] ;  /* 0x0001e000010c7983 */ /* 0x002ea80000300800 */
[----:B------:R1:W-:Y:S04]  /*7b3d0*/  STL [R1+0x84f0], R11 ;  /* 0x0084f00b01007387 */ /* 0x0003e80000100800 */
        /* <DEDUP_REMOVED lines=31> */
[----:B0-----:R0:W-:Y:S04]  /*7b5d0*/  STL [R1+0x8428], R0 ;  /* 0x0084280001007387 */ /* 0x0011e80000100800 */
[----:B0-----:R-:W4:Y:S04]  /*7b5e0*/  LDL.LU R0, [R1+0x1f0] ;  /* 0x0001f00001007983 */ /* 0x001f280000300800 */
[----:B------:R0:W-:Y:S04]  /*7b5f0*/  STL [R1+0x3940], R3 ;  /* 0x0039400301007387 */ /* 0x0001e80000100800 */
[----:B0-----:R-:W4:Y:S04]  /*7b600*/  LDL.LU R3, [R1+0x1d8] ;  /* 0x0001d80001037983 */ /* 0x001f280000300800 */
[----:B---3--:R0:W-:Y:S04]  /*7b610*/  STL [R1+0x84e0], R24 ;  /* 0x0084e01801007387 */ /* 0x0081e80000100800 */
[----:B0-----:R-:W3:Y:S04]  /*7b620*/  LDL.LU R24, [R1+0x20c] ;  /* 0x00020c0001187983 */ /* 0x001ee80000300800 */
[----:B------:R0:W-:Y:S04]  /*7b630*/  STL [R1+0x84e4], R23 ;  /* 0x0084e41701007387 */ /* 0x0001e80000100800 */
[----:B0-----:R-:W3:Y:S04]  /*7b640*/  LDL.LU R23, [R1+0x204] ;  /* 0x0002040001177983 */ /* 0x001ee80000300800 */
[----:B------:R-:W-:Y:S04]  /*7b650*/  STL [R1+0x84e8], R22 ;  /* 0x0084e81601007387 */ /* 0x000fe80000100800 */
[----:B------:R3:W-:Y:S04]  /*7b660*/  STL [R1+0x84ec], R21 ;  /* 0x0084ec1501007387 */ /* 0x0007e80000100800 */
[----:B------:R-:W-:Y:S01]  /*7b670*/  STL [R1+0x8464], R29 ;  /* 0x0084641d01007387 */ /* 0x000fe20000100800 */
[----:B--2---:R-:W-:-:S02]  /*7b680*/  F2FP.PACK_AB R4, R6, R4 ;  /* 0x000000040604723e */ /* 0x004fc400000000ff */
[----:B----4-:R-:W-:Y:S02]  /*7b690*/  F2FP.PACK_AB R3, R3, R0 ;  /* 0x000000000303723e */ /* 0x010fe400000000ff */
[----:B------:R-:W-:Y:S02]  /*7b6a0*/  F2FP.PACK_AB R0, R7, R5 ;  /* 0x000000050700723e */ /* 0x000fe400000000ff */
[----:B---3--:R-:W-:-:S05]  /*7b6b0*/  F2FP.PACK_AB R21, R23, R24 ;  /* 0x000000181715723e */ /* 0x008fca00000000ff */
[----:B------:R-:W-:Y:S04]  /*7b6c0*/  STL [R1+0xacc], R21 ;  /* 0x000acc1501007387 */ /* 0x000fe80000100800 */
[----:B------:R0:W-:Y:S04]  /*7b6d0*/  STL [R1+0xac4], R3 ;  /* 0x000ac40301007387 */ /* 0x0001e80000100800 */
[----:B------:R-:W-:Y:S04]  /*7b6e0*/  STL [R1+0xac0], R4 ;  /* 0x000ac00401007387 */ /* 0x000fe80000100800 */
[----:B------:R1:W-:Y:S01]  /*7b6f0*/  STL [R1+0xabc], R0 ;  /* 0x000abc0001007387 */ /* 0x0003e20000100800 */
[----:B0-----:R-:W-:-:S02]  /*7b700*/  F2FP.PACK_AB R3, R8, R2 ;  /* 0x000000020803723e */ /* 0x001fc400000000ff */
[----:B------:R-:W-:-:S03]  /*7b710*/  F2FP.PACK_AB R2, R28, R20 ;  /* 0x000000141c02723e */ /* 0x000fc600000000ff */
[----:B------:R0:W-:Y:S01]  /*7b720*/  STL [R1+0xab4], R3 ;  /* 0x000ab40301007387 */ /* 0x0001e20000100800 */
[----:B-1----:R-:W-:-:S03]  /*7b730*/  F2FP.PACK_AB R0, R19, R14 ;  /* 0x0000000e1300723e */ /* 0x002fc600000000ff */
[----:B------:R1:W-:Y:S04]  /*7b740*/  STL [R1+0xab0], R2 ;  /* 0x000ab00201007387 */ /* 0x0003e80000100800 */
[----:B------:R2:W-:Y:S01]  /*7b750*/  STL [R1+0xaa8], R0 ;  /* 0x000aa80001007387 */ /* 0x0005e20000100800 */
[----:B0-----:R-:W-:Y:S02]  /*7b760*/  F2FP.PACK_AB R3, R18, R17 ;  /* 0x000000111203723e */ /* 0x001fe400000000ff */
[----:B-1----:R-:W-:-:S03]  /*7b770*/  F2FP.PACK_AB R2, R15, R16 ;  /* 0x000000100f02723e */ /* 0x002fc600000000ff */
[----:B------:R0:W-:Y:S01]  /*7b780*/  STL [R1+0xaa4], R3 ;  /* 0x000aa40301007387 */ /* 0x0001e20000100800 */
[----:B--2---:R-:W-:-:S03]  /*7b790*/  F2FP.PACK_AB R0, R13, R11 ;  /* 0x0000000b0d00723e */ /* 0x004fc600000000ff */
[----:B------:R1:W-:Y:S04]  /*7b7a0*/  STL [R1+0xa9c], R2 ;  /* 0x000a9c0201007387 */ /* 0x0003e80000100800 */
[----:B------:R2:W-:Y:S01]  /*7b7b0*/  STL [R1+0xa98], R0 ;  /* 0x000a980001007387 */ /* 0x0005e20000100800 */
[----:B0-----:R-:W-:Y:S02]  /*7b7c0*/  F2FP.PACK_AB R3, R12, R9 ;  /* 0x000000090c03723e */ /* 0x001fe400000000ff */
[----:B-1----:R-:W-:-:S03]  /*7b7d0*/  F2FP.PACK_AB R2, R10, R27 ;  /* 0x0000001b0a02723e */ /* 0x002fc600000000ff */
[----:B------:R-:W-:Y:S01]  /*7b7e0*/  STL [R1+0xa94], R3 ;  /* 0x000a940301007387 */ /* 0x000fe20000100800 */
[----:B--2---:R-:W-:-:S03]  /*7b7f0*/  F2FP.PACK_AB R0, R26, R25 ;  /* 0x000000191a00723e */ /* 0x004fc600000000ff */
[----:B------:R-:W2:Y:S04]  /*7b800*/  LDL.LU R10, [R1+0x1cc] ;  /* 0x0001cc00010a7983 */ /* 0x000ea80000300800 */
[----:B------:R-:W-:Y:S04]  /*7b810*/  STL [R1+0xa8c], R2 ;  /* 0x000a8c0201007387 */ /* 0x000fe80000100800 */
[----:B--2---:R0:W-:Y:S04]  /*7b820*/  STL [R1+0x8500], R10 ;  /* 0x0085000a01007387 */ /* 0x0041e80000100800 */
[----:B------:R-:W-:Y:S04]  /*7b830*/  STL [R1+0xa88], R0 ;  /* 0x000a880001007387 */ /* 0x000fe80000100800 */
[----:B0-----:R-:W2:Y:S04]  /*7b840*/  LDL.LU R10, [R1+0x1c0] ;  /* 0x0001c000010a7983 */ /* 0x001ea80000300800 */
[----:B------:R-:W3:Y:S04]  /*7b850*/  LDL.LU R9, [R1+0x1d0] ;  /* 0x0001d00001097983 */ /* 0x000ee80000300800 */
[----:B---3--:R0:W-:Y:S04]  /*7b860*/  STL [R1+0x8504], R9 ;  /* 0x0085040901007387 */ /* 0x0081e80000100800 */
[----:B0-----:R-:W2:Y:S04]  /*7b870*/  LDL.LU R9, [R1+0x1b8] ;  /* 0x0001b80001097983 */ /* 0x001ea80000300800 */
[----:B------:R-:W3:Y:S04]  /*7b880*/  LDL.LU R12, [R1+0x1b0] ;  /* 0x0001b000010c7983 */ /* 0x000ee80000300800 */
[----:B------:R-:W3:Y:S04]  /*7b890*/  LDL.LU R11, [R1+0x1b4] ;  /* 0x0001b400010b7983 */ /* 0x000ee80000300800 */
[----:B------:R-:W4:Y:S04]  /*7b8a0*/  LDL.LU R21, [R1+0x1a8] ;  /* 0x0001a80001157983 */ /* 0x000f280000300800 */
[----:B------:R-:W4:Y:S04]  /*7b8b0*/  LDL.LU R22, [R1+0x1ac] ;  /* 0x0001ac0001167983 */ /* 0x000f280000300800 */
[----:B------:R-:W2:Y:S04]  /*7b8c0*/  LDL.LU R23, [R1+0x18c] ;  /* 0x00018c0001177983 */ /* 0x000ea80000300800 */
[----:B------:R-:W2:Y:S04]  /*7b8d0*/  LDL.LU R24, [R1+0x190] ;  /* 0x0001900001187983 */ /* 0x000ea80000300800 */
[----:B------:R-:W2:Y:S04]  /*7b8e0*/  LDL.LU R13, [R1+0x148] ;  /* 0x00014800010d7983 */ /* 0x000ea80000300800 */
[----:B--2---:R0:W-:Y:S04]  /*7b8f0*/  STL [R1+0x84a8], R13 ;  /* 0x0084a80d01007387 */ /* 0x0041e80000100800 */
[----:B0-----:R-:W2:Y:S04]  /*7b900*/  LDL.LU R13, [R1+0x168] ;  /* 0x00016800010d7983 */ /* 0x001ea80000300800 */
        /* <DEDUP_REMOVED lines=26> */
[----:B0-----:R-:W2:Y:S01]  /*7bab0*/  LDL.LU R29, [R1+0x178] ;  /* 0x00017800011d7983 */ /* 0x001ea20000300800 */
[----:B------:R-:W-:-:S03]  /*7bac0*/  F2FP.PACK_AB R10, R9, R10 ;  /* 0x0000000a090a723e */ /* 0x000fc600000000ff */
        /* <DEDUP_REMOVED lines=22> */
[----:B------:R0:W-:Y:S04]  /*7bc30*/  STL [R1+0xa80], R10 ;  /* 0x000a800a01007387 */ /* 0x0001e80000100800 */
[----:B0-----:R-:W2:Y:S01]  /*7bc40*/  LDL.LU R10, [R1+0x8500] ;  /* 0x00850000010a7983 */ /* 0x001ea20000300800 */
[----:B---3--:R-:W-:-:S02]  /*7bc50*/  F2FP.PACK_AB R11, R12, R11 ;  /* 0x0000000b0c0b723e */ /* 0x008fc400000000ff */
[----:B--2---:R-:W-:Y:S02]  /*7bc60*/  F2FP.PACK_AB R9, R10, R9 ;  /* 0x000000090a09723e */ /* 0x004fe400000000ff */
[----:B------:R-:W2:Y:S04]  /*7bc70*/  LDL.LU R10, [R1+0x84fc] ;  /* 0x0084fc00010a7983 */ /* 0x000ea80000300800 */
[----:B------:R0:W-:Y:S04]  /*7bc80*/  STL [R1+0xa7c], R9 ;  /* 0x000a7c0901007387 */ /* 0x0001e80000100800 */
[----:B0-----:R-:W2:Y:S04]  /*7bc90*/  LDL.LU R9, [R1+0x84f8] ;  /* 0x0084f80001097983 */ /* 0x001ea80000300800 */
[----:B------:R-:W3:Y:S04]  /*7bca0*/  LDL.LU R12, [R1+0x84f4] ;  /* 0x0084f400010c7983 */ /* 0x000ee80000300800 */
[----:B------:R0:W-:Y:S04]  /*7bcb0*/  STL [R1+0xa74], R11 ;  /* 0x000a740b01007387 */ /* 0x0001e80000100800 */
[----:B0-----:R-:W3:Y:S01]  /*7bcc0*/  LDL.LU R11, [R1+0x84f0] ;  /* 0x0084f000010b7983 */ /* 0x001ee20000300800 */
[----:B--2---:R-:W-:-:S03]  /*7bcd0*/  F2FP.PACK_AB R10, R10, R9 ;  /* 0x000000090a0a723e */ /* 0x004fc600000000ff */
[----:B------:R-:W2:Y:S04]  /*7bce0*/  LDL.LU R9, [R1+0x17c] ;  /* 0x00017c0001097983 */ /* 0x000ea80000300800 */
[----:B------:R0:W-:Y:S04]  /*7bcf0*/  STL [R1+0xa70], R10 ;  /* 0x000a700a01007387 */ /* 0x0001e80000100800 */
[----:B0-----:R-:W2:Y:S01]  /*7bd00*/  LDL.LU R10, [R1+0x184] ;  /* 0x00018400010a7983 */ /* 0x001ea20000300800 */
[----:B---3--:R-:W-:-:S03]  /*7bd10*/  F2FP.PACK_AB R12, R12, R11 ;  /* 0x0000000b0c0c723e */ /* 0x008fc600000000ff */
[----:B------:R-:W3:Y:S04]  /*7bd20*/  LDL.LU R11, [R1+0x198] ;  /* 0x00019800010b7983 */ /* 0x000ee80000300800 */
[----:B------:R0:W-:Y:S04]  /*7bd30*/  STL [R1+0xa6c], R12 ;  /* 0x000a6c0c01007387 */ /* 0x0001e80000100800 */
[----:B0-----:R-:W3:Y:S01]  /*7bd40*/  LDL.LU R12, [R1+0x1a0] ;  /* 0x0001a000010c7983 */ /* 0x001ee20000300800 */
[----:B----4-:R-:W-:Y:S02]  /*7bd50*/  F2FP.PACK_AB R22, R21, R22 ;  /* 0x000000161516723e */ /* 0x010fe400000000ff */
[----:B------:R-:W-:Y:S01]  /*7bd60*/  F2FP.PACK_AB R24, R23, R24 ;  /* 0x000000181718723e */ /* 0x000fe200000000ff */
[----:B------:R-:W4:Y:S01]  /*7bd70*/  LDL.LU R21, [R1+0x84ec] ;  /* 0x0084ec0001157983 */ /* 0x000f220000300800 */
[----:B------:R-:W-:-:S03]  /*7bd80*/  F2FP.PACK_AB R13, R29, R13 ;  /* 0x0000000d1d0d723e */ /* 0x000fc600000000ff */
[----:B------:R0:W-:Y:S04]  /*7bd90*/  STL [R1+0xa64], R22 ;  /* 0x000a641601007387 */ /* 0x0001e80000100800 */
[----:B0-----:R-:W4:Y:S04]  /*7bda0*/  LDL.LU R22, [R1+0x84e8] ;  /* 0x0084e80001167983 */ /* 0x001f280000300800 */
[----:B------:R-:W4:Y:S04]  /*7bdb0*/  LDL.LU R23, [R1+0x84e4] ;  /* 0x0084e40001177983 */ /* 0x000f280000300800 */
[----:B------:R0:W-:Y:S04]  /*7bdc0*/  STL [R1+0xa60], R24 ;  /* 0x000a601801007387 */ /* 0x0001e80000100800 */
[----:B0-----:R-:W4:Y:S01]  /*7bdd0*/  LDL.LU R24, [R1+0x84e0] ;  /* 0x0084e00001187983 */ /* 0x001f220000300800 */
[----:B---3--:R-:W-:-:S02]  /*7bde0*/  F2FP.PACK_AB R12, R11, R12 ;  /* 0x0000000c0b0c723e */ /* 0x008fc400000000ff */
[----:B--2---:R-:W-:-:S03]  /*7bdf0*/  F2FP.PACK_AB R11, R9, R10 ;  /* 0x0000000a090b723e */ /* 0x004fc600000000ff */
[----:B------:R-:W-:Y:S04]  /*7be00*/  STL [R1+0xa58], R12 ;  /* 0x000a580c01007387 */ /* 0x000fe80000100800 */
[----:B------:R-:W-:Y:S04]  /*7be10*/  STL [R1+0xa54], R11 ;  /* 0x000a540b01007387 */ /* 0x000fe80000100800 */
[----:B------:R-:W2:Y:S04]  /*7be20*/  LDL.LU R29, [R1+0x84dc] ;  /* 0x0084dc00011d7983 */ /* 0x000ea80000300800 */
[----:B------:R0:W-:Y:S01]  /*7be30*/  STL [R1+0xa4c], R13 ;  /* 0x000a4c0d01007387 */ /* 0x0001e20000100800 */
[----:B------:R-:W-:-:S03]  /*7be40*/  F2FP.PACK_AB R0, R0, R6 ;  /* 0x000000060000723e */ /* 0x000fc600000000ff */
[----:B----4-:R-:W-:Y:S04]  /*7be50*/  SHFL.BFLY PT, R11, R22, 0x2, 0x1f ;  /* 0x0c401f00160b7f89 */ /* 0x010fe800000e0000 */
[----:B------:R-:W-:Y:S04]  /*7be60*/  SHFL.BFLY PT, R10, R23, 0x2, 0x1f ;  /* 0x0c401f00170a7f89 */ /* 0x000fe800000e0000 */
[----:B0-----:R-:W2:Y:S04]  /*7be70*/  LDL.LU R13, [R1+0x84d8] ;  /* 0x0084d800010d7983 */ /* 0x001ea80000300800 */
[----:B------:R-:W-:Y:S04]  /*7be80*/  SHFL.BFLY PT, R12, R21, 0x2, 0x1f ;  /* 0x0c401f00150c7f89 */ /* 0x000fe800000e0000 */
[----:B------:R-:W0:Y:S01]  /*7be90*/  SHFL.BFLY PT, R9, R24, 0x2, 0x1f ;  /* 0x0c401f0018097f89 */ /* 0x000e2200000e0000 */
[----:B--2---:R-:W-:-:S03]  /*7bea0*/  F2FP.PACK_AB R13, R29, R13 ;  /* 0x0000000d1d0d723e */ /* 0x004fc600000000ff */
[----:B------:R-:W2:Y:S04]  /*7beb0*/  LDL.LU R29, [R1+0x84d4] ;  /* 0x0084d400011d7983 */ /* 0x000ea80000300800 */
[----:B------:R1:W-:Y:S04]  /*7bec0*/  STL [R1+0xa48], R13 ;  /* 0x000a480d01007387 */ /* 0x0003e80000100800 */
[----:B-1----:R-:W2:Y:S02]  /*7bed0*/  LDL.LU R13, [R1+0x84d0] ;  /* 0x0084d000010d7983 */ /* 0x002ea40000300800 */
[----:B--2---:R-:W-:-:S02]  /*7bee0*/  F2FP.PACK_AB R13, R29, R13 ;  /* 0x0000000d1d0d723e */ /* 0x004fc400000000ff */
        /* <DEDUP_REMOVED lines=22> */
[----:B-1----:R-:W3:Y:S01]  /*7c050*/  LDL.LU R13, [R1+0x84a0] ;  /* 0x0084a000010d7983 */ /* 0x002ee20000300800 */
[----:B--2---:R-:W-:Y:S02]  /*7c060*/  F2FP.PACK_AB R29, R29, R3 ;  /* 0x000000031d1d723e */ /* 0x004fe400000000ff */
[----:B------:R-:W-:-:S02]  /*7c070*/  F2FP.PACK_AB R3, R4, R7 ;  /* 0x000000070403723e */ /* 0x000fc400000000ff */
[----:B------:R-:W-:Y:S01]  /*7c080*/  F2FP.PACK_AB R4, R5, R8 ;  /* 0x000000080504723e */ /* 0x000fe200000000ff */
[----:B------:R-:W-:Y:S04]  /*7c090*/  STL [R1+0xa20], R29 ;  /* 0x000a201d01007387 */ /* 0x000fe80000100800 */
[----:B------:R1:W-:Y:S04]  /*7c0a0*/  STL [R1+0xa1c], R0 ;  /* 0x000a1c0001007387 */ /* 0x0003e80000100800 */
[----:B------:R2:W-:Y:S01]  /*7c0b0*/  STL [R1+0xa14], R3 ;  /* 0x000a140301007387 */ /* 0x0005e20000100800 */
[----:B-1----:R-:W-:-:S03]  /*7c0c0*/  F2FP.PACK_AB R0, R2, R28 ;  /* 0x0000001c0200723e */ /* 0x002fc600000000ff */
[----:B------:R-:W-:Y:S01]  /*7c0d0*/  STL [R1+0xa10], R4 ;  /* 0x000a100401007387 */ /* 0x000fe20000100800 */
[----:B------:R-:W-:Y:S02]  /*7c0e0*/  F2FP.PACK_AB R2, R14, R18 ;  /* 0x000000120e02723e */ /* 0x000fe400000000ff */
[----:B--2---:R-:W-:Y:S01]  /*7c0f0*/  F2FP.PACK_AB R3, R20, R19 ;  /* 0x000000131403723e */ /* 0x004fe200000000ff */
[----:B------:R1:W-:Y:S04]  /*7c100*/  STL [R1+0xa08], R0 ;  /* 0x000a080001007387 */ /* 0x0003e80000100800 */
[----:B------:R2:W-:Y:S01]  /*7c110*/  STL [R1+0xa04], R3 ;  /* 0x000a040301007387 */ /* 0x0005e20000100800 */
[----:B-1----:R-:W-:-:S03]  /*7c120*/  F2FP.PACK_AB R0, R17, R15 ;  /* 0x0000000f1100723e */ /* 0x002fc600000000ff */
[----:B------:R1:W-:Y:S01]  /*7c130*/  STL [R1+0x9fc], R2 ;  /* 0x0009fc0201007387 */ /* 0x0003e20000100800 */
[----:B--2---:R-:W-:-:S03]  /*7c140*/  F2FP.PACK_AB R3, R16, R27 ;  /* 0x0000001b1003723e */ /* 0x004fc600000000ff */
[----:B------:R2:W-:Y:S01]  /*7c150*/  STL [R1+0x9f8], R0 ;  /* 0x0009f80001007387 */ /* 0x0005e20000100800 */
[----:B-1----:R-:W-:-:S03]  /*7c160*/  F2FP.PACK_AB R2, R26, R25 ;  /* 0x000000191a02723e */ /* 0x002fc600000000ff */
[----:B--2---:R-:W2:Y:S04]  /*7c170*/  LDL.LU R0, [R1+0x40] ;  /* 0x0000400001007983 */ /* 0x004ea80000300800 */
[----:B------:R-:W-:Y:S04]  /*7c180*/  STL [R1+0x9f4], R3 ;  /* 0x0009f40301007387 */ /* 0x000fe80000100800 */
[----:B------:R-:W2:Y:S04]  /*7c190*/  LDL.LU R6, [R1+0x4c] ;  /* 0x00004c0001067983 */ /* 0x000ea80000300800 */
[----:B------:R-:W-:Y:S04]  /*7c1a0*/  STL [R1+0x9ec], R2 ;  /* 0x0009ec0201007387 */ /* 0x000fe80000100800 */
[----:B------:R-:W3:Y:S04]  /*7c1b0*/  LDL.LU R4, [R1+0x3c] ;  /* 0x00003c0001047983 */ /* 0x000ee80000300800 */
[----:B------:R-:W4:Y:S04]  /*7c1c0*/  LDL.LU R29, [R1+0xbc] ;  /* 0x0000bc00011d7983 */ /* 0x000f280000300800 */
[----:B----4-:R1:W-:Y:S04]  /*7c1d0*/  STL [R1+0x8468], R29 ;  /* 0x0084681d01007387 */ /* 0x0103e80000100800 */
[----:B-1----:R-:W4:Y:S04]  /*7c1e0*/  LDL.LU R29, [R1+0x80] ;  /* 0x00008000011d7983 */ /* 0x002f280000300800 */
        /* <DEDUP_REMOVED lines=12> */
[----:B------:R-:W2:Y:S04]  /*7c2b0*/  LDL.LU R16, [R1+0xc0] ;  /* 0x0000c00001107983 */ /* 0x000ea80000300800 */
[----:B--2---:R1:W-:Y:S04]  /*7c2c0*/  STL [R1+0x846c], R16 ;  /* 0x00846c1001007387 */ /* 0x0043e80000100800 */
[----:B-1----:R-:W2:Y:S04]  /*7c2d0*/  LDL.LU R16, [R1+0x7c] ;  /* 0x00007c0001107983 */ /* 0x002ea80000300800 */
        /* <DEDUP_REMOVED lines=9> */
[----:B-1----:R-:W2:Y:S01]  /*7c370*/  LDL.LU R16, [R1+0xf0] ;  /* 0x0000f00001107983 */ /* 0x002ea20000300800 */
[----:B------:R-:W-:-:S02]  /*7c380*/  F2FP.PACK_AB R6, R0, R6 ;  /* 0x000000060006723e */ /* 0x000fc400000000ff */
[----:B---3--:R-:W-:Y:S01]  /*7c390*/  F2FP.PACK_AB R4, R13, R4 ;  /* 0x000000040d04723e */ /* 0x008fe200000000ff */
[----:B0-----:R-:W-:Y:S02]  /*7c3a0*/  FADD R9, R24, R9 ;  /* 0x0000000918097221 */ /* 0x001fe40000000000 */
[----:B------:R-:W-:Y:S01]  /*7c3b0*/  FADD R10, R23, R10 ;  /* 0x0000000a170a7221 */ /* 0x000fe20000000000 */
[----:B--2---:R0:W-:Y:S04]  /*7c3c0*/  STL [R1+0x849c], R16 ;  /* 0x00849c1001007387 */ /* 0x0041e80000100800 */
[----:B0-----:R-:W4:Y:S04]  /*7c3d0*/  LDL.LU R16, [R1+0xdc] ;  /* 0x0000dc0001107983 */ /* 0x001f280000300800 */
[----:B------:R-:W2:Y:S04]  /*7c3e0*/  LDL.LU R15, [R1+0xa0] ;  /* 0x0000a000010f7983 */ /* 0x000ea80000300800 */
[----:B------:R-:W2:Y:S04]  /*7c3f0*/  LDL.LU R17, [R1+0xa4] ;  /* 0x0000a40001117983 */ /* 0x000ea80000300800 */
[----:B------:R-:W3:Y:S04]  /*7c400*/  LDL.LU R18, [R1+0xb0] ;  /* 0x0000b00001127983 */ /* 0x000ee80000300800 */
        /* <DEDUP_REMOVED lines=14> */
[----:B0-----:R-:W2:Y:S04]  /*7c4f0*/  LDL.LU R6, [R1+0x5c] ;  /* 0x00005c0001067983 */ /* 0x001ea80000300800 */
[----:B------:R-:W2:Y:S04]  /*7c500*/  LDL.LU R13, [R1+0x100] ;  /* 0x00010000010d7983 */ /* 0x000ea80000300800 */
[----:B------:R0:W-:Y:S04]  /*7c510*/  STL [R1+0x9e0], R4 ;  /* 0x0009e00401007387 */ /* 0x0001e80000100800 */
[----:B0-----:R-:W2:Y:S04]  /*7c520*/  LDL.LU R4, [R1+0x50] ;  /* 0x0000500001047983 */ /* 0x001ea80000300800 */
[----:B------:R-:W2:Y:S04]  /*7c530*/  LDL.LU R24, [R1+0x60] ;  /* 0x0000600001187983 */ /* 0x000ea80000300800 */
[----:B------:R-:W2:Y:S01]  /*7c540*/  LDL.LU R23, [R1+0xf4] ;  /* 0x0000f40001177983 */ /* 0x000ea20000300800 */
[----:B------:R-:W-:Y:S01]  /*7c550*/  FADD R11, R22, R11 ;  /* 0x0000000b160b7221 */ /* 0x000fe20000000000 */
[----:B----4-:R-:W-:-:S02]  /*7c560*/  F2FP.PACK_AB R29, R16, R29 ;  /* 0x0000001d101d723e */ /* 0x010fc400000000ff */
[----:B--2---:R-:W-:-:S05]  /*7c570*/  F2FP.PACK_AB R22, R23, R13 ;  /* 0x0000000d1716723e */ /* 0x004fca00000000ff */
[----:B------:R-:W-:Y:S04]  /*7c580*/  STL [R1+0x9d4], R22 ;  /* 0x0009d41601007387 */ /* 0x000fe80000100800 */
[----:B------:R-:W2:Y:S04]  /*7c590*/  LDL.LU R16, [R1+0x849c] ;  /* 0x00849c0001107983 */ /* 0x000ea80000300800 */
[----:B------:R0:W-:Y:S04]  /*7c5a0*/  STL [R1+0x9cc], R29 ;  /* 0x0009cc1d01007387 */ /* 0x0001e80000100800 */
[----:B0-----:R-:W2:Y:S02]  /*7c5b0*/  LDL.LU R29, [R1+0x8498] ;  /* 0x00849800011d7983 */ /* 0x001ea40000300800 */
[----:B--2---:R-:W-:-:S02]  /*7c5c0*/  F2FP.PACK_AB R29, R16, R29 ;  /* 0x0000001d101d723e */ /* 0x004fc400000000ff */
        /* <DEDUP_REMOVED lines=22> */
[----:B0-----:R-:W2:Y:S01]  /*7c730*/  LDL.LU R29, [R1+0x8468] ;  /* 0x00846800011d7983 */ /* 0x001ea20000300800 */
[----:B------:R-:W-:Y:S02]  /*7c740*/  F2FP.PACK_AB R17, R15, R17 ;  /* 0x000000110f11723e */ /* 0x000fe400000000ff */
[----:B---3--:R-:W-:-:S02]  /*7c750*/  F2FP.PACK_AB R14, R18, R14 ;  /* 0x0000000e120e723e */ /* 0x008fc400000000ff */
[----:B--2---:R-:W-:Y:S02]  /*7c760*/  F2FP.PACK_AB R16, R29, R16 ;  /* 0x000000101d10723e */ /* 0x004fe400000000ff */
[----:B------:R-:W2:Y:S04]  /*7c770*/  LDL.LU R29, [R1+0x8464] ;  /* 0x00846400011d7983 */ /* 0x000ea80000300800 */
[----:B------:R0:W-:Y:S04]  /*7c780*/  STL [R1+0x9a4], R16 ;  /* 0x0009a41001007387 */ /* 0x0001e80000100800 */
[----:B0-----:R-:W3:Y:S04]  /*7c790*/  LDL.LU R16, [R1+0x8460] ;  /* 0x0084600001107983 */ /* 0x001ee80000300800 */
[----:B------:R-:W3:Y:S04]  /*7c7a0*/  LDL.LU R15, [R1+0x845c] ;  /* 0x00845c00010f7983 */ /* 0x000ee80000300800 */
[----:B------:R0:W-:Y:S04]  /*7c7b0*/  STL [R1+0x9a0], R17 ;  /* 0x0009a01101007387 */ /* 0x0001e80000100800 */
[----:B0-----:R-:W4:Y:S04]  /*7c7c0*/  LDL.LU R17, [R1+0x8458] ;  /* 0x0084580001117983 */ /* 0x001f280000300800 */
[----:B------:R-:W4:Y:S04]  /*7c7d0*/  LDL.LU R18, [R1+0x8454] ;  /* 0x0084540001127983 */ /* 0x000f280000300800 */
[----:B------:R0:W-:Y:S04]  /*7c7e0*/  STL [R1+0x998], R14 ;  /* 0x0009980e01007387 */ /* 0x0001e80000100800 */
[----:B0-----:R-:W2:Y:S01]  /*7c7f0*/  LDL.LU R14, [R1+0x8450] ;  /* 0x00845000010e7983 */ /* 0x001ea20000300800 */
[----:B------:R-:W-:-:S02]  /*7c800*/  F2FP.PACK_AB R20, R19, R20 ;  /* 0x000000141314723e */ /* 0x000fc400000000ff */
[----:B------:R-:W-:Y:S01]  /*7c810*/  F2FP.PACK_AB R2, R28, R2 ;  /* 0x000000021c02723e */ /* 0x000fe200000000ff */
[----:B------:R-:W2:Y:S01]  /*7c820*/  LDL.LU R19, [R1+0x844c] ;  /* 0x00844c0001137983 */ /* 0x000ea20000300800 */
[----:B------:R-:W-:-:S03]  /*7c830*/  F2FP.PACK_AB R5, R8, R5 ;  /* 0x000000050805723e */ /* 0x000fc600000000ff */
[----:B------:R0:W-:Y:S01]  /*7c840*/  STL [R1+0x994], R20 ;  /* 0x0009941401007387 */ /* 0x0001e20000100800 */
[----:B------:R-:W-:-:S03]  /*7c850*/  F2FP.PACK_AB R24, R7, R24 ;  /* 0x000000180718723e */ /* 0x000fc600000000ff */
[----:B0-----:R-:W2:Y:S04]  /*7c860*/  LDL.LU R20, [R1+0x8448] ;  /* 0x0084480001147983 */ /* 0x001ea80000300800 */
[----:B------:R-:W2:Y:S04]  /*7c870*/  LDL.LU R28, [R1+0x8444] ;  /* 0x00844400011c7983 */ /* 0x000ea80000300800 */
[----:B------:R0:W-:Y:S04]  /*7c880*/  STL [R1+0x98c], R2 ;  /* 0x00098c0201007387 */ /* 0x0001e80000100800 */
[----:B0-----:R-:W2:Y:S04]  /*7c890*/  LDL.LU R2, [R1+0x8440] ;  /* 0x0084400001027983 */ /* 0x001ea80000300800 */
[----:B------:R-:W2:Y:S04]  /*7c8a0*/  LDL.LU R8, [R1+0x843c] ;  /* 0x00843c0001087983 */ /* 0x000ea80000300800 */
[----:B------:R0:W-:Y:S01]  /*7c8b0*/  STL [R1+0x988], R5 ;  /* 0x0009880501007387 */ /* 0x0001e20000100800 */
[----:B------:R-:W-:-:S03]  /*7c8c0*/  F2FP.PACK_AB R0, R0, R6 ;  /* 0x000000060000723e */ /* 0x000fc600000000ff */
[----:B0-----:R-:W2:Y:S04]  /*7c8d0*/  LDL.LU R5, [R1+0x8438] ;  /* 0x0084380001057983 */ /* 0x001ea80000300800 */
[----:B------:R-:W2:Y:S04]  /*7c8e0*/  LDL.LU R7, [R1+0x8434] ;  /* 0x0084340001077983 */ /* 0x000ea80000300800 */
[----:B------:R0:W-:Y:S01]  /*7c8f0*/  STL [R1+0x984], R24 ;  /* 0x0009841801007387 */ /* 0x0001e20000100800 */
[----:B---3--:R-:W-:Y:S02]  /*7c900*/  F2FP.PACK_AB R16, R16, R15 ;  /* 0x0000000f1010723e */ /* 0x008fe400000000ff */
[----:B------:R-:W-:-:S02]  /*7c910*/  F2FP.PACK_AB R15, R3, R27 ;  /* 0x0000001b030f723e */ /* 0x000fc400000000ff */
[----:B------:R-:W-:Y:S01]  /*7c920*/  F2FP.PACK_AB R3, R26, R25 ;  /* 0x000000191a03723e */ /* 0x000fe200000000ff */
[----:B------:R-:W-:Y:S04]  /*7c930*/  STL [R1+0x97c], R16 ;  /* 0x00097c1001007387 */ /* 0x000fe80000100800 */
[----:B------:R-:W3:Y:S04]  /*7c940*/  LDL.64 R26, [R1+0x2768] ;  /* 0x00276800011a7983 */ /* 0x000ee80000100a00 */
[----:B------:R-:W-:Y:S04]  /*7c950*/  STL [R1+0x978], R15 ;  /* 0x0009780f01007387 */ /* 0x000fe80000100800 */
[----:B0-----:R-:W3:Y:S04]  /*7c960*/  LDL.64 R24, [R1+0x2760] ;  /* 0x0027600001187983 */ /* 0x001ee80000100a00 */
[----:B------:R4:W-:Y:S02]  /*7c970*/  STL [R1+0x970], R3 ;  /* 0x0009700301007387 */ /* 0x0009e40000100800 */
[----:B----4-:R-:W-:-:S02]  /*7c980*/  F2FP.PACK_AB R3, R18, R17 ;  /* 0x000000111203723e */ /* 0x010fc400000000ff */
[----:B------:R-:W4:Y:S04]  /*7c990*/  LDL.64 R16, [R1+0x2770] ;  /* 0x0027700001107983 */ /* 0x000f280000100a00 */
[----:B------:R2:W-:Y:S04]  /*7c9a0*/  STL [R1+0x96c], R0 ;  /* 0x00096c0001007387 */ /* 0x0005e80000100800 */
[----:B------:R-:W-:Y:S01]  /*7c9b0*/  STL [R1+0x964], R3 ;  /* 0x0009640301007387 */ /* 0x000fe20000100800 */
[----:B--2---:R-:W-:-:S03]  /*7c9c0*/  F2FP.PACK_AB R0, R14, R4 ;  /* 0x000000040e00723e */ /* 0x004fc600000000ff */
[----:B------:R-:W2:Y:S01]  /*7c9d0*/  LDL.64 R14, [R1+0xdd8] ;  /* 0x000dd800010e7983 */ /* 0x000ea20000100a00 */
[----:B------:R-:W-:-:S03]  /*7c9e0*/  FADD R12, R21, R12 ;  /* 0x0000000c150c7221 */ /* 0x000fc60000000000 */
[----:B------:R-:W0:Y:S04]  /*7c9f0*/  SHFL.BFLY PT, R13, R9, 0x1, 0x1f ;  /* 0x0c201f00090d7f89 */ /* 0x000e2800000e0000 */
[----:B------:R-:W1:Y:S04]  /*7ca00*/  SHFL.BFLY PT, R21, R10, 0x1, 0x1f ;  /* 0x0c201f000a157f89 */ /* 0x000e6800000e0000 */
[----:B------:R-:W1:Y:S04]  /*7ca10*/  SHFL.BFLY PT, R22, R11, 0x1, 0x1f ;  /* 0x0c201f000b167f89 */ /* 0x000e6800000e0000 */
[----:B------:R-:W1:Y:S01]  /*7ca20*/  SHFL.BFLY PT, R23, R12, 0x1, 0x1f ;  /* 0x0c201f000c177f89 */ /* 0x000e6200000e0000 */
[----:B0-----:R-:W-:-:S02]  /*7ca30*/  FADD R9, R9, R13 ;  /* 0x0000000d09097221 */ /* 0x001fc40000000000 */
[----:B-1----:R-:W-:-:S03]  /*7ca40*/  FADD R10, R10, R21 ;  /* 0x000000150a0a7221 */ /* 0x002fc60000000000 */
[----:B------:R-:W-:Y:S01]  /*7ca50*/  @!P6 STS [R29.X4+0x20000], R9 ;  /* 0x020000091d00e388 */ /* 0x000fe20000004800 */
[----:B------:R-:W-:-:S03]  /*7ca60*/  FADD R11, R11, R22 ;  /* 0x000000160b0b7221 */ /* 0x000fc60000000000 */
[----:B------:R-:W-:Y:S01]  /*7ca70*/  @!P6 STS [R29.X4+0x20200], R10 ;  /* 0x0202000a1d00e388 */ /* 0x000fe20000004800 */
[----:B------:R-:W-:-:S03]  /*7ca80*/  FADD R12, R12, R23 ;  /* 0x000000170c0c7221 */ /* 0x000fc60000000000 */
[----:B------:R-:W-:Y:S04]  /*7ca90*/  @!P6 STS [R29.X4+0x20400], R11 ;  /* 0x0204000b1d00e388 */ /* 0x000fe80000004800 */
[----:B------:R-:W-:Y:S04]  /*7caa0*/  @!P6 STS [R29.X4+0x20600], R12 ;  /* 0x0206000c1d00e388 */ /* 0x000fe80000004800 */
[----:B------:R0:W-:Y:S02]  /*7cab0*/  STL [R1+0x960], R0 ;  /* 0x0009600001007387 */ /* 0x0001e40000100800 */
[----:B0-----:R-:W-:-:S05]  /*7cac0*/  F2FP.PACK_AB R0, R20, R19 ;  /* 0x000000131400723e */ /* 0x001fca00000000ff */
[----:B------:R0:W-:Y:S04]  /*7cad0*/  STL [R1+0x950], R0 ;  /* 0x0009500001007387 */ /* 0x0001e80000100800 */
[----:B------:R-:W3:Y:S04]  /*7cae0*/  LDL.64 R18, [R1+0x2738] ;  /* 0x0027380001127983 */ /* 0x000ee80000100a00 */
[----:B------:R-:W3:Y:S04]  /*7caf0*/  LDL.64 R22, [R1+0x2718] ;  /* 0x0027180001167983 */ /* 0x000ee80000100a00 */
[----:B------:R-:W3:Y:S04]  /*7cb00*/  LDL.64 R20, [R1+0x2710] ;  /* 0x0027100001147983 */ /* 0x000ee80000100a00 */
[----:B------:R-:W-:Y:S01]  /*7cb10*/  BAR.SYNC.DEFER_BLOCKING 0x0 ;  /* 0x0000000000007b1d */ /* 0x000fe20000010000 */
[----:B--2---:R-:W-:-:S05]  /*7cb20*/  IMAD.WIDE R10, R28, 0x2, R14 ;  /* 0x000000021c0a7825 */ /* 0x004fca00078e020e */
[----:B------:R1:W2:Y:S04]  /*7cb30*/  LDG.E.U16 R9, [R10.64] ;  /* 0x000000060a097981 */ /* 0x0002a8000c1e1500 */
[----:B-1----:R-:W2:Y:S01]  /*7cb40*/  LDL.64 R10, [R1+0x2758] ;  /* 0x00275800010a7983 */ /* 0x002ea20000100a00 */
[----:B----4-:R-:W-:-:S04]  /*7cb50*/  IMAD.WIDE R12, R28, 0x2, R16 ;  /* 0x000000021c0c7825 */ /* 0x010fc800078e0210 */
[C---:B---3--:R-:W-:Y:S01]  /*7cb60*/  IMAD.WIDE R14, R28.reuse, 0x2, R26 ;  /* 0x000000021c0e7825 */ /* 0x048fe200078e021a */
[----:B------:R1:W3:Y:S03]  /*7cb70*/  LDG.E.U16 R4, [R12.64] ;  /* 0x000000060c047981 */ /* 0x0002e6000c1e1500 */
[C---:B------:R-:W-:Y:S01]  /*7cb80*/  IMAD.WIDE R16, R28.reuse, 0x2, R24 ;  /* 0x000000021c107825 */ /* 0x040fe200078e0218 */
[----:B------:R4:W3:Y:S04]  /*7cb90*/  LDG.E.U16 R29, [R14.64] ;  /* 0x000000060e1d7981 */ /* 0x0008e8000c1e1500 */
[----:B------:R0:W3:Y:S04]  /*7cba0*/  LDG.E.U16 R3, [R16.64] ;  /* 0x0000000610037981 */ /* 0x0000e8000c1e1500 */
[----:B-1----:R-:W3:Y:S04]  /*7cbb0*/  LDL.64 R12, [R1+0x2750] ;  /* 0x00275000010c7983 */ /* 0x002ee80000100a00 */
[----:B----4-:R-:W4:Y:S04]  /*7cbc0*/  LDL.64 R14, [R1+0x2748] ;  /* 0x00274800010e7983 */ /* 0x010f280000100a00 */
[----:B0-----:R-:W4:Y:S04]  /*7cbd0*/  LDL.64 R16, [R1+0x2740] ;  /* 0x0027400001107983 */ /* 0x001f280000100a00 */
[----:B------:R-:W4:Y:S04]  /*7cbe0*/  LDL.64 R26, [R1+0x2728] ;  /* 0x00272800011a7983 */ /* 0x000f280000100a00 */
[----:B------:R-:W4:Y:S01]  /*7cbf0*/  LDL.64 R24, [R1+0x2720] ;  /* 0x0027200001187983 */ /* 0x000f220000100a00 */
[----:B--2---:R-:W-:-:S05]  /*7cc00*/  IMAD.WIDE R10, R28, 0x2, R10 ;  /* 0x000000021c0a7825 */ /* 0x004fca00078e020a */
[----:B------:R0:W2:Y:S04]  /*7cc10*/  LDG.E.U16 R0, [R10.64] ;  /* 0x000000060a007981 */ /* 0x0000a8000c1e1500 */
[----:B0-----:R-:W2:Y:S01]  /*7cc20*/  LDL.64 R10, [R1+0x2730] ;  /* 0x00273000010a7983 */ /* 0x001ea20000100a00 */
[----:B---3--:R-:W-:-:S03]  /*7cc30*/  IMAD.WIDE R12, R28, 0x2, R12 ;  /* 0x000000021c0c7825 */ /* 0x008fc600078e020c */
[----:B------:R0:W-:Y:S01]  /*7cc40*/  STL [R1+0x16c8], R9 ;  /* 0x0016c80901007387 */ /* 0x0001e20000100800 */
[----:B----4-:R-:W-:-:S03]  /*7cc50*/  IMAD.WIDE R14, R28, 0x2, R14 ;  /* 0x000000021c0e7825 */ /* 0x010fc600078e020e */
[----:B------:R1:W3:Y:S01]  /*7cc60*/  LDG.E.U16 R6, [R12.64] ;  /* 0x000000060c067981 */ /* 0x0002e2000c1e1500 */
[----:B------:R-:W-:-:S03]  /*7cc70*/  IMAD.WIDE R16, R28, 0x2, R16 ;  /* 0x000000021c107825 */ /* 0x000fc600078e0210 */
[----:B------:R4:W-:Y:S04]  /*7cc80*/  STL [R1+0x16c4], R4 ;  /* 0x0016c40401007387 */ /* 0x0009e80000100800 */
[----:B------:R1:W-:Y:S01]  /*7cc90*/  STL [R1+0x16c0], R29 ;  /* 0x0016c01d01007387 */ /* 0x0003e20000100800 */
[----:B------:R-:W-:-:S03]  /*7cca0*/  IMAD.WIDE R18, R28, 0x2, R18 ;  /* 0x000000021c127825 */ /* 0x000fc600078e0212 */
[----:B0-----:R0:W3:Y:S04]  /*7ccb0*/  LDG.E.U16 R9, [R14.64] ;  /* 0x000000060e097981 */ /* 0x0010e8000c1e1500 */
[----:B------:R0:W-:Y:S04]  /*7ccc0*/  STL [R1+0x16bc], R3 ;  /* 0x0016bc0301007387 */ /* 0x0001e80000100800 */
[----:B----4-:R4:W3:Y:S04]  /*7ccd0*/  LDG.E.U16 R4, [R16.64] ;  /* 0x0000000610047981 */ /* 0x0108e8000c1e1500 */
[----:B-1----:R1:W3:Y:S01]  /*7cce0*/  LDG.E.U16 R29, [R18.64] ;  /* 0x00000006121d7981 */ /* 0x0022e2000c1e1500 */
[----:B--2---:R-:W-:-:S05]  /*7ccf0*/  IMAD.WIDE R10, R28, 0x2, R10 ;  /* 0x000000021c0a7825 */ /* 0x004fca00078e020a */
[----:B0-----:R0:W2:Y:S04]  /*7cd00*/  LDG.E.U16 R3, [R10.64] ;  /* 0x000000060a037981 */ /* 0x0010a8000c1e1500 */
[----:B0-----:R-:W2:Y:S01]  /*7cd10*/  LDL.64 R10, [R1+0x2708] ;  /* 0x00270800010a7983 */ /* 0x001ea20000100a00 */
[----:B------:R-:W-:-:S03]  /*7cd20*/  IMAD.WIDE R12, R28, 0x2, R26 ;  /* 0x000000021c0c7825 */ /* 0x000fc600078e021a */
[----:B------:R0:W-:Y:S01]  /*7cd30*/  STL [R1+0x16b8], R0 ;  /* 0x0016b80001007387 */ /* 0x0001e20000100800 */
[----:B------:R-:W-:-:S04]  /*7cd40*/  IMAD.WIDE R14, R28, 0x2, R24 ;  /* 0x000000021c0e7825 */ /* 0x000fc800078e0218 */
[C---:B----4-:R-:W-:Y:S01]  /*7cd50*/  IMAD.WIDE R16, R28.reuse, 0x2, R22 ;  /* 0x000000021c107825 */ /* 0x050fe200078e0216 */
[----:B0-----:R0:W4:Y:S03]  /*7cd60*/  LDG.E.U16 R0, [R12.64] ;  /* 0x000000060c007981 */ /* 0x001126000c1e1500 */
[C---:B-1----:R-:W-:Y:S01]  /*7cd70*/  IMAD.WIDE R18, R28.reuse, 0x2, R20 ;  /* 0x000000021c127825 */ /* 0x042fe200078e0214 */
[----:B0-----:R-:W4:Y:S04]  /*7cd80*/  LDL.64 R12, [R1+0x2700] ;  /* 0x00270000010c7983 */ /* 0x001f280000100a00 */
[----:B---3--:R0:W-:Y:S04]  /*7cd90*/  STL [R1+0x16b4], R6 ;  /* 0x0016b40601007387 */ /* 0x0081e80000100800 */
[----:B------:R-:W3:Y:S04]  /*7cda0*/  LDL.64 R26, [R1+0x26d8] ;  /* 0x0026d800011a7983 */ /* 0x000ee80000100a00 */
[----:B------:R-:W3:Y:S04]  /*7cdb0*/  LDL.64 R24, [R1+0x26d0] ;  /* 0x0026d00001187983 */ /* 0x000ee80000100a00 */
[----:B0-----:R0:W3:Y:S04]  /*7cdc0*/  LDG.E.U16 R6, [R14.64] ;  /* 0x000000060e067981 */ /* 0x0010e8000c1e1500 */
[----:B------:R-:W3:Y:S04]  /*7cdd0*/  LDL.64 R22, [R1+0x26c8] ;  /* 0x0026c80001167983 */ /* 0x000ee80000100a00 */
[----:B------:R-:W3:Y:S04]  /*7cde0*/  LDL.64 R20, [R1+0x26c0] ;  /* 0x0026c00001147983 */ /* 0x000ee80000100a00 */
[----:B0-----:R-:W3:Y:S04]  /*7cdf0*/  LDL.64 R14, [R1+0x26f8] ;  /* 0x0026f800010e7983 */ /* 0x001ee80000100a00 */
[----:B------:R0:W-:Y:S04]  /*7ce00*/  STL [R1+0x16b0], R9 ;  /* 0x0016b00901007387 */ /* 0x0001e80000100800 */
[----:B0-----:R0:W3:Y:S04]  /*7ce10*/  LDG.E.U16 R9, [R16.64] ;  /* 0x0000000610097981 */ /* 0x0010e8000c1e1500 */
[----:B0-----:R-:W3:Y:S04]  /*7ce20*/  LDL.64 R16, [R1+0x26f0] ;  /* 0x0026f00001107983 */ /* 0x001ee80000100a00 */
[----:B------:R0:W-:Y:S04]  /*7ce30*/  STL [R1+0x16ac], R4 ;  /* 0x0016ac0401007387 */ /* 0x0001e80000100800 */
[----:B0-----:R0:W3:Y:S04]  /*7ce40*/  LDG.E.U16 R4, [R18.64] ;  /* 0x0000000612047981 */ /* 0x0010e8000c1e1500 */
[----:B0-----:R-:W3:Y:S04]  /*7ce50*/  LDL.64 R18, [R1+0x26e8] ;  /* 0x0026e80001127983 */ /* 0x001ee80000100a00 */
[----:B------:R0:W-:Y:S01]  /*7ce60*/  STL [R1+0x16a8], R29 ;  /* 0x0016a81d01007387 */ /* 0x0001e20000100800 */
[----:B--2---:R-:W-:-:S05]  /*7ce70*/  IMAD.WIDE R10, R28, 0x2, R10 ;  /* 0x000000021c0a7825 */ /* 0x004fca00078e020a */
[----:B0-----:R0:W2:Y:S04]  /*7ce80*/  LDG.E.U16 R29, [R10.64] ;  /* 0x000000060a1d7981 */ /* 0x0010a8000c1e1500 */
[----:B0-----:R-:W2:Y:S04]  /*7ce90*/  LDL.64 R10, [R1+0x26e0] ;  /* 0x0026e000010a7983 */ /* 0x001ea80000100a00 */
[----:B------:R0:W-:Y:S01]  /*7cea0*/  STL [R1+0x16a4], R3 ;  /* 0x0016a40301007387 */ /* 0x0001e20000100800 */
[----:B----4-:R-:W-:-:S03]  /*7ceb0*/  IMAD.WIDE R12, R28, 0x2, R12 ;  /* 0x000000021c0c7825 */ /* 0x010fc600078e020c */
[----:B------:R1:W-:Y:S04]  /*7cec0*/  STL [R1+0x16a0], R0 ;  /* 0x0016a00001007387 */ /* 0x0003e80000100800 */
[----:B0-----:R0:W3:Y:S04]  /*7ced0*/  LDG.E.U16 R3, [R12.64] ;  /* 0x000000060c037981 */ /* 0x0010e8000c1e1500 */
[----:B---3--:R3:W-:Y:S01]  /*7cee0*/  STL [R1+0x169c], R6 ;  /* 0x00169c0601007387 */ /* 0x0087e20000100800 */
[----:B------:R-:W-:-:S05]  /*7cef0*/  IMAD.WIDE R14, R28, 0x2, R14 ;  /* 0x000000021c0e7825 */ /* 0x000fca00078e020e */
[----:B-1----:R1:W3:Y:S04]  /*7cf00*/  LDG.E.U16 R0, [R14.64] ;  /* 0x000000060e007981 */ /* 0x0022e8000c1e1500 */
[----:B------:R0:W-:Y:S01]  /*7cf10*/  STL [R1+0x1698], R9 ;  /* 0x0016980901007387 */ /* 0x0001e20000100800 */
[----:B------:R-:W-:-:S05]  /*7cf20*/  IMAD.WIDE R16, R28, 0x2, R16 ;  /* 0x000000021c107825 */ /* 0x000fca00078e0210 */
[----:B---3--:R3:W3:Y:S04]  /*7cf30*/  LDG.E.U16 R6, [R16.64] ;  /* 0x0000000610067981 */ /* 0x0086e8000c1e1500 */
[----:B------:R0:W-:Y:S01]  /*7cf40*/  STL [R1+0x1694], R4 ;  /* 0x0016940401007387 */ /* 0x0001e20000100800 */
[----:B------:R-:W-:-:S05]  /*7cf50*/  IMAD.WIDE R18, R28, 0x2, R18 ;  /* 0x000000021c127825 */ /* 0x000fca00078e0212 */
[----:B0-----:R0:W3:Y:S01]  /*7cf60*/  LDG.E.U16 R9, [R18.64] ;  /* 0x0000000612097981 */ /* 0x0010e2000c1e1500 */
[----:B--2---:R-:W-:-:S05]  /*7cf70*/  IMAD.WIDE R10, R28, 0x2, R10 ;  /* 0x000000021c0a7825 */ /* 0x004fca00078e020a */
[----:B------:R2:W4:Y:S04]  /*7cf80*/  LDG.E.U16 R4, [R10.64] ;  /* 0x000000060a047981 */ /* 0x000528000c1e1500 */
[----:B--2---:R-:W2:Y:S01]  /*7cf90*/  LDL.64 R10, [R1+0x26b8] ;  /* 0x0026b800010a7983 */ /* 0x004ea20000100a00 */
[----:B------:R-:W-:-:S03]  /*7cfa0*/  IMAD.WIDE R12, R28, 0x2, R26 ;  /* 0x000000021c0c7825 */ /* 0x000fc600078e021a */
[----:B------:R0:W-:Y:S01]  /*7cfb0*/  STL [R1+0x1690], R29 ;  /* 0x0016901d01007387 */ /* 0x0001e20000100800 */
[----:B-1----:R-:W-:-:S04]  /*7cfc0*/  IMAD.WIDE R14, R28, 0x2, R24 ;  /* 0x000000021c0e7825 */ /* 0x002fc800078e0218 */
[C---:B---3--:R-:W-:Y:S01]  /*7cfd0*/  IMAD.WIDE R16, R28.reuse, 0x2, R22 ;  /* 0x000000021c107825 */ /* 0x048fe200078e0216 */
[----:B0-----:R0:W3:Y:S03]  /*7cfe0*/  LDG.E.U16 R29, [R12.64] ;  /* 0x000000060c1d7981 */ /* 0x0010e6000c1e1500 */
[C---:B------:R-:W-:Y:S01]  /*7cff0*/  IMAD.WIDE R18, R28.reuse, 0x2, R20 ;  /* 0x000000021c127825 */ /* 0x040fe200078e0214 */
[----:B0-----:R-:W3:Y:S04]  /*7d000*/  LDL.64 R12, [R1+0x26b0] ;  /* 0x0026b000010c7983 */ /* 0x001ee80000100a00 */
[----:B------:R0:W-:Y:S04]  /*7d010*/  STL [R1+0x168c], R3 ;  /* 0x00168c0301007387 */ /* 0x0001e80000100800 */
        /* <DEDUP_REMOVED lines=16> */
[----:B----4-:R0:W-:Y:S01]  /*7d120*/  STL [R1+0x167c], R4 ;  /* 0x00167c0401007387 */ /* 0x0101e20000100800 */
[----:B---3--:R-:W-:-:S03]  /*7d130*/  IMAD.WIDE R12, R28, 0x2, R12 ;  /* 0x000000021c0c7825 */ /* 0x008fc600078e020c */
[----:B------:R1:W-:Y:S04]  /*7d140*/  STL [R1+0x1678], R29 ;  /* 0x0016781d01007387 */ /* 0x0003e80000100800 */
[----:B0-----:R0:W4:Y:S04]  /*7d150*/  LDG.E.U16 R4, [R12.64] ;  /* 0x000000060c047981 */ /* 0x001128000c1e1500 */
[----:B------:R4:W-:Y:S01]  /*7d160*/  STL [R1+0x1674], R3 ;  /* 0x0016740301007387 */ /* 0x0009e20000100800 */
[----:B------:R-:W-:-:S05]  /*7d170*/  IMAD.WIDE R14, R28, 0x2, R14 ;  /* 0x000000021c0e7825 */ /* 0x000fca00078e020e */
[----:B-1----:R1:W4:Y:S04]  /*7d180*/  LDG.E.U16 R29, [R14.64] ;  /* 0x000000060e1d7981 */ /* 0x002328000c1e1500 */
[----:B------:R0:W-:Y:S01]  /*7d190*/  STL [R1+0x1670], R0 ;  /* 0x0016700001007387 */ /* 0x0001e20000100800 */
[----:B------:R-:W-:-:S05]  /*7d1a0*/  IMAD.WIDE R16, R28, 0x2, R16 ;  /* 0x000000021c107825 */ /* 0x000fca00078e0210 */
[----:B----4-:R4:W4:Y:S04]  /*7d1b0*/  LDG.E.U16 R3, [R16.64] ;  /* 0x0000000610037981 */ /* 0x010928000c1e1500 */
[----:B------:R0:W-:Y:S01]  /*7d1c0*/  STL [R1+0x166c], R6 ;  /* 0x00166c0601007387 */ /* 0x0001e20000100800 */
[----:B------:R-:W-:-:S05]  /*7d1d0*/  IMAD.WIDE R18, R28, 0x2, R18 ;  /* 0x000000021c127825 */ /* 0x000fca00078e0212 */
[----:B0-----:R0:W4:Y:S01]  /*7d1e0*/  LDG.E.U16 R0, [R18.64] ;  /* 0x0000000612007981 */ /* 0x001122000c1e1500 */
[----:B--2---:R-:W-:-:S05]  /*7d1f0*/  IMAD.WIDE R10, R28, 0x2, R10 ;  /* 0x000000021c0a7825 */ /* 0x004fca00078e020a */
[----:B------:R2:W3:Y:S04]  /*7d200*/  LDG.E.U16 R6, [R10.64] ;  /* 0x000000060a067981 */ /* 0x0004e8000c1e1500 */
[----:B--2---:R-:W2:Y:S01]  /*7d210*/  LDL.64 R10, [R1+0x2668] ;  /* 0x00266800010a7983 */ /* 0x004ea20000100a00 */
[----:B------:R-:W-:-:S03]  /*7d220*/  IMAD.WIDE R12, R28, 0x2, R26 ;  /* 0x000000021c0c7825 */ /* 0x000fc600078e021a */
[----:B------:R0:W-:Y:S01]  /*7d230*/  STL [R1+0x1668], R9 ;  /* 0x0016680901007387 */ /* 0x0001e20000100800 */
[----:B-1----:R-:W-:-:S04]  /*7d240*/  IMAD.WIDE R14, R28, 0x2, R24 ;  /* 0x000000021c0e7825 */ /* 0x002fc800078e0218 */
[C---:B----4-:R-:W-:Y:S01]  /*7d250*/  IMAD.WIDE R16, R28.reuse, 0x2, R22 ;  /* 0x000000021c107825 */ /* 0x050fe200078e0216 */
[----:B0-----:R0:W4:Y:S03]  /*7d260*/  LDG.E.U16 R9, [R12.64] ;  /* 0x000000060c097981 */ /* 0x001126000c1e1500 */
[C---:B------:R-:W-:Y:S01]  /*7d270*/  IMAD.WIDE R18, R28.reuse, 0x2, R20 ;  /* 0x000000021c127825 */ /* 0x040fe200078e0214 */
[----:B0-----:R-:W4:Y:S04]  /*7d280*/  LDL.64 R12, [R1+0x2660] ;  /* 0x00266000010c7983 */ /* 0x001f280000100a00 */
[----:B------:R0:W-:Y:S04]  /*7d290*/  STL [R1+0x1664], R4 ;  /* 0x0016640401007387 */ /* 0x0001e80000100800 */
[----:B------:R-:W4:Y:S04]  /*7d2a0*/  LDL.64 R26, [R1+0x2638] ;  /* 0x00263800011a7983 */ /* 0x000f280000100a00 */
[----:B------:R-:W4:Y:S04]  /*7d2b0*/  LDL.64 R24, [R1+0x2630] ;  /* 0x0026300001187983 */ /* 0x000f280000100a00 */
[----:B0-----:R0:W4:Y:S04]  /*7d2c0*/  LDG.E.U16 R4, [R14.64] ;  /* 0x000000060e047981 */ /* 0x001128000c1e1500 */
[----:B------:R-:W4:Y:S04]  /*7d2d0*/  LDL.64 R22, [R1+0x2628] ;  /* 0x0026280001167983 */ /* 0x000f280000100a00 */
[----:B------:R-:W4:Y:S04]  /*7d2e0*/  LDL.64 R20, [R1+0x2620] ;  /* 0x0026200001147983 */ /* 0x000f280000100a00 */
[----:B0-----:R-:W4:Y:S04]  /*7d2f0*/  LDL.64 R14, [R1+0x2658] ;  /* 0x00265800010e7983 */ /* 0x001f280000100a00 */
[----:B------:R0:W-:Y:S04]  /*7d300*/  STL [R1+0x1660], R29 ;  /* 0x0016601d01007387 */ /* 0x0001e80000100800 */
[----:B0-----:R0:W4:Y:S04]  /*7d310*/  LDG.E.U16 R29, [R16.64] ;  /* 0x00000006101d7981 */ /* 0x001128000c1e1500 */
[----:B0-----:R-:W4:Y:S04]  /*7d320*/  LDL.64 R16, [R1+0x2650] ;  /* 0x0026500001107983 */ /* 0x001f280000100a00 */
[----:B------:R0:W-:Y:S04]  /*7d330*/  STL [R1+0x165c], R3 ;  /* 0x00165c0301007387 */ /* 0x0001e80000100800 */
[----:B0-----:R0:W4:Y:S04]  /*7d340*/  LDG.E.U16 R3, [R18.64] ;  /* 0x0000000612037981 */ /* 0x001128000c1e1500 */
[----:B0-----:R-:W4:Y:S04]  /*7d350*/  LDL.64 R18, [R1+0x2648] ;  /* 0x0026480001127983 */ /* 0x001f280000100a00 */
[----:B------:R0:W-:Y:S01]  /*7d360*/  STL [R1+0x1658], R0 ;  /* 0x0016580001007387 */ /* 0x0001e20000100800 */
[----:B--2---:R-:W-:-:S05]  /*7d370*/  IMAD.WIDE R10, R28, 0x2, R10 ;  /* 0x000000021c0a7825 */ /* 0x004fca00078e020a */
[----:B0-----:R0:W2:Y:S04]  /*7d380*/  LDG.E.U16 R0, [R10.64] ;  /* 0x000000060a007981 */ /* 0x0010a8000c1e1500 */
[----:B0-----:R-:W2:Y:S04]  /*7d390*/  LDL.64 R10, [R1+0x2640] ;  /* 0x00264000010a7983 */ /* 0x001ea80000100a00 */
[----:B---3--:R0:W-:Y:S01]  /*7d3a0*/  STL [R1+0x1654], R6 ;  /* 0x0016540601007387 */ /* 0x0081e20000100800 */
[----:B----4-:R-:W-:-:S03]  /*7d3b0*/  IMAD.WIDE R12, R28, 0x2, R12 ;  /* 0x000000021c0c7825 */ /* 0x010fc600078e020c */
        /* <DEDUP_REMOVED lines=1161> */
[----:B0-----:R0:W3:Y:S04]  /*81c50*/  LDG.E.U16 R4, [R12.64] ;  /* 0x000000060c047981 */ /* 0x0010e8000c1e1500 */
[----:B------:R4:W-:Y:S01]  /*81c60*/  STL [R1+0x8a8], R3 ;  /* 0x0008a80301007387 */ /* 0x0009e20000100800 */
[----:B------:R-:W-:-:S05]  /*81c70*/  IMAD.WIDE R14, R28, 0x2, R14 ;  /* 0x000000021c0e7825 */ /* 0x000fca00078e020e */
[----:B-1----:R1:W3:Y:S04]  /*81c80*/  LDG.E.U16 R29, [R14.64] ;  /* 0x000000060e1d7981 */ /* 0x0022e8000c1e1500 */
[----:B------:R0:W-:Y:S01]  /*81c90*/  STL [R1+0x8a4], R0 ;  /* 0x0008a40001007387 */ /* 0x0001e20000100800 */
[----:B------:R-:W-:-:S05]  /*81ca0*/  IMAD.WIDE R16, R28, 0x2, R16 ;  /* 0x000000021c107825 */ /* 0x000fca00078e0210 */
[----:B----4-:R3:W3:Y:S04]  /*81cb0*/  LDG.E.U16 R3, [R16.64] ;  /* 0x0000000610037981 */ /* 0x0106e8000c1e1500 */
[----:B------:R0:W-:Y:S01]  /*81cc0*/  STL [R1+0x8a0], R6 ;  /* 0x0008a00601007387 */ /* 0x0001e20000100800 */
[----:B------:R-:W-:-:S05]  /*81cd0*/  IMAD.WIDE R18, R28, 0x2, R18 ;  /* 0x000000021c127825 */ /* 0x000fca00078e0212 */
[----:B0-----:R0:W3:Y:S01]  /*81ce0*/  LDG.E.U16 R0, [R18.64] ;  /* 0x0000000612007981 */ /* 0x0010e2000c1e1500 */
[----:B------:R-:W-:-:S04]  /*81cf0*/  IMAD.WIDE R12, R28, 0x2, R26 ;  /* 0x000000021c0c7825 */ /* 0x000fc800078e021a */
[----:B--2---:R-:W-:-:S05]  /*81d00*/  IMAD.WIDE R10, R28, 0x2, R10 ;  /* 0x000000021c0a7825 */ /* 0x004fca00078e020a */
[----:B------:R2:W4:Y:S04]  /*81d10*/  LDG.E.U16 R6, [R10.64] ;  /* 0x000000060a067981 */ /* 0x000528000c1e1500 */
[----:B--2---:R-:W2:Y:S04]  /*81d20*/  LDL.64 R10, [R1+0x1d10] ;  /* 0x001d1000010a7983 */ /* 0x004ea80000100a00 */
[----:B------:R0:W-:Y:S04]  /*81d30*/  STL [R1+0x89c], R9 ;  /* 0x00089c0901007387 */ /* 0x0001e80000100800 */
[----:B0-----:R0:W4:Y:S04]  /*81d40*/  LDG.E.U16 R9, [R12.64] ;  /* 0x000000060c097981 */ /* 0x001128000c1e1500 */
[----:B0-----:R-:W4:Y:S01]  /*81d50*/  LDL.64 R12, [R1+0x1d08] ;  /* 0x001d0800010c7983 */ /* 0x001f220000100a00 */
[----:B-1----:R-:W-:-:S03]  /*81d60*/  IMAD.WIDE R14, R28, 0x2, R24 ;  /* 0x000000021c0e7825 */ /* 0x002fc600078e0218 */
[----:B---3--:R0:W-:Y:S01]  /*81d70*/  STL [R1+0x898], R4 ;  /* 0x0008980401007387 */ /* 0x0081e20000100800 */
[----:B------:R-:W-:-:S03]  /*81d80*/  IMAD.WIDE R16, R28, 0x2, R22 ;  /* 0x000000021c107825 */ /* 0x000fc600078e0216 */
[----:B------:R-:W3:Y:S01]  /*81d90*/  LDL.64 R26, [R1+0x1ce0] ;  /* 0x001ce000011a7983 */ /* 0x000ee20000100a00 */
[----:B------:R-:W-:-:S03]  /*81da0*/  IMAD.WIDE R18, R28, 0x2, R20 ;  /* 0x000000021c127825 */ /* 0x000fc600078e0214 */
[----:B------:R-:W3:Y:S04]  /*81db0*/  LDL.64 R24, [R1+0x1cd8] ;  /* 0x001cd80001187983 */ /* 0x000ee80000100a00 */
[----:B0-----:R0:W3:Y:S04]  /*81dc0*/  LDG.E.U16 R4, [R14.64] ;  /* 0x000000060e047981 */ /* 0x0010e8000c1e1500 */
[----:B------:R-:W3:Y:S04]  /*81dd0*/  LDL.64 R22, [R1+0x1cd0] ;  /* 0x001cd00001167983 */ /* 0x000ee80000100a00 */
[----:B0-----:R-:W3:Y:S04]  /*81de0*/  LDL.64 R14, [R1+0x1d00] ;  /* 0x001d0000010e7983 */ /* 0x001ee80000100a00 */
[----:B------:R0:W-:Y:S04]  /*81df0*/  STL [R1+0x894], R29 ;  /* 0x0008941d01007387 */ /* 0x0001e80000100800 */
[----:B------:R-:W3:Y:S04]  /*81e00*/  LDL.64 R20, [R1+0x1cc8] ;  /* 0x001cc80001147983 */ /* 0x000ee80000100a00 */
        /* <DEDUP_REMOVED lines=10> */
[----:B------:R-:W-:-:S05]  /*81eb0*/  IMAD.WIDE R12, R28, 0x2, R12 ;  /* 0x000000021c0c7825 */ /* 0x000fca00078e020c */
[----:B0-----:R3:W4:Y:S04]  /*81ec0*/  LDG.E.U16 R6, [R12.64] ;  /* 0x000000060c067981 */ /* 0x001728000c1e1500 */
[----:B------:R0:W-:Y:S01]  /*81ed0*/  STL [R1+0x884], R9 ;  /* 0x0008840901007387 */ /* 0x0001e20000100800 */
[----:B---3--:R-:W-:-:S03]  /*81ee0*/  IMAD.WIDE R12, R28, 0x2, R26 ;  /* 0x000000021c0c7825 */ /* 0x008fc600078e021a */
[----:B------:R1:W-:Y:S01]  /*81ef0*/  STL [R1+0x880], R4 ;  /* 0x0008800401007387 */ /* 0x0003e20000100800 */
[----:B------:R-:W-:-:S05]  /*81f00*/  IMAD.WIDE R14, R28, 0x2, R14 ;  /* 0x000000021c0e7825 */ /* 0x000fca00078e020e */
[----:B0-----:R0:W3:Y:S04]  /*81f10*/  LDG.E.U16 R9, [R14.64] ;  /* 0x000000060e097981 */ /* 0x0010e8000c1e1500 */
[----:B------:R1:W-:Y:S01]  /*81f20*/  STL [R1+0x87c], R29 ;  /* 0x00087c1d01007387 */ /* 0x0003e20000100800 */
[----:B0-----:R-:W-:-:S04]  /*81f30*/  IMAD.WIDE R14, R28, 0x2, R24 ;  /* 0x000000021c0e7825 */ /* 0x001fc800078e0218 */
[----:B------:R-:W-:-:S05]  /*81f40*/  IMAD.WIDE R16, R28, 0x2, R16 ;  /* 0x000000021c107825 */ /* 0x000fca00078e0210 */
[----:B-1----:R0:W3:Y:S02]  /*81f50*/  LDG.E.U16 R4, [R16.64] ;  /* 0x0000000610047981 */ /* 0x0020e4000c1e1500 */
[----:B0-----:R-:W-:-:S04]  /*81f60*/  IMAD.WIDE R16, R28, 0x2, R22 ;  /* 0x000000021c107825 */ /* 0x001fc800078e0216 */
[----:B------:R-:W-:-:S05]  /*81f70*/  IMAD.WIDE R18, R28, 0x2, R18 ;  /* 0x000000021c127825 */ /* 0x000fca00078e0212 */
[----:B------:R0:W3:Y:S02]  /*81f80*/  LDG.E.U16 R29, [R18.64] ;  /* 0x00000006121d7981 */ /* 0x0000e4000c1e1500 */
[C---:B0-----:R-:W-:Y:S02]  /*81f90*/  IMAD.WIDE R18, R28.reuse, 0x2, R20 ;  /* 0x000000021c127825 */ /* 0x041fe400078e0214 */
[----:B------:R0:W3:Y:S04]  /*81fa0*/  LDG.E.U16 R20, [R12.64] ;  /* 0x000000060c147981 */ /* 0x0000e8000c1e1500 */
[----:B0-----:R-:W3:Y:S01]  /*81fb0*/  LDL.64 R12, [R1+0x1cb8] ;  /* 0x001cb800010c7983 */ /* 0x001ee20000100a00 */
[----:B--2---:R-:W-:-:S05]  /*81fc0*/  IMAD.WIDE R10, R28, 0x2, R10 ;  /* 0x000000021c0a7825 */ /* 0x004fca00078e020a */
[----:B------:R0:W2:Y:S04]  /*81fd0*/  LDG.E.U16 R23, [R10.64] ;  /* 0x000000060a177981 */ /* 0x0000a8000c1e1500 */
[----:B0-----:R-:W2:Y:S04]  /*81fe0*/  LDL.64 R10, [R1+0x1cc0] ;  /* 0x001cc000010a7983 */ /* 0x001ea80000100a00 */
[----:B------:R0:W-:Y:S04]  /*81ff0*/  STL [R1+0x878], R3 ;  /* 0x0008780301007387 */ /* 0x0001e80000100800 */
[----:B0-----:R0:W2:Y:S04]  /*82000*/  LDG.E.U16 R3, [R14.64] ;  /* 0x000000060e037981 */ /* 0x0010a8000c1e1500 */
[----:B0-----:R-:W2:Y:S04]  /*82010*/  LDL.64 R14, [R1+0x1cb0] ;  /* 0x001cb000010e7983 */ /* 0x001ea80000100a00 */
[----:B------:R0:W-:Y:S04]  /*82020*/  STL [R1+0x874], R0 ;  /* 0x0008740001007387 */ /* 0x0001e80000100800 */
[----:B------:R-:W2:Y:S04]  /*82030*/  LDL.64 R26, [R1+0x1c98] ;  /* 0x001c9800011a7983 */ /* 0x000ea80000100a00 */
[----:B0-----:R0:W2:Y:S04]  /*82040*/  LDG.E.U16 R0, [R16.64] ;  /* 0x0000000610007981 */ /* 0x0010a8000c1e1500 */
[----:B0-----:R-:W2:Y:S04]  /*82050*/  LDL.64 R16, [R1+0x1ca8] ;  /* 0x001ca80001107983 */ /* 0x001ea80000100a00 */
[----:B----4-:R0:W-:Y:S04]  /*82060*/  STL [R1+0x870], R6 ;  /* 0x0008700601007387 */ /* 0x0101e80000100800 */
[----:B------:R-:W4:Y:S04]  /*82070*/  LDL.64 R24, [R1+0x1c78] ;  /* 0x001c780001187983 */ /* 0x000f280000100a00 */
[----:B0-----:R0:W4:Y:S04]  /*82080*/  LDG.E.U16 R6, [R18.64] ;  /* 0x0000000612067981 */ /* 0x001128000c1e1500 */
[----:B0-----:R-:W4:Y:S04]  /*82090*/  LDL.64 R18, [R1+0x1ca0] ;  /* 0x001ca00001127983 */ /* 0x001f280000100a00 */
[----:B---3--:R-:W-:Y:S04]  /*820a0*/  STL [R1+0x86c], R9 ;  /* 0x00086c0901007387 */ /* 0x008fe80000100800 */
[----:B------:R-:W-:Y:S04]  /*820b0*/  STL [R1+0x868], R4 ;  /* 0x0008680401007387 */ /* 0x000fe80000100800 */
[----:B------:R0:W-:Y:S01]  /*820c0*/  STL [R1+0x864], R29 ;  /* 0x0008641d01007387 */ /* 0x0001e20000100800 */
[----:B------:R-:W-:-:S05]  /*820d0*/  IMAD.WIDE R12, R28, 0x2, R12 ;  /* 0x000000021c0c7825 */ /* 0x000fca00078e020c */
[----:B0-----:R0:W3:Y:S04]  /*820e0*/  LDG.E.U16 R29, [R12.64] ;  /* 0x000000060c1d7981 */ /* 0x0010e8000c1e1500 */
[----:B0-----:R-:W3:Y:S04]  /*820f0*/  LDL.64 R12, [R1+0x1c90] ;  /* 0x001c9000010c7983 */ /* 0x001ee80000100a00 */
[----:B--2---:R0:W-:Y:S01]  /*82100*/  STL [R1+0x860], R23 ;  /* 0x0008601701007387 */ /* 0x0041e20000100800 */
[----:B------:R-:W-:-:S05]  /*82110*/  IMAD.WIDE R10, R28, 0x2, R10 ;  /* 0x000000021c0a7825 */ /* 0x000fca00078e020a */
[----:B------:R1:W2:Y:S01]  /*82120*/  LDG.E.U16 R4, [R10.64] ;  /* 0x000000060a047981 */ /* 0x0002a2000c1e1500 */
[----:B------:R-:W-:-:S05]  /*82130*/  IMAD.WIDE R14, R28, 0x2, R14 ;  /* 0x000000021c0e7825 */ /* 0x000fca00078e020e */
[----:B0-----:R0:W2:Y:S01]  /*82140*/  LDG.E.U16 R23, [R14.64] ;  /* 0x000000060e177981 */ /* 0x0010a2000c1e1500 */
[----:B-1----:R-:W-:-:S03]  /*82150*/  IMAD.WIDE R10, R28, 0x2, R26 ;  /* 0x000000021c0a7825 */ /* 0x002fc600078e021a */
[----:B0-----:R-:W2:Y:S04]  /*82160*/  LDL.64 R14, [R1+0x1c88] ;  /* 0x001c8800010e7983 */ /* 0x001ea80000100a00 */
[----:B------:R0:W-:Y:S01]  /*82170*/  STL [R1+0x85c], R20 ;  /* 0x00085c1401007387 */ /* 0x0001e20000100800 */
[----:B------:R-:W-:-:S05]  /*82180*/  IMAD.WIDE R16, R28, 0x2, R16 ;  /* 0x000000021c107825 */ /* 0x000fca00078e0210 */
[----:B0-----:R0:W2:Y:S04]  /*82190*/  LDG.E.U16 R20, [R16.64] ;  /* 0x0000000610147981 */ /* 0x0010a8000c1e1500 */
[----:B0-----:R-:W2:Y:S04]  /*821a0*/  LDL.64 R16, [R1+0x1c80] ;  /* 0x001c800001107983 */ /* 0x001ea80000100a00 */
[----:B------:R0:W-:Y:S04]  /*821b0*/  STL [R1+0x858], R3 ;  /* 0x0008580301007387 */ /* 0x0001e80000100800 */
[----:B------:R-:W2:Y:S01]  /*821c0*/  LDL.64 R26, [R1+0x1c60] ;  /* 0x001c6000011a7983 */ /* 0x000ea20000100a00 */
[----:B----4-:R-:W-:-:S03]  /*821d0*/  IMAD.WIDE R18, R28, 0x2, R18 ;  /* 0x000000021c127825 */ /* 0x010fc600078e0212 */
[----:B------:R1:W-:Y:S04]  /*821e0*/  STL [R1+0x854], R0 ;  /* 0x0008540001007387 */ /* 0x0003e80000100800 */
[----:B0-----:R0:W4:Y:S04]  /*821f0*/  LDG.E.U16 R3, [R18.64] ;  /* 0x0000000612037981 */ /* 0x001128000c1e1500 */
[----:B-1----:R1:W4:Y:S01]  /*82200*/  LDG.E.U16 R0, [R10.64] ;  /* 0x000000060a007981 */ /* 0x002322000c1e1500 */
[----:B0-----:R-:W-:-:S03]  /*82210*/  IMAD.WIDE R18, R28, 0x2, R24 ;  /* 0x000000021c127825 */ /* 0x001fc600078e0218 */
[----:B-1----:R-:W4:Y:S04]  /*82220*/  LDL.64 R10, [R1+0x1c70] ;  /* 0x001c7000010a7983 */ /* 0x002f280000100a00 */
[----:B------:R0:W-:Y:S01]  /*82230*/  STL [R1+0x850], R6 ;  /* 0x0008500601007387 */ /* 0x0001e20000100800 */
[----:B---3--:R-:W-:-:S05]  /*82240*/  IMAD.WIDE R12, R28, 0x2, R12 ;  /* 0x000000021c0c7825 */ /* 0x008fca00078e020c */
[----:B0-----:R0:W3:Y:S04]  /*82250*/  LDG.E.U16 R6, [R12.64] ;  /* 0x000000060c067981 */ /* 0x0010e8000c1e1500 */
[----:B0-----:R-:W3:Y:S04]  /*82260*/  LDL.64 R12, [R1+0x1c68] ;  /* 0x001c6800010c7983 */ /* 0x001ee80000100a00 */
[----:B--2---:R-:W-:Y:S04]  /*82270*/  STL [R1+0x84c], R4 ;  /* 0x00084c0401007387 */ /* 0x004fe80000100800 */
[----:B------:R0:W-:Y:S04]  /*82280*/  STL [R1+0x848], R29 ;  /* 0x0008481d01007387 */ /* 0x0001e80000100800 */
[----:B------:R-:W2:Y:S04]  /*82290*/  LDL.LU R24, [R1+0x170c] ;  /* 0x00170c0001187983 */ /* 0x000ea80000300800 */
[----:B0-----:R0:W2:Y:S04]  /*822a0*/  LDG.E.U16 R29, [R18.64] ;  /* 0x00000006121d7981 */ /* 0x0010a8000c1e1500 */
[----:B------:R1:W-:Y:S01]  /*822b0*/  STL [R1+0x844], R23 ;  /* 0x0008441701007387 */ /* 0x0003e20000100800 */
[----:B------:R-:W-:-:S03]  /*822c0*/  IMAD.WIDE R14, R28, 0x2, R14 ;  /* 0x000000021c0e7825 */ /* 0x000fc600078e020e */
[----:B-1----:R-:W2:Y:S04]  /*822d0*/  LDL.LU R23, [R1+0xd50] ;  /* 0x000d500001177983 */ /* 0x002ea80000300800 */
[----:B------:R1:W2:Y:S04]  /*822e0*/  LDG.E.U16 R4, [R14.64] ;  /* 0x000000060e047981 */ /* 0x0002a8000c1e1500 */
[----:B------:R0:W-:Y:S01]  /*822f0*/  STL [R1+0x840], R20 ;  /* 0x0008401401007387 */ /* 0x0001e20000100800 */
[----:B------:R-:W-:-:S03]  /*82300*/  IMAD.WIDE R16, R28, 0x2, R16 ;  /* 0x000000021c107825 */ /* 0x000fc600078e0210 */
[----:B0-----:R-:W2:Y:S04]  /*82310*/  LDL.LU R20, [R1+0xd54] ;  /* 0x000d540001147983 */ /* 0x001ea80000300800 */
[----:B------:R0:W2:Y:S04]  /*82320*/  LDG.E.U16 R25, [R16.64] ;  /* 0x0000000610197981 */ /* 0x0000a8000c1e1500 */
[----:B----4-:R4:W-:Y:S04]  /*82330*/  STL [R1+0x83c], R3 ;  /* 0x00083c0301007387 */ /* 0x0109e80000100800 */
[----:B----4-:R-:W4:Y:S04]  /*82340*/  LDL.LU R3, [R1+0xd40] ;  /* 0x000d400001037983 */ /* 0x010f280000300800 */
[----:B------:R0:W-:Y:S04]  /*82350*/  STL [R1+0x838], R0 ;  /* 0x0008380001007387 */ /* 0x0001e80000100800 */
[----:B0-----:R-:W4:Y:S04]  /*82360*/  LDL.LU R0, [R1+0xd44] ;  /* 0x000d440001007983 */ /* 0x001f280000300800 */
[----:B------:R-:W0:Y:S01]  /*82370*/  S2R R22, SR_TID.X ;  /* 0x0000000000167919 */ /* 0x000e220000002100 */
[----:B------:R-:W-:-:S03]  /*82380*/  IMAD.WIDE R10, R28, 0x2, R10 ;  /* 0x000000021c0a7825 */ /* 0x000fc600078e020a */
[----:B------:R-:W4:Y:S01]  /*82390*/  LDL.LU R19, [R1+0xeb0] ;  /* 0x000eb00001137983 */ /* 0x000f220000300800 */
[----:B-1----:R-:W-:-:S03]  /*823a0*/  IMAD.WIDE R14, R28, 0x2, R26 ;  /* 0x000000021c0e7825 */ /* 0x002fc600078e021a */
[----:B------:R-:W4:Y:S01]  /*823b0*/  LDL.LU R17, [R1+0xea0] ;  /* 0x000ea00001117983 */ /* 0x000f220000300800 */
[----:B0-----:R-:W-:-:S03]  /*823c0*/  LOP3.LUT R21, R22, 0x1c, RZ, 0xc0, !PT ;  /* 0x0000001c16157812 */ /* 0x001fc600078ec0ff */
[----:B------:R0:W4:Y:S04]  /*823d0*/  LDG.E.U16 R27, [R10.64] ;  /* 0x000000060a1b7981 */ /* 0x000128000c1e1500 */
[----:B------:R-:W2:Y:S04]  /*823e0*/  LDS R9, [R21.X4+0x20000] ;  /* 0x0200000015097984 */ /* 0x000ea80000004800 */
[----:B---3--:R1:W-:Y:S01]  /*823f0*/  STL [R1+0x834], R6 ;  /* 0x0008340601007387 */ /* 0x0083e20000100800 */
[----:B------:R-:W-:-:S05]  /*82400*/  IMAD.WIDE R12, R28, 0x2, R12 ;  /* 0x000000021c0c7825 */ /* 0x000fca00078e020c */
[----:B------:R3:W4:Y:S04]  /*82410*/  LDG.E.U16 R26, [R12.64] ;  /* 0x000000060c1a7981 */ /* 0x000728000c1e1500 */
[----:B-1----:R-:W4:Y:S04]  /*82420*/  LDL.LU R6, [R1+0xe90] ;  /* 0x000e900001067983 */ /* 0x002f280000300800 */
[----:B------:R-:W4:Y:S04]  /*82430*/  LDL.LU R18, [R1+0xeb4] ;  /* 0x000eb40001127983 */ /* 0x000f280000300800 */
[----:B------:R-:W4:Y:S01]  /*82440*/  LDL.LU R16, [R1+0xea4] ;  /* 0x000ea40001107983 */ /* 0x000f220000300800 */
[----:B--2---:R-:W-:-:S02]  /*82450*/  FFMA R24, R2, R24, R9 ;  /* 0x0000001802187223 */ /* 0x004fc40000000009 */
[C---:B0-----:R-:W-:Y:S01]  /*82460*/  FMUL R10, R2.reuse, R23 ;  /* 0x00000017020a7220 */ /* 0x041fe20000400000 */
[----:B------:R0:W-:Y:S04]  /*82470*/  STL [R1+0x830], R4 ;  /* 0x0008300401007387 */ /* 0x0001e80000100800 */
[----:B0-----:R-:W2:Y:S01]  /*82480*/  LDL.LU R4, [R1+0xe94] ;  /* 0x000e940001047983 */ /* 0x001ea20000300800 */
[----:B------:R-:W-:-:S03]  /*82490*/  FMUL R9, R2, R20 ;  /* 0x0000001402097220 */ /* 0x000fc60000400000 */
[----:B------:R0:W-:Y:S04]  /*824a0*/  STL [R1+0x82c], R25 ;  /* 0x00082c1901007387 */ /* 0x0001e80000100800 */
[----:B0-----:R0:W2:Y:S04]  /*824b0*/  LDG.E.U16 R25, [R14.64] ;  /* 0x000000060e197981 */ /* 0x0010a8000c1e1500 */
[----:B0-----:R-:W2:Y:S01]  /*824c0*/  LDL.LU R14, [R1+0xe80] ;  /* 0x000e8000010e7983 */ /* 0x001ea20000300800 */
[----:B----4-:R-:W-:-:S03]  /*824d0*/  FMUL R3, R2, R3 ;  /* 0x0000000302037220 */ /* 0x010fc60000400000 */
[----:B------:R-:W-:Y:S04]  /*824e0*/  STL [R1+0x170c], R24 ;  /* 0x00170c1801007387 */ /* 0x000fe80000100800 */
[----:B------:R0:W-:Y:S04]  /*824f0*/  STL [R1+0x590], R10 ;  /* 0x0005900a01007387 */ /* 0x0001e80000100800 */
[----:B------:R1:W-:Y:S01]  /*82500*/  STL [R1+0x594], R9 ;  /* 0x0005940901007387 */ /* 0x0003e20000100800 */
[----:B------:R-:W-:-:S03]  /*82510*/  FMUL R0, R2, R0 ;  /* 0x0000000002007220 */ /* 0x000fc60000400000 */
[----:B---3--:R-:W3:Y:S04]  /*82520*/  LDL.LU R13, [R1+0xe84] ;  /* 0x000e8400010d7983 */ /* 0x008ee80000300800 */
[----:B------:R4:W-:Y:S04]  /*82530*/  STL [R1+0x580], R3 ;  /* 0x0005800301007387 */ /* 0x0009e80000100800 */
[----:B------:R-:W3:Y:S04]  /*82540*/  LDL.LU R12, [R1+0xe70] ;  /* 0x000e7000010c7983 */ /* 0x000ee80000300800 */
[----:B------:R0:W-:Y:S04]  /*82550*/  STL [R1+0x584], R0 ;  /* 0x0005840001007387 */ /* 0x0001e80000100800 */
[----:B------:R-:W-:Y:S04]  /*82560*/  STL [R1+0x828], R29 ;  /* 0x0008281d01007387 */ /* 0x000fe80000100800 */
[----:B------:R-:W3:Y:S04]  /*82570*/  LDL.LU R11, [R1+0xe74] ;  /* 0x000e7400010b7983 */ /* 0x000ee80000300800 */
[----:B0-----:R-:W3:Y:S04]  /*82580*/  LDL.LU R10, [R1+0xe60] ;  /* 0x000e6000010a7983 */ /* 0x001ee80000300800 */
[----:B-1----:R-:W3:Y:S04]  /*82590*/  LDL.LU R9, [R1+0xe64] ;  /* 0x000e640001097983 */ /* 0x002ee80000300800 */
[----:B----4-:R-:W4:Y:S04]  /*825a0*/  LDL.LU R3, [R1+0xdc0] ;  /* 0x000dc00001037983 */ /* 0x010f280000300800 */
[----:B------:R-:W4:Y:S01]  /*825b0*/  LDL.LU R0, [R1+0xdc4] ;  /* 0x000dc40001007983 */ /* 0x000f220000300800 */
[----:B------:R-:W-:-:S02]  /*825c0*/  FMUL R19, R2, R19 ;  /* 0x0000001302137220 */ /* 0x000fc40000400000 */
[----:B------:R-:W-:-:S03]  /*825d0*/  FMUL R15, R2, R17 ;  /* 0x00000011020f7220 */ /* 0x000fc60000400000 */
[----:B------:R-:W-:Y:S04]  /*825e0*/  STL [R1+0x570], R19 ;  /* 0x0005701301007387 */ /* 0x000fe80000100800 */
[----:B------:R-:W-:Y:S01]  /*825f0*/  STL [R1+0x824], R27 ;  /* 0x0008241b01007387 */ /* 0x000fe20000100800 */
[C---:B------:R-:W-:Y:S02]  /*82600*/  FMUL R18, R2.reuse, R18 ;  /* 0x0000001202127220 */ /* 0x040fe40000400000 */
[----:B------:R-:W-:-:S03]  /*82610*/  FMUL R17, R2, R16 ;  /* 0x0000001002117220 */ /* 0x000fc60000400000 */
[----:B------:R-:W-:Y:S01]  /*82620*/  STL [R1+0x574], R18 ;  /* 0x0005741201007387 */ /* 0x000fe20000100800 */
[----:B------:R-:W-:-:S03]  /*82630*/  FMUL R16, R2, R6 ;  /* 0x0000000602107220 */ /* 0x000fc60000400000 */
[----:B------:R2:W-:Y:S04]  /*82640*/  STL [R1+0x560], R15 ;  /* 0x0005600f01007387 */ /* 0x0005e80000100800 */
[----:B------:R-:W-:Y:S04]  /*82650*/  STL [R1+0x820], R26 ;  /* 0x0008201a01007387 */ /* 0x000fe80000100800 */
[----:B------:R-:W-:Y:S04]  /*82660*/  STL [R1+0x564], R17 ;  /* 0x0005641101007387 */ /* 0x000fe80000100800 */
[----:B------:R-:W4:Y:S04]  /*82670*/  LDL.LU R6, [R1+0xdb0] ;  /* 0x000db00001067983 */ /* 0x000f280000300800 */
[----:B------:R-:W-:Y:S01]  /*82680*/  STL [R1+0x550], R16 ;  /* 0x0005501001007387 */ /* 0x000fe20000100800 */
[----:B--2---:R-:W-:-:S03]  /*82690*/  FMUL R15, R2, R4 ;  /* 0x00000004020f7220 */ /* 0x004fc60000400000 */
[----:B------:R3:W-:Y:S04]  /*826a0*/  STL [R1+0x81c], R25 ;  /* 0x00081c1901007387 */ /* 0x0007e80000100800 */
[----:B------:R-:W2:Y:S01]  /*826b0*/  LDL.LU R4, [R1+0xdb4] ;  /* 0x000db40001047983 */ /* 0x000ea20000300800 */
[----:B------:R-:W-:-:S03]  /*826c0*/  FMUL R24, R2, R14 ;  /* 0x0000000e02187220 */ /* 0x000fc60000400000 */
[----:B------:R0:W-:Y:S04]  /*826d0*/  STL [R1+0x554], R15 ;  /* 0x0005540f01007387 */ /* 0x0001e80000100800 */
[----:B------:R-:W-:Y:S01]  /*826e0*/  STL [R1+0x82fc], R24 ;  /* 0x0082fc1801007387 */ /* 0x000fe20000100800 */
[C---:B---3--:R-:W-:Y:S02]  /*826f0*/  FMUL R25, R2.reuse, R13 ;  /* 0x0000000d02197220 */ /* 0x048fe40000400000 */
[----:B------:R-:W-:-:S03]  /*82700*/  FMUL R12, R2, R12 ;  /* 0x0000000c020c7220 */ /* 0x000fc60000400000 */
[----:B------:R-:W-:Y:S04]  /*82710*/  STL [R1+0x8300], R25 ;  /* 0x0083001901007387 */ /* 0x000fe80000100800 */
[----:B------:R-:W-:Y:S01]  /*82720*/  STL [R1+0x630], R12 ;  /* 0x0006300c01007387 */ /* 0x000fe20000100800 */
[C---:B------:R-:W-:Y:S02]  /*82730*/  FMUL R11, R2.reuse, R11 ;  /* 0x0000000b020b7220 */ /* 0x040fe40000400000 */
[----:B------:R-:W-:-:S03]  /*82740*/  FMUL R10, R2, R10 ;  /* 0x0000000a020a7220 */ /* 0x000fc60000400000 */
[----:B------:R-:W-:Y:S01]  /*82750*/  STL [R1+0x634], R11 ;  /* 0x0006340b01007387 */ /* 0x000fe20000100800 */
[----:B------:R-:W-:-:S03]  /*82760*/  FMUL R9, R2, R9 ;  /* 0x0000000902097220 */ /* 0x000fc60000400000 */
[----:B------:R-:W-:Y:S01]  /*82770*/  STL [R1+0x620], R10 ;  /* 0x0006200a01007387 */ /* 0x000fe20000100800 */
[----:B----4-:R-:W-:-:S03]  /*82780*/  FMUL R3, R2, R3 ;  /* 0x0000000302037220 */ /* 0x010fc60000400000 */
[----:B------:R1:W-:Y:S01]  /*82790*/  STL [R1+0x624], R9 ;  /* 0x0006240901007387 */ /* 0x0003e20000100800 */
[----:B------:R-:W-:-:S03]  /*827a0*/  FMUL R0, R2, R0 ;  /* 0x0000000002007220 */ /* 0x000fc60000400000 */
[----:B------:R-:W3:Y:S04]  /*827b0*/  LDL.LU R18, [R1+0xda0] ;  /* 0x000da00001127983 */ /* 0x000ee80000300800 */
[----:B------:R4:W-:Y:S04]  /*827c0*/  STL [R1+0x610], R3 ;  /* 0x0006100301007387 */ /* 0x0009e80000100800 */
[----:B------:R-:W3:Y:S04]  /*827d0*/  LDL.LU R17, [R1+0xda4] ;  /* 0x000da40001117983 */ /* 0x000ee80000300800 */
[----:B------:R1:W-:Y:S04]  /*827e0*/  STL [R1+0x614], R0 ;  /* 0x0006140001007387 */ /* 0x0003e80000100800 */
[----:B------:R-:W3:Y:S04]  /*827f0*/  LDL.LU R16, [R1+0xd90] ;  /* 0x000d900001107983 */ /* 0x000ee80000300800 */
[----:B0-----:R-:W3:Y:S04]  /*82800*/  LDL.LU R15, [R1+0xd94] ;  /* 0x000d9400010f7983 */ /* 0x001ee80000300800 */
[----:B------:R-:W3:Y:S04]  /*82810*/  LDL.LU R14, [R1+0xd80] ;  /* 0x000d8000010e7983 */ /* 0x000ee80000300800 */
[----:B-1----:R-:W3:Y:S04]  /*82820*/  LDL.LU R9, [R1+0xd84] ;  /* 0x000d840001097983 */ /* 0x002ee80000300800 */
[----:B----4-:R-:W4:Y:S04]  /*82830*/  LDL.LU R3, [R1+0xd70] ;  /* 0x000d700001037983 */ /* 0x010f280000300800 */
[----:B------:R-:W4:Y:S01]  /*82840*/  LDL.LU R0, [R1+0xd74] ;  /* 0x000d740001007983 */ /* 0x000f220000300800 */
[----:B------:R-:W-:-:S03]  /*82850*/  FMUL R6, R2, R6 ;  /* 0x0000000602067220 */ /* 0x000fc60000400000 */
[----:B------:R-:W4:Y:S04]  /*82860*/  LDL.LU R13, [R1+0xd60] ;  /* 0x000d6000010d7983 */ /* 0x000f280000300800 */
[----:B------:R0:W-:Y:S04]  /*82870*/  STL [R1+0x600], R6 ;  /* 0x0006000601007387 */ /* 0x0001e80000100800 */
[----:B------:R-:W4:Y:S01]  /*82880*/  LDL.LU R12, [R1+0xd64] ;  /* 0x000d6400010c7983 */ /* 0x000f220000300800 */
[----:B--2---:R-:W-:-:S05]  /*82890*/  FMUL R4, R2, R4 ;  /* 0x0000000402047220 */ /* 0x004fca0000400000 */
[----:B------:R1:W-:Y:S04]  /*828a0*/  STL [R1+0x604], R4 ;  /* 0x0006040401007387 */ /* 0x0003e80000100800 */
[----:B------:R-:W2:Y:S04]  /*828b0*/  LDL.LU R11, [R1+0xd30] ;  /* 0x000d3000010b7983 */ /* 0x000ea80000300800 */
[----:B------:R-:W2:Y:S04]  /*828c0*/  LDL.LU R10, [R1+0xd34] ;  /* 0x000d3400010a7983 */ /* 0x000ea80000300800 */
[----:B0-----:R-:W2:Y:S04]  /*828d0*/  LDL.LU R6, [R1+0xd58] ;  /* 0x000d580001067983 */ /* 0x001ea80000300800 */
[----:B-1----:R-:W2:Y:S01]  /*828e0*/  LDL.LU R4, [R1+0xd5c] ;  /* 0x000d5c0001047983 */ /* 0x002ea20000300800 */
[----:B---3--:R-:W-:-:S02]  /*828f0*/  FMUL R19, R2, R18 ;  /* 0x0000001202137220 */ /* 0x008fc40000400000 */
[----:B------:R-:W-:-:S03]  /*82900*/  FMUL R18, R2, R17 ;  /* 0x0000001102127220 */ /* 0x000fc60000400000 */
[----:B------:R-:W-:Y:S01]  /*82910*/  STL [R1+0x5f0], R19 ;  /* 0x0005f01301007387 */ /* 0x000fe20000100800 */
[----:B------:R-:W-:-:S03]  /*82920*/  FMUL R17, R2, R16 ;  /* 0x0000001002117220 */ /* 0x000fc60000400000 */
[----:B------:R-:W-:Y:S01]  /*82930*/  STL [R1+0x5f4], R18 ;  /* 0x0005f41201007387 */ /* 0x000fe20000100800 */
[----:B------:R-:W-:-:S03]  /*82940*/  FMUL R16, R2, R15 ;  /* 0x0000000f02107220 */ /* 0x000fc60000400000 */
[----:B------:R-:W-:Y:S01]  /*82950*/  STL [R1+0x5e0], R17 ;  /* 0x0005e01101007387 */ /* 0x000fe20000100800 */
[----:B------:R-:W-:-:S03]  /*82960*/  FMUL R15, R2, R14 ;  /* 0x0000000e020f7220 */ /* 0x000fc60000400000 */
[----:B------:R-:W-:Y:S01]  /*82970*/  STL [R1+0x5e4], R16 ;  /* 0x0005e41001007387 */ /* 0x000fe20000100800 */
[----:B------:R-:W-:-:S03]  /*82980*/  FMUL R14, R2, R9 ;  /* 0x00000009020e7220 */ /* 0x000fc60000400000 */
[----:B------:R4:W-:Y:S04]  /*82990*/  STL [R1+0x5d0], R15 ;  /* 0x0005d00f01007387 */ /* 0x0009e80000100800 */
[----:B------:R0:W-:Y:S01]  /*829a0*/  STL [R1+0x5d4], R14 ;  /* 0x0005d40e01007387 */ /* 0x0001e20000100800 */
[----:B----4-:R-:W-:-:S03]  /*829b0*/  FMUL R15, R2, R3 ;  /* 0x00000003020f7220 */ /* 0x010fc60000400000 */
[----:B------:R-:W3:Y:S01]  /*829c0*/  LDL.LU R3, [R1+0xd48] ;  /* 0x000d480001037983 */ /* 0x000ee20000300800 */
[----:B0-----:R-:W-:-:S03]  /*829d0*/  FMUL R14, R2, R0 ;  /* 0x00000000020e7220 */ /* 0x001fc60000400000 */
[----:B------:R-:W-:Y:S04]  /*829e0*/  STL [R1+0x5c0], R15 ;  /* 0x0005c00f01007387 */ /* 0x000fe80000100800 */
[----:B------:R-:W4:Y:S01]  /*829f0*/  LDL.LU R0, [R1+0xd4c] ;  /* 0x000d4c0001007983 */ /* 0x000f220000300800 */
[C---:B------:R-:W-:Y:S02]  /*82a00*/  FMUL R13, R2.reuse, R13 ;  /* 0x0000000d020d7220 */ /* 0x040fe40000400000 */
[C---:B------:R-:W-:Y:S01]  /*82a10*/  FMUL R12, R2.reuse, R12 ;  /* 0x0000000c020c7220 */ /* 0x040fe20000400000 */
[----:B------:R-:W-:Y:S04]  /*82a20*/  STL [R1+0x5c4], R14 ;  /* 0x0005c40e01007387 */ /* 0x000fe80000100800 */
[----:B------:R-:W-:Y:S04]  /*82a30*/  STL [R1+0x5b0], R13 ;  /* 0x0005b00d01007387 */ /* 0x000fe80000100800 */
[----:B------:R-:W-:Y:S01]  /*82a40*/  STL [R1+0x5b4], R12 ;  /* 0x0005b40c01007387 */ /* 0x000fe20000100800 */
[----:B--2---:R-:W-:-:S02]  /*82a50*/  FMUL R11, R2, R11 ;  /* 0x0000000b020b7220 */ /* 0x004fc40000400000 */
[----:B------:R-:W-:-:S03]  /*82a60*/  FMUL R2, R2, R10 ;  /* 0x0000000a02027220 */ /* 0x000fc60000400000 */
[----:B------:R-:W-:Y:S01]  /*82a70*/  STL [R1+0x5a0], R11 ;  /* 0x0005a00b01007387 */ /* 0x000fe20000100800 */
[----:B------:R-:W-:-:S03]  /*82a80*/  FMUL R6, R8, R6 ;  /* 0x0000000608067220 */ /* 0x000fc60000400000 */
[----:B------:R0:W-:Y:S01]  /*82a90*/  STL [R1+0x5a4], R2 ;  /* 0x0005a40201007387 */ /* 0x0001e20000100800 */
[----:B------:R-:W-:-:S03]  /*82aa0*/  FMUL R4, R8, R4 ;  /* 0x0000000408047220 */ /* 0x000fc60000400000 */
[----:B0-----:R-:W2:Y:S04]  /*82ab0*/  LDL.LU R2, [R1+0xeb8] ;  /* 0x000eb80001027983 */ /* 0x001ea80000300800 */
[----:B------:R0:W-:Y:S04]  /*82ac0*/  STL [R1+0x598], R6 ;  /* 0x0005980601007387 */ /* 0x0001e80000100800 */
[----:B------:R-:W2:Y:S04]  /*82ad0*/  LDL.LU R18, [R1+0xebc] ;  /* 0x000ebc0001127983 */ /* 0x000ea80000300800 */
[----:B------:R1:W-:Y:S04]  /*82ae0*/  STL [R1+0x59c], R4 ;  /* 0x00059c0401007387 */ /* 0x0003e80000100800 */
[----:B------:R-:W2:Y:S04]  /*82af0*/  LDL.LU R17, [R1+0xea8] ;  /* 0x000ea80001117983 */ /* 0x000ea80000300800 */
[----:B------:R-:W2:Y:S04]  /*82b00*/  LDL.LU R16, [R1+0xeac] ;  /* 0x000eac0001107983 */ /* 0x000ea80000300800 */
[----:B------:R-:W2:Y:S04]  /*82b10*/  LDL.LU R15, [R1+0xe98] ;  /* 0x000e9800010f7983 */ /* 0x000ea80000300800 */
[----:B------:R-:W2:Y:S04]  /*82b20*/  LDL.LU R14, [R1+0xe9c] ;  /* 0x000e9c00010e7983 */ /* 0x000ea80000300800 */
[----:B------:R-:W2:Y:S04]  /*82b30*/  LDL.LU R13, [R1+0xe88] ;  /* 0x000e8800010d7983 */ /* 0x000ea80000300800 */
[----:B------:R-:W2:Y:S04]  /*82b40*/  LDL.LU R12, [R1+0xe8c] ;  /* 0x000e8c00010c7983 */ /* 0x000ea80000300800 */
[----:B------:R-:W2:Y:S01]  /*82b50*/  LDL.LU R11, [R1+0xe78] ;  /* 0x000e7800010b7983 */ /* 0x000ea20000300800 */
[----:B---3--:R-:W-:-:S02]  /*82b60*/  FMUL R3, R8, R3 ;  /* 0x0000000308037220 */ /* 0x008fc40000400000 */
[----:B----4-:R-:W-:-:S03]  /*82b70*/  FMUL R0, R8, R0 ;  /* 0x0000000008007220 */ /* 0x010fc60000400000 */
[----:B------:R3:W-:Y:S04]  /*82b80*/  STL [R1+0x588], R3 ;  /* 0x0005880301007387 */ /* 0x0007e80000100800 */
[----:B------:R4:W-:Y:S04]  /*82b90*/  STL [R1+0x58c], R0 ;  /* 0x00058c0001007387 */ /* 0x0009e80000100800 */
[----:B------:R-:W2:Y:S04]  /*82ba0*/  LDL.LU R10, [R1+0xe7c] ;  /* 0x000e7c00010a7983 */ /* 0x000ea80000300800 */
[----:B0-----:R-:W2:Y:S04]  /*82bb0*/  LDL.LU R6, [R1+0xe68] ;  /* 0x000e680001067983 */ /* 0x001ea80000300800 */
[----:B-1----:R-:W2:Y:S04]  /*82bc0*/  LDL.LU R4, [R1+0xe6c] ;  /* 0x000e6c0001047983 */ /* 0x002ea80000300800 */
[----:B---3--:R-:W3:Y:S04]  /*82bd0*/  LDL.LU R3, [R1+0xdc8] ;  /* 0x000dc80001037983 */ /* 0x008ee80000300800 */
[----:B----4-:R-:W4:Y:S04]  /*82be0*/  LDL.LU R0, [R1+0xdcc] ;  /* 0x000dcc0001007983 */ /* 0x010f280000300800 */
[----:B------:R-:W0:Y:S02]  /*82bf0*/  S2R R26, SR_TID.X ;  /* 0x00000000001a7919 */ /* 0x000e240000002100 */
[----:B0-----:R-:W-:-:S04]  /*82c00*/  LOP3.LUT R26, R26, 0x1c, RZ, 0xc0, !PT ;  /* 0x0000001c1a1a7812 */ /* 0x001fc800078ec0ff */
[----:B------:R-:W-:-:S05]  /*82c10*/  LEA.HI R26, R26, 0x8, RZ, 0x1e ;  /* 0x000000081a1a7811 */ /* 0x000fca00078ff0ff */
[----:B------:R0:W1:Y:S04]  /*82c20*/  LDS R9, [R26.X16+0x20000] ;  /* 0x020000001a097984 */ /* 0x000068000000c800 */
[----:B0-----:R-:W0:Y:S02]  /*82c30*/  S2R R26, SR_TID.X ;  /* 0x00000000001a7919 */ /* 0x001e240000002100 */
[----:B0-----:R-:W-:-:S04]  /*82c40*/  LOP3.LUT R26, R26, 0x1c, RZ, 0xc0, !PT ;  /* 0x0000001c1a1a7812 */ /* 0x001fc800078ec0ff */
[----:B------:R-:W-:Y:S01]  /*82c50*/  LEA.HI R26, R26, 0x10, RZ, 0x1e ;  /* 0x000000101a1a7811 */ /* 0x000fe200078ff0ff */
[----:B--2---:R-:W-:-:S04]  /*82c60*/  FMUL R19, R8, R2 ;  /* 0x0000000208137220 */ /* 0x004fc80000400000 */
[----:B------:R0:W2:Y:S01]  /*82c70*/  LDS R2, [R26.X16+0x20000] ;  /* 0x020000001a027984 */ /* 0x0000a2000000c800 */
        /* <DEDUP_REMOVED lines=8> */
[C---:B------:R-:W-:Y:S02]  /*82d00*/  FMUL R24, R8.reuse, R14 ;  /* 0x0000000e08187220 */ /* 0x040fe40000400000 */
[C---:B0-----:R-:W-:Y:S02]  /*82d10*/  FMUL R26, R8.reuse, R13 ;  /* 0x0000000d081a7220 */ /* 0x041fe40000400000 */
[C---:B------:R-:W-:Y:S02]  /*82d20*/  FMUL R27, R8.reuse, R12 ;  /* 0x0000000c081b7220 */ /* 0x040fe40000400000 */
[----:B------:R-:W-:-:S03]  /*82d30*/  FMUL R11, R8, R11 ;  /* 0x0000000b080b7220 */ /* 0x000fc60000400000 */
[----:B------:R-:W-:Y:S04]  /*82d40*/  STL.64 [R1+0x8310], R26 ;  /* 0x0083101a01007387 */ /* 0x000fe80000100a00 */
[----:B------:R-:W-:Y:S04]  /*82d50*/  STL.64 [R1+0x8308], R24 ;  /* 0x0083081801007387 */ /* 0x000fe80000100a00 */
[----:B------:R-:W-:Y:S01]  /*82d60*/  STL [R1+0x638], R11 ;  /* 0x0006380b01007387 */ /* 0x000fe20000100800 */
[C---:B------:R-:W-:Y:S02]  /*82d70*/  FMUL R10, R8.reuse, R10 ;  /* 0x0000000a080a7220 */ /* 0x040fe40000400000 */
[----:B------:R-:W-:-:S03]  /*82d80*/  FMUL R6, R8, R6 ;  /* 0x0000000608067220 */ /* 0x000fc60000400000 */
[----:B------:R-:W-:Y:S01]  /*82d90*/  STL [R1+0x63c], R10 ;  /* 0x00063c0a01007387 */ /* 0x000fe20000100800 */
[----:B------:R-:W-:-:S03]  /*82da0*/  FMUL R4, R8, R4 ;  /* 0x0000000408047220 */ /* 0x000fc60000400000 */
[----:B------:R-:W-:Y:S01]  /*82db0*/  STL [R1+0x628], R6 ;  /* 0x0006280601007387 */ /* 0x000fe20000100800 */
[----:B---3--:R-:W-:-:S03]  /*82dc0*/  FMUL R3, R8, R3 ;  /* 0x0000000308037220 */ /* 0x008fc60000400000 */
[----:B------:R0:W-:Y:S01]  /*82dd0*/  STL [R1+0x62c], R4 ;  /* 0x00062c0401007387 */ /* 0x0001e20000100800 */
[----:B----4-:R-:W-:-:S03]  /*82de0*/  FMUL R0, R8, R0 ;  /* 0x0000000008007220 */ /* 0x010fc60000400000 */
[----:B0-----:R-:W3:Y:S04]  /*82df0*/  LDL.LU R4, [R1+0xdb8] ;  /* 0x000db80001047983 */ /* 0x001ee80000300800 */
[----:B------:R-:W-:Y:S04]  /*82e00*/  STL [R1+0x618], R3 ;  /* 0x0006180301007387 */ /* 0x000fe80000100800 */
[----:B------:R-:W4:Y:S04]  /*82e10*/  LDL.LU R6, [R1+0xdbc] ;  /* 0x000dbc0001067983 */ /* 0x000f280000300800 */
[----:B------:R0:W-:Y:S04]  /*82e20*/  STL [R1+0x61c], R0 ;  /* 0x00061c0001007387 */ /* 0x0001e80000100800 */
        /* <DEDUP_REMOVED lines=12> */
[----:B------:R-:W1:Y:S04]  /*82ef0*/  LDL.LU R3, [R1+0x1710] ;  /* 0x0017100001037983 */ /* 0x000e680000300800 */
[----:B------:R-:W2:Y:S04]  /*82f00*/  LDL.64 R14, [R1+0x1c58] ;  /* 0x001c5800010e7983 */ /* 0x000ea80000100a00 */
[----:B------:R-:W2:Y:S04]  /*82f10*/  LDL.64 R10, [R1+0x1c50] ;  /* 0x001c5000010a7983 */ /* 0x000ea80000100a00 */
[----:B------:R-:W2:Y:S01]  /*82f20*/  LDL.64 R12, [R1+0x1c48] ;  /* 0x001c4800010c7983 */ /* 0x000ea20000100a00 */
[----:B---3--:R-:W-:-:S05]  /*82f30*/  FMUL R4, R8, R4 ;  /* 0x0000000408047220 */ /* 0x008fca0000400000 */
[----:B------:R0:W-:Y:S01]  /*82f40*/  STL [R1+0x608], R4 ;  /* 0x0006080401007387 */ /* 0x0001e20000100800 */
[----:B----4-:R-:W-:-:S03]  /*82f50*/  FMUL R6, R8, R6 ;  /* 0x0000000608067220 */ /* 0x010fc60000400000 */
[----:B0-----:R-:W3:Y:S04]  /*82f60*/  LDL.LU R4, [R1+0x8430] ;  /* 0x0084300001047983 */ /* 0x001ee80000300800 */
[----:B------:R0:W-:Y:S01]  /*82f70*/  STL [R1+0x60c], R6 ;  /* 0x00060c0601007387 */ /* 0x0001e20000100800 */
[C---:B--2---:R-:W-:Y:S02]  /*82f80*/  FMUL R0, R8.reuse, R0 ;  /* 0x0000000008007220 */ /* 0x044fe40000400000 */
[C---:B------:R-:W-:Y:S01]  /*82f90*/  FMUL R29, R8.reuse, R29 ;  /* 0x0000001d081d7220 */ /* 0x040fe20000400000 */
[----:B0-----:R-:W2:Y:S01]  /*82fa0*/  LDL.LU R6, [R1+0x842c] ;  /* 0x00842c0001067983 */ /* 0x001ea20000300800 */
[----:B------:R-:W-:-:S03]  /*82fb0*/  FMUL R27, R8, R27 ;  /* 0x0000001b081b7220 */ /* 0x000fc60000400000 */
[----:B------:R0:W-:Y:S01]  /*82fc0*/  STL [R1+0x5f8], R0 ;  /* 0x0005f80001007387 */ /* 0x0001e20000100800 */
[C---:B------:R-:W-:Y:S02]  /*82fd0*/  FMUL R26, R8.reuse, R26 ;  /* 0x0000001a081a7220 */ /* 0x040fe40000400000 */
[C---:B------:R-:W-:Y:S02]  /*82fe0*/  FMUL R25, R8.reuse, R25 ;  /* 0x0000001908197220 */ /* 0x040fe40000400000 */
[C---:B------:R-:W-:Y:S01]  /*82ff0*/  FMUL R24, R8.reuse, R24 ;  /* 0x0000001808187220 */ /* 0x040fe20000400000 */
[----:B0-----:R-:W4:Y:S01]  /*83000*/  LDL.LU R0, [R1+0x8428] ;  /* 0x0084280001007983 */ /* 0x001f220000300800 */
[----:B------:R-:W-:-:S03]  /*83010*/  FMUL R23, R8, R23 ;  /* 0x0000001708177220 */ /* 0x000fc60000400000 */
[----:B------:R-:W-:Y:S01]  /*83020*/  STL [R1+0x5fc], R29 ;  /* 0x0005fc1d01007387 */ /* 0x000fe20000100800 */
[----:B------:R-:W-:-:S03]  /*83030*/  FMUL R20, R8, R20 ;  /* 0x0000001408147220 */ /* 0x000fc60000400000 */
[----:B------:R0:W-:Y:S01]  /*83040*/  STL [R1+0x5e8], R27 ;  /* 0x0005e81b01007387 */ /* 0x0001e20000100800 */
[----:B------:R-:W-:-:S03]  /*83050*/  FMUL R19, R8, R19 ;  /* 0x0000001308137220 */ /* 0x000fc60000400000 */
[----:B------:R0:W-:Y:S01]  /*83060*/  STL [R1+0x5ec], R26 ;  /* 0x0005ec1a01007387 */ /* 0x0001e20000100800 */
[----:B------:R-:W-:-:S03]  /*83070*/  FMUL R18, R8, R18 ;  /* 0x0000001208127220 */ /* 0x000fc60000400000 */
[----:B------:R-:W-:Y:S01]  /*83080*/  STL [R1+0x5d8], R25 ;  /* 0x0005d81901007387 */ /* 0x000fe20000100800 */
[----:B------:R-:W-:-:S03]  /*83090*/  FMUL R17, R8, R17 ;  /* 0x0000001108117220 */ /* 0x000fc60000400000 */
[----:B------:R-:W-:Y:S01]  /*830a0*/  STL [R1+0x5dc], R24 ;  /* 0x0005dc1801007387 */ /* 0x000fe20000100800 */
[----:B------:R-:W-:-:S03]  /*830b0*/  FMUL R16, R8, R16 ;  /* 0x0000001008107220 */ /* 0x000fc60000400000 */
[----:B------:R-:W-:Y:S01]  /*830c0*/  STL [R1+0x5c8], R23 ;  /* 0x0005c81701007387 */ /* 0x000fe20000100800 */
[----:B-1----:R-:W-:-:S03]  /*830d0*/  FFMA R3, R8, R3, R9 ;  /* 0x0000000308037223 */ /* 0x002fc60000000009 */
[----:B------:R-:W-:Y:S01]  /*830e0*/  STL [R1+0x5cc], R20 ;  /* 0x0005cc1401007387 */ /* 0x000fe20000100800 */
[----:B------:R-:W-:-:S03]  /*830f0*/  IMAD.WIDE R8, R28, 0x2, R14 ;  /* 0x000000021c087825 */ /* 0x000fc600078e020e */
[----:B------:R-:W-:Y:S04]  /*83100*/  STL [R1+0x5b8], R19 ;  /* 0x0005b81301007387 */ /* 0x000fe80000100800 */
[----:B------:R-:W-:Y:S01]  /*83110*/  STL [R1+0x5bc], R18 ;  /* 0x0005bc1201007387 */ /* 0x000fe20000100800 */
[----:B------:R-:W-:-:S03]  /*83120*/  IMAD.WIDE R10, R28, 0x2, R10 ;  /* 0x000000021c0a7825 */ /* 0x000fc600078e020a */
[----:B------:R-:W-:Y:S04]  /*83130*/  STL [R1+0x5a8], R17 ;  /* 0x0005a81101007387 */ /* 0x000fe80000100800 */
[----:B------:R-:W-:Y:S04]  /*83140*/  STL [R1+0x5ac], R16 ;  /* 0x0005ac1001007387 */ /* 0x000fe80000100800 */
[----:B------:R1:W-:Y:S04]  /*83150*/  STL [R1+0x1710], R3 ;  /* 0x0017100301007387 */ /* 0x0003e80000100800 */
[----:B------:R1:W2:Y:S04]  /*83160*/  LDG.E.U16 R8, [R8.64] ;  /* 0x0000000608087981 */ /* 0x0002a8000c1e1500 */
[----:B0-----:R-:W3:Y:S04]  /*83170*/  LDL.LU R27, [R1+0x1714] ;  /* 0x00171400011b7983 */ /* 0x001ee80000300800 */
[----:B------:R-:W4:Y:S04]  /*83180*/  LDL.LU R26, [R1+0xed0] ;  /* 0x000ed000011a7983 */ /* 0x000f280000300800 */
[----:B-1----:R-:W4:Y:S04]  /*83190*/  LDL.LU R3, [R1+0xed4] ;  /* 0x000ed40001037983 */ /* 0x002f280000300800 */
[----:B------:R0:W4:Y:S04]  /*831a0*/  LDG.E.U16 R9, [R10.64] ;  /* 0x000000060a097981 */ /* 0x000128000c1e1500 */
[----:B------:R-:W4:Y:S01]  /*831b0*/  LDL.LU R25, [R1+0xec0] ;  /* 0x000ec00001197983 */ /* 0x000f220000300800 */
[----:B------:R-:W-:-:S03]  /*831c0*/  IMAD.WIDE R12, R28, 0x2, R12 ;  /* 0x000000021c0c7825 */ /* 0x000fc600078e020c */
[----:B------:R-:W4:Y:S04]  /*831d0*/  LDL.LU R24, [R1+0xec4] ;  /* 0x000ec40001187983 */ /* 0x000f280000300800 */
[----:B------:R-:W4:Y:S04]  /*831e0*/  LDL.LU R23, [R1+0xf70] ;  /* 0x000f700001177983 */ /* 0x000f280000300800 */
[----:B------:R-:W4:Y:S04]  /*831f0*/  LDL.LU R20, [R1+0xf74] ;  /* 0x000f740001147983 */ /* 0x000f280000300800 */
[----:B------:R1:W4:Y:S04]  /*83200*/  LDG.E.U16 R29, [R12.64] ;  /* 0x000000060c1d7981 */ /* 0x000328000c1e1500 */
[----:B------:R-:W4:Y:S04]  /*83210*/  LDL.LU R19, [R1+0xf60] ;  /* 0x000f600001137983 */ /* 0x000f280000300800 */
[----:B------:R-:W4:Y:S04]  /*83220*/  LDL.LU R18, [R1+0xf64] ;  /* 0x000f640001127983 */ /* 0x000f280000300800 */
[----:B------:R-:W4:Y:S04]  /*83230*/  LDL.LU R17, [R1+0xf50] ;  /* 0x000f500001117983 */ /* 0x000f280000300800 */
[----:B------:R-:W4:Y:S04]  /*83240*/  LDL.LU R16, [R1+0xf54] ;  /* 0x000f540001107983 */ /* 0x000f280000300800 */
[----:B------:R-:W4:Y:S04]  /*83250*/  LDL.LU R15, [R1+0xf40] ;  /* 0x000f4000010f7983 */ /* 0x000f280000300800 */
[----:B------:R-:W4:Y:S04]  /*83260*/  LDL.LU R14, [R1+0xf44] ;  /* 0x000f4400010e7983 */ /* 0x000f280000300800 */
[----:B0-----:R-:W4:Y:S04]  /*83270*/  LDL.LU R11, [R1+0xf30] ;  /* 0x000f3000010b7983 */ /* 0x001f280000300800 */
[----:B------:R-:W4:Y:S04]  /*83280*/  LDL.LU R10, [R1+0xf34] ;  /* 0x000f3400010a7983 */ /* 0x000f280000300800 */
[----:B--2---:R4:W-:Y:S01]  /*83290*/  STL [R1+0x818], R8 ;  /* 0x0008180801007387 */ /* 0x0049e20000100800 */
[----:B---3--:R-:W-:-:S02]  /*832a0*/  FFMA R27, R5, R27, R2 ;  /* 0x0000001b051b7223 */ /* 0x008fc40000000002 */
[C---:B----4-:R-:W-:Y:S02]  /*832b0*/  FMUL R8, R5.reuse, R26 ;  /* 0x0000001a05087220 */ /* 0x050fe40000400000 */
[C---:B------:R-:W-:Y:S01]  /*832c0*/  FMUL R2, R5.reuse, R3 ;  /* 0x0000000305027220 */ /* 0x040fe20000400000 */
[----:B------:R0:W-:Y:S04]  /*832d0*/  STL [R1+0x814], R9 ;  /* 0x0008140901007387 */ /* 0x0001e80000100800 */
[----:B0-----:R-:W2:Y:S04]  /*832e0*/  LDL.LU R9, [R1+0xf20] ;  /* 0x000f200001097983 */ /* 0x001ea80000300800 */
[----:B------:R-:W-:Y:S04]  /*832f0*/  STL [R1+0x1714], R27 ;  /* 0x0017141b01007387 */ /* 0x000fe80000100800 */
[----:B------:R0:W-:Y:S04]  /*83300*/  STL [R1+0x4a0], R8 ;  /* 0x0004a00801007387 */ /* 0x0001e80000100800 */
[----:B0-----:R-:W3:Y:S04]  /*83310*/  LDL.LU R8, [R1+0xf24] ;  /* 0x000f240001087983 */ /* 0x001ee80000300800 */
[----:B------:R0:W-:Y:S04]  /*83320*/  STL [R1+0x4a4], R2 ;  /* 0x0004a40201007387 */ /* 0x0001e80000100800 */
[----:B------:R-:W4:Y:S04]  /*83330*/  LDL.LU R3, [R1+0xf10] ;  /* 0x000f100001037983 */ /* 0x000f280000300800 */
[----:B0-----:R-:W4:Y:S01]  /*83340*/  LDL.LU R2, [R1+0xf14] ;  /* 0x000f140001027983 */ /* 0x001f220000300800 */
[----:B-1----:R-:W-:-:S02]  /*83350*/  FMUL R13, R5, R25 ;  /* 0x00000019050d7220 */ /* 0x002fc40000400000 */
[C---:B------:R-:W-:Y:S02]  /*83360*/  FMUL R24, R5.reuse, R24 ;  /* 0x0000001805187220 */ /* 0x040fe40000400000 */
[C---:B------:R-:W-:Y:S01]  /*83370*/  FMUL R12, R5.reuse, R23 ;  /* 0x00000017050c7220 */ /* 0x040fe20000400000 */
[----:B------:R0:W-:Y:S01]  /*83380*/  STL [R1+0x490], R13 ;  /* 0x0004900d01007387 */ /* 0x0001e20000100800 */
[----:B------:R-:W-:-:S03]  /*83390*/  FMUL R19, R5, R19 ;  /* 0x0000001305137220 */ /* 0x000fc60000400000 */
[----:B------:R-:W-:Y:S01]  /*833a0*/  STL [R1+0x494], R24 ;  /* 0x0004941801007387 */ /* 0x000fe20000100800 */
[----:B0-----:R-:W-:-:S03]  /*833b0*/  FMUL R13, R5, R20 ;  /* 0x00000014050d7220 */ /* 0x001fc60000400000 */
[----:B------:R0:W-:Y:S04]  /*833c0*/  STL [R1+0x480], R12 ;  /* 0x0004800c01007387 */ /* 0x0001e80000100800 */
[----:B------:R-:W-:Y:S04]  /*833d0*/  STL [R1+0x810], R29 ;  /* 0x0008101d01007387 */ /* 0x000fe80000100800 */
[----:B------:R1:W-:Y:S01]  /*833e0*/  STL [R1+0x484], R13 ;  /* 0x0004840d01007387 */ /* 0x0003e20000100800 */
[----:B0-----:R-:W-:-:S03]  /*833f0*/  FMUL R12, R5, R18 ;  /* 0x00000012050c7220 */ /* 0x001fc60000400000 */
[----:B------:R-:W-:Y:S01]  /*83400*/  STL [R1+0x470], R19 ;  /* 0x0004701301007387 */ /* 0x000fe20000100800 */
[C---:B------:R-:W-:Y:S02]  /*83410*/  FMUL R16, R5.reuse, R16 ;  /* 0x0000001005107220 */ /* 0x040fe40000400000 */
[C---:B-1----:R-:W-:Y:S01]  /*83420*/  FMUL R13, R5.reuse, R17 ;  /* 0x00000011050d7220 */ /* 0x042fe20000400000 */
[----:B------:R0:W-:Y:S01]  /*83430*/  STL [R1+0x474], R12 ;  /* 0x0004740c01007387 */ /* 0x0001e20000100800 */
[----:B------:R-:W-:-:S03]  /*83440*/  FMUL R11, R5, R11 ;  /* 0x0000000b050b7220 */ /* 0x000fc60000400000 */
[----:B------:R1:W-:Y:S01]  /*83450*/  STL [R1+0x460], R13 ;  /* 0x0004600d01007387 */ /* 0x0003e20000100800 */
[----:B0-----:R-:W-:-:S03]  /*83460*/  FMUL R12, R5, R15 ;  /* 0x0000000f050c7220 */ /* 0x001fc60000400000 */
[----:B------:R-:W-:Y:S01]  /*83470*/  STL [R1+0x464], R16 ;  /* 0x0004641001007387 */ /* 0x000fe20000100800 */
[----:B-1----:R-:W-:-:S03]  /*83480*/  FMUL R13, R5, R14 ;  /* 0x0000000e050d7220 */ /* 0x002fc60000400000 */
[----:B------:R0:W-:Y:S04]  /*83490*/  STL [R1+0x450], R12 ;  /* 0x0004500c01007387 */ /* 0x0001e80000100800 */
[----:B------:R-:W-:Y:S01]  /*834a0*/  STL [R1+0x454], R13 ;  /* 0x0004540d01007387 */ /* 0x000fe20000100800 */
[----:B0-----:R-:W-:-:S03]  /*834b0*/  FMUL R12, R5, R10 ;  /* 0x0000000a050c7220 */ /* 0x001fc60000400000 */
[----:B------:R-:W4:Y:S04]  /*834c0*/  LDL.LU R10, [R1+0xf00] ;  /* 0x000f0000010a7983 */ /* 0x000f280000300800 */
[----:B------:R2:W-:Y:S04]  /*834d0*/  STL [R1+0x540], R11 ;  /* 0x0005400b01007387 */ /* 0x0005e80000100800 */
[----:B------:R-:W-:Y:S01]  /*834e0*/  STL [R1+0x544], R12 ;  /* 0x0005440c01007387 */ /* 0x000fe20000100800 */
[----:B--2---:R-:W-:-:S03]  /*834f0*/  FMUL R11, R5, R9 ;  /* 0x00000009050b7220 */ /* 0x004fc60000400000 */
[----:B------:R-:W2:Y:S04]  /*83500*/  LDL.LU R9, [R1+0xf04] ;  /* 0x000f040001097983 */ /* 0x000ea80000300800 */
[----:B------:R-:W-:Y:S01]  /*83510*/  STL [R1+0x530], R11 ;  /* 0x0005300b01007387 */ /* 0x000fe20000100800 */
[----:B---3--:R-:W-:-:S05]  /*83520*/  FMUL R8, R5, R8 ;  /* 0x0000000805087220 */ /* 0x008fca0000400000 */
[----:B------:R-:W-:Y:S01]  /*83530*/  STL [R1+0x534], R8 ;  /* 0x0005340801007387 */ /* 0x000fe20000100800 */
[----:B----4-:R-:W-:-:S03]  /*83540*/  FMUL R3, R5, R3 ;  /* 0x0000000305037220 */ /* 0x010fc60000400000 */
[----:B------:R-:W3:Y:S01]  /*83550*/  LDL.LU R19, [R1+0xef0] ;  /* 0x000ef00001137983 */ /* 0x000ee20000300800 */
[----:B------:R-:W-:-:S03]  /*83560*/  FMUL R2, R5, R2 ;  /* 0x0000000205027220 */ /* 0x000fc60000400000 */
[----:B------:R-:W-:Y:S04]  /*83570*/  STL [R1+0x520], R3 ;  /* 0x0005200301007387 */ /* 0x000fe80000100800 */
[----:B------:R-:W4:Y:S04]  /*83580*/  LDL.LU R18, [R1+0xef4] ;  /* 0x000ef40001127983 */ /* 0x000f280000300800 */
[----:B------:R0:W-:Y:S04]  /*83590*/  STL [R1+0x524], R2 ;  /* 0x0005240201007387 */ /* 0x0001e80000100800 */
[----:B------:R-:W4:Y:S04]  /*835a0*/  LDL.LU R17, [R1+0xee0] ;  /* 0x000ee00001117983 */ /* 0x000f280000300800 */
[----:B------:R-:W4:Y:S04]  /*835b0*/  LDL.LU R16, [R1+0xee4] ;  /* 0x000ee40001107983 */ /* 0x000f280000300800 */
[----:B------:R-:W4:Y:S04]  /*835c0*/  LDL.LU R15, [R1+0x800] ;  /* 0x00080000010f7983 */ /* 0x000f280000300800 */
[----:B0-----:R-:W4:Y:S04]  /*835d0*/  LDL.LU R2, [R1+0x804] ;  /* 0x0008040001027983 */ /* 0x001f280000300800 */
[----:B------:R-:W4:Y:S04]  /*835e0*/  LDL.LU R14, [R1+0x7f0] ;  /* 0x0007f000010e7983 */ /* 0x000f280000300800 */
[----:B------:R-:W4:Y:S04]  /*835f0*/  LDL.LU R13, [R1+0x7f4] ;  /* 0x0007f400010d7983 */ /* 0x000f280000300800 */
[----:B------:R-:W4:Y:S04]  /*83600*/  LDL.LU R12, [R1+0x7e0] ;  /* 0x0007e000010c7983 */ /* 0x000f280000300800 */
[----:B------:R-:W4:Y:S04]  /*83610*/  LDL.LU R11, [R1+0x7e4] ;  /* 0x0007e400010b7983 */ /* 0x000f280000300800 */
[----:B------:R-:W4:Y:S04]  /*83620*/  LDL.LU R8, [R1+0x7d0] ;  /* 0x0007d00001087983 */ /* 0x000f280000300800 */
[----:B------:R-:W4:Y:S01]  /*83630*/  LDL.LU R3, [R1+0x7d4] ;  /* 0x0007d40001037983 */ /* 0x000f220000300800 */
[----:B------:R-:W-:-:S05]  /*83640*/  FMUL R10, R5, R10 ;  /* 0x0000000a050a7220 */ /* 0x000fca0000400000 */
[----:B------:R0:W-:Y:S04]  /*83650*/  STL [R1+0x510], R10 ;  /* 0x0005100a01007387 */ /* 0x0001e80000100800 */
[----:B0-----:R-:W4:Y:S01]  /*83660*/  LDL.LU R10, [R1+0xed8] ;  /* 0x000ed800010a7983 */ /* 0x001f220000300800 */
[----:B--2---:R-:W-:-:S03]  /*83670*/  FMUL R20, R5, R9 ;  /* 0x0000000905147220 */ /* 0x004fc60000400000 */
[----:B------:R-:W2:Y:S04]  /*83680*/  LDL.LU R9, [R1+0xedc] ;  /* 0x000edc0001097983 */ /* 0x000ea80000300800 */
[----:B------:R3:W-:Y:S02]  /*83690*/  STL [R1+0x514], R20 ;  /* 0x0005141401007387 */ /* 0x0007e40000100800 */
[----:B---3--:R-:W-:-:S05]  /*836a0*/  FMUL R20, R5, R19 ;  /* 0x0000001305147220 */ /* 0x008fca0000400000 */
[----:B------:R-:W-:Y:S01]  /*836b0*/  STL [R1+0x500], R20 ;  /* 0x0005001401007387 */ /* 0x000fe20000100800 */
[C---:B----4-:R-:W-:Y:S02]  /*836c0*/  FMUL R19, R5.reuse, R18 ;  /* 0x0000001205137220 */ /* 0x050fe40000400000 */
        /* <DEDUP_REMOVED lines=8> */
[----:B------:R-:W-:Y:S01]  /*83750*/  STL [R1+0x4e4], R16 ;  /* 0x0004e41001007387 */ /* 0x000fe20000100800 */
[C---:B0-----:R-:W-:Y:S02]  /*83760*/  FMUL R15, R5.reuse, R14 ;  /* 0x0000000e050f7220 */ /* 0x041fe40000400000 */
[C---:B------:R-:W-:Y:S02]  /*83770*/  FMUL R14, R5.reuse, R13 ;  /* 0x0000000d050e7220 */ /* 0x040fe40000400000 */
[C---:B------:R-:W-:Y:S02]  /*83780*/  FMUL R13, R5.reuse, R12 ;  /* 0x0000000c050d7220 */ /* 0x040fe40000400000 */
[C---:B------:R-:W-:Y:S01]  /*83790*/  FMUL R12, R5.reuse, R11 ;  /* 0x0000000b050c7220 */ /* 0x040fe20000400000 */
[----:B------:R-:W-:Y:S01]  /*837a0*/  STL [R1+0x4d0], R15 ;  /* 0x0004d00f01007387 */ /* 0x000fe20000100800 */
[----:B------:R-:W-:-:S03]  /*837b0*/  FMUL R11, R5, R8 ;  /* 0x00000008050b7220 */ /* 0x000fc60000400000 */
[----:B------:R-:W-:Y:S04]  /*837c0*/  STL [R1+0x4d4], R14 ;  /* 0x0004d40e01007387 */ /* 0x000fe80000100800 */
[----:B------:R-:W-:Y:S01]  /*837d0*/  STL [R1+0x4c0], R13 ;  /* 0x0004c00d01007387 */ /* 0x000fe20000100800 */
[----:B------:R-:W-:-:S03]  /*837e0*/  FMUL R5, R5, R3 ;  /* 0x0000000305057220 */ /* 0x000fc60000400000 */
[----:B------:R-:W-:Y:S04]  /*837f0*/  STL [R1+0x4c4], R12 ;  /* 0x0004c40c01007387 */ /* 0x000fe80000100800 */
[----:B------:R-:W3:Y:S04]  /*83800*/  LDL.LU R8, [R1+0xec8] ;  /* 0x000ec80001087983 */ /* 0x000ee80000300800 */
[----:B------:R-:W-:Y:S04]  /*83810*/  STL [R1+0x4b0], R11 ;  /* 0x0004b00b01007387 */ /* 0x000fe80000100800 */
[----:B------:R-:W4:Y:S04]  /*83820*/  LDL.LU R3, [R1+0xecc] ;  /* 0x000ecc0001037983 */ /* 0x000f280000300800 */
[----:B------:R0:W-:Y:S01]  /*83830*/  STL [R1+0x4b4], R5 ;  /* 0x0004b40501007387 */ /* 0x0001e20000100800 */
[----:B------:R-:W-:-:S03]  /*83840*/  FMUL R10, R7, R10 ;  /* 0x0000000a070a7220 */ /* 0x000fc60000400000 */
[----:B0-----:R-:W4:Y:S04]  /*83850*/  LDL.LU R5, [R1+0xf78] ;  /* 0x000f780001057983 */ /* 0x001f280000300800 */
[----:B------:R0:W-:Y:S04]  /*83860*/  STL [R1+0x4a8], R10 ;  /* 0x0004a80a01007387 */ /* 0x0001e80000100800 */
[----:B------:R-:W4:Y:S01]  /*83870*/  LDL.LU R19, [R1+0xf7c] ;  /* 0x000f7c0001137983 */ /* 0x000f220000300800 */
[----:B--2---:R-:W-:-:S05]  /*83880*/  FMUL R9, R7, R9 ;  /* 0x0000000907097220 */ /* 0x004fca0000400000 */
[----:B------:R1:W-:Y:S04]  /*83890*/  STL [R1+0x4ac], R9 ;  /* 0x0004ac0901007387 */ /* 0x0003e80000100800 */
        /* <DEDUP_REMOVED lines=8> */
[----:B0-----:R-:W2:Y:S04]  /*83920*/  LDL.LU R10, [R1+0xf28] ;  /* 0x000f2800010a7983 */ /* 0x001ea80000300800 */
[----:B-1----:R-:W2:Y:S01]  /*83930*/  LDL.LU R9, [R1+0xf2c] ;  /* 0x000f2c0001097983 */ /* 0x002ea20000300800 */
[----:B---3--:R-:W-:-:S05]  /*83940*/  FMUL R8, R7, R8 ;  /* 0x0000000807087220 */ /* 0x008fca0000400000 */
[----:B------:R0:W-:Y:S01]  /*83950*/  STL [R1+0x498], R8 ;  /* 0x0004980801007387 */ /* 0x0001e20000100800 */
[----:B----4-:R-:W-:-:S03]  /*83960*/  FMUL R3, R7, R3 ;  /* 0x0000000307037220 */ /* 0x010fc60000400000 */
[----:B0-----:R-:W3:Y:S04]  /*83970*/  LDL.LU R8, [R1+0xf18] ;  /* 0x000f180001087983 */ /* 0x001ee80000300800 */
[----:B------:R0:W-:Y:S04]  /*83980*/  STL [R1+0x49c], R3 ;  /* 0x00049c0301007387 */ /* 0x0001e80000100800 */
[----:B0-----:R-:W3:Y:S01]  /*83990*/  LDL.LU R3, [R1+0xf1c] ;  /* 0x000f1c0001037983 */ /* 0x001ee20000300800 */
[C---:B------:R-:W-:Y:S02]  /*839a0*/  FMUL R20, R7.reuse, R5 ;  /* 0x0000000507147220 */ /* 0x040fe40000400000 */
[----:B------:R-:W-:-:S03]  /*839b0*/  FMUL R19, R7, R19 ;  /* 0x0000001307137220 */ /* 0x000fc60000400000 */
[----:B------:R-:W-:Y:S04]  /*839c0*/  STL [R1+0x488], R20 ;  /* 0x0004881401007387 */ /* 0x000fe80000100800 */
[----:B------:R-:W-:Y:S01]  /*839d0*/  STL [R1+0x48c], R19 ;  /* 0x00048c1301007387 */ /* 0x000fe20000100800 */
[C---:B--2---:R-:W-:Y:S02]  /*839e0*/  FMUL R18, R7.reuse, R18 ;  /* 0x0000001207127220 */ /* 0x044fe40000400000 */
        /* <DEDUP_REMOVED lines=11> */
[----:B------:R0:W-:Y:S01]  /*83aa0*/  STL [R1+0x45c], R13 ;  /* 0x00045c0d01007387 */ /* 0x0001e20000100800 */
[----:B------:R-:W-:-:S03]  /*83ab0*/  FMUL R11, R7, R11 ;  /* 0x0000000b070b7220 */ /* 0x000fc60000400000 */
[----:B------:R1:W-:Y:S01]  /*83ac0*/  STL [R1+0x548], R12 ;  /* 0x0005480c01007387 */ /* 0x0003e20000100800 */
[----:B------:R-:W-:-:S03]  /*83ad0*/  FMUL R10, R7, R10 ;  /* 0x0000000a070a7220 */ /* 0x000fc60000400000 */
[----:B------:R2:W-:Y:S01]  /*83ae0*/  STL [R1+0x54c], R11 ;  /* 0x00054c0b01007387 */ /* 0x0005e20000100800 */
[----:B------:R-:W-:-:S03]  /*83af0*/  FMUL R9, R7, R9 ;  /* 0x0000000907097220 */ /* 0x000fc60000400000 */
[----:B0-----:R-:W4:Y:S04]  /*83b00*/  LDL.LU R13, [R1+0xf08] ;  /* 0x000f0800010d7983 */ /* 0x001f280000300800 */
[----:B------:R0:W-:Y:S04]  /*83b10*/  STL [R1+0x538], R10 ;  /* 0x0005380a01007387 */ /* 0x0001e80000100800 */
[----:B-1----:R-:W4:Y:S04]  /*83b20*/  LDL.LU R12, [R1+0xf0c] ;  /* 0x000f0c00010c7983 */ /* 0x002f280000300800 */
[----:B------:R1:W-:Y:S04]  /*83b30*/  STL [R1+0x53c], R9 ;  /* 0x00053c0901007387 */ /* 0x0003e80000100800 */
[----:B--2---:R-:W2:Y:S04]  /*83b40*/  LDL.LU R11, [R1+0xef8] ;  /* 0x000ef800010b7983 */ /* 0x004ea80000300800 */
[----:B0-----:R-:W2:Y:S04]  /*83b50*/  LDL.LU R10, [R1+0xefc] ;  /* 0x000efc00010a7983 */ /* 0x001ea80000300800 */
[----:B------:R-:W2:Y:S01]  /*83b60*/  LDL.LU R23, [R1+0xee8] ;  /* 0x000ee80001177983 */ /* 0x000ea20000300800 */
[----:B---3--:R-:W-:-:S05]  /*83b70*/  FMUL R8, R7, R8 ;  /* 0x0000000807087220 */ /* 0x008fca0000400000 */
[----:B------:R0:W-:Y:S04]  /*83b80*/  STL [R1+0x528], R8 ;  /* 0x0005280801007387 */ /* 0x0001e80000100800 */
[----:B------:R-:W3:Y:S01]  /*83b90*/  LDL.LU R20, [R1+0xeec] ;  /* 0x000eec0001147983 */ /* 0x000ee20000300800 */
[----:B------:R-:W-:-:S05]  /*83ba0*/  FMUL R3, R7, R3 ;  /* 0x0000000307037220 */ /* 0x000fca0000400000 */
[----:B------:R0:W-:Y:S04]  /*83bb0*/  STL [R1+0x52c], R3 ;  /* 0x00052c0301007387 */ /* 0x0001e80000100800 */
[----:B------:R-:W3:Y:S04]  /*83bc0*/  LDL.LU R19, [R1+0x808] ;  /* 0x0008080001137983 */ /* 0x000ee80000300800 */
[----:B------:R-:W3:Y:S04]  /*83bd0*/  LDL.LU R18, [R1+0x80c] ;  /* 0x00080c0001127983 */ /* 0x000ee80000300800 */
[----:B-1----:R-:W3:Y:S04]  /*83be0*/  LDL.LU R9, [R1+0x7f8] ;  /* 0x0007f80001097983 */ /* 0x002ee80000300800 */
[----:B0-----:R-:W3:Y:S04]  /*83bf0*/  LDL.LU R8, [R1+0x7fc] ;  /* 0x0007fc0001087983 */ /* 0x001ee80000300800 */
[----:B------:R-:W3:Y:S04]  /*83c00*/  LDL.LU R17, [R1+0x7e8] ;  /* 0x0007e80001117983 */ /* 0x000ee80000300800 */
[----:B------:R-:W3:Y:S04]  /*83c10*/  LDL.LU R16, [R1+0x7ec] ;  /* 0x0007ec0001107983 */ /* 0x000ee80000300800 */
[----:B------:R-:W3:Y:S04]  /*83c20*/  LDL.LU R15, [R1+0x7d8] ;  /* 0x0007d800010f7983 */ /* 0x000ee80000300800 */
[----:B------:R-:W3:Y:S04]  /*83c30*/  LDL.LU R14, [R1+0x7dc] ;  /* 0x0007dc00010e7983 */ /* 0x000ee80000300800 */
[----:B------:R-:W3:Y:S04]  /*83c40*/  LDL.LU R3, [R1+0x1718] ;  /* 0x0017180001037983 */ /* 0x000ee80000300800 */
[----:B------:R-:W0:Y:S02]  /*83c50*/  S2R R29, SR_TID.X ;  /* 0x00000000001d7919 */ /* 0x000e240000002100 */
[----:B0-----:R-:W-:-:S04]  /*83c60*/  LOP3.LUT R29, R29, 0x1c, RZ, 0xc0, !PT ;  /* 0x0000001c1d1d7812 */ /* 0x001fc800078ec0ff */
[----:B------:R-:W-:-:S05]  /*83c70*/  LEA.HI R29, R29, 0x18, RZ, 0x1e ;  /* 0x000000181d1d7811 */ /* 0x000fca00078ff0ff */
[----:B------:R-:W0:Y:S01]  /*83c80*/  LDS R2, [R29.X16+0x20000] ;  /* 0x020000001d027984 */ /* 0x000e22000000c800 */
[C---:B----4-:R-:W-:Y:S02]  /*83c90*/  FMUL R13, R7.reuse, R13 ;  /* 0x0000000d070d7220 */ /* 0x050fe40000400000 */
[----:B------:R-:W-:-:S03]  /*83ca0*/  FMUL R12, R7, R12 ;  /* 0x0000000c070c7220 */ /* 0x000fc60000400000 */
[----:B------:R-:W-:Y:S04]  /*83cb0*/  STL [R1+0x518], R13 ;  /* 0x0005180d01007387 */ /* 0x000fe80000100800 */
[----:B------:R1:W-:Y:S01]  /*83cc0*/  STL [R1+0x51c], R12 ;  /* 0x00051c0c01007387 */ /* 0x0003e20000100800 */
[C---:B--2---:R-:W-:Y:S02]  /*83cd0*/  FMUL R11, R7.reuse, R11 ;  /* 0x0000000b070b7220 */ /* 0x044fe40000400000 */
[C---:B------:R-:W-:Y:S01]  /*83ce0*/  FMUL R24, R7.reuse, R10 ;  /* 0x0000000a07187220 */ /* 0x040fe20000400000 */
[----:B-1----:R-:W2:Y:S01]  /*83cf0*/  LDL.64 R12, [R1+0x1c40] ;  /* 0x001c4000010c7983 */ /* 0x002ea20000100a00 */
[----:B------:R-:W-:-:S03]  /*83d00*/  FMUL R25, R7, R23 ;  /* 0x0000001707197220 */ /* 0x000fc60000400000 */
[----:B------:R1:W-:Y:S04]  /*83d10*/  STL [R1+0x508], R11 ;  /* 0x0005080b01007387 */ /* 0x0003e80000100800 */
[----:B-1----:R-:W4:Y:S04]  /*83d20*/  LDL.64 R10, [R1+0x1c38] ;  /* 0x001c3800010a7983 */ /* 0x002f280000100a00 */
[----:B------:R3:W-:Y:S04]  /*83d30*/  STL [R1+0x50c], R24 ;  /* 0x00050c1801007387 */ /* 0x0007e80000100800 */
[----:B------:R-:W-:Y:S01]  /*83d40*/  STL [R1+0x4f8], R25 ;  /* 0x0004f81901007387 */ /* 0x000fe20000100800 */
[----:B---3--:R-:W-:-:S05]  /*83d50*/  FMUL R24, R7, R20 ;  /* 0x0000001407187220 */ /* 0x008fca0000400000 */
[----:B------:R1:W-:Y:S01]  /*83d60*/  STL [R1+0x4fc], R24 ;  /* 0x0004fc1801007387 */ /* 0x0003e20000100800 */
[C---:B------:R-:W-:Y:S02]  /*83d70*/  FMUL R23, R7.reuse, R19 ;  /* 0x0000001307177220 */ /* 0x040fe40000400000 */
[----:B------:R-:W-:-:S03]  /*83d80*/  FMUL R20, R7, R18 ;  /* 0x0000001207147220 */ /* 0x000fc60000400000 */
[----:B------:R3:W-:Y:S01]  /*83d90*/  STL [R1+0x4e8], R23 ;  /* 0x0004e81701007387 */ /* 0x0007e20000100800 */
[----:B------:R-:W-:-:S03]  /*83da0*/  FMUL R19, R7, R9 ;  /* 0x0000000907137220 */ /* 0x000fc60000400000 */
[----:B------:R0:W-:Y:S01]  /*83db0*/  STL [R1+0x4ec], R20 ;  /* 0x0004ec1401007387 */ /* 0x0001e20000100800 */
[----:B------:R-:W-:-:S03]  /*83dc0*/  FMUL R18, R7, R8 ;  /* 0x0000000807127220 */ /* 0x000fc60000400000 */
[----:B------:R-:W4:Y:S01]  /*83dd0*/  LDL.64 R8, [R1+0x1c30] ;  /* 0x001c300001087983 */ /* 0x000f220000100a00 */
[----:B------:R-:W-:-:S03]  /*83de0*/  FMUL R17, R7, R17 ;  /* 0x0000001107117220 */ /* 0x000fc60000400000 */
[----:B------:R0:W-:Y:S01]  /*83df0*/  STL [R1+0x4d8], R19 ;  /* 0x0004d81301007387 */ /* 0x0001e20000100800 */
[----:B------:R-:W-:-:S03]  /*83e00*/  FMUL R16, R7, R16 ;  /* 0x0000001007107220 */ /* 0x000fc60000400000 */
[----:B------:R0:W-:Y:S01]  /*83e10*/  STL [R1+0x4dc], R18 ;  /* 0x0004dc1201007387 */ /* 0x0001e20000100800 */
[----:B------:R-:W-:-:S03]  /*83e20*/  FMUL R15, R7, R15 ;  /* 0x0000000f070f7220 */ /* 0x000fc60000400000 */
[----:B------:R1:W-:Y:S01]  /*83e30*/  STL [R1+0x4c8], R17 ;  /* 0x0004c81101007387 */ /* 0x0003e20000100800 */
[----:B------:R-:W-:-:S03]  /*83e40*/  FMUL R14, R7, R14 ;  /* 0x0000000e070e7220 */ /* 0x000fc60000400000 */
[----:B------:R3:W-:Y:S01]  /*83e50*/  STL [R1+0x4cc], R16 ;  /* 0x0004cc1001007387 */ /* 0x0007e20000100800 */
[----:B0-----:R-:W-:-:S03]  /*83e60*/  FFMA R3, R7, R3, R2 ;  /* 0x0000000307037223 */ /* 0x001fc60000000002 */
[----:B------:R0:W-:Y:S04]  /*83e70*/  STL [R1+0x4b8], R15 ;  /* 0x0004b80f01007387 */ /* 0x0001e80000100800 */
[----:B-1----:R-:W4:Y:S04]  /*83e80*/  LDL.LU R24, [R1+0x171c] ;  /* 0x00171c0001187983 */ /* 0x002f280000300800 */
[----:B------:R-:W-:Y:S04]  /*83e90*/  STL [R1+0x4bc], R14 ;  /* 0x0004bc0e01007387 */ /* 0x000fe80000100800 */
[----:B---3--:R-:W3:Y:S04]  /*83ea0*/  LDL.LU R23, [R1+0x1070] ;  /* 0x0010700001177983 */ /* 0x008ee80000300800 */
[----:B------:R-:W3:Y:S04]  /*83eb0*/  LDL.LU R20, [R1+0x1074] ;  /* 0x0010740001147983 */ /* 0x000ee80000300800 */
[----:B------:R1:W-:Y:S04]  /*83ec0*/  STL [R1+0x1718], R3 ;  /* 0x0017180301007387 */ /* 0x0003e80000100800 */
[----:B------:R-:W3:Y:S04]  /*83ed0*/  LDL.LU R19, [R1+0x1060] ;  /* 0x0010600001137983 */ /* 0x000ee80000300800 */
[----:B------:R-:W3:Y:S04]  /*83ee0*/  LDL.LU R18, [R1+0x1064] ;  /* 0x0010640001127983 */ /* 0x000ee80000300800 */
[----:B------:R-:W3:Y:S04]  /*83ef0*/  LDL.LU R17, [R1+0x1050] ;  /* 0x0010500001117983 */ /* 0x000ee80000300800 */
[----:B------:R-:W3:Y:S04]  /*83f00*/  LDL.LU R16, [R1+0x1054] ;  /* 0x0010540001107983 */ /* 0x000ee80000300800 */
[----:B0-----:R-:W3:Y:S04]  /*83f10*/  LDL.LU R15, [R1+0x1040] ;  /* 0x00104000010f7983 */ /* 0x001ee80000300800 */
[----:B-1----:R-:W3:Y:S04]  /*83f20*/  LDL.LU R3, [R1+0x1044] ;  /* 0x0010440001037983 */ /* 0x002ee80000300800 */
[----:B------:R-:W0:Y:S04]  /*83f30*/  S2R R29, SR_TID.X ;  /* 0x00000000001d7919 */ /* 0x000e280000002100 */
[----:B------:R-:W3:Y:S04]  /*83f40*/  LDL.LU R14, [R1+0x1030] ;  /* 0x00103000010e7983 */ /* 0x000ee80000300800 */
[----:B------:R-:W3:Y:S01]  /*83f50*/  LDL.LU R7, [R1+0x1034] ;  /* 0x0010340001077983 */ /* 0x000ee20000300800 */
[----:B0-----:R-:W-:-:S04]  /*83f60*/  LOP3.LUT R29, R29, 0x1c, RZ, 0xc0, !PT ;  /* 0x0000001c1d1d7812 */ /* 0x001fc800078ec0ff */
[----:B------:R-:W-:-:S05]  /*83f70*/  LEA.HI R29, R29, 0x20, RZ, 0x1e ;  /* 0x000000201d1d7811 */ /* 0x000fca00078ff0ff */
[----:B------:R-:W0:Y:S01]  /*83f80*/  LDS R5, [R29.X16+0x20000] ;  /* 0x020000001d057984 */ /* 0x000e22000000c800 */
[----:B--2---:R-:W-:-:S06]  /*83f90*/  IMAD.WIDE R12, R28, 0x2, R12 ;  /* 0x000000021c0c7825 */ /* 0x004fcc00078e020c */
[----:B------:R1:W2:Y:S01]  /*83fa0*/  LDG.E.U16 R13, [R12.64] ;  /* 0x000000060c0d7981 */ /* 0x0002a2000c1e1500 */
[----:B----4-:R-:W-:-:S05]  /*83fb0*/  IMAD.WIDE R10, R28, 0x2, R10 ;  /* 0x000000021c0a7825 */ /* 0x010fca00078e020a */
[----:B-1----:R1:W4:Y:S01]  /*83fc0*/  LDG.E.U16 R12, [R10.64] ;  /* 0x000000060a0c7981 */ /* 0x002322000c1e1500 */
[----:B------:R-:W-:-:S05]  /*83fd0*/  IMAD.WIDE R8, R28, 0x2, R8 ;  /* 0x000000021c087825 */ /* 0x000fca00078e0208 */
[----:B-1----:R1:W4:Y:S01]  /*83fe0*/  LDG.E.U16 R11, [R8.64] ;  /* 0x00000006080b7981 */ /* 0x002322000c1e1500 */
[----:B0-----:R-:W-:-:S03]  /*83ff0*/  FFMA R24, R4, R24, R5 ;  /* 0x0000001804187223 */ /* 0x001fc60000000005 */
[----:B------:R-:W4:Y:S01]  /*84000*/  LDL.LU R5, [R1+0x1020] ;  /* 0x0010200001057983 */ /* 0x000f220000300800 */
[----:B---3--:R-:W-:-:S03]  /*84010*/  FMUL R2, R4, R23 ;  /* 0x0000001704027220 */ /* 0x008fc60000400000 */
[----:B------:R-:W-:Y:S01]  /*84020*/  STL [R1+0x171c], R24 ;  /* 0x00171c1801007387 */ /* 0x000fe20000100800 */
[----:B-1----:R-:W-:-:S03]  /*84030*/  FMUL R8, R4, R20 ;  /* 0x0000001404087220 */ /* 0x002fc60000400000 */
[----:B------:R0:W-:Y:S01]  /*84040*/  STL [R1+0x3a0], R2 ;  /* 0x0003a00201007387 */ /* 0x0001e20000100800 */
[----:B------:R-:W-:-:S03]  /*84050*/  FMUL R9, R4, R19 ;  /* 0x0000001304097220 */ /* 0x000fc60000400000 */
[----:B0-----:R-:W3:Y:S01]  /*84060*/  LDL.LU R2, [R1+0x1024] ;  /* 0x0010240001027983 */ /* 0x001ee20000300800 */
[----:B------:R-:W-:-:S03]  /*84070*/  FMUL R10, R4, R18 ;  /* 0x00000012040a7220 */ /* 0x000fc60000400000 */
[----:B------:R0:W-:Y:S04]  /*84080*/  STL [R1+0x3a4], R8 ;  /* 0x0003a40801007387 */ /* 0x0001e80000100800 */
[----:B------:R1:W-:Y:S01]  /*84090*/  STL [R1+0x390], R9 ;  /* 0x0003900901007387 */ /* 0x0003e20000100800 */
[----:B0-----:R-:W-:-:S03]  /*840a0*/  FMUL R8, R4, R17 ;  /* 0x0000001104087220 */ /* 0x001fc60000400000 */
[----:B------:R0:W-:Y:S01]  /*840b0*/  STL [R1+0x394], R10 ;  /* 0x0003940a01007387 */ /* 0x0001e20000100800 */
[----:B-1----:R-:W-:-:S03]  /*840c0*/  FMUL R9, R4, R16 ;  /* 0x0000001004097220 */ /* 0x002fc60000400000 */
[----:B------:R1:W-:Y:S04]  /*840d0*/  STL [R1+0x380], R8 ;  /* 0x0003800801007387 */ /* 0x0003e80000100800 */
[----:B------:R1:W-:Y:S01]  /*840e0*/  STL [R1+0x384], R9 ;  /* 0x0003840901007387 */ /* 0x0003e20000100800 */
[C---:B0-----:R-:W-:Y:S02]  /*840f0*/  FMUL R10, R4.reuse, R15 ;  /* 0x0000000f040a7220 */ /* 0x041fe40000400000 */
[C---:B-1----:R-:W-:Y:S01]  /*84100*/  FMUL R8, R4.reuse, R3 ;  /* 0x0000000304087220 */ /* 0x042fe20000400000 */
[----:B------:R-:W3:Y:S04]  /*84110*/  LDL.LU R9, [R1+0x1010] ;  /* 0x0010100001097983 */ /* 0x000ee80000300800 */
[----:B------:R-:W-:Y:S04]  /*84120*/  STL [R1+0x370], R10 ;  /* 0x0003700a01007387 */ /* 0x000fe80000100800 */
[----:B------:R-:W3:Y:S04]  /*84130*/  LDL.LU R3, [R1+0x1014] ;  /* 0x0010140001037983 */ /* 0x000ee80000300800 */
[----:B------:R0:W-:Y:S01]  /*84140*/  STL [R1+0x374], R8 ;  /* 0x0003740801007387 */ /* 0x0001e20000100800 */
[----:B------:R-:W-:-:S03]  /*84150*/  FMUL R7, R4, R7 ;  /* 0x0000000704077220 */ /* 0x000fc60000400000 */
[----:B------:R-:W3:Y:S01]  /*84160*/  LDL.LU R17, [R1+0x1000] ;  /* 0x0010000001117983 */ /* 0x000ee20000300800 */
[----:B0-----:R-:W-:-:S05]  /*84170*/  FMUL R8, R4, R14 ;  /* 0x0000000e04087220 */ /* 0x001fca0000400000 */
[----:B------:R-:W-:Y:S04]  /*84180*/  STL [R1+0x360], R8 ;  /* 0x0003600801007387 */ /* 0x000fe80000100800 */
[----:B------:R-:W3:Y:S04]  /*84190*/  LDL.LU R16, [R1+0x1004] ;  /* 0x0010040001107983 */ /* 0x000ee80000300800 */
[----:B--2---:R0:W-:Y:S04]  /*841a0*/  STL [R1+0x80c], R13 ;  /* 0x00080c0d01007387 */ /* 0x0041e80000100800 */
[----:B------:R-:W-:Y:S04]  /*841b0*/  STL [R1+0x364], R7 ;  /* 0x0003640701007387 */ /* 0x000fe80000100800 */
[----:B------:R-:W2:Y:S04]  /*841c0*/  LDL.LU R15, [R1+0xff0] ;  /* 0x000ff000010f7983 */ /* 0x000ea80000300800 */
[----:B----4-:R1:W-:Y:S04]  /*841d0*/  STL [R1+0x808], R12 ;  /* 0x0008080c01007387 */ /* 0x0103e80000100800 */
[----:B------:R-:W4:Y:S04]  /*841e0*/  LDL.LU R14, [R1+0xff4] ;  /* 0x000ff400010e7983 */ /* 0x000f280000300800 */
[----:B------:R1:W-:Y:S04]  /*841f0*/  STL [R1+0x804], R11 ;  /* 0x0008040b01007387 */ /* 0x0003e80000100800 */
[----:B0-----:R-:W4:Y:S04]  /*84200*/  LDL.LU R13, [R1+0xfe0] ;  /* 0x000fe000010d7983 */ /* 0x001f280000300800 */
[----:B-1----:R-:W4:Y:S04]  /*84210*/  LDL.LU R12, [R1+0xfe4] ;  /* 0x000fe400010c7983 */ /* 0x002f280000300800 */
[----:B------:R-:W4:Y:S01]  /*84220*/  LDL.LU R11, [R1+0xfd0] ;  /* 0x000fd000010b7983 */ /* 0x000f220000300800 */
[----:B------:R-:W-:-:S05]  /*84230*/  FMUL R5, R4, R5 ;  /* 0x0000000504057220 */ /* 0x000fca0000400000 */
[----:B------:R0:W-:Y:S04]  /*84240*/  STL [R1+0x350], R5 ;  /* 0x0003500501007387 */ /* 0x0001e80000100800 */
[----:B------:R-:W4:Y:S01]  /*84250*/  LDL.LU R10, [R1+0xfd4] ;  /* 0x000fd400010a7983 */ /* 0x000f220000300800 */
[----:B---3--:R-:W-:-:S05]  /*84260*/  FMUL R2, R4, R2 ;  /* 0x0000000204027220 */ /* 0x008fca0000400000 */
[----:B------:R1:W-:Y:S04]  /*84270*/  STL [R1+0x354], R2 ;  /* 0x0003540201007387 */ /* 0x0003e80000100800 */
[----:B------:R-:W3:Y:S04]  /*84280*/  LDL.LU R8, [R1+0xfc0] ;  /* 0x000fc00001087983 */ /* 0x000ee80000300800 */
[----:B------:R-:W3:Y:S04]  /*84290*/  LDL.LU R7, [R1+0xfc4] ;  /* 0x000fc40001077983 */ /* 0x000ee80000300800 */
[----:B0-----:R-:W3:Y:S04]  /*842a0*/  LDL.LU R5, [R1+0xfb0] ;  /* 0x000fb00001057983 */ /* 0x001ee80000300800 */
[----:B-1----:R-:W3:Y:S01]  /*842b0*/  LDL.LU R2, [R1+0xfb4] ;  /* 0x000fb40001027983 */ /* 0x002ee20000300800 */
[----:B------:R-:W-:-:S03]  /*842c0*/  FMUL R19, R4, R9 ;  /* 0x0000000904137220 */ /* 0x000fc60000400000 */
[----:B------:R-:W3:Y:S04]  /*842d0*/  LDL.LU R9, [R1+0xfa0] ;  /* 0x000fa00001097983 */ /* 0x000ee80000300800 */
[----:B------:R-:W-:Y:S01]  /*842e0*/  STL [R1+0x440], R19 ;  /* 0x0004401301007387 */ /* 0x000fe20000100800 */
[----:B------:R-:W-:-:S03]  /*842f0*/  FMUL R18, R4, R3 ;  /* 0x0000000304127220 */ /* 0x000fc60000400000 */
[----:B------:R-:W3:Y:S04]  /*84300*/  LDL.LU R3, [R1+0xfa4] ;  /* 0x000fa40001037983 */ /* 0x000ee80000300800 */
[----:B------:R-:W0:Y:S01]  /*84310*/  S2R R29, SR_TID.X ;  /* 0x00000000001d7919 */ /* 0x000e220000002100 */
[----:B------:R-:W-:-:S03]  /*84320*/  FMUL R17, R4, R17 ;  /* 0x0000001104117220 */ /* 0x000fc60000400000 */
[----:B------:R-:W-:Y:S04]  /*84330*/  STL [R1+0x444], R18 ;  /* 0x0004441201007387 */ /* 0x000fe80000100800 */
[----:B------:R-:W-:Y:S01]  /*84340*/  STL [R1+0x430], R17 ;  /* 0x0004301101007387 */ /* 0x000fe20000100800 */
[----:B------:R-:W-:-:S05]  /*84350*/  FMUL R16, R4, R16 ;  /* 0x0000001004107220 */ /* 0x000fca0000400000 */
[----:B------:R-:W-:Y:S01]  /*84360*/  STL [R1+0x434], R16 ;  /* 0x0004341001007387 */ /* 0x000fe20000100800 */
[----:B0-----:R-:W-:-:S04]  /*84370*/  LOP3.LUT R29, R29, 0x1c, RZ, 0xc0, !PT ;  /* 0x0000001c1d1d7812 */ /* 0x001fc800078ec0ff */
[----:B------:R-:W-:Y:S01]  /*84380*/  LEA.HI R23, R29, 0x28, RZ, 0x1e ;  /* 0x000000281d177811 */ /* 0x000fe200078ff0ff */
[----:B--2---:R-:W-:-:S05]  /*84390*/  FMUL R15, R4, R15 ;  /* 0x0000000f040f7220 */ /* 0x004fca0000400000 */
[----:B------:R-:W-:Y:S01]  /*843a0*/  STL [R1+0x420], R15 ;  /* 0x0004200f01007387 */ /* 0x000fe20000100800 */
[----:B----4-:R-:W-:-:S05]  /*843b0*/  FMUL R14, R4, R14 ;  /* 0x0000000e040e7220 */ /* 0x010fca0000400000 */
[----:B------:R-:W-:Y:S01]  /*843c0*/  STL [R1+0x424], R14 ;  /* 0x0004240e01007387 */ /* 0x000fe20000100800 */
[C---:B------:R-:W-:Y:S02]  /*843d0*/  FMUL R13, R4.reuse, R13 ;  /* 0x0000000d040d7220 */ /* 0x040fe40000400000 */
[----:B------:R-:W-:-:S03]  /*843e0*/  FMUL R12, R4, R12 ;  /* 0x0000000c040c7220 */ /* 0x000fc60000400000 */
[----:B------:R-:W-:Y:S01]  /*843f0*/  STL [R1+0x410], R13 ;  /* 0x0004100d01007387 */ /* 0x000fe20000100800 */
[----:B------:R-:W-:-:S03]  /*84400*/  FMUL R11, R4, R11 ;  /* 0x0000000b040b7220 */ /* 0x000fc60000400000 */
[----:B------:R-:W-:Y:S04]  /*84410*/  STL [R1+0x414], R12 ;  /* 0x0004140c01007387 */ /* 0x000fe80000100800 */
[----:B------:R-:W-:Y:S01]  /*84420*/  STL [R1+0x400], R11 ;  /* 0x0004000b01007387 */ /* 0x000fe20000100800 */
[----:B------:R-:W-:-:S05]  /*84430*/  FMUL R10, R4, R10 ;  /* 0x0000000a040a7220 */ /* 0x000fca0000400000 */
[----:B------:R-:W-:Y:S01]  /*84440*/  STL [R1+0x404], R10 ;  /* 0x0004040a01007387 */ /* 0x000fe20000100800 */
[C---:B---3--:R-:W-:Y:S02]  /*84450*/  FMUL R8, R4.reuse, R8 ;  /* 0x0000000804087220 */ /* 0x048fe40000400000 */
[----:B------:R-:W-:-:S03]  /*84460*/  FMUL R7, R4, R7 ;  /* 0x0000000704077220 */ /* 0x000fc60000400000 */
[----:B------:R0:W-:Y:S01]  /*84470*/  STL [R1+0x3f0], R8 ;  /* 0x0003f00801007387 */ /* 0x0001e20000100800 */
[----:B------:R-:W-:-:S03]  /*84480*/  FMUL R5, R4, R5 ;  /* 0x0000000504057220 */ /* 0x000fc60000400000 */
[----:B------:R1:W-:Y:S01]  /*84490*/  STL [R1+0x3f4], R7 ;  /* 0x0003f40701007387 */ /* 0x0003e20000100800 */
[----:B------:R-:W-:-:S03]  /*844a0*/  FMUL R2, R4, R2 ;  /* 0x0000000204027220 */ /* 0x000fc60000400000 */
[----:B------:R-:W-:Y:S04]  /*844b0*/  STL [R1+0x3e0], R5 ;  /* 0x0003e00501007387 */ /* 0x000fe80000100800 */
[----:B------:R-:W-:Y:S04]  /*844c0*/  STL [R1+0x3e4], R2 ;  /* 0x0003e40201007387 */ /* 0x000fe80000100800 */
[----:B0-----:R-:W2:Y:S04]  /*844d0*/  LDL.LU R8, [R1+0xf90] ;  /* 0x000f900001087983 */ /* 0x001ea80000300800 */
[----:B-1----:R-:W3:Y:S01]  /*844e0*/  LDL.LU R7, [R1+0xf94] ;  /* 0x000f940001077983 */ /* 0x002ee20000300800 */
[----:B------:R-:W-:-:S03]  /*844f0*/  FMUL R9, R4, R9 ;  /* 0x0000000904097220 */ /* 0x000fc60000400000 */
[----:B------:R0:W1:Y:S01]  /*84500*/  LDS R5, [R23.X16+0x20000] ;  /* 0x0200000017057984 */ /* 0x000062000000c800 */
[----:B------:R-:W-:-:S03]  /*84510*/  FMUL R3, R4, R3 ;  /* 0x0000000304037220 */ /* 0x000fc60000400000 */
[----:B0-----:R-:W4:Y:S04]  /*84520*/  LDL.LU R23, [R1+0x7a0] ;  /* 0x0007a00001177983 */ /* 0x001f280000300800 */
[----:B------:R0:W-:Y:S04]  /*84530*/  STL [R1+0x3d0], R9 ;  /* 0x0003d00901007387 */ /* 0x0001e80000100800 */
[----:B------:R-:W4:Y:S04]  /*84540*/  LDL.LU R20, [R1+0x7a4] ;  /* 0x0007a40001147983 */ /* 0x000f280000300800 */
[----:B------:R0:W-:Y:S04]  /*84550*/  STL [R1+0x3d4], R3 ;  /* 0x0003d40301007387 */ /* 0x0001e80000100800 */
        /* <DEDUP_REMOVED lines=10> */
[----:B0-----:R-:W4:Y:S04]  /*84600*/  LDL.LU R9, [R1+0x1028] ;  /* 0x0010280001097983 */ /* 0x001f280000300800 */
[----:B------:R-:W4:Y:S01]  /*84610*/  LDL.LU R3, [R1+0x102c] ;  /* 0x00102c0001037983 */ /* 0x000f220000300800 */
[----:B--2---:R-:W-:-:S03]  /*84620*/  FMUL R25, R4, R8 ;  /* 0x0000000804197220 */ /* 0x004fc60000400000 */
[----:B------:R-:W2:Y:S01]  /*84630*/  LDL.LU R8, [R1+0x1018] ;  /* 0x0010180001087983 */ /* 0x000ea20000300800 */
[----:B---3--:R-:W-:-:S03]  /*84640*/  FMUL R24, R4, R7 ;  /* 0x0000000704187220 */ /* 0x008fc60000400000 */
[----:B------:R-:W-:Y:S04]  /*84650*/  STL [R1+0x3c0], R25 ;  /* 0x0003c01901007387 */ /* 0x000fe80000100800 */
[----:B------:R-:W3:Y:S01]  /*84660*/  LDL.LU R7, [R1+0x101c] ;  /* 0x00101c0001077983 */ /* 0x000ee20000300800 */
[----:B----4-:R-:W-:-:S03]  /*84670*/  FMUL R23, R4, R23 ;  /* 0x0000001704177220 */ /* 0x010fc60000400000 */
        /* <DEDUP_REMOVED lines=8> */
[----:B------:R-:W-:Y:S01]  /*84700*/  STL [R1+0x3ac], R18 ;  /* 0x0003ac1201007387 */ /* 0x000fe20000100800 */
[----:B0-----:R-:W-:-:S03]  /*84710*/  FMUL R4, R6, R16 ;  /* 0x0000001006047220 */ /* 0x001fc60000400000 */
[----:B------:R-:W-:Y:S01]  /*84720*/  STL [R1+0x398], R17 ;  /* 0x0003981101007387 */ /* 0x000fe20000100800 */
[C---:B------:R-:W-:Y:S02]  /*84730*/  FMUL R15, R6.reuse, R15 ;  /* 0x0000000f060f7220 */ /* 0x040fe40000400000 */
[C---:B------:R-:W-:Y:S01]  /*84740*/  FMUL R14, R6.reuse, R14 ;  /* 0x0000000e060e7220 */ /* 0x040fe20000400000 */
[----:B------:R0:W-:Y:S04]  /*84750*/  STL [R1+0x39c], R4 ;  /* 0x00039c0401007387 */ /* 0x0001e80000100800 */
        /* <DEDUP_REMOVED lines=9> */
[----:B------:R-:W-:-:S03]  /*847f0*/  FMUL R10, R6, R9 ;  /* 0x00000009060a7220 */ /* 0x000fc60000400000 */
[----:B------:R0:W-:Y:S01]  /*84800*/  STL [R1+0x36c], R4 ;  /* 0x00036c0401007387 */ /* 0x0001e20000100800 */
[----:B------:R-:W-:-:S03]  /*84810*/  FMUL R9, R6, R3 ;  /* 0x0000000306097220 */ /* 0x000fc60000400000 */
[----:B0-----:R-:W4:Y:S04]  /*84820*/  LDL.LU R4, [R1+0x1008] ;  /* 0x0010080001047983 */ /* 0x001f280000300800 */
[----:B------:R0:W-:Y:S04]  /*84830*/  STL [R1+0x358], R10 ;  /* 0x0003580a01007387 */ /* 0x0001e80000100800 */
[----:B------:R-:W4:Y:S04]  /*84840*/  LDL.LU R3, [R1+0x100c] ;  /* 0x00100c0001037983 */ /* 0x000f280000300800 */
[----:B------:R0:W-:Y:S04]  /*84850*/  STL [R1+0x35c], R9 ;  /* 0x00035c0901007387 */ /* 0x0001e80000100800 */
[----:B------:R-:W4:Y:S01]  /*84860*/  LDL.LU R20, [R1+0xff8] ;  /* 0x000ff80001147983 */ /* 0x000f220000300800 */
[----:B--2---:R-:W-:-:S05]  /*84870*/  FMUL R8, R6, R8 ;  /* 0x0000000806087220 */ /* 0x004fca0000400000 */
[----:B------:R2:W-:Y:S01]  /*84880*/  STL [R1+0x448], R8 ;  /* 0x0004480801007387 */ /* 0x0005e20000100800 */
[----:B---3--:R-:W-:-:S03]  /*84890*/  FMUL R7, R6, R7 ;  /* 0x0000000706077220 */ /* 0x008fc60000400000 */
[----:B------:R-:W3:Y:S04]  /*848a0*/  LDL.LU R19, [R1+0xffc] ;  /* 0x000ffc0001137983 */ /* 0x000ee80000300800 */
[----:B------:R0:W-:Y:S04]  /*848b0*/  STL [R1+0x44c], R7 ;  /* 0x00044c0701007387 */ /* 0x0001e80000100800 */
        /* <DEDUP_REMOVED lines=8> */
[----:B0-----:R-:W3:Y:S04]  /*84940*/  LDL.LU R10, [R1+0xfa8] ;  /* 0x000fa800010a7983 */ /* 0x001ee80000300800 */
[----:B------:R-:W3:Y:S04]  /*84950*/  LDL.LU R9, [R1+0xfac] ;  /* 0x000fac0001097983 */ /* 0x000ee80000300800 */
[----:B--2---:R-:W2:Y:S04]  /*84960*/  LDL.LU R8, [R1+0xf98] ;  /* 0x000f980001087983 */ /* 0x004ea80000300800 */
[----:B------:R-:W2:Y:S01]  /*84970*/  LDL.LU R7, [R1+0xf9c] ;  /* 0x000f9c0001077983 */ /* 0x000ea20000300800 */
[----:B----4-:R-:W-:-:S03]  /*84980*/  FMUL R24, R6, R4 ;  /* 0x0000000406187220 */ /* 0x010fc60000400000 */
[----:B------:R-:W4:Y:S04]  /*84990*/  LDL.LU R4, [R1+0x7a8] ;  /* 0x0007a80001047983 */ /* 0x000f280000300800 */
[----:B------:R0:W-:Y:S01]  /*849a0*/  STL [R1+0x438], R24 ;  /* 0x0004381801007387 */ /* 0x0001e20000100800 */
[----:B------:R-:W-:-:S03]  /*849b0*/  FMUL R23, R6, R3 ;  /* 0x0000000306177220 */ /* 0x000fc60000400000 */
[----:B------:R-:W4:Y:S01]  /*849c0*/  LDL.LU R3, [R1+0x7ac] ;  /* 0x0007ac0001037983 */ /* 0x000f220000300800 */
[----:B------:R-:W-:-:S03]  /*849d0*/  FMUL R20, R6, R20 ;  /* 0x0000001406147220 */ /* 0x000fc60000400000 */
[----:B------:R0:W-:Y:S04]  /*849e0*/  STL [R1+0x43c], R23 ;  /* 0x00043c1701007387 */ /* 0x0001e80000100800 */
[----:B------:R0:W-:Y:S01]  /*849f0*/  STL [R1+0x428], R20 ;  /* 0x0004281401007387 */ /* 0x0001e20000100800 */
[C---:B---3--:R-:W-:Y:S02]  /*84a00*/  FMUL R19, R6.reuse, R19 ;  /* 0x0000001306137220 */ /* 0x048fe40000400000 */
        /* <DEDUP_REMOVED lines=20> */
[----:B--2---:R-:W-:-:S03]  /*84b50*/  FMUL R8, R6, R8 ;  /* 0x0000000806087220 */ /* 0x004fc60000400000 */
[----:B------:R-:W-:Y:S01]  /*84b60*/  STL [R1+0x3dc], R9 ;  /* 0x0003dc0901007387 */ /* 0x000fe20000100800 */
[----:B------:R-:W-:-:S03]  /*84b70*/  FMUL R7, R6, R7 ;  /* 0x0000000706077220 */ /* 0x000fc60000400000 */
[----:B0-----:R-:W1:Y:S04]  /*84b80*/  LDL.LU R24, [R1+0x1720] ;  /* 0x0017200001187983 */ /* 0x001e680000300800 */
[----:B------:R-:W-:Y:S04]  /*84b90*/  STL [R1+0x3c8], R8 ;  /* 0x0003c80801007387 */ /* 0x000fe80000100800 */
[----:B------:R-:W-:Y:S04]  /*84ba0*/  STL [R1+0x3cc], R7 ;  /* 0x0003cc0701007387 */ /* 0x000fe80000100800 */
[----:B------:R-:W2:Y:S01]  /*84bb0*/  LDL.LU R23, [R1+0x1724] ;  /* 0x0017240001177983 */ /* 0x000ea20000300800 */
[----:B----4-:R-:W-:-:S05]  /*84bc0*/  FMUL R4, R6, R4 ;  /* 0x0000000406047220 */ /* 0x010fca0000400000 */
[----:B------:R-:W-:Y:S01]  /*84bd0*/  STL [R1+0x3b8], R4 ;  /* 0x0003b80401007387 */ /* 0x000fe20000100800 */
[----:B------:R-:W-:-:S03]  /*84be0*/  FMUL R3, R6, R3 ;  /* 0x0000000306037220 */ /* 0x000fc60000400000 */
[----:B------:R-:W3:Y:S04]  /*84bf0*/  LDL.LU R20, [R1+0xf80] ;  /* 0x000f800001147983 */ /* 0x000ee80000300800 */
[----:B------:R0:W-:Y:S04]  /*84c00*/  STL [R1+0x3bc], R3 ;  /* 0x0003bc0301007387 */ /* 0x0001e80000100800 */
[----:B0-----:R-:W4:Y:S01]  /*84c10*/  LDL.LU R3, [R1+0xf84] ;  /* 0x000f840001037983 */ /* 0x001f220000300800 */
[----:B------:R-:W-:-:S03]  /*84c20*/  LEA.HI R29, R29, 0x30, RZ, 0x1e ;  /* 0x000000301d1d7811 */ /* 0x000fc600078ff0ff */
[----:B------:R-:W4:Y:S04]  /*84c30*/  LDL.LU R19, [R1+0x7c0] ;  /* 0x0007c00001137983 */ /* 0x000f280000300800 */
[----:B------:R0:W2:Y:S04]  /*84c40*/  LDS R2, [R29.X16+0x20000] ;  /* 0x020000001d027984 */ /* 0x0000a8000000c800 */
        /* <DEDUP_REMOVED lines=13> */
[----:B0-----:R-:W4:Y:S01]  /*84d20*/  LDL.LU R29, [R1+0x4] ;  /* 0x00000400011d7983 */ /* 0x001f220000300800 */
[----:B-1----:R-:W-:-:S05]  /*84d30*/  FFMA R24, R6, R24, R5 ;  /* 0x0000001806187223 */ /* 0x002fca0000000005 */
[----:B------:R-:W-:Y:S01]  /*84d40*/  STL [R1+0x1720], R24 ;  /* 0x0017201801007387 */ /* 0x000fe20000100800 */
[----:B--2---:R-:W-:-:S05]  /*84d50*/  FFMA R23, R0, R23, R2 ;  /* 0x0000001700177223 */ /* 0x004fca0000000002 */
[----:B------:R-:W-:Y:S01]  /*84d60*/  STL [R1+0x1724], R23 ;  /* 0x0017241701007387 */ /* 0x000fe20000100800 */
[C---:B---3--:R-:W-:Y:S02]  /*84d70*/  FMUL R2, R0.reuse, R20 ;  /* 0x0000001400027220 */ /* 0x048fe40000400000 */
[C---:B----4-:R-:W-:Y:S02]  /*84d80*/  FMUL R5, R0.reuse, R3 ;  /* 0x0000000300057220 */ /* 0x050fe40000400000 */
[----:B------:R-:W2:Y:S04]  /*84d90*/  LDL.LU R3, [R1+0x10e0] ;  /* 0x0010e00001037983 */ /* 0x000ea80000300800 */
[----:B------:R0:W-:Y:S04]  /*84da0*/  STL [R1+0x120], R2 ;  /* 0x0001200201007387 */ /* 0x0001e80000100800 */
[----:B0-----:R-:W3:Y:S04]  /*84db0*/  LDL.LU R2, [R1+0x10e4] ;  /* 0x0010e40001027983 */ /* 0x001ee80000300800 */
[----:B------:R0:W-:Y:S01]  /*84dc0*/  STL [R1+0x124], R5 ;  /* 0x0001240501007387 */ /* 0x0001e20000100800 */
[----:B------:R-:W-:-:S02]  /*84dd0*/  FMUL R18, R0, R18 ;  /* 0x0000001200127220 */ /* 0x000fc40000400000 */
[C---:B------:R-:W-:Y:S02]  /*84de0*/  FMUL R6, R0.reuse, R17 ;  /* 0x0000001100067220 */ /* 0x040fe40000400000 */
[----:B0-----:R-:W-:-:S05]  /*84df0*/  FMUL R5, R0, R19 ;  /* 0x0000001300057220 */ /* 0x001fca0000400000 */
[----:B------:R0:W-:Y:S01]  /*84e00*/  STL [R1+0x110], R5 ;  /* 0x0001100501007387 */ /* 0x0001e20000100800 */
[----:B------:R-:W-:-:S03]  /*84e10*/  FMUL R15, R0, R15 ;  /* 0x0000000f000f7220 */ /* 0x000fc60000400000 */
[----:B------:R-:W-:Y:S01]  /*84e20*/  STL [R1+0x114], R18 ;  /* 0x0001141201007387 */ /* 0x000fe20000100800 */
[----:B0-----:R-:W-:-:S03]  /*84e30*/  FMUL R5, R0, R16 ;  /* 0x0000001000057220 */ /* 0x001fc60000400000 */
[----:B------:R0:W-:Y:S04]  /*84e40*/  STL [R1+0x100], R6 ;  /* 0x0001000601007387 */ /* 0x0001e80000100800 */
[----:B------:R1:W-:Y:S01]  /*84e50*/  STL [R1+0x104], R5 ;  /* 0x0001040501007387 */ /* 0x0003e20000100800 */
[C---:B------:R-:W-:Y:S02]  /*84e60*/  FMUL R12, R0.reuse, R12 ;  /* 0x0000000c000c7220 */ /* 0x040fe40000400000 */
[C---:B0-----:R-:W-:Y:S01]  /*84e70*/  FMUL R6, R0.reuse, R14 ;  /* 0x0000000e00067220 */ /* 0x041fe20000400000 */
[----:B------:R-:W-:Y:S01]  /*84e80*/  STL [R1+0xf0], R15 ;  /* 0x0000f00f01007387 */ /* 0x000fe20000100800 */
[----:B-1----:R-:W-:-:S03]  /*84e90*/  FMUL R5, R0, R13 ;  /* 0x0000000d00057220 */ /* 0x002fc60000400000 */
[----:B------:R0:W-:Y:S04]  /*84ea0*/  STL [R1+0xf4], R6 ;  /* 0x0000f40601007387 */ /* 0x0001e80000100800 */
[----:B------:R1:W-:Y:S01]  /*84eb0*/  STL [R1+0xe0], R5 ;  /* 0x0000e00501007387 */ /* 0x0003e20000100800 */
[C---:B------:R-:W-:Y:S02]  /*84ec0*/  FMUL R9, R0.reuse, R9 ;  /* 0x0000000900097220 */ /* 0x040fe40000400000 */
[C---:B0-----:R-:W-:Y:S01]  /*84ed0*/  FMUL R6, R0.reuse, R11 ;  /* 0x0000000b00067220 */ /* 0x041fe20000400000 */
[----:B------:R-:W-:Y:S01]  /*84ee0*/  STL [R1+0xe4], R12 ;  /* 0x0000e40c01007387 */ /* 0x000fe20000100800 */
[----:B-1----:R-:W-:-:S03]  /*84ef0*/  FMUL R5, R0, R10 ;  /* 0x0000000a00057220 */ /* 0x002fc60000400000 */
[----:B------:R0:W-:Y:S01]  /*84f00*/  STL [R1+0xd0], R6 ;  /* 0x0000d00601007387 */ /* 0x0001e20000100800 */
[----:B------:R-:W-:-:S03]  /*84f10*/  FMUL R4, R0, R4 ;  /* 0x0000000400047220 */ /* 0x000fc60000400000 */
[----:B------:R1:W-:Y:S01]  /*84f20*/  STL [R1+0xd4], R5 ;  /* 0x0000d40501007387 */ /* 0x0003e20000100800 */
[----:B0-----:R-:W-:-:S03]  /*84f30*/  FMUL R6, R0, R8 ;  /* 0x0000000800067220 */ /* 0x001fc60000400000 */
[----:B------:R-:W-:Y:S01]  /*84f40*/  STL [R1+0x340], R9 ;  /* 0x0003400901007387 */ /* 0x000fe20000100800 */
[----:B-1----:R-:W-:-:S03]  /*84f50*/  FMUL R5, R0, R7 ;  /* 0x0000000700057220 */ /* 0x002fc60000400000 */
[----:B------:R-:W-:Y:S04]  /*84f60*/  STL [R1+0x344], R6 ;  /* 0x0003440601007387 */ /* 0x000fe80000100800 */
[----:B------:R-:W4:Y:S04]  /*84f70*/  LDL.LU R17, [R1+0x10d0] ;  /* 0x0010d00001117983 */ /* 0x000f280000300800 */
[----:B------:R-:W-:Y:S04]  /*84f80*/  STL [R1+0x330], R5 ;  /* 0x0003300501007387 */ /* 0x000fe80000100800 */
[----:B------:R-:W4:Y:S04]  /*84f90*/  LDL.LU R16, [R1+0x10d4] ;  /* 0x0010d40001107983 */ /* 0x000f280000300800 */
[----:B------:R-:W-:Y:S04]  /*84fa0*/  STL [R1+0x334], R4 ;  /* 0x0003340401007387 */ /* 0x000fe80000100800 */
[----:B------:R-:W4:Y:S01]  /*84fb0*/  LDL.LU R15, [R1+0x10c0] ;  /* 0x0010c000010f7983 */ /* 0x000f220000300800 */
[----:B--2---:R-:W-:-:S05]  /*84fc0*/  FMUL R3, R0, R3 ;  /* 0x0000000300037220 */ /* 0x004fca0000400000 */
[----:B------:R-:W-:Y:S04]  /*84fd0*/  STL [R1+0x320], R3 ;  /* 0x0003200301007387 */ /* 0x000fe80000100800 */
[----:B------:R-:W2:Y:S01]  /*84fe0*/  LDL.LU R14, [R1+0x10c4] ;  /* 0x0010c400010e7983 */ /* 0x000ea20000300800 */
[----:B---3--:R-:W-:-:S05]  /*84ff0*/  FMUL R2, R0, R2 ;  /* 0x0000000200027220 */ /* 0x008fca0000400000 */
[----:B------:R0:W-:Y:S04]  /*85000*/  STL [R1+0x324], R2 ;  /* 0x0003240201007387 */ /* 0x0001e80000100800 */
[----:B------:R-:W3:Y:S04]  /*85010*/  LDL.LU R13, [R1+0x10b0] ;  /* 0x0010b000010d7983 */ /* 0x000ee80000300800 */
[----:B------:R-:W3:Y:S04]  /*85020*/  LDL.LU R12, [R1+0x10b4] ;  /* 0x0010b400010c7983 */ /* 0x000ee80000300800 */
        /* <DEDUP_REMOVED lines=10> */
[----:B------:R-:W0:Y:S01]  /*850d0*/  S2R R23, SR_TID.X ;  /* 0x0000000000177919 */ /* 0x000e220000002100 */
[----:B----4-:R-:W-:-:S02]  /*850e0*/  FMUL R18, R0, R17 ;  /* 0x0000001100127220 */ /* 0x010fc40000400000 */
[----:B------:R-:W-:-:S03]  /*850f0*/  FMUL R17, R0, R16 ;  /* 0x0000001000117220 */ /* 0x000fc60000400000 */
[----:B------:R-:W-:Y:S01]  /*85100*/  STL [R1+0x310], R18 ;  /* 0x0003101201007387 */ /* 0x000fe20000100800 */
[----:B------:R-:W-:-:S03]  /*85110*/  FMUL R16, R0, R15 ;  /* 0x0000000f00107220 */ /* 0x000fc60000400000 */
[----:B------:R1:W-:Y:S04]  /*85120*/  STL [R1+0x314], R17 ;  /* 0x0003141101007387 */ /* 0x0003e80000100800 */
[----:B------:R4:W-:Y:S01]  /*85130*/  STL [R1+0x300], R16 ;  /* 0x0003001001007387 */ /* 0x0009e20000100800 */
[----:B0-----:R-:W-:-:S04]  /*85140*/  LOP3.LUT R23, R23, 0x1c, RZ, 0xc0, !PT ;  /* 0x0000001c17177812 */ /* 0x001fc800078ec0ff */
[----:B------:R-:W-:Y:S01]  /*85150*/  LEA.HI R23, R23, 0x38, RZ, 0x1e ;  /* 0x0000003817177811 */ /* 0x000fe200078ff0ff */
[----:B--2---:R-:W-:-:S05]  /*85160*/  FMUL R15, R0, R14 ;  /* 0x0000000e000f7220 */ /* 0x004fca0000400000 */
[----:B------:R-:W-:Y:S01]  /*85170*/  STL [R1+0x304], R15 ;  /* 0x0003040f01007387 */ /* 0x000fe20000100800 */
        /* <DEDUP_REMOVED lines=18> */
[----:B-1----:R-:W2:Y:S01]  /*852a0*/  LDL.LU R17, [R1+0x7c8] ;  /* 0x0007c80001117983 */ /* 0x002ea20000300800 */
[----:B------:R-:W-:-:S03]  /*852b0*/  FMUL R0, R29, R4 ;  /* 0x000000041d007220 */ /* 0x000fc60000400000 */
[----:B------:R-:W-:Y:S01]  /*852c0*/  STL [R1+0x1c0], R6 ;  /* 0x0001c00601007387 */ /* 0x000fe20000100800 */
[----:B------:R-:W-:-:S03]  /*852d0*/  FMUL R3, R29, R3 ;  /* 0x000000031d037220 */ /* 0x000fc60000400000 */
[----:B------:R-:W-:Y:S04]  /*852e0*/  STL [R1+0x1c4], R5 ;  /* 0x0001c40501007387 */ /* 0x000fe80000100800 */
[----:B----4-:R-:W3:Y:S04]  /*852f0*/  LDL.LU R16, [R1+0x7cc] ;  /* 0x0007cc0001107983 */ /* 0x010ee80000300800 */
[----:B------:R0:W-:Y:S04]  /*85300*/  STL [R1+0x128], R0 ;  /* 0x0001280001007387 */ /* 0x0001e80000100800 */
[----:B------:R-:W1:Y:S04]  /*85310*/  LDS R2, [R23.X16+0x20000] ;  /* 0x0200000017027984 */ /* 0x000e68000000c800 */
[----:B0-----:R-:W4:Y:S04]  /*85320*/  LDL.LU R0, [R1+0x1148] ;  /* 0x0011480001007983 */ /* 0x001f280000300800 */
[----:B------:R0:W-:Y:S04]  /*85330*/  STL [R1+0x12c], R3 ;  /* 0x00012c0301007387 */ /* 0x0001e80000100800 */
[----:B------:R-:W4:Y:S04]  /*85340*/  LDL.LU R15, [R1+0x114c] ;  /* 0x00114c00010f7983 */ /* 0x000f280000300800 */
[----:B------:R-:W4:Y:S04]  /*85350*/  LDL.LU R14, [R1+0x1138] ;  /* 0x00113800010e7983 */ /* 0x000f280000300800 */
[----:B0-----:R-:W0:Y:S04]  /*85360*/  S2R R3, SR_TID.X ;  /* 0x0000000000037919 */ /* 0x001e280000002100 */
        /* <DEDUP_REMOVED lines=11> */
[----:B------:R-:W4:Y:S01]  /*85420*/  LDL.LU R3, [R1+0x10ec] ;  /* 0x0010ec0001037983 */ /* 0x000f220000300800 */
[----:B------:R-:W-:Y:S01]  /*85430*/  LEA.HI R23, R23, 0x40, RZ, 0x1e ;  /* 0x0000004017177811 */ /* 0x000fe200078ff0ff */
[----:B--2---:R-:W-:-:S05]  /*85440*/  FMUL R18, R29, R17 ;  /* 0x000000111d127220 */ /* 0x004fca0000400000 */
[----:B------:R-:W-:Y:S01]  /*85450*/  STL [R1+0x118], R18 ;  /* 0x0001181201007387 */ /* 0x000fe20000100800 */
[----:B---3--:R-:W-:-:S05]  /*85460*/  FMUL R17, R29, R16 ;  /* 0x000000101d117220 */ /* 0x008fca0000400000 */
[----:B------:R-:W-:Y:S01]  /*85470*/  STL [R1+0x11c], R17 ;  /* 0x00011c1101007387 */ /* 0x000fe20000100800 */
[----:B----4-:R-:W-:-:S03]  /*85480*/  FMUL R16, R29, R0 ;  /* 0x000000001d107220 */ /* 0x010fc60000400000 */
[----:B------:R0:W2:Y:S01]  /*85490*/  LDS R0, [R23.X16+0x20000] ;  /* 0x0200000017007984 */ /* 0x0000a2000000c800 */
[----:B------:R-:W-:-:S03]  /*854a0*/  FMUL R15, R29, R15 ;  /* 0x0000000f1d0f7220 */ /* 0x000fc60000400000 */
[----:B------:R-:W-:Y:S01]  /*854b0*/  STL [R1+0x108], R16 ;  /* 0x0001081001007387 */ /* 0x000fe20000100800 */
[----:B------:R-:W-:-:S03]  /*854c0*/  FMUL R14, R29, R14 ;  /* 0x0000000e1d0e7220 */ /* 0x000fc60000400000 */
[----:B------:R-:W-:Y:S04]  /*854d0*/  STL [R1+0x10c], R15 ;  /* 0x00010c0f01007387 */ /* 0x000fe80000100800 */
[----:B0-----:R-:W2:Y:S01]  /*854e0*/  LDL.LU R23, [R1+0x8] ;  /* 0x0000080001177983 */ /* 0x001ea20000300800 */
        /* <DEDUP_REMOVED lines=21> */
[----:B0-----:R-:W3:Y:S04]  /*85640*/  LDL.LU R5, [R1+0x10d8] ;  /* 0x0010d80001057983 */ /* 0x001ee80000300800 */
[----:B------:R0:W-:Y:S04]  /*85650*/  STL [R1+0x328], R4 ;  /* 0x0003280401007387 */ /* 0x0001e80000100800 */
[----:B0-----:R-:W4:Y:S04]  /*85660*/  LDL.LU R4, [R1+0x10dc] ;  /* 0x0010dc0001047983 */ /* 0x001f280000300800 */
        /* <DEDUP_REMOVED lines=13> */
[----:B0-----:R-:W1:Y:S04]  /*85740*/  LDL.LU R3, [R1+0x1728] ;  /* 0x0017280001037983 */ /* 0x001e680000300800 */
[----:B------:R-:W2:Y:S04]  /*85750*/  LDL.64 R8, [R1+0x1c28] ;  /* 0x001c280001087983 */ /* 0x000ea80000100a00 */
[----:B------:R-:W2:Y:S01]  /*85760*/  LDL.64 R6, [R1+0x1c20] ;  /* 0x001c200001067983 */ /* 0x000ea20000100a00 */
[----:B---3--:R-:W-:-:S02]  /*85770*/  FMUL R26, R29, R5 ;  /* 0x000000051d1a7220 */ /* 0x008fc40000400000 */
[C---:B----4-:R-:W-:Y:S02]  /*85780*/  FMUL R25, R29.reuse, R4 ;  /* 0x000000041d197220 */ /* 0x050fe40000400000 */
[----:B------:R-:W3:Y:S01]  /*85790*/  LDL.64 R4, [R1+0x1c18] ;  /* 0x001c180001047983 */ /* 0x000ee20000100a00 */
[----:B--2---:R-:W-:-:S03]  /*857a0*/  FMUL R24, R29, R24 ;  /* 0x000000181d187220 */ /* 0x004fc60000400000 */
        /* <DEDUP_REMOVED lines=23> */
[----:B-1----:R-:W-:-:S03]  /*85920*/  FFMA R3, R29, R3, R2 ;  /* 0x000000031d037223 */ /* 0x002fc60000000002 */
[----:B------:R-:W-:Y:S04]  /*85930*/  STL [R1+0x1c8], R11 ;  /* 0x0001c80b01007387 */ /* 0x000fe80000100800 */
[----:B------:R-:W-:Y:S04]  /*85940*/  STL [R1+0x1cc], R10 ;  /* 0x0001cc0a01007387 */ /* 0x000fe80000100800 */
[----:B0-----:R-:W2:Y:S04]  /*85950*/  LDL.LU R20, [R1+0x172c] ;  /* 0x00172c0001147983 */ /* 0x001ea80000300800 */
[----:B------:R0:W-:Y:S04]  /*85960*/  STL [R1+0x1728], R3 ;  /* 0x0017280301007387 */ /* 0x0001e80000100800 */
[----:B0-----:R-:W4:Y:S04]  /*85970*/  LDL.LU R3, [R1+0x1170] ;  /* 0x0011700001037983 */ /* 0x001f280000300800 */
[----:B------:R-:W4:Y:S01]  /*85980*/  LDL.LU R2, [R1+0x1174] ;  /* 0x0011740001027983 */ /* 0x000f220000300800 */
[----:B------:R-:W-:-:S03]  /*85990*/  IMAD.WIDE R8, R28, 0x2, R8 ;  /* 0x000000021c087825 */ /* 0x000fc600078e0208 */
        /* <DEDUP_REMOVED lines=8> */
[----:B------:R-:W-:-:S03]  /*85a20*/  IMAD.WIDE R6, R28, 0x2, R6 ;  /* 0x000000021c067825 */ /* 0x000fc600078e0206 */
[----:B------:R0:W4:Y:S04]  /*85a30*/  LDG.E.U16 R26, [R8.64] ;  /* 0x00000006081a7981 */ /* 0x000128000c1e1500 */
[----:B------:R-:W4:Y:S04]  /*85a40*/  LDL.LU R14, [R1+0x1234] ;  /* 0x00123400010e7983 */ /* 0x000f280000300800 */
[----:B------:R1:W4:Y:S04]  /*85a50*/  LDG.E.U16 R25, [R6.64] ;  /* 0x0000000606197981 */ /* 0x000328000c1e1500 */
[----:B------:R-:W4:Y:S04]  /*85a60*/  LDL.LU R12, [R1+0x1224] ;  /* 0x00122400010c7983 */ /* 0x000f280000300800 */
[----:B0-----:R-:W4:Y:S04]  /*85a70*/  LDL.LU R9, [R1+0x1214] ;  /* 0x0012140001097983 */ /* 0x001f280000300800 */
[----:B------:R-:W4:Y:S04]  /*85a80*/  LDL.LU R8, [R1+0x1204] ;  /* 0x0012040001087983 */ /* 0x000f280000300800 */
[----:B------:R-:W4:Y:S01]  /*85a90*/  LDL.LU R29, [R1+0x1c] ;  /* 0x00001c00011d7983 */ /* 0x000f220000300800 */
[----:B---3--:R-:W-:-:S05]  /*85aa0*/  IMAD.WIDE R4, R28, 0x2, R4 ;  /* 0x000000021c047825 */ /* 0x008fca00078e0204 */
[----:B------:R0:W3:Y:S01]  /*85ab0*/  LDG.E.U16 R24, [R4.64] ;  /* 0x0000000604187981 */ /* 0x0000e2000c1e1500 */
[----:B--2---:R-:W-:-:S05]  /*85ac0*/  FFMA R20, R23, R20, R0 ;  /* 0x0000001417147223 */ /* 0x004fca0000000000 */
[----:B------:R-:W-:Y:S04]  /*85ad0*/  STL [R1+0x172c], R20 ;  /* 0x00172c1401007387 */ /* 0x000fe80000100800 */
[----:B0-----:R-:W2:Y:S01]  /*85ae0*/  LDL.LU R5, [R1+0x11f0] ;  /* 0x0011f00001057983 */ /* 0x001ea20000300800 */
[----:B----4-:R-:W-:-:S05]  /*85af0*/  FMUL R3, R23, R3 ;  /* 0x0000000317037220 */ /* 0x010fca0000400000 */
[----:B------:R0:W-:Y:S04]  /*85b00*/  STL [R1+0x1b0], R3 ;  /* 0x0001b00301007387 */ /* 0x0001e80000100800 */
[----:B0-----:R-:W4:Y:S01]  /*85b10*/  LDL.LU R3, [R1+0x11f4] ;  /* 0x0011f40001037983 */ /* 0x001f220000300800 */
[C---:B------:R-:W-:Y:S02]  /*85b20*/  FMUL R0, R23.reuse, R2 ;  /* 0x0000000217007220 */ /* 0x040fe40000400000 */
[C---:B------:R-:W-:Y:S02]  /*85b30*/  FMUL R4, R23.reuse, R19 ;  /* 0x0000001317047220 */ /* 0x040fe40000400000 */
[C---:B-1----:R-:W-:Y:S01]  /*85b40*/  FMUL R6, R23.reuse, R18 ;  /* 0x0000001217067220 */ /* 0x042fe20000400000 */
[----:B------:R0:W-:Y:S01]  /*85b50*/  STL [R1+0x1b4], R0 ;  /* 0x0001b40001007387 */ /* 0x0001e20000100800 */
[----:B------:R-:W-:-:S03]  /*85b60*/  FMUL R7, R23, R17 ;  /* 0x0000001117077220 */ /* 0x000fc60000400000 */
[----:B------:R-:W4:Y:S04]  /*85b70*/  LDL.LU R2, [R1+0x11e0] ;  /* 0x0011e00001027983 */ /* 0x000f280000300800 */
[----:B0-----:R-:W4:Y:S04]  /*85b80*/  LDL.LU R0, [R1+0x11e4] ;  /* 0x0011e40001007983 */ /* 0x001f280000300800 */
[----:B------:R0:W-:Y:S04]  /*85b90*/  STL [R1+0x1a0], R4 ;  /* 0x0001a00401007387 */ /* 0x0001e80000100800 */
[----:B------:R-:W-:Y:S01]  /*85ba0*/  STL [R1+0x800], R26 ;  /* 0x0008001a01007387 */ /* 0x000fe20000100800 */
[----:B0-----:R-:W-:-:S03]  /*85bb0*/  FMUL R4, R23, R16 ;  /* 0x0000001017047220 */ /* 0x001fc60000400000 */
[----:B------:R0:W-:Y:S04]  /*85bc0*/  STL [R1+0x1a4], R6 ;  /* 0x0001a40601007387 */ /* 0x0001e80000100800 */
[----:B------:R1:W-:Y:S04]  /*85bd0*/  STL [R1+0x190], R7 ;  /* 0x0001900701007387 */ /* 0x0003e80000100800 */
[----:B------:R1:W-:Y:S01]  /*85be0*/  STL [R1+0x194], R4 ;  /* 0x0001940401007387 */ /* 0x0003e20000100800 */
[C---:B0-----:R-:W-:Y:S02]  /*85bf0*/  FMUL R6, R23.reuse, R15 ;  /* 0x0000000f17067220 */ /* 0x041fe40000400000 */
[----:B-1----:R-:W-:-:S03]  /*85c00*/  FMUL R7, R23, R14 ;  /* 0x0000000e17077220 */ /* 0x002fc60000400000 */
[----:B------:R0:W-:Y:S01]  /*85c10*/  STL [R1+0x180], R6 ;  /* 0x0001800601007387 */ /* 0x0001e20000100800 */
[----:B------:R-:W-:-:S03]  /*85c20*/  FMUL R4, R23, R13 ;  /* 0x0000000d17047220 */ /* 0x000fc60000400000 */
[----:B------:R-:W-:Y:S04]  /*85c30*/  STL [R1+0x7fc], R25 ;  /* 0x0007fc1901007387 */ /* 0x000fe80000100800 */
[----:B------:R1:W-:Y:S01]  /*85c40*/  STL [R1+0x184], R7 ;  /* 0x0001840701007387 */ /* 0x0003e20000100800 */
[----:B0-----:R-:W-:-:S03]  /*85c50*/  FMUL R6, R23, R12 ;  /* 0x0000000c17067220 */ /* 0x001fc60000400000 */
[----:B------:R0:W-:Y:S01]  /*85c60*/  STL [R1+0x170], R4 ;  /* 0x0001700401007387 */ /* 0x0001e20000100800 */
[----:B-1----:R-:W-:-:S03]  /*85c70*/  FMUL R7, R23, R11 ;  /* 0x0000000b17077220 */ /* 0x002fc60000400000 */
[----:B------:R1:W-:Y:S01]  /*85c80*/  STL [R1+0x174], R6 ;  /* 0x0001740601007387 */ /* 0x0003e20000100800 */
[C---:B0-----:R-:W-:Y:S02]  /*85c90*/  FMUL R4, R23.reuse, R9 ;  /* 0x0000000917047220 */ /* 0x041fe40000400000 */
[C---:B-1----:R-:W-:Y:S01]  /*85ca0*/  FMUL R6, R23.reuse, R10 ;  /* 0x0000000a17067220 */ /* 0x042fe20000400000 */
[----:B---3--:R-:W-:Y:S04]  /*85cb0*/  STL [R1+0x7f8], R24 ;  /* 0x0007f81801007387 */ /* 0x008fe80000100800 */
[----:B------:R0:W-:Y:S04]  /*85cc0*/  STL [R1+0x160], R7 ;  /* 0x0001600701007387 */ /* 0x0001e80000100800 */
[----:B------:R1:W-:Y:S01]  /*85cd0*/  STL [R1+0x164], R4 ;  /* 0x0001640401007387 */ /* 0x0003e20000100800 */
[----:B0-----:R-:W-:-:S03]  /*85ce0*/  FMUL R7, R23, R8 ;  /* 0x0000000817077220 */ /* 0x001fc60000400000 */
[----:B-1----:R-:W3:Y:S04]  /*85cf0*/  LDL.LU R4, [R1+0x11d0] ;  /* 0x0011d00001047983 */ /* 0x002ee80000300800 */
[----:B------:R2:W-:Y:S04]  /*85d00*/  STL [R1+0x150], R6 ;  /* 0x0001500601007387 */ /* 0x0005e80000100800 */
[----:B------:R-:W-:Y:S01]  /*85d10*/  STL [R1+0x154], R7 ;  /* 0x0001540701007387 */ /* 0x000fe20000100800 */
[C---:B--2---:R-:W-:Y:S02]  /*85d20*/  FMUL R6, R23.reuse, R5 ;  /* 0x0000000517067220 */ /* 0x044fe40000400000 */
[----:B----4-:R-:W-:-:S02]  /*85d30*/  FMUL R5, R23, R3 ;  /* 0x0000000317057220 */ /* 0x010fc40000400000 */
[----:B------:R-:W2:Y:S04]  /*85d40*/  LDL.LU R3, [R1+0x11d4] ;  /* 0x0011d40001037983 */ /* 0x000ea80000300800 */
[----:B------:R-:W-:Y:S01]  /*85d50*/  STL [R1+0x140], R6 ;  /* 0x0001400601007387 */ /* 0x000fe20000100800 */
[----:B------:R-:W-:-:S03]  /*85d60*/  FMUL R2, R23, R2 ;  /* 0x0000000217027220 */ /* 0x000fc60000400000 */
[----:B------:R-:W-:Y:S04]  /*85d70*/  STL [R1+0x144], R5 ;  /* 0x0001440501007387 */ /* 0x000fe80000100800 */
[----:B------:R-:W4:Y:S01]  /*85d80*/  LDL.LU R14, [R1+0x11c0] ;  /* 0x0011c000010e7983 */ /* 0x000f220000300800 */
        /* <DEDUP_REMOVED lines=14> */
[----:B---3--:R-:W-:-:S05]  /*85e70*/  FMUL R4, R23, R4 ;  /* 0x0000000417047220 */ /* 0x008fca0000400000 */
[----:B------:R0:W-:Y:S04]  /*85e80*/  STL [R1+0x2f0], R4 ;  /* 0x0002f00401007387 */ /* 0x0001e80000100800 */
[----:B0-----:R-:W3:Y:S01]  /*85e90*/  LDL.LU R4, [R1+0x1178] ;  /* 0x0011780001047983 */ /* 0x001ee20000300800 */
[----:B--2---:R-:W-:-:S03]  /*85ea0*/  FMUL R15, R23, R3 ;  /* 0x00000003170f7220 */ /* 0x004fc60000400000 */
[----:B------:R-:W2:Y:S04]  /*85eb0*/  LDL.LU R3, [R1+0x117c] ;  /* 0x00117c0001037983 */ /* 0x000ea80000300800 */
[----:B------:R4:W-:Y:S02]  /*85ec0*/  STL [R1+0x2f4], R15 ;  /* 0x0002f40f01007387 */ /* 0x0009e40000100800 */
        /* <DEDUP_REMOVED lines=22> */
[----:B------:R-:W4:Y:S04]  /*86030*/  LDL.LU R17, [R1+0x1168] ;  /* 0x0011680001117983 */ /* 0x000f280000300800 */
[----:B------:R-:W-:Y:S04]  /*86040*/  STL [R1+0x290], R5 ;  /* 0x0002900501007387 */ /* 0x000fe80000100800 */
[----:B------:R-:W4:Y:S04]  /*86050*/  LDL.LU R16, [R1+0x116c] ;  /* 0x00116c0001107983 */ /* 0x000f280000300800 */
[----:B------:R0:W-:Y:S04]  /*86060*/  STL [R1+0x294], R2 ;  /* 0x0002940201007387 */ /* 0x0001e80000100800 */
[----:B0-----:R-:W4:Y:S04]  /*86070*/  LDL.LU R2, [R1+0x1248] ;  /* 0x0012480001027983 */ /* 0x001f280000300800 */
[----:B------:R-:W4:Y:S01]  /*86080*/  LDL.LU R15, [R1+0x124c] ;  /* 0x00124c00010f7983 */ /* 0x000f220000300800 */
[----:B---3--:R-:W-:-:S05]  /*86090*/  FMUL R4, R29, R4 ;  /* 0x000000041d047220 */ /* 0x008fca0000400000 */
[----:B------:R-:W-:Y:S04]  /*860a0*/  STL [R1+0x1b8], R4 ;  /* 0x0001b80401007387 */ /* 0x000fe80000100800 */
[----:B------:R-:W3:Y:S01]  /*860b0*/  LDL.LU R14, [R1+0x1238] ;  /* 0x00123800010e7983 */ /* 0x000ee20000300800 */
[----:B--2---:R-:W-:-:S05]  /*860c0*/  FMUL R3, R29, R3 ;  /* 0x000000031d037220 */ /* 0x004fca0000400000 */
        /* <DEDUP_REMOVED lines=12> */
[----:B------:R-:W0:Y:S01]  /*86190*/  S2R R20, SR_TID.X ;  /* 0x0000000000147919 */ /* 0x000e220000002100 */
[----:B----4-:R-:W-:-:S02]  /*861a0*/  FMUL R18, R29, R17 ;  /* 0x000000111d127220 */ /* 0x010fc40000400000 */
[----:B------:R-:W-:-:S03]  /*861b0*/  FMUL R16, R29, R16 ;  /* 0x000000101d107220 */ /* 0x000fc60000400000 */
[----:B------:R-:W-:Y:S04]  /*861c0*/  STL [R1+0x1a8], R18 ;  /* 0x0001a81201007387 */ /* 0x000fe80000100800 */
[----:B------:R1:W-:Y:S01]  /*861d0*/  STL [R1+0x1ac], R16 ;  /* 0x0001ac1001007387 */ /* 0x0003e20000100800 */
[C---:B------:R-:W-:Y:S02]  /*861e0*/  FMUL R17, R29.reuse, R2 ;  /* 0x000000021d117220 */ /* 0x040fe40000400000 */
[----:B-1----:R-:W-:-:S03]  /*861f0*/  FMUL R16, R29, R15 ;  /* 0x0000000f1d107220 */ /* 0x002fc60000400000 */
[----:B------:R-:W-:Y:S04]  /*86200*/  STL [R1+0x198], R17 ;  /* 0x0001981101007387 */ /* 0x000fe80000100800 */
[----:B------:R-:W-:Y:S01]  /*86210*/  STL [R1+0x19c], R16 ;  /* 0x00019c1001007387 */ /* 0x000fe20000100800 */
[----:B------:R-:W-:Y:S02]  /*86220*/  LOP3.LUT R22, R22, 0x1c, RZ, 0xc0, !PT ;  /* 0x0000001c16167812 */ /* 0x000fe400078ec0ff */
[----:B0-----:R-:W-:Y:S02]  /*86230*/  LOP3.LUT R20, R20, 0x1c, RZ, 0xc0, !PT ;  /* 0x0000001c14147812 */ /* 0x001fe400078ec0ff */
[----:B------:R-:W-:Y:S02]  /*86240*/  LEA.HI R22, R22, 0x50, RZ, 0x1e ;  /* 0x0000005016167811 */ /* 0x000fe400078ff0ff */
[----:B------:R-:W-:-:S03]  /*86250*/  LEA.HI R20, R20, 0x48, RZ, 0x1e ;  /* 0x0000004814147811 */ /* 0x000fc600078ff0ff */
[----:B------:R0:W-:Y:S04]  /*86260*/  LDS R2, [R22.X16+0x20000] ;  /* 0x0200000016027984 */ /* 0x0001e8000000c800 */
[----:B------:R1:W4:Y:S01]  /*86270*/  LDS R0, [R20.X16+0x20000] ;  /* 0x0200000014007984 */ /* 0x000322000000c800 */
[C---:B---3--:R-:W-:Y:S02]  /*86280*/  FMUL R15, R29.reuse, R14 ;  /* 0x0000000e1d0f7220 */ /* 0x048fe40000400000 */
[C---:B--2---:R-:W-:Y:S02]  /*86290*/  FMUL R14, R29.reuse, R3 ;  /* 0x000000031d0e7220 */ /* 0x044fe40000400000 */
[----:B------:R-:W2:Y:S01]  /*862a0*/  LDL.LU R3, [R1+0x20] ;  /* 0x0000200001037983 */ /* 0x000ea20000300800 */
        /* <DEDUP_REMOVED lines=13> */
[----:B------:R-:W-:Y:S01]  /*86380*/  STL [R1+0x158], R9 ;  /* 0x0001580901007387 */ /* 0x000fe20000100800 */
[----:B------:R-:W-:-:S03]  /*86390*/  FMUL R6, R29, R6 ;  /* 0x000000061d067220 */ /* 0x000fc60000400000 */
[----:B------:R0:W-:Y:S01]  /*863a0*/  STL [R1+0x15c], R8 ;  /* 0x00015c0801007387 */ /* 0x0001e20000100800 */
[----:B------:R-:W-:-:S03]  /*863b0*/  FMUL R5, R29, R5 ;  /* 0x000000051d057220 */ /* 0x000fc60000400000 */
[----:B------:R-:W-:Y:S01]  /*863c0*/  STL [R1+0x148], R7 ;  /* 0x0001480701007387 */ /* 0x000fe20000100800 */
[----:B------:R-:W-:-:S03]  /*863d0*/  FMUL R4, R29, R4 ;  /* 0x000000041d047220 */ /* 0x000fc60000400000 */
[----:B------:R0:W-:Y:S04]  /*863e0*/  STL [R1+0x14c], R6 ;  /* 0x00014c0601007387 */ /* 0x0001e80000100800 */
[----:B------:R-:W2:Y:S04]  /*863f0*/  LDL.LU R25, [R1+0x11d8] ;  /* 0x0011d80001197983 */ /* 0x000ea80000300800 */
[----:B------:R-:W-:Y:S04]  /*86400*/  STL [R1+0x138], R5 ;  /* 0x0001380501007387 */ /* 0x000fe80000100800 */
[----:B------:R-:W4:Y:S04]  /*86410*/  LDL.LU R24, [R1+0x11dc] ;  /* 0x0011dc0001187983 */ /* 0x000f280000300800 */
[----:B------:R1:W-:Y:S04]  /*86420*/  STL [R1+0x13c], R4 ;  /* 0x00013c0401007387 */ /* 0x0003e80000100800 */
[----:B------:R-:W4:Y:S04]  /*86430*/  LDL.LU R23, [R1+0x11c8] ;  /* 0x0011c80001177983 */ /* 0x000f280000300800 */
[----:B0-----:R-:W4:Y:S04]  /*86440*/  LDL.LU R22, [R1+0x11cc] ;  /* 0x0011cc0001167983 */ /* 0x001f280000300800 */
[----:B-1----:R-:W4:Y:S04]  /*86450*/  LDL.LU R20, [R1+0x11b8] ;  /* 0x0011b80001147983 */ /* 0x002f280000300800 */
[----:B------:R-:W4:Y:S04]  /*86460*/  LDL.LU R19, [R1+0x11bc] ;  /* 0x0011bc0001137983 */ /* 0x000f280000300800 */
[----:B------:R-:W4:Y:S04]  /*86470*/  LDL.LU R18, [R1+0x11a8] ;  /* 0x0011a80001127983 */ /* 0x000f280000300800 */
[----:B------:R-:W4:Y:S04]  /*86480*/  LDL.LU R17, [R1+0x11ac] ;  /* 0x0011ac0001117983 */ /* 0x000f280000300800 */
[----:B------:R-:W4:Y:S04]  /*86490*/  LDL.LU R16, [R1+0x1198] ;  /* 0x0011980001107983 */ /* 0x000f280000300800 */
[----:B---3--:R-:W3:Y:S04]  /*864a0*/  LDL.LU R15, [R1+0x119c] ;  /* 0x00119c00010f7983 */ /* 0x008ee80000300800 */
[----:B------:R-:W3:Y:S04]  /*864b0*/  LDL.LU R14, [R1+0x1188] ;  /* 0x00118800010e7983 */ /* 0x000ee80000300800 */
[----:B------:R-:W3:Y:S04]  /*864c0*/  LDL.LU R13, [R1+0x118c] ;  /* 0x00118c00010d7983 */ /* 0x000ee80000300800 */
[----:B------:R-:W3:Y:S04]  /*864d0*/  LDL.LU R12, [R1+0x1158] ;  /* 0x00115800010c7983 */ /* 0x000ee80000300800 */
[----:B------:R-:W3:Y:S04]  /*864e0*/  LDL.LU R11, [R1+0x115c] ;  /* 0x00115c00010b7983 */ /* 0x000ee80000300800 */
[----:B------:R-:W3:Y:S04]  /*864f0*/  LDL.LU R10, [R1+0x1730] ;  /* 0x00173000010a7983 */ /* 0x000ee80000300800 */
[----:B------:R-:W3:Y:S04]  /*86500*/  LDL.64 R8, [R1+0x1c10] ;  /* 0x001c100001087983 */ /* 0x000ee80000100a00 */
[----:B------:R-:W3:Y:S04]  /*86510*/  LDL.64 R6, [R1+0x1c08] ;  /* 0x001c080001067983 */ /* 0x000ee80000100a00 */
[----:B------:R-:W3:Y:S01]  /*86520*/  LDL.64 R4, [R1+0x1c00] ;  /* 0x001c000001047983 */ /* 0x000ee20000100a00 */
[----:B--2---:R-:W-:-:S02]  /*86530*/  FMUL R25, R29, R25 ;  /* 0x000000191d197220 */ /* 0x004fc40000400000 */
[----:B----4-:R-:W-:-:S03]  /*86540*/  FMUL R24, R29, R24 ;  /* 0x000000181d187220 */ /* 0x010fc60000400000 */
        /* <DEDUP_REMOVED lines=15> */
[----:B---3--:R-:W-:-:S03]  /*86640*/  FMUL R15, R29, R15 ;  /* 0x0000000f1d0f7220 */ /* 0x008fc60000400000 */
        /* <DEDUP_REMOVED lines=9> */
[----:B------:R-:W-:-:S03]  /*866e0*/  FFMA R10, R29, R10, R0 ;  /* 0x0000000a1d0a7223 */ /* 0x000fc60000000000 */
[----:B------:R1:W-:Y:S04]  /*866f0*/  STL [R1+0x29c], R11 ;  /* 0x00029c0b01007387 */ /* 0x0003e80000100800 */
[----:B------:R2:W-:Y:S04]  /*86700*/  STL [R1+0x1730], R10 ;  /* 0x0017300a01007387 */ /* 0x0005e80000100800 */
[----:B0-----:R-:W3:Y:S04]  /*86710*/  LDL.LU R24, [R1+0x1734] ;  /* 0x0017340001187983 */ /* 0x001ee80000300800 */
[----:B-1----:R-:W3:Y:S04]  /*86720*/  LDL.LU R23, [R1+0x1250] ;  /* 0x0012500001177983 */ /* 0x002ee80000300800 */
[----:B--2---:R-:W2:Y:S04]  /*86730*/  LDL.LU R20, [R1+0x1260] ;  /* 0x0012600001147983 */ /* 0x004ea80000300800 */
[----:B------:R-:W2:Y:S01]  /*86740*/  LDL.LU R22, [R1+0x1254] ;  /* 0x0012540001167983 */ /* 0x000ea20000300800 */
[----:B------:R-:W-:-:S03]  /*86750*/  IMAD.WIDE R8, R28, 0x2, R8 ;  /* 0x000000021c087825 */ /* 0x000fc600078e0208 */
[----:B------:R-:W2:Y:S04]  /*86760*/  LDL.LU R0, [R1+0x1264] ;  /* 0x0012640001007983 */ /* 0x000ea80000300800 */
[----:B----4-:R-:W4:Y:S04]  /*86770*/  LDL.LU R19, [R1+0x1270] ;  /* 0x0012700001137983 */ /* 0x010f280000300800 */
[----:B------:R0:W4:Y:S04]  /*86780*/  LDG.E.U16 R8, [R8.64] ;  /* 0x0000000608087981 */ /* 0x000128000c1e1500 */
[----:B------:R-:W4:Y:S04]  /*86790*/  LDL.LU R18, [R1+0x1274] ;  /* 0x0012740001127983 */ /* 0x000f280000300800 */
[----:B------:R-:W4:Y:S04]  /*867a0*/  LDL.LU R17, [R1+0x1280] ;  /* 0x0012800001117983 */ /* 0x000f280000300800 */
[----:B------:R-:W4:Y:S01]  /*867b0*/  LDL.LU R16, [R1+0x1284] ;  /* 0x0012840001107983 */ /* 0x000f220000300800 */
[----:B------:R-:W-:-:S03]  /*867c0*/  IMAD.WIDE R6, R28, 0x2, R6 ;  /* 0x000000021c067825 */ /* 0x000fc600078e0206 */
[----:B------:R-:W4:Y:S01]  /*867d0*/  LDL.LU R15, [R1+0x1290] ;  /* 0x00129000010f7983 */ /* 0x000f220000300800 */
[----:B------:R-:W-:-:S03]  /*867e0*/  IMAD.WIDE R4, R28, 0x2, R4 ;  /* 0x000000021c047825 */ /* 0x000fc600078e0204 */
[----:B------:R-:W4:Y:S04]  /*867f0*/  LDL.LU R14, [R1+0x1294] ;  /* 0x00129400010e7983 */ /* 0x000f280000300800 */
[----:B------:R-:W4:Y:S04]  /*86800*/  LDL.LU R13, [R1+0x12a0] ;  /* 0x0012a000010d7983 */ /* 0x000f280000300800 */
[----:B------:R-:W4:Y:S04]  /*86810*/  LDL.LU R12, [R1+0x12a4] ;  /* 0x0012a400010c7983 */ /* 0x000f280000300800 */
[----:B------:R1:W4:Y:S04]  /*86820*/  LDG.E.U16 R25, [R6.64] ;  /* 0x0000000606197981 */ /* 0x000328000c1e1500 */
[----:B------:R-:W4:Y:S04]  /*86830*/  LDL.LU R11, [R1+0x12b0] ;  /* 0x0012b000010b7983 */ /* 0x000f280000300800 */
[----:B0-----:R0:W4:Y:S04]  /*86840*/  LDG.E.U16 R9, [R4.64] ;  /* 0x0000000604097981 */ /* 0x001128000c1e1500 */
[----:B------:R-:W4:Y:S04]  /*86850*/  LDL.LU R10, [R1+0x12b4] ;  /* 0x0012b400010a7983 */ /* 0x000f280000300800 */
[----:B------:R-:W4:Y:S01]  /*86860*/  LDL.LU R29, [R1+0x24] ;  /* 0x00002400011d7983 */ /* 0x000f220000300800 */
[----:B---3--:R-:W-:-:S02]  /*86870*/  FFMA R24, R3, R24, R2 ;  /* 0x0000001803187223 */ /* 0x008fc40000000002 */
[----:B0-----:R-:W-:-:S03]  /*86880*/  FMUL R5, R3, R23 ;  /* 0x0000001703057220 */ /* 0x001fc60000400000 */
[----:B------:R-:W-:Y:S01]  /*86890*/  STL [R1+0x1734], R24 ;  /* 0x0017341801007387 */ /* 0x000fe20000100800 */
[C---:B--2---:R-:W-:Y:S02]  /*868a0*/  FMUL R2, R3.reuse, R20 ;  /* 0x0000001403027220 */ /* 0x044fe40000400000 */
[C---:B------:R-:W-:Y:S01]  /*868b0*/  FMUL R4, R3.reuse, R22 ;  /* 0x0000001603047220 */ /* 0x040fe20000400000 */
[----:B------:R-:W-:Y:S01]  /*868c0*/  STL [R1+0x280], R5 ;  /* 0x0002800501007387 */ /* 0x000fe20000100800 */
[----:B------:R-:W-:-:S03]  /*868d0*/  FMUL R0, R3, R0 ;  /* 0x0000000003007220 */ /* 0x000fc60000400000 */
[----:B------:R-:W-:Y:S04]  /*868e0*/  STL [R1+0x284], R4 ;  /* 0x0002840401007387 */ /* 0x000fe80000100800 */
[----:B-1----:R-:W2:Y:S04]  /*868f0*/  LDL.LU R7, [R1+0x12c0] ;  /* 0x0012c00001077983 */ /* 0x002ea80000300800 */
[----:B------:R4:W-:Y:S04]  /*86900*/  STL [R1+0x270], R2 ;  /* 0x0002700201007387 */ /* 0x0009e80000100800 */
[----:B------:R-:W3:Y:S04]  /*86910*/  LDL.LU R6, [R1+0x12c4] ;  /* 0x0012c40001067983 */ /* 0x000ee80000300800 */
[----:B------:R0:W-:Y:S01]  /*86920*/  STL [R1+0x274], R0 ;  /* 0x0002740001007387 */ /* 0x0001e20000100800 */
[----:B----4-:R-:W-:-:S03]  /*86930*/  FMUL R2, R3, R19 ;  /* 0x0000001303027220 */ /* 0x010fc60000400000 */
[----:B------:R-:W4:Y:S01]  /*86940*/  LDL.LU R5, [R1+0x12d0] ;  /* 0x0012d00001057983 */ /* 0x000f220000300800 */
[----:B------:R-:W-:-:S03]  /*86950*/  FMUL R4, R3, R17 ;  /* 0x0000001103047220 */ /* 0x000fc60000400000 */
[----:B0-----:R-:W4:Y:S04]  /*86960*/  LDL.LU R0, [R1+0x12d4] ;  /* 0x0012d40001007983 */ /* 0x001f280000300800 */
[----:B------:R0:W-:Y:S04]  /*86970*/  STL [R1+0x7f4], R8 ;  /* 0x0007f40801007387 */ /* 0x0001e80000100800 */
[----:B------:R1:W-:Y:S01]  /*86980*/  STL [R1+0x260], R2 ;  /* 0x0002600201007387 */ /* 0x0003e20000100800 */
[C---:B0-----:R-:W-:Y:S02]  /*86990*/  FMUL R8, R3.reuse, R18 ;  /* 0x0000001203087220 */ /* 0x041fe40000400000 */
[----:B-1----:R-:W-:-:S03]  /*869a0*/  FMUL R2, R3, R16 ;  /* 0x0000001003027220 */ /* 0x002fc60000400000 */
[----:B------:R0:W-:Y:S04]  /*869b0*/  STL [R1+0x264], R8 ;  /* 0x0002640801007387 */ /* 0x0001e80000100800 */
[----:B------:R1:W-:Y:S01]  /*869c0*/  STL [R1+0x250], R4 ;  /* 0x0002500401007387 */ /* 0x0003e20000100800 */
[----:B0-----:R-:W-:-:S03]  /*869d0*/  FMUL R8, R3, R15 ;  /* 0x0000000f03087220 */ /* 0x001fc60000400000 */
[----:B------:R0:W-:Y:S01]  /*869e0*/  STL [R1+0x254], R2 ;  /* 0x0002540201007387 */ /* 0x0001e20000100800 */
[----:B-1----:R-:W-:-:S03]  /*869f0*/  FMUL R4, R3, R14 ;  /* 0x0000000e03047220 */ /* 0x002fc60000400000 */
[----:B------:R1:W-:Y:S04]  /*86a00*/  STL [R1+0x240], R8 ;  /* 0x0002400801007387 */ /* 0x0003e80000100800 */
[----:B------:R1:W-:Y:S01]  /*86a10*/  STL [R1+0x244], R4 ;  /* 0x0002440401007387 */ /* 0x0003e20000100800 */
[----:B0-----:R-:W-:-:S03]  /*86a20*/  FMUL R2, R3, R13 ;  /* 0x0000000d03027220 */ /* 0x001fc60000400000 */
[----:B------:R-:W-:Y:S01]  /*86a30*/  STL [R1+0x7f0], R25 ;  /* 0x0007f01901007387 */ /* 0x000fe20000100800 */
[----:B-1----:R-:W-:-:S03]  /*86a40*/  FMUL R8, R3, R12 ;  /* 0x0000000c03087220 */ /* 0x002fc60000400000 */
[----:B------:R-:W-:Y:S01]  /*86a50*/  STL [R1+0x7ec], R9 ;  /* 0x0007ec0901007387 */ /* 0x000fe20000100800 */
[----:B------:R-:W-:-:S03]  /*86a60*/  FMUL R4, R3, R11 ;  /* 0x0000000b03047220 */ /* 0x000fc60000400000 */
[----:B------:R0:W-:Y:S04]  /*86a70*/  STL [R1+0x230], R2 ;  /* 0x0002300201007387 */ /* 0x0001e80000100800 */
[----:B------:R-:W-:Y:S04]  /*86a80*/  STL [R1+0x234], R8 ;  /* 0x0002340801007387 */ /* 0x000fe80000100800 */
[----:B------:R-:W4:Y:S01]  /*86a90*/  LDL.LU R15, [R1+0x12e0] ;  /* 0x0012e000010f7983 */ /* 0x000f220000300800 */
[----:B0-----:R-:W-:-:S03]  /*86aa0*/  FMUL R2, R3, R10 ;  /* 0x0000000a03027220 */ /* 0x001fc60000400000 */
[----:B------:R0:W-:Y:S04]  /*86ab0*/  STL [R1+0x220], R4 ;  /* 0x0002200401007387 */ /* 0x0001e80000100800 */
[----:B------:R-:W4:Y:S04]  /*86ac0*/  LDL.LU R14, [R1+0x12e4] ;  /* 0x0012e400010e7983 */ /* 0x000f280000300800 */
[----:B------:R1:W-:Y:S04]  /*86ad0*/  STL [R1+0x224], R2 ;  /* 0x0002240201007387 */ /* 0x0003e80000100800 */
[----:B0-----:R-:W4:Y:S04]  /*86ae0*/  LDL.LU R4, [R1+0x12f0] ;  /* 0x0012f00001047983 */ /* 0x001f280000300800 */
[----:B-1----:R-:W4:Y:S01]  /*86af0*/  LDL.LU R2, [R1+0x12f4] ;  /* 0x0012f40001027983 */ /* 0x002f220000300800 */
[----:B--2---:R-:W-:-:S02]  /*86b00*/  FMUL R7, R3, R7 ;  /* 0x0000000703077220 */ /* 0x004fc40000400000 */
[----:B---3--:R-:W-:-:S03]  /*86b10*/  FMUL R6, R3, R6 ;  /* 0x0000000603067220 */ /* 0x008fc60000400000 */
[----:B------:R-:W-:Y:S04]  /*86b20*/  STL [R1+0x210], R7 ;  /* 0x0002100701007387 */ /* 0x000fe80000100800 */
[----:B------:R-:W-:Y:S01]  /*86b30*/  STL [R1+0x214], R6 ;  /* 0x0002140601007387 */ /* 0x000fe20000100800 */
[----:B----4-:R-:W-:-:S03]  /*86b40*/  FMUL R5, R3, R5 ;  /* 0x0000000503057220 */ /* 0x010fc60000400000 */
[----:B------:R-:W2:Y:S01]  /*86b50*/  LDL.LU R13, [R1+0x1300] ;  /* 0x00130000010d7983 */ /* 0x000ea20000300800 */
[----:B------:R-:W-:-:S03]  /*86b60*/  FMUL R0, R3, R0 ;  /* 0x0000000003007220 */ /* 0x000fc60000400000 */
[----:B------:R-:W-:Y:S04]  /*86b70*/  STL [R1+0x640], R5 ;  /* 0x0006400501007387 */ /* 0x000fe80000100800 */
[----:B------:R-:W3:Y:S04]  /*86b80*/  LDL.LU R12, [R1+0x1304] ;  /* 0x00130400010c7983 */ /* 0x000ee80000300800 */
        /* <DEDUP_REMOVED lines=8> */
[----:B------:R-:W4:Y:S01]  /*86c10*/  LDL.LU R5, [R1+0x1344] ;  /* 0x0013440001057983 */ /* 0x000f220000300800 */
[----:B------:R-:W-:-:S02]  /*86c20*/  FMUL R17, R3, R15 ;  /* 0x0000000f03117220 */ /* 0x000fc40000400000 */
[----:B------:R-:W-:-:S03]  /*86c30*/  FMUL R16, R3, R14 ;  /* 0x0000000e03107220 */ /* 0x000fc60000400000 */
[----:B------:R-:W-:Y:S04]  /*86c40*/  STL [R1+0x650], R17 ;  /* 0x0006501101007387 */ /* 0x000fe80000100800 */
[----:B------:R-:W-:Y:S01]  /*86c50*/  STL [R1+0x654], R16 ;  /* 0x0006541001007387 */ /* 0x000fe20000100800 */
[----:B------:R-:W-:-:S03]  /*86c60*/  FMUL R15, R3, R4 ;  /* 0x00000004030f7220 */ /* 0x000fc60000400000 */
[----:B------:R-:W4:Y:S01]  /*86c70*/  LDL.LU R4, [R1+0x1258] ;  /* 0x0012580001047983 */ /* 0x000f220000300800 */
[----:B------:R-:W-:-:S03]  /*86c80*/  FMUL R14, R3, R2 ;  /* 0x00000002030e7220 */ /* 0x000fc60000400000 */
[----:B------:R-:W-:Y:S04]  /*86c90*/  STL [R1+0x660], R15 ;  /* 0x0006600f01007387 */ /* 0x000fe80000100800 */
[----:B------:R-:W4:Y:S04]  /*86ca0*/  LDL.LU R2, [R1+0x125c] ;  /* 0x00125c0001027983 */ /* 0x000f280000300800 */
[----:B------:R2:W-:Y:S02]  /*86cb0*/  STL [R1+0x664], R14 ;  /* 0x0006640e01007387 */ /* 0x0005e40000100800 */
[----:B--2---:R-:W-:-:S05]  /*86cc0*/  FMUL R14, R3, R13 ;  /* 0x0000000d030e7220 */ /* 0x004fca0000400000 */
[----:B------:R0:W-:Y:S01]  /*86cd0*/  STL [R1+0x670], R14 ;  /* 0x0006700e01007387 */ /* 0x0001e20000100800 */
[----:B---3--:R-:W-:-:S05]  /*86ce0*/  FMUL R13, R3, R12 ;  /* 0x0000000c030d7220 */ /* 0x008fca0000400000 */
[----:B------:R1:W-:Y:S01]  /*86cf0*/  STL [R1+0x674], R13 ;  /* 0x0006740d01007387 */ /* 0x0003e20000100800 */
        /* <DEDUP_REMOVED lines=14> */
[----:B------:R-:W4:Y:S04]  /*86de0*/  LDL.LU R17, [R1+0x1268] ;  /* 0x0012680001117983 */ /* 0x000f280000300800 */
[----:B------:R0:W-:Y:S04]  /*86df0*/  STL [R1+0x6b0], R6 ;  /* 0x0006b00601007387 */ /* 0x0001e80000100800 */
[----:B------:R-:W4:Y:S04]  /*86e00*/  LDL.LU R3, [R1+0x126c] ;  /* 0x00126c0001037983 */ /* 0x000f280000300800 */
[----:B------:R0:W-:Y:S04]  /*86e10*/  STL [R1+0x6b4], R5 ;  /* 0x0006b40501007387 */ /* 0x0001e80000100800 */
[----:B------:R-:W4:Y:S04]  /*86e20*/  LDL.LU R16, [R1+0x1278] ;  /* 0x0012780001107983 */ /* 0x000f280000300800 */
[----:B------:R-:W4:Y:S04]  /*86e30*/  LDL.LU R15, [R1+0x127c] ;  /* 0x00127c00010f7983 */ /* 0x000f280000300800 */
[----:B0-----:R-:W4:Y:S01]  /*86e40*/  LDL.LU R14, [R1+0x1288] ;  /* 0x00128800010e7983 */ /* 0x001f220000300800 */
[----:B------:R-:W-:-:S03]  /*86e50*/  FMUL R4, R29, R4 ;  /* 0x000000041d047220 */ /* 0x000fc60000400000 */
[----:B-1----:R-:W4:Y:S04]  /*86e60*/  LDL.LU R13, [R1+0x128c] ;  /* 0x00128c00010d7983 */ /* 0x002f280000300800 */
[----:B------:R0:W-:Y:S01]  /*86e70*/  STL [R1+0x288], R4 ;  /* 0x0002880401007387 */ /* 0x0001e20000100800 */
[----:B------:R-:W-:-:S03]  /*86e80*/  FMUL R2, R29, R2 ;  /* 0x000000021d027220 */ /* 0x000fc60000400000 */
[----:B--2---:R-:W2:Y:S04]  /*86e90*/  LDL.LU R9, [R1+0x1298] ;  /* 0x0012980001097983 */ /* 0x004ea80000300800 */
[----:B------:R1:W-:Y:S04]  /*86ea0*/  STL [R1+0x28c], R2 ;  /* 0x00028c0201007387 */ /* 0x0003e80000100800 */
[----:B---3--:R-:W3:Y:S04]  /*86eb0*/  LDL.LU R8, [R1+0x129c] ;  /* 0x00129c0001087983 */ /* 0x008ee80000300800 */
[----:B------:R-:W3:Y:S04]  /*86ec0*/  LDL.LU R7, [R1+0x12a8] ;  /* 0x0012a80001077983 */ /* 0x000ee80000300800 */
[----:B------:R-:W3:Y:S04]  /*86ed0*/  LDL.LU R6, [R1+0x12ac] ;  /* 0x0012ac0001067983 */ /* 0x000ee80000300800 */
[----:B------:R-:W3:Y:S04]  /*86ee0*/  LDL.LU R12, [R1+0x12b8] ;  /* 0x0012b800010c7983 */ /* 0x000ee80000300800 */
[----:B------:R-:W3:Y:S04]  /*86ef0*/  LDL.LU R11, [R1+0x12bc] ;  /* 0x0012bc00010b7983 */ /* 0x000ee80000300800 */
[----:B------:R-:W3:Y:S04]  /*86f00*/  LDL.LU R10, [R1+0x12c8] ;  /* 0x0012c800010a7983 */ /* 0x000ee80000300800 */
[----:B------:R-:W3:Y:S04]  /*86f10*/  LDL.LU R5, [R1+0x12cc] ;  /* 0x0012cc0001057983 */ /* 0x000ee80000300800 */
[----:B0-----:R-:W3:Y:S04]  /*86f20*/  LDL.LU R4, [R1+0x12d8] ;  /* 0x0012d80001047983 */ /* 0x001ee80000300800 */
[----:B-1----:R-:W3:Y:S01]  /*86f30*/  LDL.LU R2, [R1+0x12dc] ;  /* 0x0012dc0001027983 */ /* 0x002ee20000300800 */
[----:B----4-:R-:W-:-:S02]  /*86f40*/  FMUL R17, R29, R17 ;  /* 0x000000111d117220 */ /* 0x010fc40000400000 */
[----:B------:R-:W-:-:S05]  /*86f50*/  FMUL R3, R29, R3 ;  /* 0x000000031d037220 */ /* 0x000fca0000400000 */
[----:B------:R0:W-:Y:S01]  /*86f60*/  STL [R1+0x7e10], R3 ;  /* 0x007e100301007387 */ /* 0x0001e20000100800 */
[----:B------:R-:W-:-:S03]  /*86f70*/  FMUL R16, R29, R16 ;  /* 0x000000101d107220 */ /* 0x000fc60000400000 */
[----:B------:R-:W-:Y:S01]  /*86f80*/  STL [R1+0x278], R17 ;  /* 0x0002781101007387 */ /* 0x000fe20000100800 */
[----:B------:R-:W-:-:S03]  /*86f90*/  FMUL R15, R29, R15 ;  /* 0x0000000f1d0f7220 */ /* 0x000fc60000400000 */
[----:B------:R-:W-:Y:S01]  /*86fa0*/  STL [R1+0x268], R16 ;  /* 0x0002681001007387 */ /* 0x000fe20000100800 */
[----:B0-----:R-:W-:-:S03]  /*86fb0*/  FMUL R3, R29, R14 ;  /* 0x0000000e1d037220 */ /* 0x001fc60000400000 */
[----:B------:R-:W-:Y:S01]  /*86fc0*/  STL [R1+0x26c], R15 ;  /* 0x00026c0f01007387 */ /* 0x000fe20000100800 */
[----:B------:R-:W-:-:S03]  /*86fd0*/  FMUL R14, R29, R13 ;  /* 0x0000000d1d0e7220 */ /* 0x000fc60000400000 */
[----:B------:R3:W-:Y:S04]  /*86fe0*/  STL [R1+0x258], R3 ;  /* 0x0002580301007387 */ /* 0x0007e80000100800 */
[----:B------:R-:W-:Y:S01]  /*86ff0*/  STL [R1+0x25c], R14 ;  /* 0x00025c0e01007387 */ /* 0x000fe20000100800 */
[----:B--2---:R-:W-:-:S03]  /*87000*/  FMUL R13, R29, R9 ;  /* 0x000000091d0d7220 */ /* 0x004fc60000400000 */
[----:B------:R-:W2:Y:S01]  /*87010*/  LDL.LU R9, [R1+0x12e8] ;  /* 0x0012e80001097983 */ /* 0x000ea20000300800 */
[----:B---3--:R-:W-:-:S03]  /*87020*/  FMUL R3, R29, R8 ;  /* 0x000000081d037220 */ /* 0x008fc60000400000 */
[----:B------:R0:W-:Y:S04]  /*87030*/  STL [R1+0x248], R13 ;  /* 0x0002480d01007387 */ /* 0x0001e80000100800 */
[----:B------:R-:W3:Y:S04]  /*87040*/  LDL.LU R8, [R1+0x12ec] ;  /* 0x0012ec0001087983 */ /* 0x000ee80000300800 */
[----:B------:R1:W-:Y:S01]  /*87050*/  STL [R1+0x24c], R3 ;  /* 0x00024c0301007387 */ /* 0x0003e20000100800 */
[----:B0-----:R-:W-:-:S03]  /*87060*/  FMUL R13, R29, R7 ;  /* 0x000000071d0d7220 */ /* 0x001fc60000400000 */
[----:B------:R-:W4:Y:S01]  /*87070*/  LDL.LU R7, [R1+0x12f8] ;  /* 0x0012f80001077983 */ /* 0x000f220000300800 */
[C---:B------:R-:W-:Y:S02]  /*87080*/  FMUL R12, R29.reuse, R12 ;  /* 0x0000000c1d0c7220 */ /* 0x040fe40000400000 */
[C---:B-1----:R-:W-:Y:S01]  /*87090*/  FMUL R3, R29.reuse, R6 ;  /* 0x000000061d037220 */ /* 0x042fe20000400000 */
[----:B------:R-:W-:Y:S04]  /*870a0*/  STL [R1+0x238], R13 ;  /* 0x0002380d01007387 */ /* 0x000fe80000100800 */
[----:B------:R-:W4:Y:S01]  /*870b0*/  LDL.LU R6, [R1+0x12fc] ;  /* 0x0012fc0001067983 */ /* 0x000f220000300800 */
[----:B------:R-:W-:-:S03]  /*870c0*/  FMUL R10, R29, R10 ;  /* 0x0000000a1d0a7220 */ /* 0x000fc60000400000 */
[----:B------:R0:W-:Y:S01]  /*870d0*/  STL [R1+0x23c], R3 ;  /* 0x00023c0301007387 */ /* 0x0001e20000100800 */
[----:B------:R-:W-:-:S03]  /*870e0*/  FMUL R5, R29, R5 ;  /* 0x000000051d057220 */ /* 0x000fc60000400000 */
[----:B------:R-:W-:Y:S01]  /*870f0*/  STL [R1+0x228], R12 ;  /* 0x0002280c01007387 */ /* 0x000fe20000100800 */
[----:B0-----:R-:W-:-:S05]  /*87100*/  FMUL R3, R29, R11 ;  /* 0x0000000b1d037220 */ /* 0x001fca0000400000 */
[----:B------:R0:W-:Y:S01]  /*87110*/  STL [R1+0x22c], R3 ;  /* 0x00022c0301007387 */ /* 0x0001e20000100800 */
[----:B------:R-:W-:-:S03]  /*87120*/  FMUL R2, R29, R2 ;  /* 0x000000021d027220 */ /* 0x000fc60000400000 */
[----:B------:R-:W-:Y:S04]  /*87130*/  STL [R1+0x218], R10 ;  /* 0x0002180a01007387 */ /* 0x000fe80000100800 */
[----:B------:R1:W-:Y:S01]  /*87140*/  STL [R1+0x21c], R5 ;  /* 0x00021c0501007387 */ /* 0x0003e20000100800 */
[----:B0-----:R-:W-:-:S03]  /*87150*/  FMUL R3, R29, R4 ;  /* 0x000000041d037220 */ /* 0x001fc60000400000 */
[----:B-1----:R-:W4:Y:S04]  /*87160*/  LDL.LU R5, [R1+0x1308] ;  /* 0x0013080001057983 */ /* 0x002f280000300800 */
[----:B------:R0:W-:Y:S04]  /*87170*/  STL [R1+0x648], R3 ;  /* 0x0006480301007387 */ /* 0x0001e80000100800 */
[----:B------:R-:W4:Y:S04]  /*87180*/  LDL.LU R4, [R1+0x130c] ;  /* 0x00130c0001047983 */ /* 0x000f280000300800 */
[----:B------:R1:W-:Y:S04]  /*87190*/  STL [R1+0x64c], R2 ;  /* 0x00064c0201007387 */ /* 0x0003e80000100800 */
[----:B------:R-:W4:Y:S04]  /*871a0*/  LDL.LU R15, [R1+0x1318] ;  /* 0x00131800010f7983 */ /* 0x000f280000300800 */
[----:B------:R-:W4:Y:S04]  /*871b0*/  LDL.LU R14, [R1+0x131c] ;  /* 0x00131c00010e7983 */ /* 0x000f280000300800 */
[----:B0-----:R-:W4:Y:S04]  /*871c0*/  LDL.LU R3, [R1+0x1328] ;  /* 0x0013280001037983 */ /* 0x001f280000300800 */
[----:B-1----:R-:W4:Y:S04]  /*871d0*/  LDL.LU R2, [R1+0x132c] ;  /* 0x00132c0001027983 */ /* 0x002f280000300800 */
[----:B------:R-:W4:Y:S01]  /*871e0*/  LDL.LU R16, [R1+0x1338] ;  /* 0x0013380001107983 */ /* 0x000f220000300800 */
[----:B--2---:R-:W-:-:S05]  /*871f0*/  FMUL R9, R29, R9 ;  /* 0x000000091d097220 */ /* 0x004fca0000400000 */
[----:B------:R-:W-:Y:S04]  /*87200*/  STL [R1+0x658], R9 ;  /* 0x0006580901007387 */ /* 0x000fe80000100800 */
[----:B------:R-:W2:Y:S01]  /*87210*/  LDL.LU R13, [R1+0x133c] ;  /* 0x00133c00010d7983 */ /* 0x000ea20000300800 */
[----:B---3--:R-:W-:-:S05]  /*87220*/  FMUL R8, R29, R8 ;  /* 0x000000081d087220 */ /* 0x008fca0000400000 */
[----:B------:R0:W-:Y:S01]  /*87230*/  STL [R1+0x65c], R8 ;  /* 0x00065c0801007387 */ /* 0x0001e20000100800 */
[----:B----4-:R-:W-:-:S03]  /*87240*/  FMUL R7, R29, R7 ;  /* 0x000000071d077220 */ /* 0x010fc60000400000 */
[----:B------:R-:W3:Y:S04]  /*87250*/  LDL.LU R12, [R1+0x1348] ;  /* 0x00134800010c7983 */ /* 0x000ee80000300800 */
[----:B------:R-:W-:Y:S04]  /*87260*/  STL [R1+0x668], R7 ;  /* 0x0006680701007387 */ /* 0x000fe80000100800 */
[----:B------:R-:W4:Y:S01]  /*87270*/  LDL.LU R11, [R1+0x134c] ;  /* 0x00134c00010b7983 */ /* 0x000f220000300800 */
[----:B------:R-:W-:-:S05]  /*87280*/  FMUL R6, R29, R6 ;  /* 0x000000061d067220 */ /* 0x000fca0000400000 */
[----:B------:R1:W-:Y:S04]  /*87290*/  STL [R1+0x66c], R6 ;  /* 0x00066c0601007387 */ /* 0x0003e80000100800 */
[----:B------:R-:W4:Y:S04]  /*872a0*/  LDL.LU R10, [R1+0x1738] ;  /* 0x00173800010a7983 */ /* 0x000f280000300800 */
[----:B0-----:R-:W4:Y:S04]  /*872b0*/  LDL.64 R8, [R1+0x1bf8] ;  /* 0x001bf80001087983 */ /* 0x001f280000100a00 */
[----:B-1----:R-:W4:Y:S01]  /*872c0*/  LDL.64 R6, [R1+0x1bf0] ;  /* 0x001bf00001067983 */ /* 0x002f220000100a00 */
[----:B------:R-:W-:-:S02]  /*872d0*/  FMUL R17, R29, R5 ;  /* 0x000000051d117220 */ /* 0x000fc40000400000 */
[C---:B------:R-:W-:Y:S02]  /*872e0*/  FMUL R18, R29.reuse, R4 ;  /* 0x000000041d127220 */ /* 0x040fe40000400000 */
[----:B------:R-:W4:Y:S04]  /*872f0*/  LDL.64 R4, [R1+0x1be8] ;  /* 0x001be80001047983 */ /* 0x000f280000100a00 */
[----:B------:R0:W-:Y:S04]  /*87300*/  STL [R1+0x678], R17 ;  /* 0x0006781101007387 */ /* 0x0001e80000100800 */
[----:B------:R-:W-:Y:S01]  /*87310*/  STL [R1+0x67c], R18 ;  /* 0x00067c1201007387 */ /* 0x000fe20000100800 */
[----:B0-----:R-:W-:-:S02]  /*87320*/  FMUL R17, R29, R15 ;  /* 0x0000000f1d117220 */ /* 0x001fc40000400000 */
[C---:B------:R-:W-:Y:S02]  /*87330*/  FMUL R15, R29.reuse, R14 ;  /* 0x0000000e1d0f7220 */ /* 0x040fe40000400000 */
[C---:B------:R-:W-:Y:S01]  /*87340*/  FMUL R14, R29.reuse, R3 ;  /* 0x000000031d0e7220 */ /* 0x040fe20000400000 */
[----:B------:R0:W-:Y:S04]  /*87350*/  STL [R1+0x688], R17 ;  /* 0x0006881101007387 */ /* 0x0001e80000100800 */
[----:B------:R-:W-:Y:S01]  /*87360*/  STL [R1+0x68c], R15 ;  /* 0x00068c0f01007387 */ /* 0x000fe20000100800 */
[----:B0-----:R-:W-:-:S03]  /*87370*/  FMUL R17, R29, R2 ;  /* 0x000000021d117220 */ /* 0x001fc60000400000 */
[----:B------:R-:W4:Y:S04]  /*87380*/  LDL.64 R2, [R1+0x1be0] ;  /* 0x001be00001027983 */ /* 0x000f280000100a00 */
[----:B------:R0:W-:Y:S04]  /*87390*/  STL [R1+0x698], R14 ;  /* 0x0006980e01007387 */ /* 0x0001e80000100800 */
[----:B0-----:R-:W4:Y:S01]  /*873a0*/  LDL.64 R14, [R1+0x1bd8] ;  /* 0x001bd800010e7983 */ /* 0x001f220000100a00 */
[----:B------:R-:W-:-:S05]  /*873b0*/  LEA.HI R21, R21, 0x58, RZ, 0x1e ;  /* 0x0000005815157811 */ /* 0x000fca00078ff0ff */
[----:B------:R-:W0:Y:S01]  /*873c0*/  LDS R0, [R21.X16+0x20000] ;  /* 0x0200000015007984 */ /* 0x000e22000000c800 */
[----:B------:R-:W-:-:S03]  /*873d0*/  FMUL R18, R29, R16 ;  /* 0x000000101d127220 */ /* 0x000fc60000400000 */
[----:B------:R1:W-:Y:S04]  /*873e0*/  STL [R1+0x69c], R17 ;  /* 0x00069c1101007387 */ /* 0x0003e80000100800 */
[----:B-1----:R-:W4:Y:S04]  /*873f0*/  LDL.64 R16, [R1+0x1bd0] ;  /* 0x001bd00001107983 */ /* 0x002f280000100a00 */
[----:B------:R-:W-:Y:S01]  /*87400*/  STL [R1+0x6a8], R18 ;  /* 0x0006a81201007387 */ /* 0x000fe20000100800 */
[----:B--2---:R-:W-:-:S05]  /*87410*/  FMUL R13, R29, R13 ;  /* 0x0000000d1d0d7220 */ /* 0x004fca0000400000 */
[----:B------:R-:W-:Y:S01]  /*87420*/  STL [R1+0x6ac], R13 ;  /* 0x0006ac0d01007387 */ /* 0x000fe20000100800 */
[C---:B---3--:R-:W-:Y:S02]  /*87430*/  FMUL R12, R29.reuse, R12 ;  /* 0x0000000c1d0c7220 */ /* 0x048fe40000400000 */
[----:B----4-:R-:W-:-:S03]  /*87440*/  FMUL R11, R29, R11 ;  /* 0x0000000b1d0b7220 */ /* 0x010fc60000400000 */
[----:B------:R1:W-:Y:S04]  /*87450*/  STL [R1+0x6b8], R12 ;  /* 0x0006b80c01007387 */ /* 0x0003e80000100800 */
[----:B------:R-:W-:Y:S01]  /*87460*/  STL [R1+0x6bc], R11 ;  /* 0x0006bc0b01007387 */ /* 0x000fe20000100800 */
[----:B0-----:R-:W-:Y:S02]  /*87470*/  FFMA R10, R29, R10, R0 ;  /* 0x0000000a1d0a7223 */ /* 0x001fe40000000000 */
[----:B------:R-:W-:-:S03]  /*87480*/  IMAD.WIDE R8, R28, 0x2, R8 ;  /* 0x000000021c087825 */ /* 0x000fc600078e0208 */
[----:B------:R0:W-:Y:S01]  /*87490*/  STL [R1+0x1738], R10 ;  /* 0x0017380a01007387 */ /* 0x0001e20000100800 */
[----:B------:R-:W-:-:S03]  /*874a0*/  IMAD.WIDE R6, R28, 0x2, R6 ;  /* 0x000000021c067825 */ /* 0x000fc600078e0206 */
[----:B-1----:R-:W2:Y:S04]  /*874b0*/  LDL.64 R12, [R1+0x1bc0] ;  /* 0x001bc000010c7983 */ /* 0x002ea80000100a00 */
[----:B------:R-:W3:Y:S04]  /*874c0*/  LDL.64 R18, [R1+0x1bb8] ;  /* 0x001bb80001127983 */ /* 0x000ee80000100a00 */
[----:B0-----:R-:W4:Y:S04]  /*874d0*/  LDL.64 R10, [R1+0x1bc8] ;  /* 0x001bc800010a7983 */ /* 0x001f280000100a00 */
[----:B------:R0:W4:Y:S04]  /*874e0*/  LDG.E.U16 R24, [R8.64] ;  /* 0x0000000608187981 */ /* 0x000128000c1e1500 */
[----:B------:R1:W4:Y:S01]  /*874f0*/  LDG.E.U16 R27, [R6.64] ;  /* 0x00000006061b7981 */ /* 0x000322000c1e1500 */
[----:B0-----:R-:W-:-:S03]  /*87500*/  IMAD.WIDE R8, R28, 0x2, R2 ;  /* 0x000000021c087825 */ /* 0x001fc600078e0202 */
[----:B------:R-:W4:Y:S01]  /*87510*/  LDL.64 R2, [R1+0x1bb0] ;  /* 0x001bb00001027983 */ /* 0x000f220000100a00 */
[----:B------:R-:W-:-:S03]  /*87520*/  IMAD.WIDE R4, R28, 0x2, R4 ;  /* 0x000000021c047825 */ /* 0x000fc600078e0204 */
[----:B------:R4:W4:Y:S04]  /*87530*/  LDG.E.U16 R29, [R8.64] ;  /* 0x00000006081d7981 */ /* 0x000928000c1e1500 */
[----:B------:R0:W4:Y:S01]  /*87540*/  LDG.E.U16 R25, [R4.64] ;  /* 0x0000000604197981 */ /* 0x000122000c1e1500 */
[----:B-1----:R-:W-:-:S03]  /*87550*/  IMAD.WIDE R6, R28, 0x2, R14 ;  /* 0x000000021c067825 */ /* 0x002fc600078e020e */
[----:B------:R-:W4:Y:S04]  /*87560*/  LDL.64 R14, [R1+0x1ba8] ;  /* 0x001ba800010e7983 */ /* 0x000f280000100a00 */
[----:B------:R2:W4:Y:S01]  /*87570*/  LDG.E.U16 R26, [R6.64] ;  /* 0x00000006061a7981 */ /* 0x000522000c1e1500 */
[----:B0-----:R-:W-:-:S03]  /*87580*/  IMAD.WIDE R4, R28, 0x2, R16 ;  /* 0x000000021c047825 */ /* 0x001fc600078e0210 */
[----:B------:R-:W4:Y:S04]  /*87590*/  LDL.64 R16, [R1+0x1ba0] ;  /* 0x001ba00001107983 */ /* 0x000f280000100a00 */
[----:B------:R3:W4:Y:S01]  /*875a0*/  LDG.E.U16 R0, [R4.64] ;  /* 0x0000000604007981 */ /* 0x000722000c1e1500 */
[----:B--2---:R-:W-:-:S03]  /*875b0*/  IMAD.WIDE R6, R28, 0x2, R12 ;  /* 0x000000021c067825 */ /* 0x004fc600078e020c */
[----:B------:R-:W2:Y:S01]  /*875c0*/  LDL.64 R12, [R1+0x1b90] ;  /* 0x001b9000010c7983 */ /* 0x000ea20000100a00 */
[----:B---3--:R-:W-:-:S03]  /*875d0*/  IMAD.WIDE R4, R28, 0x2, R18 ;  /* 0x000000021c047825 */ /* 0x008fc600078e0212 */
[----:B------:R-:W3:Y:S01]  /*875e0*/  LDL.64 R18, [R1+0x1b88] ;  /* 0x001b880001127983 */ /* 0x000ee20000100a00 */
[----:B----4-:R-:W-:-:S03]  /*875f0*/  IMAD.WIDE R8, R28, 0x2, R10 ;  /* 0x000000021c087825 */ /* 0x010fc600078e020a */
[----:B------:R-:W4:Y:S04]  /*87600*/  LDL.64 R10, [R1+0x1b98] ;  /* 0x001b9800010a7983 */ /* 0x000f280000100a00 */
[----:B------:R0:W4:Y:S04]  /*87610*/  LDG.E.U16 R20, [R8.64] ;  /* 0x0000000608147981 */ /* 0x000128000c1e1500 */
[----:B------:R1:W4:Y:S04]  /*87620*/  LDG.E.U16 R21, [R6.64] ;  /* 0x0000000606157981 */ /* 0x000328000c1e1500 */
[----:B------:R0:W4:Y:S02]  /*87630*/  LDG.E.U16 R22, [R4.64] ;  /* 0x0000000604167981 */ /* 0x000124000c1e1500 */
[----:B0-----:R-:W-:-:S02]  /*87640*/  IMAD.WIDE R8, R28, 0x2, R2 ;  /* 0x000000021c087825 */ /* 0x001fc400078e0202 */
[----:B------:R-:W4:Y:S04]  /*87650*/  LDL.64 R2, [R1+0x1b80] ;  /* 0x001b800001027983 */ /* 0x000f280000100a00 */
[----:B------:R4:W4:Y:S01]  /*87660*/  LDG.E.U16 R23, [R8.64] ;  /* 0x0000000608177981 */ /* 0x000922000c1e1500 */
[----:B-1----:R-:W-:-:S03]  /*87670*/  IMAD.WIDE R6, R28, 0x2, R14 ;  /* 0x000000021c067825 */ /* 0x002fc600078e020e */
[----:B------:R-:W4:Y:S01]  /*87680*/  LDL.64 R14, [R1+0x1b78] ;  /* 0x001b7800010e7983 */ /* 0x000f220000100a00 */
[----:B------:R-:W-:-:S03]  /*87690*/  IMAD.WIDE R4, R28, 0x2, R16 ;  /* 0x000000021c047825 */ /* 0x000fc600078e0210 */
[----:B------:R-:W4:Y:S04]  /*876a0*/  LDL.64 R16, [R1+0x1b70] ;  /* 0x001b700001107983 */ /* 0x000f280000100a00 */
[----:B------:R0:W-:Y:S04]  /*876b0*/  STL [R1+0x7e8], R24 ;  /* 0x0007e81801007387 */ /* 0x0001e80000100800 */
[----:B------:R1:W-:Y:S04]  /*876c0*/  STL [R1+0x7e4], R27 ;  /* 0x0007e41b01007387 */ /* 0x0003e80000100800 */
[----:B0-----:R2:W4:Y:S04]  /*876d0*/  LDG.E.U16 R24, [R6.64] ;  /* 0x0000000606187981 */ /* 0x001528000c1e1500 */
[----:B-1----:R3:W4:Y:S01]  /*876e0*/  LDG.E.U16 R27, [R4.64] ;  /* 0x00000006041b7981 */ /* 0x002722000c1e1500 */
[----:B--2---:R-:W-:-:S04]  /*876f0*/  IMAD.WIDE R6, R28, 0x2, R12 ;  /* 0x000000021c067825 */ /* 0x004fc800078e020c */
[----:B---3--:R-:W-:-:S04]  /*87700*/  IMAD.WIDE R4, R28, 0x2, R18 ;  /* 0x000000021c047825 */ /* 0x008fc800078e0212 */
[C---:B----4-:R-:W-:Y:S02]  /*87710*/  IMAD.WIDE R8, R28.reuse, 0x2, R10 ;  /* 0x000000021c087825 */ /* 0x050fe400078e020a */
[----:B------:R-:W2:Y:S04]  /*87720*/  LDL.64 R10, [R1+0x1b68] ;  /* 0x001b6800010a7983 */ /* 0x000ea80000100a00 */
[----:B------:R0:W-:Y:S04]  /*87730*/  STL [R1+0x7e0], R25 ;  /* 0x0007e01901007387 */ /* 0x0001e80000100800 */
[----:B------:R-:W3:Y:S04]  /*87740*/  LDL.64 R12, [R1+0x1b60] ;  /* 0x001b6000010c7983 */ /* 0x000ee80000100a00 */
[----:B------:R-:W4:Y:S04]  /*87750*/  LDL.64 R18, [R1+0x1b58] ;  /* 0x001b580001127983 */ /* 0x000f280000100a00 */
[----:B0-----:R0:W4:Y:S04]  /*87760*/  LDG.E.U16 R25, [R8.64] ;  /* 0x0000000608197981 */ /* 0x001128000c1e1500 */
[----:B------:R1:W-:Y:S04]  /*87770*/  STL [R1+0x7dc], R29 ;  /* 0x0007dc1d01007387 */ /* 0x0003e80000100800 */
[----:B------:R0:W-:Y:S04]  /*87780*/  STL [R1+0x7d8], R26 ;  /* 0x0007d81a01007387 */ /* 0x0001e80000100800 */
[----:B-1----:R1:W4:Y:S04]  /*87790*/  LDG.E.U16 R29, [R6.64] ;  /* 0x00000006061d7981 */ /* 0x002328000c1e1500 */
[----:B0-----:R0:W4:Y:S01]  /*877a0*/  LDG.E.U16 R26, [R4.64] ;  /* 0x00000006041a7981 */ /* 0x001122000c1e1500 */
[----:B------:R-:W-:-:S03]  /*877b0*/  IMAD.WIDE R8, R28, 0x2, R2 ;  /* 0x000000021c087825 */ /* 0x000fc600078e0202 */
[----:B------:R-:W4:Y:S04]  /*877c0*/  LDL.64 R2, [R1+0x1b50] ;  /* 0x001b500001027983 */ /* 0x000f280000100a00 */
[----:B------:R0:W-:Y:S01]  /*877d0*/  STL [R1+0x7d4], R0 ;  /* 0x0007d40001007387 */ /* 0x0001e20000100800 */
[----:B-1----:R-:W-:-:S03]  /*877e0*/  IMAD.WIDE R6, R28, 0x2, R14 ;  /* 0x000000021c067825 */ /* 0x002fc600078e020e */
[----:B------:R-:W4:Y:S04]  /*877f0*/  LDL.64 R14, [R1+0x1b48] ;  /* 0x001b4800010e7983 */ /* 0x000f280000100a00 */
[----:B0-----:R2:W4:Y:S01]  /*87800*/  LDG.E.U16 R0, [R8.64] ;  /* 0x0000000608007981 */ /* 0x001522000c1e1500 */
[----:B------:R-:W-:-:S03]  /*87810*/  IMAD.WIDE R4, R28, 0x2, R16 ;  /* 0x000000021c047825 */ /* 0x000fc600078e0210 */
[----:B------:R-:W4:Y:S04]  /*87820*/  LDL.64 R16, [R1+0x1b40] ;  /* 0x001b400001107983 */ /* 0x000f280000100a00 */
[----:B------:R0:W-:Y:S04]  /*87830*/  STL [R1+0x7d0], R20 ;  /* 0x0007d01401007387 */ /* 0x0001e80000100800 */
[----:B------:R1:W-:Y:S04]  /*87840*/  STL [R1+0x7cc], R21 ;  /* 0x0007cc1501007387 */ /* 0x0003e80000100800 */
[----:B0-----:R3:W4:Y:S04]  /*87850*/  LDG.E.U16 R20, [R6.64] ;  /* 0x0000000606147981 */ /* 0x001728000c1e1500 */
[----:B-1----:R4:W4:Y:S01]  /*87860*/  LDG.E.U16 R21, [R4.64] ;  /* 0x0000000604157981 */ /* 0x002922000c1e1500 */
[----:B--2---:R-:W-:-:S03]  /*87870*/  IMAD.WIDE R8, R28, 0x2, R10 ;  /* 0x000000021c087825 */ /* 0x004fc600078e020a */
[----:B------:R-:W2:Y:S04]  /*87880*/  LDL.64 R10, [R1+0x1b38] ;  /* 0x001b3800010a7983 */ /* 0x000ea80000100a00 */
[----:B------:R0:W-:Y:S01]  /*87890*/  STL [R1+0x7c8], R22 ;  /* 0x0007c81601007387 */ /* 0x0001e20000100800 */
[----:B---3--:R-:W-:-:S03]  /*878a0*/  IMAD.WIDE R6, R28, 0x2, R12 ;  /* 0x000000021c067825 */ /* 0x008fc600078e020c */
[----:B------:R-:W3:Y:S01]  /*878b0*/  LDL.64 R12, [R1+0x1b30] ;  /* 0x001b3000010c7983 */ /* 0x000ee20000100a00 */
[----:B----4-:R-:W-:-:S03]  /*878c0*/  IMAD.WIDE R4, R28, 0x2, R18 ;  /* 0x000000021c047825 */ /* 0x010fc600078e0212 */
        /* <DEDUP_REMOVED lines=107> */
[----:B------:R-:W-:Y:S04]  /*87f80*/  STL [R1+0x754], R21 ;  /* 0x0007541501007387 */ /* 0x000fe80000100800 */
[----:B------:R1:W-:Y:S04]  /*87f90*/  STL [R1+0x758], R20 ;  /* 0x0007581401007387 */ /* 0x0003e80000100800 */
[----:B0-----:R2:W4:Y:S04]  /*87fa0*/  LDG.E.U16 R0, [R8.64] ;  /* 0x0000000608007981 */ /* 0x001528000c1e1500 */
[----:B-1----:R-:W4:Y:S01]  /*87fb0*/  LDL.64 R20, [R1+0x1a50] ;  /* 0x001a500001147983 */ /* 0x002f220000100a00 */
[----:B------:R-:W-:-:S03]  /*87fc0*/  IMAD.WIDE R4, R28, 0x2, R16 ;  /* 0x000000021c047825 */ /* 0x000fc600078e0210 */
[----:B------:R0:W-:Y:S04]  /*87fd0*/  STL [R1+0x750], R22 ;  /* 0x0007501601007387 */ /* 0x0001e80000100800 */
[----:B------:R1:W-:Y:S04]  /*87fe0*/  STL [R1+0x74c], R23 ;  /* 0x00074c1701007387 */ /* 0x0003e80000100800 */
[----:B------:R-:W4:Y:S04]  /*87ff0*/  LDL.64 R16, [R1+0x1a40] ;  /* 0x001a400001107983 */ /* 0x000f280000100a00 */
[----:B0-----:R3:W4:Y:S04]  /*88000*/  LDG.E.U16 R22, [R6.64] ;  /* 0x0000000606167981 */ /* 0x001728000c1e1500 */
[----:B-1----:R0:W4:Y:S01]  /*88010*/  LDG.E.U16 R23, [R4.64] ;  /* 0x0000000604177981 */ /* 0x002122000c1e1500 */
[----:B--2---:R-:W-:-:S03]  /*88020*/  IMAD.WIDE R8, R28, 0x2, R10 ;  /* 0x000000021c087825 */ /* 0x004fc600078e020a */
[----:B------:R-:W2:Y:S01]  /*88030*/  LDL.64 R10, [R1+0x1a48] ;  /* 0x001a4800010a7983 */ /* 0x000ea20000100a00 */
[----:B---3--:R-:W-:-:S03]  /*88040*/  IMAD.WIDE R6, R28, 0x2, R12 ;  /* 0x000000021c067825 */ /* 0x008fc600078e020c */
[----:B------:R-:W3:Y:S04]  /*88050*/  LDL.64 R12, [R1+0x1a38] ;  /* 0x001a3800010c7983 */ /* 0x000ee80000100a00 */
[----:B------:R1:W-:Y:S04]  /*88060*/  STL [R1+0x748], R24 ;  /* 0x0007481801007387 */ /* 0x0003e80000100800 */
[----:B------:R0:W-:Y:S04]  /*88070*/  STL [R1+0x744], R27 ;  /* 0x0007441b01007387 */ /* 0x0001e80000100800 */
[----:B----4-:R4:W-:Y:S04]  /*88080*/  STL [R1+0x740], R25 ;  /* 0x0007401901007387 */ /* 0x0109e80000100800 */
[----:B-1----:R1:W3:Y:S04]  /*88090*/  LDG.E.U16 R24, [R8.64] ;  /* 0x0000000608187981 */ /* 0x0022e8000c1e1500 */
[----:B0-----:R0:W3:Y:S01]  /*880a0*/  LDG.E.U16 R27, [R6.64] ;  /* 0x00000006061b7981 */ /* 0x0010e2000c1e1500 */
[----:B-1----:R-:W-:-:S03]  /*880b0*/  IMAD.WIDE R8, R28, 0x2, R2 ;  /* 0x000000021c087825 */ /* 0x002fc600078e0202 */
[----:B------:R-:W3:Y:S01]  /*880c0*/  LDL.64 R2, [R1+0x1a30] ;  /* 0x001a300001027983 */ /* 0x000ee20000100a00 */
[----:B0-----:R-:W-:-:S03]  /*880d0*/  IMAD.WIDE R6, R28, 0x2, R14 ;  /* 0x000000021c067825 */ /* 0x001fc600078e020e */
[----:B------:R-:W3:Y:S01]  /*880e0*/  LDL.64 R14, [R1+0x1a20] ;  /* 0x001a2000010e7983 */ /* 0x000ee20000100a00 */
[----:B------:R-:W-:-:S03]  /*880f0*/  IMAD.WIDE R4, R28, 0x2, R18 ;  /* 0x000000021c047825 */ /* 0x000fc600078e0212 */
[----:B------:R-:W3:Y:S04]  /*88100*/  LDL.64 R18, [R1+0x1a28] ;  /* 0x001a280001127983 */ /* 0x000ee80000100a00 */
[----:B----4-:R0:W4:Y:S04]  /*88110*/  LDG.E.U16 R25, [R4.64] ;  /* 0x0000000604197981 */ /* 0x010128000c1e1500 */
[----:B------:R1:W-:Y:S01]  /*88120*/  STL [R1+0x73c], R29 ;  /* 0x00073c1d01007387 */ /* 0x0003e20000100800 */
[----:B0-----:R-:W-:-:S03]  /*88130*/  IMAD.WIDE R4, R28, 0x2, R20 ;  /* 0x000000021c047825 */ /* 0x001fc600078e0214 */
[----:B------:R0:W-:Y:S04]  /*88140*/  STL [R1+0x738], R26 ;  /* 0x0007381a01007387 */ /* 0x0001e80000100800 */
[----:B-1----:R2:W4:Y:S04]  /*88150*/  LDG.E.U16 R29, [R8.64] ;  /* 0x00000006081d7981 */ /* 0x002528000c1e1500 */
[----:B------:R1:W-:Y:S04]  /*88160*/  STL [R1+0x734], R0 ;  /* 0x0007340001007387 */ /* 0x0003e80000100800 */
[----:B0-----:R0:W4:Y:S04]  /*88170*/  LDG.E.U16 R26, [R6.64] ;  /* 0x00000006061a7981 */ /* 0x001128000c1e1500 */
[----:B-1----:R3:W4:Y:S01]  /*88180*/  LDG.E.U16 R0, [R4.64] ;  /* 0x0000000604007981 */ /* 0x002722000c1e1500 */
[----:B0-----:R-:W-:-:S04]  /*88190*/  IMAD.WIDE R6, R28, 0x2, R16 ;  /* 0x000000021c067825 */ /* 0x001fc800078e0210 */
[C---:B--2---:R-:W-:Y:S02]  /*881a0*/  IMAD.WIDE R8, R28.reuse, 0x2, R10 ;  /* 0x000000021c087825 */ /* 0x044fe400078e020a */
[----:B------:R-:W2:Y:S02]  /*881b0*/  LDL.64 R10, [R1+0x1a18] ;  /* 0x001a1800010a7983 */ /* 0x000ea40000100a00 */
[C---:B---3--:R-:W-:Y:S02]  /*881c0*/  IMAD.WIDE R4, R28.reuse, 0x2, R12 ;  /* 0x000000021c047825 */ /* 0x048fe400078e020c */
[----:B------:R-:W3:Y:S04]  /*881d0*/  LDL.64 R12, [R1+0x1a10] ;  /* 0x001a1000010c7983 */ /* 0x000ee80000100a00 */
[----:B------:R0:W-:Y:S04]  /*881e0*/  STL [R1+0x730], R22 ;  /* 0x0007301601007387 */ /* 0x0001e80000100800 */
[----:B------:R-:W3:Y:S04]  /*881f0*/  LDL.64 R16, [R1+0x1a08] ;  /* 0x001a080001107983 */ /* 0x000ee80000100a00 */
[----:B------:R1:W-:Y:S04]  /*88200*/  STL [R1+0x72c], R23 ;  /* 0x00072c1701007387 */ /* 0x0003e80000100800 */
[----:B0-----:R0:W3:Y:S04]  /*88210*/  LDG.E.U16 R22, [R8.64] ;  /* 0x0000000608167981 */ /* 0x0010e8000c1e1500 */
[----:B------:R0:W-:Y:S04]  /*88220*/  STL [R1+0x728], R24 ;  /* 0x0007281801007387 */ /* 0x0001e80000100800 */
[----:B-1----:R1:W3:Y:S04]  /*88230*/  LDG.E.U16 R23, [R6.64] ;  /* 0x0000000606177981 */ /* 0x0022e8000c1e1500 */
[----:B0-----:R0:W3:Y:S01]  /*88240*/  LDG.E.U16 R24, [R4.64] ;  /* 0x0000000604187981 */ /* 0x0010e2000c1e1500 */
[----:B------:R-:W-:-:S03]  /*88250*/  IMAD.WIDE R8, R28, 0x2, R2 ;  /* 0x000000021c087825 */ /* 0x000fc600078e0202 */
[----:B------:R-:W3:Y:S01]  /*88260*/  LDL.64 R2, [R1+0x1a00] ;  /* 0x001a000001027983 */ /* 0x000ee20000100a00 */
[----:B0-----:R-:W-:-:S03]  /*88270*/  IMAD.WIDE R4, R28, 0x2, R14 ;  /* 0x000000021c047825 */ /* 0x001fc600078e020e */
[----:B------:R-:W3:Y:S01]  /*88280*/  LDL.64 R14, [R1+0x19f8] ;  /* 0x0019f800010e7983 */ /* 0x000ee20000100a00 */
[----:B-1----:R-:W-:-:S03]  /*88290*/  IMAD.WIDE R6, R28, 0x2, R18 ;  /* 0x000000021c067825 */ /* 0x002fc600078e0212 */
[----:B------:R0:W-:Y:S04]  /*882a0*/  STL [R1+0x724], R27 ;  /* 0x0007241b01007387 */ /* 0x0001e80000100800 */
[----:B------:R-:W3:Y:S04]  /*882b0*/  LDL.64 R20, [R1+0x19f0] ;  /* 0x0019f00001147983 */ /* 0x000ee80000100a00 */
[----:B----4-:R1:W-:Y:S04]  /*882c0*/  STL [R1+0x720], R25 ;  /* 0x0007201901007387 */ /* 0x0103e80000100800 */
[----:B0-----:R2:W4:Y:S04]  /*882d0*/  LDG.E.U16 R27, [R8.64] ;  /* 0x00000006081b7981 */ /* 0x001528000c1e1500 */
[----:B------:R0:W-:Y:S04]  /*882e0*/  STL [R1+0x71c], R29 ;  /* 0x00071c1d01007387 */ /* 0x0001e80000100800 */
[----:B-1----:R3:W4:Y:S04]  /*882f0*/  LDG.E.U16 R25, [R6.64] ;  /* 0x0000000606197981 */ /* 0x002728000c1e1500 */
[----:B------:R-:W4:Y:S04]  /*88300*/  LDL.64 R18, [R1+0x19e8] ;  /* 0x0019e80001127983 */ /* 0x000f280000100a00 */
[----:B0-----:R0:W4:Y:S01]  /*88310*/  LDG.E.U16 R29, [R4.64] ;  /* 0x00000006041d7981 */ /* 0x001122000c1e1500 */
[----:B--2---:R-:W-:-:S03]  /*88320*/  IMAD.WIDE R8, R28, 0x2, R10 ;  /* 0x000000021c087825 */ /* 0x004fc600078e020a */
[----:B------:R-:W2:Y:S01]  /*88330*/  LDL.64 R10, [R1+0x19e0] ;  /* 0x0019e000010a7983 */ /* 0x000ea20000100a00 */
[----:B---3--:R-:W-:-:S03]  /*88340*/  IMAD.WIDE R6, R28, 0x2, R12 ;  /* 0x000000021c067825 */ /* 0x008fc600078e020c */
[----:B------:R-:W3:Y:S04]  /*88350*/  LDL.64 R12, [R1+0x19d8] ;  /* 0x0019d800010c7983 */ /* 0x000ee80000100a00 */
[----:B------:R1:W-:Y:S04]  /*88360*/  STL [R1+0x718], R26 ;  /* 0x0007181a01007387 */ /* 0x0003e80000100800 */
[----:B------:R1:W-:Y:S01]  /*88370*/  STL [R1+0x714], R0 ;  /* 0x0007140001007387 */ /* 0x0003e20000100800 */
[----:B0-----:R-:W-:-:S03]  /*88380*/  IMAD.WIDE R4, R28, 0x2, R16 ;  /* 0x000000021c047825 */ /* 0x001fc600078e0210 */
[----:B-1----:R0:W3:Y:S04]  /*88390*/  LDG.E.U16 R26, [R8.64] ;  /* 0x00000006081a7981 */ /* 0x0020e8000c1e1500 */
[----:B------:R1:W-:Y:S04]  /*883a0*/  STL [R1+0x710], R22 ;  /* 0x0007101601007387 */ /* 0x0003e80000100800 */
[----:B------:R0:W3:Y:S04]  /*883b0*/  LDG.E.U16 R0, [R6.64] ;  /* 0x0000000606007981 */ /* 0x0000e8000c1e1500 */
[----:B------:R-:W3:Y:S04]  /*883c0*/  LDL.64 R16, [R1+0x19d0] ;  /* 0x0019d00001107983 */ /* 0x000ee80000100a00 */
[----:B-1----:R1:W3:Y:S01]  /*883d0*/  LDG.E.U16 R22, [R4.64] ;  /* 0x0000000604167981 */ /* 0x0022e2000c1e1500 */
[----:B0-----:R-:W-:-:S03]  /*883e0*/  IMAD.WIDE R8, R28, 0x2, R2 ;  /* 0x000000021c087825 */ /* 0x001fc600078e0202 */
[----:B------:R-:W3:Y:S01]  /*883f0*/  LDL.64 R2, [R1+0x19c8] ;  /* 0x0019c80001027983 */ /* 0x000ee20000100a00 */
[----:B------:R-:W-:-:S03]  /*88400*/  IMAD.WIDE R6, R28, 0x2, R14 ;  /* 0x000000021c067825 */ /* 0x000fc600078e020e */
[----:B------:R-:W3:Y:S04]  /*88410*/  LDL.64 R14, [R1+0x19c0] ;  /* 0x0019c000010e7983 */ /* 0x000ee80000100a00 */
[----:B------:R-:W-:Y:S01]  /*88420*/  STL [R1+0x70c], R23 ;  /* 0x00070c1701007387 */ /* 0x000fe20000100800 */
[----:B-1----:R-:W-:-:S03]  /*88430*/  IMAD.WIDE R4, R28, 0x2, R20 ;  /* 0x000000021c047825 */ /* 0x002fc600078e0214 */
[----:B------:R0:W-:Y:S04]  /*88440*/  STL [R1+0x708], R24 ;  /* 0x0007081801007387 */ /* 0x0001e80000100800 */
[----:B----4-:R1:W-:Y:S04]  /*88450*/  STL [R1+0x704], R27 ;  /* 0x0007041b01007387 */ /* 0x0103e80000100800 */
[----:B0-----:R2:W4:Y:S04]  /*88460*/  LDG.E.U16 R24, [R6.64] ;  /* 0x0000000606187981 */ /* 0x001528000c1e1500 */
[----:B------:R0:W4:Y:S04]  /*88470*/  LDG.E.U16 R23, [R8.64] ;  /* 0x0000000608177981 */ /* 0x000128000c1e1500 */
[----:B-1----:R3:W4:Y:S01]  /*88480*/  LDG.E.U16 R27, [R4.64] ;  /* 0x00000006041b7981 */ /* 0x002722000c1e1500 */
[----:B0-----:R-:W-:-:S03]  /*88490*/  IMAD.WIDE R8, R28, 0x2, R18 ;  /* 0x000000021c087825 */ /* 0x001fc600078e0212 */
[----:B------:R-:W4:Y:S04]  /*884a0*/  LDL.64 R18, [R1+0x1940] ;  /* 0x0019400001127983 */ /* 0x000f280000100a00 */
[----:B------:R0:W4:Y:S01]  /*884b0*/  LDG.E.U16 R20, [R8.64] ;  /* 0x0000000608147981 */ /* 0x000122000c1e1500 */
[----:B--2---:R-:W-:-:S03]  /*884c0*/  IMAD.WIDE R6, R28, 0x2, R10 ;  /* 0x000000021c067825 */ /* 0x004fc600078e020a */
[----:B------:R-:W2:Y:S04]  /*884d0*/  LDL.64 R10, [R1+0x19b8] ;  /* 0x0019b800010a7983 */ /* 0x000ea80000100a00 */
[----:B------:R1:W4:Y:S01]  /*884e0*/  LDG.E.U16 R21, [R6.64] ;  /* 0x0000000606157981 */ /* 0x000322000c1e1500 */
[----:B---3--:R-:W-:-:S03]  /*884f0*/  IMAD.WIDE R4, R28, 0x2, R12 ;  /* 0x000000021c047825 */ /* 0x008fc600078e020c */
[----:B------:R-:W3:Y:S04]  /*88500*/  LDL.64 R12, [R1+0x1980] ;  /* 0x00198000010c7983 */ /* 0x000ee80000100a00 */
[----:B------:R0:W-:Y:S04]  /*88510*/  STL [R1+0x700], R25 ;  /* 0x0007001901007387 */ /* 0x0001e80000100800 */
[----:B0-----:R0:W4:Y:S01]  /*88520*/  LDG.E.U16 R25, [R4.64] ;  /* 0x0000000604197981 */ /* 0x001122000c1e1500 */
[----:B------:R-:W-:-:S04]  /*88530*/  IMAD.WIDE R8, R28, 0x2, R16 ;  /* 0x000000021c087825 */ /* 0x000fc800078e0210 */
[C---:B-1----:R-:W-:Y:S02]  /*88540*/  IMAD.WIDE R6, R28.reuse, 0x2, R2 ;  /* 0x000000021c067825 */ /* 0x042fe400078e0202 */
[----:B------:R-:W4:Y:S04]  /*88550*/  LDL.64 R2, [R1+0x1900] ;  /* 0x0019000001027983 */ /* 0x000f280000100a00 */
[----:B------:R1:W-:Y:S04]  /*88560*/  STL [R1+0x6fc], R29 ;  /* 0x0006fc1d01007387 */ /* 0x0003e80000100800 */
[----:B------:R-:W4:Y:S01]  /*88570*/  LDL.64 R16, [R1+0x18c8] ;  /* 0x0018c80001107983 */ /* 0x000f220000100a00 */
[----:B0-----:R-:W-:-:S03]  /*88580*/  IMAD.WIDE R4, R28, 0x2, R14 ;  /* 0x000000021c047825 */ /* 0x001fc600078e020e */
[----:B------:R-:W4:Y:S04]  /*88590*/  LDL.64 R14, [R1+0x1888] ;  /* 0x00188800010e7983 */ /* 0x000f280000100a00 */
[----:B------:R0:W-:Y:S04]  /*885a0*/  STL [R1+0x6f8], R26 ;  /* 0x0006f81a01007387 */ /* 0x0001e80000100800 */
[----:B-1----:R2:W4:Y:S04]  /*885b0*/  LDG.E.U16 R29, [R8.64] ;  /* 0x00000006081d7981 */ /* 0x002528000c1e1500 */
[----:B0-----:R3:W4:Y:S01]  /*885c0*/  LDG.E.U16 R26, [R6.64] ;  /* 0x00000006061a7981 */ /* 0x001722000c1e1500 */
[----:B--2---:R-:W-:-:S04]  /*885d0*/  IMAD.WIDE R8, R28, 0x2, R10 ;  /* 0x000000021c087825 */ /* 0x004fc800078e020a */
[C---:B---3--:R-:W-:Y:S01]  /*885e0*/  IMAD.WIDE R6, R28.reuse, 0x2, R12 ;  /* 0x000000021c067825 */ /* 0x048fe200078e020c */
[----:B----4-:R-:W-:Y:S04]  /*885f0*/  STL [R1+0x834c], R26 ;  /* 0x00834c1a01007387 */ /* 0x010fe80000100800 */
[----:B------:R0:W-:Y:S04]  /*88600*/  STL [R1+0x6f4], R0 ;  /* 0x0006f40001007387 */ /* 0x0001e80000100800 */
[----:B------:R-:W2:Y:S04]  /*88610*/  LDL.64 R10, [R1+0x1848] ;  /* 0x00184800010a7983 */ /* 0x000ea80000100a00 */
[----:B------:R1:W-:Y:S04]  /*88620*/  STL [R1+0x6f0], R22 ;  /* 0x0006f01601007387 */ /* 0x0003e80000100800 */
[----:B0-----:R0:W3:Y:S04]  /*88630*/  LDG.E.U16 R0, [R4.64] ;  /* 0x0000000604007981 */ /* 0x0010e8000c1e1500 */
[----:B------:R-:W4:Y:S04]  /*88640*/  LDL.64 R12, [R1+0x1808] ;  /* 0x00180800010c7983 */ /* 0x000f280000100a00 */
[----:B-1----:R1:W3:Y:S01]  /*88650*/  LDG.E.U16 R22, [R8.64] ;  /* 0x0000000608167981 */ /* 0x0022e2000c1e1500 */
[----:B0-----:R-:W-:-:S03]  /*88660*/  IMAD.WIDE R4, R28, 0x2, R18 ;  /* 0x000000021c047825 */ /* 0x001fc600078e0212 */
[----:B------:R-:W3:Y:S04]  /*88670*/  LDL.64 R18, [R1+0x17c8] ;  /* 0x0017c80001127983 */ /* 0x000ee80000100a00 */
[----:B------:R0:W-:Y:S01]  /*88680*/  STL [R1+0x6ec], R23 ;  /* 0x0006ec1701007387 */ /* 0x0001e20000100800 */
[----:B-1----:R-:W-:-:S03]  /*88690*/  IMAD.WIDE R8, R28, 0x2, R2 ;  /* 0x000000021c087825 */ /* 0x002fc600078e0202 */
[----:B------:R1:W-:Y:S04]  /*886a0*/  STL [R1+0x6e8], R24 ;  /* 0x0006e81801007387 */ /* 0x0003e80000100800 */
[----:B------:R-:W3:Y:S04]  /*886b0*/  LDL.64 R2, [R1+0x19b0] ;  /* 0x0019b00001027983 */ /* 0x000ee80000100a00 */
[----:B0-----:R0:W3:Y:S04]  /*886c0*/  LDG.E.U16 R23, [R6.64] ;  /* 0x0000000606177981 */ /* 0x0010e8000c1e1500 */
[----:B------:R0:W-:Y:S04]  /*886d0*/  STL [R1+0x6e4], R27 ;  /* 0x0006e41b01007387 */ /* 0x0001e80000100800 */
[----:B-1----:R1:W3:Y:S01]  /*886e0*/  LDG.E.U16 R24, [R4.64] ;  /* 0x0000000604187981 */ /* 0x0022e2000c1e1500 */
[----:B0-----:R-:W-:-:S03]  /*886f0*/  IMAD.WIDE R6, R28, 0x2, R16 ;  /* 0x000000021c067825 */ /* 0x001fc600078e0210 */
[----:B------:R-:W3:Y:S04]  /*88700*/  LDL.64 R16, [R1+0x19a8] ;  /* 0x0019a80001107983 */ /* 0x000ee80000100a00 */
[----:B------:R-:W-:Y:S04]  /*88710*/  STL [R1+0x6dc], R21 ;  /* 0x0006dc1501007387 */ /* 0x000fe80000100800 */
[----:B------:R0:W-:Y:S01]  /*88720*/  STL [R1+0x6e0], R20 ;  /* 0x0006e01401007387 */ /* 0x0001e20000100800 */
[----:B-1----:R-:W-:-:S03]  /*88730*/  IMAD.WIDE R4, R28, 0x2, R14 ;  /* 0x000000021c047825 */ /* 0x002fc600078e020e */
[----:B------:R2:W3:Y:S04]  /*88740*/  LDG.E.U16 R27, [R8.64] ;  /* 0x00000006081b7981 */ /* 0x0004e8000c1e1500 */
[----:B0-----:R-:W3:Y:S04]  /*88750*/  LDL.64 R20, [R1+0x19a0] ;  /* 0x0019a00001147983 */ /* 0x001ee80000100a00 */
[----:B------:R0:W-:Y:S04]  /*88760*/  STL [R1+0x6d8], R25 ;  /* 0x0006d81901007387 */ /* 0x0001e80000100800 */
[----:B------:R1:W-:Y:S04]  /*88770*/  STL [R1+0x6d4], R29 ;  /* 0x0006d41d01007387 */ /* 0x0003e80000100800 */
[----:B------:R-:W3:Y:S04]  /*88780*/  LDL.64 R14, [R1+0x1990] ;  /* 0x00199000010e7983 */ /* 0x000ee80000100a00 */
[----:B0-----:R4:W3:Y:S04]  /*88790*/  LDG.E.U16 R25, [R6.64] ;  /* 0x0000000606197981 */ /* 0x0018e8000c1e1500 */
[----:B-1----:R0:W3:Y:S01]  /*887a0*/  LDG.E.U16 R29, [R4.64] ;  /* 0x00000006041d7981 */ /* 0x0020e2000c1e1500 */
[----:B--2---:R-:W-:-:S03]  /*887b0*/  IMAD.WIDE R8, R28, 0x2, R10 ;  /* 0x000000021c087825 */ /* 0x004fc600078e020a */
[----:B------:R-:W2:Y:S04]  /*887c0*/  LDL.64 R10, [R1+0x1998] ;  /* 0x00199800010a7983 */ /* 0x000ea80000100a00 */
[----:B------:R1:W2:Y:S01]  /*887d0*/  LDG.E.U16 R26, [R8.64] ;  /* 0x00000006081a7981 */ /* 0x0002a2000c1e1500 */
[----:B----4-:R-:W-:-:S03]  /*887e0*/  IMAD.WIDE R6, R28, 0x2, R12 ;  /* 0x000000021c067825 */ /* 0x010fc600078e020c */
[----:B------:R-:W4:Y:S04]  /*887f0*/  LDL.64 R12, [R1+0x1988] ;  /* 0x00198800010c7983 */ /* 0x000f280000100a00 */
[----:B---3--:R3:W-:Y:S04]  /*88800*/  STL [R1+0x6cc], R0 ;  /* 0x0006cc0001007387 */ /* 0x0087e80000100800 */
[----:B------:R1:W-:Y:S01]  /*88810*/  STL [R1+0x6c8], R22 ;  /* 0x0006c81601007387 */ /* 0x0003e20000100800 */
[----:B0-----:R-:W-:-:S03]  /*88820*/  IMAD.WIDE R4, R28, 0x2, R18 ;  /* 0x000000021c047825 */ /* 0x001fc600078e0212 */
[----:B------:R-:W4:Y:S04]  /*88830*/  LDL.64 R18, [R1+0x1970] ;  /* 0x0019700001127983 */ /* 0x000f280000100a00 */
[----:B---3--:R0:W3:Y:S01]  /*88840*/  LDG.E.U16 R0, [R6.64] ;  /* 0x0000000606007981 */ /* 0x0080e2000c1e1500 */
[----:B-1----:R-:W-:-:S03]  /*88850*/  IMAD.WIDE R8, R28, 0x2, R2 ;  /* 0x000000021c087825 */ /* 0x002fc600078e0202 */
[----:B------:R-:W3:Y:S04]  /*88860*/  LDL.64 R2, [R1+0x1978] ;  /* 0x0019780001027983 */ /* 0x000ee80000100a00 */
[----:B------:R1:W3:Y:S01]  /*88870*/  LDG.E.U16 R22, [R4.64] ;  /* 0x0000000604167981 */ /* 0x0002e2000c1e1500 */
[----:B0-----:R-:W-:-:S03]  /*88880*/  IMAD.WIDE R6, R28, 0x2, R16 ;  /* 0x000000021c067825 */ /* 0x001fc600078e0210 */
[----:B------:R-:W3:Y:S04]  /*88890*/  LDL.64 R16, [R1+0x1968] ;  /* 0x0019680001107983 */ /* 0x000ee80000100a00 */
[----:B------:R0:W-:Y:S04]  /*888a0*/  STL [R1+0x6c4], R23 ;  /* 0x0006c41701007387 */ /* 0x0001e80000100800 */
[----:B------:R0:W-:Y:S04]  /*888b0*/  STL [R1+0xcc], R24 ;  /* 0x0000cc1801007387 */ /* 0x0001e80000100800 */
[----:B------:R0:W-:Y:S01]  /*888c0*/  STL [R1+0xc8], R27 ;  /* 0x0000c81b01007387 */ /* 0x0001e20000100800 */
[----:B-1----:R-:W-:-:S03]  /*888d0*/  IMAD.WIDE R4, R28, 0x2, R20 ;  /* 0x000000021c047825 */ /* 0x002fc600078e0214 */
[----:B0-----:R2:W3:Y:S04]  /*888e0*/  LDG.E.U16 R23, [R8.64] ;  /* 0x0000000608177981 */ /* 0x0014e8000c1e1500 */
[----:B------:R0:W3:Y:S04]  /*888f0*/  LDG.E.U16 R24, [R6.64] ;  /* 0x0000000606187981 */ /* 0x0000e8000c1e1500 */
[----:B------:R4:W3:Y:S01]  /*88900*/  LDG.E.U16 R27, [R4.64] ;  /* 0x00000006041b7981 */ /* 0x0008e2000c1e1500 */
[----:B0-----:R-:W-:-:S03]  /*88910*/  IMAD.WIDE R6, R28, 0x2, R14 ;  /* 0x000000021c067825 */ /* 0x001fc600078e020e */
[----:B------:R-:W3:Y:S01]  /*88920*/  LDL.64 R14, [R1+0x18f8] ;  /* 0x0018f800010e7983 */ /* 0x000ee20000100a00 */
[----:B--2---:R-:W-:-:S03]  /*88930*/  IMAD.WIDE R8, R28, 0x2, R10 ;  /* 0x000000021c087825 */ /* 0x004fc600078e020a */
[----:B------:R-:W2:Y:S01]  /*88940*/  LDL.64 R10, [R1+0x1938] ;  /* 0x00193800010a7983 */ /* 0x000ea20000100a00 */
[----:B----4-:R-:W-:-:S03]  /*88950*/  IMAD.WIDE R4, R28, 0x2, R12 ;  /* 0x000000021c047825 */ /* 0x010fc600078e020c */
[----:B------:R-:W4:Y:S04]  /*88960*/  LDL.64 R12, [R1+0x18c0] ;  /* 0x0018c000010c7983 */ /* 0x000f280000100a00 */
[----:B------:R0:W-:Y:S04]  /*88970*/  STL [R1+0xc4], R25 ;  /* 0x0000c41901007387 */ /* 0x0001e80000100800 */
[----:B------:R1:W-:Y:S04]  /*88980*/  STL [R1+0xc0], R29 ;  /* 0x0000c01d01007387 */ /* 0x0003e80000100800 */
[----:B------:R3:W-:Y:S04]  /*88990*/  STL [R1+0xbc], R26 ;  /* 0x0000bc1a01007387 */ /* 0x0007e80000100800 */
[----:B0-----:R3:W4:Y:S04]  /*889a0*/  LDG.E.U16 R25, [R8.64] ;  /* 0x0000000608197981 */ /* 0x001728000c1e1500 */
[----:B-1----:R0:W4:Y:S04]  /*889b0*/  LDG.E.U16 R29, [R6.64] ;  /* 0x00000006061d7981 */ /* 0x002128000c1e1500 */
[----:B------:R-:W4:Y:S01]  /*889c0*/  LDL.64 R20, [R1+0x1840] ;  /* 0x0018400001147983 */ /* 0x000f220000100a00 */
[----:B---3--:R-:W-:-:S03]  /*889d0*/  IMAD.WIDE R8, R28, 0x2, R2 ;  /* 0x000000021c087825 */ /* 0x008fc600078e0202 */
[----:B------:R-:W3:Y:S01]  /*889e0*/  LDL.64 R2, [R1+0x1880] ;  /* 0x0018800001027983 */ /* 0x000ee20000100a00 */
[----:B0-----:R-:W-:-:S03]  /*889f0*/  IMAD.WIDE R6, R28, 0x2, R18 ;  /* 0x000000021c067825 */ /* 0x001fc600078e0212 */
[----:B------:R-:W3:Y:S04]  /*88a00*/  LDL.64 R18, [R1+0x1800] ;  /* 0x0018000001127983 */ /* 0x000ee80000100a00 */
[----:B------:R0:W-:Y:S04]  /*88a10*/  STL [R1+0xb8], R0 ;  /* 0x0000b80001007387 */ /* 0x0001e80000100800 */
[----:B------:R1:W3:Y:S04]  /*88a20*/  LDG.E.U16 R26, [R4.64] ;  /* 0x00000006041a7981 */ /* 0x0002e8000c1e1500 */
[----:B------:R1:W-:Y:S04]  /*88a30*/  STL [R1+0xb4], R22 ;  /* 0x0000b41601007387 */ /* 0x0003e80000100800 */
[----:B0-----:R2:W3:Y:S01]  /*88a40*/  LDG.E.U16 R0, [R8.64] ;  /* 0x0000000608007981 */ /* 0x0014e2000c1e1500 */
[----:B-1----:R-:W-:-:S03]  /*88a50*/  IMAD.WIDE R4, R28, 0x2, R16 ;  /* 0x000000021c047825 */ /* 0x002fc600078e0210 */
[----:B------:R0:W-:Y:S04]  /*88a60*/  STL [R1+0xb0], R23 ;  /* 0x0000b01701007387 */ /* 0x0001e80000100800 */
[----:B------:R1:W3:Y:S04]  /*88a70*/  LDG.E.U16 R22, [R6.64] ;  /* 0x0000000606167981 */ /* 0x0002e8000c1e1500 */
[----:B------:R-:W3:Y:S04]  /*88a80*/  LDL.64 R16, [R1+0x1960] ;  /* 0x0019600001107983 */ /* 0x000ee80000100a00 */
[----:B0-----:R4:W3:Y:S01]  /*88a90*/  LDG.E.U16 R23, [R4.64] ;  /* 0x0000000604177981 */ /* 0x0018e2000c1e1500 */
[----:B-1----:R-:W-:-:S04]  /*88aa0*/  IMAD.WIDE R6, R28, 0x2, R14 ;  /* 0x000000021c067825 */ /* 0x002fc800078e020e */
[C---:B--2---:R-:W-:Y:S02]  /*88ab0*/  IMAD.WIDE R8, R28.reuse, 0x2, R10 ;  /* 0x000000021c087825 */ /* 0x044fe400078e020a */
[----:B------:R-:W2:Y:S04]  /*88ac0*/  LDL.64 R10, [R1+0x17c0] ;  /* 0x0017c000010a7983 */ /* 0x000ea80000100a00 */
[----:B------:R0:W-:Y:S04]  /*88ad0*/  STL [R1+0xac], R24 ;  /* 0x0000ac1801007387 */ /* 0x0001e80000100800 */
[----:B------:R-:W2:Y:S01]  /*88ae0*/  LDL.64 R14, [R1+0x1958] ;  /* 0x00195800010e7983 */ /* 0x000ea20000100a00 */
[----:B----4-:R-:W-:-:S03]  /*88af0*/  IMAD.WIDE R4, R28, 0x2, R12 ;  /* 0x000000021c047825 */ /* 0x010fc600078e020c */
[----:B------:R1:W-:Y:S04]  /*88b00*/  STL [R1+0xa8], R27 ;  /* 0x0000a81b01007387 */ /* 0x0003e80000100800 */
[----:B0-----:R3:W4:Y:S04]  /*88b10*/  LDG.E.U16 R24, [R8.64] ;  /* 0x0000000608187981 */ /* 0x001728000c1e1500 */
[----:B-1----:R0:W4:Y:S04]  /*88b20*/  LDG.E.U16 R27, [R6.64] ;  /* 0x00000006061b7981 */ /* 0x002128000c1e1500 */
[----:B------:R1:W-:Y:S04]  /*88b30*/  STL [R1+0xa4], R25 ;  /* 0x0000a41901007387 */ /* 0x0003e80000100800 */
[----:B------:R-:W4:Y:S04]  /*88b40*/  LDL.64 R12, [R1+0x1950] ;  /* 0x00195000010c7983 */ /* 0x000f280000100a00 */
[----:B-1----:R1:W4:Y:S01]  /*88b50*/  LDG.E.U16 R25, [R4.64] ;  /* 0x0000000604197981 */ /* 0x002322000c1e1500 */
[----:B---3--:R-:W-:-:S03]  /*88b60*/  IMAD.WIDE R8, R28, 0x2, R2 ;  /* 0x000000021c087825 */ /* 0x008fc600078e0202 */
[----:B------:R-:W3:Y:S01]  /*88b70*/  LDL.64 R2, [R1+0x1948] ;  /* 0x0019480001027983 */ /* 0x000ee20000100a00 */
[----:B0-----:R-:W-:-:S03]  /*88b80*/  IMAD.WIDE R6, R28, 0x2, R20 ;  /* 0x000000021c067825 */ /* 0x001fc600078e0214 */
[----:B------:R0:W-:Y:S01]  /*88b90*/  STL [R1+0xa0], R29 ;  /* 0x0000a01d01007387 */ /* 0x0001e20000100800 */
[----:B-1----:R-:W-:-:S03]  /*88ba0*/  IMAD.WIDE R4, R28, 0x2, R18 ;  /* 0x000000021c047825 */ /* 0x002fc600078e0212 */
[----:B------:R-:W3:Y:S04]  /*88bb0*/  LDL.64 R20, [R1+0x1930] ;  /* 0x0019300001147983 */ /* 0x000ee80000100a00 */
[----:B------:R1:W-:Y:S04]  /*88bc0*/  STL [R1+0x9c], R26 ;  /* 0x00009c1a01007387 */ /* 0x0003e80000100800 */
[----:B0-----:R0:W3:Y:S04]  /*88bd0*/  LDG.E.U16 R29, [R8.64] ;  /* 0x00000006081d7981 */ /* 0x0010e8000c1e1500 */
[----:B------:R0:W-:Y:S04]  /*88be0*/  STL [R1+0x98], R0 ;  /* 0x0000980001007387 */ /* 0x0001e80000100800 */
[----:B-1----:R1:W3:Y:S04]  /*88bf0*/  LDG.E.U16 R26, [R6.64] ;  /* 0x00000006061a7981 */ /* 0x0022e8000c1e1500 */
[----:B------:R-:W3:Y:S01]  /*88c00*/  LDL.64 R18, [R1+0x1928] ;  /* 0x0019280001127983 */ /* 0x000ee20000100a00 */
[----:B0-----:R-:W-:-:S03]  /*88c10*/  IMAD.WIDE R8, R28, 0x2, R16 ;  /* 0x000000021c087825 */ /* 0x001fc600078e0210 */
[----:B------:R2:W3:Y:S04]  /*88c20*/  LDG.E.U16 R0, [R4.64] ;  /* 0x0000000604007981 */ /* 0x0004e8000c1e1500 */
[----:B------:R-:W3:Y:S01]  /*88c30*/  LDL.64 R16, [R1+0x1920] ;  /* 0x0019200001107983 */ /* 0x000ee20000100a00 */
[----:B--2---:R-:W-:-:S03]  /*88c40*/  IMAD.WIDE R4, R28, 0x2, R10 ;  /* 0x000000021c047825 */ /* 0x004fc600078e020a */
[----:B------:R-:W2:Y:S04]  /*88c50*/  LDL.64 R10, [R1+0x1918] ;  /* 0x00191800010a7983 */ /* 0x000ea80000100a00 */
[----:B------:R-:W-:Y:S01]  /*88c60*/  STL [R1+0x94], R22 ;  /* 0x0000941601007387 */ /* 0x000fe20000100800 */
[----:B-1----:R-:W-:-:S03]  /*88c70*/  IMAD.WIDE R6, R28, 0x2, R14 ;  /* 0x000000021c067825 */ /* 0x002fc600078e020e */
[----:B------:R0:W-:Y:S04]  /*88c80*/  STL [R1+0x90], R23 ;  /* 0x0000901701007387 */ /* 0x0001e80000100800 */
[----:B----4-:R1:W-:Y:S04]  /*88c90*/  STL [R1+0x8c], R24 ;  /* 0x00008c1801007387 */ /* 0x0103e80000100800 */
[----:B0-----:R0:W4:Y:S04]  /*88ca0*/  LDG.E.U16 R23, [R8.64] ;  /* 0x0000000608177981 */ /* 0x001128000c1e1500 */
[----:B------:R-:W2:Y:S04]  /*88cb0*/  LDL.64 R14, [R1+0x1910] ;  /* 0x00191000010e7983 */ /* 0x000ea80000100a00 */
[----:B-1----:R3:W2:Y:S01]  /*88cc0*/  LDG.E.U16 R24, [R6.64] ;  /* 0x0000000606187981 */ /* 0x0026a2000c1e1500 */
[----:B0-----:R-:W-:-:S03]  /*88cd0*/  IMAD.WIDE R8, R28, 0x2, R12 ;  /* 0x000000021c087825 */ /* 0x001fc600078e020c */
[----:B------:R-:W2:Y:S04]  /*88ce0*/  LDL.64 R12, [R1+0x1908] ;  /* 0x00190800010c7983 */ /* 0x000ea80000100a00 */
[----:B------:R0:W2:Y:S01]  /*88cf0*/  LDG.E.U16 R22, [R4.64] ;  /* 0x0000000604167981 */ /* 0x0000a2000c1e1500 */
[----:B---3--:R-:W-:-:S03]  /*88d00*/  IMAD.WIDE R6, R28, 0x2, R2 ;  /* 0x000000021c067825 */ /* 0x008fc600078e0202 */
[----:B------:R-:W3:Y:S04]  /*88d10*/  LDL.64 R2, [R1+0x18f0] ;  /* 0x0018f00001027983 */ /* 0x000ee80000100a00 */
[----:B------:R1:W-:Y:S04]  /*88d20*/  STL [R1+0x88], R27 ;  /* 0x0000881b01007387 */ /* 0x0003e80000100800 */
[----:B------:R1:W-:Y:S01]  /*88d30*/  STL [R1+0x84], R25 ;  /* 0x0000841901007387 */ /* 0x0003e20000100800 */
[----:B0-----:R-:W-:-:S03]  /*88d40*/  IMAD.WIDE R4, R28, 0x2, R20 ;  /* 0x000000021c047825 */ /* 0x001fc600078e0214 */
[----:B-1----:R0:W2:Y:S04]  /*88d50*/  LDG.E.U16 R27, [R8.64] ;  /* 0x00000006081b7981 */ /* 0x0020a8000c1e1500 */
[----:B------:R1:W2:Y:S01]  /*88d60*/  LDG.E.U16 R25, [R6.64] ;  /* 0x0000000606197981 */ /* 0x0002a2000c1e1500 */
[----:B0-----:R-:W-:-:S04]  /*88d70*/  IMAD.WIDE R8, R28, 0x2, R18 ;  /* 0x000000021c087825 */ /* 0x001fc800078e0212 */
[C---:B-1----:R-:W-:Y:S01]  /*88d80*/  IMAD.WIDE R6, R28.reuse, 0x2, R16 ;  /* 0x000000021c067825 */ /* 0x042fe200078e0210 */
[----:B--2---:R0:W-:Y:S04]  /*88d90*/  STL [R1+0x8350], R25 ;  /* 0x0083501901007387 */ /* 0x0041e80000100800 */
[----:B0-----:R0:W2:Y:S02]  /*88da0*/  LDG.E.U16 R25, [R4.64] ;  /* 0x0000000604197981 */ /* 0x0010a4000c1e1500 */
[C---:B0-----:R-:W-:Y:S02]  /*88db0*/  IMAD.WIDE R4, R28.reuse, 0x2, R10 ;  /* 0x000000021c047825 */ /* 0x041fe400078e020a */
[----:B------:R-:W2:Y:S04]  /*88dc0*/  LDL.64 R10, [R1+0x18e8] ;  /* 0x0018e800010a7983 */ /* 0x000ea80000100a00 */
[----:B------:R0:W-:Y:S04]  /*88dd0*/  STL [R1+0x80], R29 ;  /* 0x0000801d01007387 */ /* 0x0001e80000100800 */
[----:B------:R1:W-:Y:S04]  /*88de0*/  STL [R1+0x7c], R26 ;  /* 0x00007c1a01007387 */ /* 0x0003e80000100800 */
[----:B------:R3:W-:Y:S04]  /*88df0*/  STL [R1+0x78], R0 ;  /* 0x0000780001007387 */ /* 0x0007e80000100800 */
[----:B0-----:R0:W2:Y:S04]  /*88e00*/  LDG.E.U16 R29, [R8.64] ;  /* 0x00000006081d7981 */ /* 0x0010a8000c1e1500 */
[----:B-1----:R1:W2:Y:S04]  /*88e10*/  LDG.E.U16 R26, [R6.64] ;  /* 0x00000006061a7981 */ /* 0x0022a8000c1e1500 */
[----:B---3--:R3:W2:Y:S01]  /*88e20*/  LDG.E.U16 R0, [R4.64] ;  /* 0x0000000604007981 */ /* 0x0086a2000c1e1500 */
[----:B0-----:R-:W-:-:S03]  /*88e30*/  IMAD.WIDE R8, R28, 0x2, R14 ;  /* 0x000000021c087825 */ /* 0x001fc600078e020e */
[----:B----4-:R-:W-:Y:S01]  /*88e40*/  STL [R1+0x70], R23 ;  /* 0x0000701701007387 */ /* 0x010fe20000100800 */
[----:B-1----:R-:W-:-:S03]  /*88e50*/  IMAD.WIDE R6, R28, 0x2, R12 ;  /* 0x000000021c067825 */ /* 0x002fc600078e020c */
[----:B------:R0:W-:Y:S01]  /*88e60*/  STL [R1+0x74], R22 ;  /* 0x0000741601007387 */ /* 0x0001e20000100800 */
[----:B---3--:R-:W-:-:S03]  /*88e70*/  IMAD.WIDE R4, R28, 0x2, R2 ;  /* 0x000000021c047825 */ /* 0x008fc600078e0202 */
[----:B------:R-:W3:Y:S04]  /*88e80*/  LDL.64 R20, [R1+0x1878] ;  /* 0x0018780001147983 */ /* 0x000ee80000100a00 */
[----:B------:R-:W4:Y:S04]  /*88e90*/  LDL.64 R14, [R1+0x1838] ;  /* 0x00183800010e7983 */ /* 0x000f280000100a00 */
[----:B0-----:R-:W2:Y:S04]  /*88ea0*/  LDL.64 R22, [R1+0x18b8] ;  /* 0x0018b80001167983 */ /* 0x001ea80000100a00 */
[----:B------:R-:W2:Y:S04]  /*88eb0*/  LDL.64 R12, [R1+0x17f8] ;  /* 0x0017f800010c7983 */ /* 0x000ea80000100a00 */
[----:B------:R-:W2:Y:S04]  /*88ec0*/  LDL.64 R2, [R1+0x17b8] ;  /* 0x0017b80001027983 */ /* 0x000ea80000100a00 */
[----:B------:R0:W-:Y:S04]  /*88ed0*/  STL [R1+0x6c], R24 ;  /* 0x00006c1801007387 */ /* 0x0001e80000100800 */
[----:B0-----:R-:W2:Y:S04]  /*88ee0*/  LDG.E.U16 R24, [R8.64] ;  /* 0x0000000608187981 */ /* 0x001ea8000c1e1500 */
[----:B--2---:R-:W-:Y:S04]  /*88ef0*/  STL [R1+0x8374], R24 ;  /* 0x0083741801007387 */ /* 0x004fe80000100800 */
[----:B------:R0:W-:Y:S04]  /*88f00*/  STL [R1+0x68], R27 ;  /* 0x0000681b01007387 */ /* 0x0001e80000100800 */
[----:B0-----:R0:W2:Y:S01]  /*88f10*/  LDG.E.U16 R27, [R6.64] ;  /* 0x00000006061b7981 */ /* 0x0010a2000c1e1500 */
[----:B------:R-:W-:-:S04]  /*88f20*/  IMAD.WIDE R8, R28, 0x2, R10 ;  /* 0x000000021c087825 */ /* 0x000fc800078e020a */
[----:B0-----:R-:W-:-:S05]  /*88f30*/  IMAD.WIDE R6, R28, 0x2, R22 ;  /* 0x000000021c067825 */ /* 0x001fca00078e0216 */
[----:B------:R0:W3:Y:S04]  /*88f40*/  LDG.E.U16 R22, [R6.64] ;  /* 0x0000000606167981 */ /* 0x0000e8000c1e1500 */
[----:B--2---:R1:W-:Y:S04]  /*88f50*/  STL [R1+0x8354], R27 ;  /* 0x0083541b01007387 */ /* 0x0043e80000100800 */
[----:B------:R-:W2:Y:S04]  /*88f60*/  LDL.64 R16, [R1+0x1780] ;  /* 0x0017800001107983 */ /* 0x000ea80000100a00 */
[----:B------:R-:W2:Y:S04]  /*88f70*/  LDL.64 R18, [R1+0x18e0] ;  /* 0x0018e00001127983 */ /* 0x000ea80000100a00 */
[----:B------:R-:W2:Y:S04]  /*88f80*/  LDL.64 R10, [R1+0x18d8] ;  /* 0x0018d800010a7983 */ /* 0x000ea80000100a00 */
[----:B-1----:R3:W2:Y:S01]  /*88f90*/  LDG.E.U16 R27, [R4.64] ;  /* 0x00000006041b7981 */ /* 0x0026a2000c1e1500 */
[----:B0-----:R-:W-:-:S03]  /*88fa0*/  IMAD.WIDE R6, R28, 0x2, R12 ;  /* 0x000000021c067825 */ /* 0x001fc600078e020c */
[----:B------:R0:W-:Y:S04]  /*88fb0*/  STL [R1+0x60], R25 ;  /* 0x0000601901007387 */ /* 0x0001e80000100800 */
[----:B------:R-:W2:Y:S01]  /*88fc0*/  LDL.64 R12, [R1+0x18b0] ;  /* 0x0018b000010c7983 */ /* 0x000ea20000100a00 */
[----:B---3--:R-:W-:-:S03]  /*88fd0*/  IMAD.WIDE R4, R28, 0x2, R20 ;  /* 0x000000021c047825 */ /* 0x008fc600078e0214 */
[----:B0-----:R4:W3:Y:S04]  /*88fe0*/  LDG.E.U16 R25, [R8.64] ;  /* 0x0000000608197981 */ /* 0x0018e8000c1e1500 */
[----:B------:R0:W3:Y:S01]  /*88ff0*/  LDG.E.U16 R24, [R4.64] ;  /* 0x0000000604187981 */ /* 0x0000e2000c1e1500 */
[----:B----4-:R-:W-:-:S03]  /*89000*/  IMAD.WIDE R8, R28, 0x2, R14 ;  /* 0x000000021c087825 */ /* 0x010fc600078e020e */
[----:B------:R-:W4:Y:S01]  /*89010*/  LDL.64 R14, [R1+0x18d0] ;  /* 0x0018d000010e7983 */ /* 0x000f220000100a00 */
[----:B0-----:R-:W-:-:S03]  /*89020*/  IMAD.WIDE R4, R28, 0x2, R2 ;  /* 0x000000021c047825 */ /* 0x001fc600078e0202 */
[----:B------:R-:W3:Y:S04]  /*89030*/  LDL.64 R2, [R1+0x18a8] ;  /* 0x0018a80001027983 */ /* 0x000ee80000100a00 */
[----:B------:R0:W-:Y:S04]  /*89040*/  STL [R1+0x5c], R29 ;  /* 0x00005c1d01007387 */ /* 0x0001e80000100800 */
[----:B------:R1:W-:Y:S04]  /*89050*/  STL [R1+0x58], R26 ;  /* 0x0000581a01007387 */ /* 0x0003e80000100800 */
[----:B------:R1:W-:Y:S04]  /*89060*/  STL [R1+0x54], R0 ;  /* 0x0000540001007387 */ /* 0x0003e80000100800 */
[----:B0-----:R0:W3:Y:S04]  /*89070*/  LDG.E.U16 R29, [R8.64] ;  /* 0x00000006081d7981 */ /* 0x0010e8000c1e1500 */
[----:B-1----:R2:W3:Y:S04]  /*89080*/  LDG.E.U16 R26, [R6.64] ;  /* 0x00000006061a7981 */ /* 0x0024e8000c1e1500 */
[----:B------:R1:W3:Y:S04]  /*89090*/  LDG.E.U16 R0, [R4.64] ;  /* 0x0000000604007981 */ /* 0x0002e8000c1e1500 */
[----:B------:R-:W3:Y:S01]  /*890a0*/  LDL.64 R20, [R1+0x18a0] ;  /* 0x0018a00001147983 */ /* 0x000ee20000100a00 */
[----:B--2---:R-:W-:-:S04]  /*890b0*/  IMAD.WIDE R6, R28, 0x2, R16 ;  /* 0x000000021c067825 */ /* 0x004fc800078e0210 */
[C---:B0-----:R-:W-:Y:S02]  /*890c0*/  IMAD.WIDE R8, R28.reuse, 0x2, R18 ;  /* 0x000000021c087825 */ /* 0x041fe400078e0212 */
[----:B------:R-:W2:Y:S02]  /*890d0*/  LDL.64 R18, [R1+0x1898] ;  /* 0x0018980001127983 */ /* 0x000ea40000100a00 */
[C---:B-1----:R-:W-:Y:S02]  /*890e0*/  IMAD.WIDE R4, R28.reuse, 0x2, R10 ;  /* 0x000000021c047825 */ /* 0x042fe400078e020a */
[----:B------:R-:W2:Y:S04]  /*890f0*/  LDL.64 R10, [R1+0x1890] ;  /* 0x00189000010a7983 */ /* 0x000ea80000100a00 */
[----:B------:R0:W-:Y:S04]  /*89100*/  STL [R1+0x48], R27 ;  /* 0x0000481b01007387 */ /* 0x0001e80000100800 */
[----:B------:R4:W2:Y:S04]  /*89110*/  LDG.E.U16 R23, [R8.64] ;  /* 0x0000000608177981 */ /* 0x0008a8000c1e1500 */
[----:B0-----:R-:W2:Y:S01]  /*89120*/  LDG.E.U16 R27, [R6.64] ;  /* 0x00000006061b7981 */ /* 0x001ea2000c1e1500 */
[----:B----4-:R-:W-:-:S03]  /*89130*/  IMAD.WIDE R8, R28, 0x2, R14 ;  /* 0x000000021c087825 */ /* 0x010fc600078e020e */
[----:B--2---:R-:W-:Y:S04]  /*89140*/  STL [R1+0x83a4], R27 ;  /* 0x0083a41b01007387 */ /* 0x004fe80000100800 */
[----:B---3--:R0:W-:Y:S04]  /*89150*/  STL [R1+0x44], R25 ;  /* 0x0000441901007387 */ /* 0x0081e80000100800 */
[----:B0-----:R0:W2:Y:S02]  /*89160*/  LDG.E.U16 R25, [R4.64] ;  /* 0x0000000604197981 */ /* 0x0010a4000c1e1500 */
[----:B0-----:R-:W-:-:S02]  /*89170*/  IMAD.WIDE R4, R28, 0x2, R2 ;  /* 0x000000021c047825 */ /* 0x001fc400078e0202 */
[----:B------:R0:W3:Y:S02]  /*89180*/  LDG.E.U16 R3, [R8.64] ;  /* 0x0000000608037981 */ /* 0x0000e4000c1e1500 */
[C---:B------:R-:W-:Y:S02]  /*89190*/  IMAD.WIDE R6, R28.reuse, 0x2, R12 ;  /* 0x000000021c067825 */ /* 0x040fe400078e020c */
[----:B------:R1:W4:Y:S02]  /*891a0*/  LDG.E.U16 R2, [R4.64] ;  /* 0x0000000604027981 */ /* 0x000324000c1e1500 */
[C---:B0-----:R-:W-:Y:S02]  /*891b0*/  IMAD.WIDE R8, R28.reuse, 0x2, R20 ;  /* 0x000000021c087825 */ /* 0x041fe400078e0214 */
[----:B--2---:R-:W-:Y:S04]  /*891c0*/  STL [R1+0x8378], R25 ;  /* 0x0083781901007387 */ /* 0x004fe80000100800 */
[----:B------:R-:W2:Y:S04]  /*891d0*/  LDL.64 R16, [R1+0x1870] ;  /* 0x0018700001107983 */ /* 0x000ea80000100a00 */
[----:B------:R-:W4:Y:S04]  /*891e0*/  LDL.64 R14, [R1+0x1868] ;  /* 0x00186800010e7983 */ /* 0x000f280000100a00 */
[----:B------:R-:W4:Y:S04]  /*891f0*/  LDL.64 R12, [R1+0x1860] ;  /* 0x00186000010c7983 */ /* 0x000f280000100a00 */
[----:B---3--:R-:W-:Y:S04]  /*89200*/  STL [R1+0x8358], R3 ;  /* 0x0083580301007387 */ /* 0x008fe80000100800 */
[----:B------:R0:W-:Y:S04]  /*89210*/  STL [R1+0x40], R22 ;  /* 0x0000401601007387 */ /* 0x0001e80000100800 */
[----:B------:R3:W-:Y:S01]  /*89220*/  STL [R1+0x3c], R24 ;  /* 0x00003c1801007387 */ /* 0x0007e20000100800 */
[----:B-1----:R-:W-:-:S03]  /*89230*/  IMAD.WIDE R4, R28, 0x2, R10 ;  /* 0x000000021c047825 */ /* 0x002fc600078e020a */
[----:B------:R-:W4:Y:S04]  /*89240*/  LDL.64 R20, [R1+0x1858] ;  /* 0x0018580001147983 */ /* 0x000f280000100a00 */
[----:B0-----:R0:W4:Y:S04]  /*89250*/  LDG.E.U16 R22, [R6.64] ;  /* 0x0000000606167981 */ /* 0x001128000c1e1500 */
[----:B---3--:R2:W3:Y:S04]  /*89260*/  LDG.E.U16 R24, [R8.64] ;  /* 0x0000000608187981 */ /* 0x0084e8000c1e1500 */
[----:B------:R-:W3:Y:S01]  /*89270*/  LDL.64 R10, [R1+0x1830] ;  /* 0x00183000010a7983 */ /* 0x000ee20000100a00 */
[----:B0-----:R-:W-:-:S03]  /*89280*/  IMAD.WIDE R6, R28, 0x2, R18 ;  /* 0x000000021c067825 */ /* 0x001fc600078e0212 */
[----:B------:R-:W3:Y:S04]  /*89290*/  LDL.64 R18, [R1+0x1850] ;  /* 0x0018500001127983 */ /* 0x000ee80000100a00 */
[----:B------:R4:W3:Y:S04]  /*892a0*/  LDG.E.U16 R3, [R6.64] ;  /* 0x0000000606037981 */ /* 0x0008e8000c1e1500 */
[----:B------:R-:W-:Y:S01]  /*892b0*/  STL [R1+0x38], R29 ;  /* 0x0000381d01007387 */ /* 0x000fe20000100800 */
[----:B--2---:R-:W-:-:S04]  /*892c0*/  IMAD.WIDE R8, R28, 0x2, R16 ;  /* 0x000000021c087825 */ /* 0x004fc800078e0210 */
[C---:B----4-:R-:W-:Y:S01]  /*892d0*/  IMAD.WIDE R6, R28.reuse, 0x2, R14 ;  /* 0x000000021c067825 */ /* 0x050fe200078e020e */
[----:B------:R0:W2:Y:S04]  /*892e0*/  LDG.E.U16 R25, [R8.64] ;  /* 0x0000000608197981 */ /* 0x0000a8000c1e1500 */
[----:B---3--:R1:W-:Y:S04]  /*892f0*/  STL [R1+0x83a8], R24 ;  /* 0x0083a81801007387 */ /* 0x0083e80000100800 */
[----:B------:R-:W-:Y:S04]  /*89300*/  STL [R1+0x34], R26 ;  /* 0x0000341a01007387 */ /* 0x000fe80000100800 */
[----:B------:R3:W-:Y:S04]  /*89310*/  STL [R1+0x30], R0 ;  /* 0x0000300001007387 */ /* 0x0007e80000100800 */
[----:B------:R4:W-:Y:S04]  /*89320*/  STL [R1+0x837c], R3 ;  /* 0x00837c0301007387 */ /* 0x0009e80000100800 */
[----:B-1----:R1:W2:Y:S04]  /*89330*/  LDG.E.U16 R24, [R6.64] ;  /* 0x0000000606187981 */ /* 0x0022a8000c1e1500 */
[----:B---3--:R3:W2:Y:S02]  /*89340*/  LDG.E.U16 R0, [R4.64] ;  /* 0x0000000604007981 */ /* 0x0086a4000c1e1500 */
[----:B---3--:R-:W-:-:S05]  /*89350*/  IMAD.WIDE R4, R28, 0x2, R12 ;  /* 0x000000021c047825 */ /* 0x008fca00078e020c */
[----:B----4-:R3:W4:Y:S04]  /*89360*/  LDG.E.U16 R3, [R4.64] ;  /* 0x0000000604037981 */ /* 0x010728000c1e1500 */
[----:B------:R0:W-:Y:S04]  /*89370*/  STL [R1+0x2c], R23 ;  /* 0x00002c1701007387 */ /* 0x0001e80000100800 */
[----:B------:R-:W4:Y:S04]  /*89380*/  LDL.64 R16, [R1+0x1828] ;  /* 0x0018280001107983 */ /* 0x000f280000100a00 */
[----:B------:R-:W4:Y:S04]  /*89390*/  LDL.64 R14, [R1+0x17f0] ;  /* 0x0017f000010e7983 */ /* 0x000f280000100a00 */
[----:B------:R-:W4:Y:S01]  /*893a0*/  LDL.64 R12, [R1+0x17b0] ;  /* 0x0017b000010c7983 */ /* 0x000f220000100a00 */
[----:B---3--:R-:W-:-:S04]  /*893b0*/  IMAD.WIDE R4, R28, 0x2, R10 ;  /* 0x000000021c047825 */ /* 0x008fc800078e020a */
[----:B0-----:R-:W-:-:S04]  /*893c0*/  IMAD.WIDE R8, R28, 0x2, R20 ;  /* 0x000000021c087825 */ /* 0x001fc800078e0214 */
[C---:B-1----:R-:W-:Y:S01]  /*893d0*/  IMAD.WIDE R6, R28.reuse, 0x2, R18 ;  /* 0x000000021c067825 */ /* 0x042fe200078e0212 */
[----:B------:R0:W3:Y:S04]  /*893e0*/  LDG.E.U16 R29, [R8.64] ;  /* 0x00000006081d7981 */ /* 0x0000e8000c1e1500 */
[----:B------:R1:W3:Y:S04]  /*893f0*/  LDG.E.U16 R23, [R6.64] ;  /* 0x0000000606177981 */ /* 0x0002e8000c1e1500 */
[----:B--2---:R-:W-:Y:S04]  /*89400*/  STL [R1+0x83f4], R25 ;  /* 0x0083f41901007387 */ /* 0x004fe80000100800 */
[----:B------:R2:W-:Y:S04]  /*89410*/  STL [R1+0x83cc], R24 ;  /* 0x0083cc1801007387 */ /* 0x0005e80000100800 */
[----:B----4-:R-:W-:Y:S04]  /*89420*/  STL [R1+0x83ac], R3 ;  /* 0x0083ac0301007387 */ /* 0x010fe80000100800 */
[----:B--2---:R-:W2:Y:S04]  /*89430*/  LDL.64 R24, [R1+0x1820] ;  /* 0x0018200001187983 */ /* 0x004ea80000100a00 */
[----:B------:R-:W4:Y:S04]  /*89440*/  LDL.64 R10, [R1+0x1818] ;  /* 0x00181800010a7983 */ /* 0x000f280000100a00 */
[----:B------:R0:W-:Y:S04]  /*89450*/  STL [R1+0x1c], R22 ;  /* 0x00001c1601007387 */ /* 0x0001e80000100800 */
[----:B0-----:R0:W4:Y:S04]  /*89460*/  LDG.E.U16 R22, [R4.64] ;  /* 0x0000000604167981 */ /* 0x001128000c1e1500 */
[----:B------:R-:W3:Y:S01]  /*89470*/  S2R R20, SR_TID.X ;  /* 0x0000000000147919 */ /* 0x000ee20000002100 */
[----:B------:R-:W-:-:S04]  /*89480*/  IMAD.WIDE R8, R28, 0x2, R16 ;  /* 0x000000021c087825 */ /* 0x000fc800078e0210 */
[C---:B-1----:R-:W-:Y:S01]  /*89490*/  IMAD.WIDE R6, R28.reuse, 0x2, R14 ;  /* 0x000000021c067825 */ /* 0x042fe200078e020e */
[----:B------:R-:W4:Y:S03]  /*894a0*/  LDG.E.U16 R21, [R8.64] ;  /* 0x0000000608157981 */ /* 0x000f26000c1e1500 */
[----:B0-----:R-:W-:-:S05]  /*894b0*/  IMAD.WIDE R4, R28, 0x2, R12 ;  /* 0x000000021c047825 */ /* 0x001fca00078e020c */
[----:B------:R4:W4:Y:S01]  /*894c0*/  LDG.E.U16 R18, [R4.64] ;  /* 0x0000000604127981 */ /* 0x000922000c1e1500 */
[----:B---3--:R-:W-:-:S03]  /*894d0*/  LOP3.LUT R17, R20, 0x1c, RZ, 0xc0, !PT ;  /* 0x0000001c14117812 */ /* 0x008fc600078ec0ff */
[----:B------:R2:W3:Y:S01]  /*894e0*/  LDG.E.U16 R20, [R6.64] ;  /* 0x0000000606147981 */ /* 0x0004e2000c1e1500 */
[----:B------:R-:W-:-:S03]  /*894f0*/  LEA.HI R17, R17, 0x60, RZ, 0x1e ;  /* 0x0000006011117811 */ /* 0x000fc600078ff0ff */
[----:B------:R-:W-:Y:S04]  /*89500*/  STL [R1+0x8380], R29 ;  /* 0x0083801d01007387 */ /* 0x000fe80000100800 */
[----:B------:R0:W1:Y:S04]  /*89510*/  LDS R19, [R17.X16+0x20000] ;  /* 0x0200000011137984 */ /* 0x000068000000c800 */
[----:B------:R0:W-:Y:S04]  /*89520*/  STL [R1+0x18], R2 ;  /* 0x0000180201007387 */ /* 0x0001e80000100800 */
[----:B------:R-:W-:Y:S01]  /*89530*/  STL [R1+0x835c], R23 ;  /* 0x00835c1701007387 */ /* 0x000fe20000100800 */
[----:B--2---:R-:W-:-:S04]  /*89540*/  IMAD.WIDE R6, R28, 0x2, R24 ;  /* 0x000000021c067825 */ /* 0x004fc800078e0218 */
[C---:B----4-:R-:W-:Y:S01]  /*89550*/  IMAD.WIDE R4, R28.reuse, 0x2, R10 ;  /* 0x000000021c047825 */ /* 0x050fe200078e020a */
[----:B0-----:R-:W2:Y:S04]  /*89560*/  LDG.E.U16 R17, [R6.64] ;  /* 0x0000000606117981 */ /* 0x001ea8000c1e1500 */
[----:B------:R-:W4:Y:S04]  /*89570*/  LDG.E.U16 R16, [R4.64] ;  /* 0x0000000604107981 */ /* 0x000f28000c1e1500 */
[----:B------:R0:W-:Y:S04]  /*89580*/  STL [R1+0x83f8], R22 ;  /* 0x0083f81601007387 */ /* 0x0001e80000100800 */
[----:B------:R-:W4:Y:S04]  /*89590*/  LDL.64 R2, [R1+0x17e0] ;  /* 0x0017e00001027983 */ /* 0x000f280000100a00 */
[----:B------:R-:W4:Y:S04]  /*895a0*/  LDL.64 R14, [R1+0x1810] ;  /* 0x00181000010e7983 */ /* 0x000f280000100a00 */
[----:B------:R-:W4:Y:S04]  /*895b0*/  LDL.64 R12, [R1+0x17e8] ;  /* 0x0017e800010c7983 */ /* 0x000f280000100a00 */
[----:B------:R-:W-:Y:S04]  /*895c0*/  STL [R1+0xc], R0 ;  /* 0x00000c0001007387 */ /* 0x000fe80000100800 */
[----:B------:R-:W-:Y:S04]  /*895d0*/  STL [R1+0x83d0], R21 ;  /* 0x0083d01501007387 */ /* 0x000fe80000100800 */
[----:B---3--:R3:W-:Y:S04]  /*895e0*/  STL [R1+0x83fc], R20 ;  /* 0x0083fc1401007387 */ /* 0x0087e80000100800 */
[----:B------:R-:W-:Y:S04]  /*895f0*/  STL [R1+0x8400], R18 ;  /* 0x0084001201007387 */ /* 0x000fe80000100800 */
[----:B------:R-:W4:Y:S04]  /*89600*/  LDL.64 R24, [R1+0x17d8] ;  /* 0x0017d80001187983 */ /* 0x000f280000100a00 */
[----:B0-----:R-:W4:Y:S04]  /*89610*/  LDL.64 R22, [R1+0x17d0] ;  /* 0x0017d00001167983 */ /* 0x001f280000100a00 */
[----:B------:R-:W4:Y:S04]  /*89620*/  LDL.64 R10, [R1+0x17a8] ;  /* 0x0017a800010a7983 */ /* 0x000f280000100a00 */
[----:B--2---:R-:W-:Y:S04]  /*89630*/  STL [R1+0x83b0], R17 ;  /* 0x0083b01101007387 */ /* 0x004fe80000100800 */
[----:B----4-:R0:W-:Y:S04]  /*89640*/  STL [R1+0x8384], R16 ;  /* 0x0083841001007387 */ /* 0x0101e80000100800 */
[----:B---3--:R-:W2:Y:S04]  /*89650*/  LDL.64 R20, [R1+0x17a0] ;  /* 0x0017a00001147983 */ /* 0x008ea80000100a00 */
[----:B0-----:R-:W3:Y:S01]  /*89660*/  LDL.64 R16, [R1+0x1798] ;  /* 0x0017980001107983 */ /* 0x001ee20000100a00 */
[----:B------:R-:W-:-:S03]  /*89670*/  IMAD.WIDE R4, R28, 0x2, R2 ;  /* 0x000000021c047825 */ /* 0x000fc600078e0202 */
[----:B------:R-:W4:Y:S01]  /*89680*/  LDL.64 R2, [R1+0x1790] ;  /* 0x0017900001027983 */ /* 0x000f220000100a00 */
[----:B------:R-:W-:-:S04]  /*89690*/  IMAD.WIDE R8, R28, 0x2, R14 ;  /* 0x000000021c087825 */ /* 0x000fc800078e020e */
[C---:B------:R-:W-:Y:S01]  /*896a0*/  IMAD.WIDE R6, R28.reuse, 0x2, R12 ;  /* 0x000000021c067825 */ /* 0x040fe200078e020c */
[----:B------:R0:W4:Y:S04]  /*896b0*/  LDG.E.U16 R15, [R8.64] ;  /* 0x00000006080f7981 */ /* 0x000128000c1e1500 */
[----:B------:R0:W4:Y:S04]  /*896c0*/  LDG.E.U16 R14, [R6.64] ;  /* 0x00000006060e7981 */ /* 0x000128000c1e1500 */
[----:B------:R0:W4:Y:S04]  /*896d0*/  LDG.E.U16 R13, [R4.64] ;  /* 0x00000006040d7981 */ /* 0x000128000c1e1500 */
[----:B------:R-:W1:Y:S01]  /*896e0*/  S2R R0, SR_TID.X ;  /* 0x0000000000007919 */ /* 0x000e620000002100 */
[----:B0-----:R-:W-:-:S04]  /*896f0*/  IMAD.WIDE R8, R28, 0x2, R24 ;  /* 0x000000021c087825 */ /* 0x001fc800078e0218 */
[C---:B------:R-:W-:Y:S01]  /*89700*/  IMAD.WIDE R6, R28.reuse, 0x2, R22 ;  /* 0x000000021c067825 */ /* 0x040fe200078e0216 */
[----:B------:R2:W4:Y:S03]  /*89710*/  LDG.E.U16 R12, [R8.64] ;  /* 0x00000006080c7981 */ /* 0x000526000c1e1500 */
[----:B------:R-:W-:Y:S02]  /*89720*/  IMAD.WIDE R4, R28, 0x2, R10 ;  /* 0x000000021c047825 */ /* 0x000fe400078e020a */
[----:B------:R3:W4:Y:S04]  /*89730*/  LDG.E.U16 R11, [R6.64] ;  /* 0x00000006060b7981 */ /* 0x000728000c1e1500 */
[----:B------:R4:W4:Y:S01]  /*89740*/  LDG.E.U16 R10, [R4.64] ;  /* 0x00000006040a7981 */ /* 0x000922000c1e1500 */
[----:B-1----:R-:W-:Y:S01]  /*89750*/  LOP3.LUT R26, R0, 0x1c, RZ, 0xc0, !PT ;  /* 0x0000001c001a7812 */ /* 0x002fe200078ec0ff */
[----:B--2---:R-:W-:-:S04]  /*89760*/  IMAD.WIDE R8, R28, 0x2, R20 ;  /* 0x000000021c087825 */ /* 0x004fc800078e0214 */
[C---:B---3--:R-:W-:Y:S02]  /*89770*/  IMAD.WIDE R6, R28.reuse, 0x2, R16 ;  /* 0x000000021c067825 */ /* 0x048fe400078e0210 */
[----:B------:R-:W2:Y:S02]  /*89780*/  LDG.E.U16 R8, [R8.64] ;  /* 0x0000000608087981 */ /* 0x000ea4000c1e1500 */
[----:B----4-:R-:W-:Y:S02]  /*89790*/  IMAD.WIDE R4, R28, 0x2, R2 ;  /* 0x000000021c047825 */ /* 0x010fe400078e0202 */
[----:B------:R0:W3:Y:S04]  /*897a0*/  LDG.E.U16 R2, [R6.64] ;  /* 0x0000000606027981 */ /* 0x0000e8000c1e1500 */
[----:B------:R-:W4:Y:S04]  /*897b0*/  LDG.E.U16 R0, [R4.64] ;  /* 0x0000000604007981 */ /* 0x000f28000c1e1500 */
[----:B------:R-:W-:Y:S04]  /*897c0*/  STL [R1+0x8360], R15 ;  /* 0x0083600f01007387 */ /* 0x000fe80000100800 */
[----:B------:R-:W-:Y:S04]  /*897d0*/  STL [R1+0x83d4], R14 ;  /* 0x0083d40e01007387 */ /* 0x000fe80000100800 */
[----:B------:R1:W-:Y:S04]  /*897e0*/  STL [R1+0x83b4], R13 ;  /* 0x0083b40d01007387 */ /* 0x0003e80000100800 */
[----:B------:R-:W4:Y:S04]  /*897f0*/  LDL R25, [R1+0x6c0] ;  /* 0x0006c00001197983 */ /* 0x000f280000100800 */
[----:B-1----:R-:W4:Y:S04]  /*89800*/  LDL.LU R13, [R1+0x173c] ;  /* 0x00173c00010d7983 */ /* 0x002f280000300800 */
[----:B0-----:R-:W0:Y:S04]  /*89810*/  S2R R6, SR_TID.X ;  /* 0x0000000000067919 */ /* 0x001e280000002100 */
[----:B------:R-:W1:Y:S04]  /*89820*/  S2R R24, SR_TID.X ;  /* 0x0000000000187919 */ /* 0x000e680000002100 */
[----:B------:R-:W-:Y:S04]  /*89830*/  STL [R1+0x8370], R12 ;  /* 0x0083700c01007387 */ /* 0x000fe80000100800 */
[----:B------:R-:W-:Y:S04]  /*89840*/  STL [R1+0x8364], R11 ;  /* 0x0083640b01007387 */ /* 0x000fe80000100800 */
[----:B------:R-:W-:Y:S04]  /*89850*/  STL [R1+0x83d8], R10 ;  /* 0x0083d80a01007387 */ /* 0x000fe80000100800 */
[----:B------:R-:W4:Y:S04]  /*89860*/  LDL.LU R21, [R1+0x16c8] ;  /* 0x0016c80001157983 */ /* 0x000f280000300800 */
[----:B------:R-:W4:Y:S01]  /*89870*/  LDL.LU R20, [R1+0x16a8] ;  /* 0x0016a80001147983 */ /* 0x000f220000300800 */
[----:B------:R-:W-:-:S03]  /*89880*/  LEA.HI R26, R26, 0x68, RZ, 0x1e ;  /* 0x000000681a1a7811 */ /* 0x000fc600078ff0ff */
[----:B------:R-:W4:Y:S04]  /*89890*/  LDL.LU R22, [R1+0x1688] ;  /* 0x0016880001167983 */ /* 0x000f280000300800 */
[----:B------:R-:W4:Y:S04]  /*898a0*/  LDL.LU R29, [R1+0x1668] ;  /* 0x00166800011d7983 */ /* 0x000f280000300800 */
[----:B------:R-:W-:Y:S01]  /*898b0*/  STL [R1+0x3944], R28 ;  /* 0x0039441c01007387 */ /* 0x000fe20000100800 */
[----:B0-----:R-:W-:-:S03]  /*898c0*/  LOP3.LUT R7, R6, 0x1c, RZ, 0xc0, !PT ;  /* 0x0000001c06077812 */ /* 0x001fc600078ec0ff */
[----:B------:R-:W0:Y:S01]  /*898d0*/  S2R R3, SR_TID.X ;  /* 0x0000000000037919 */ /* 0x000e220000002100 */
[----:B-1----:R-:W-:Y:S02]  /*898e0*/  LOP3.LUT R27, R24, 0x7f, RZ, 0xc0, !PT ;  /* 0x0000007f181b7812 */ /* 0x002fe400078ec0ff */
[----:B0-----:R-:W-:Y:S01]  /*898f0*/  LOP3.LUT R23, R3, 0x7f, RZ, 0xc0, !PT ;  /* 0x0000007f03177812 */ /* 0x001fe200078ec0ff */
[----:B--2---:R-:W-:Y:S04]  /*89900*/  STL [R1+0x83a0], R8 ;  /* 0x0083a00801007387 */ /* 0x004fe80000100800 */
[----:B---3--:R-:W-:Y:S04]  /*89910*/  STL [R1+0x8388], R2 ;  /* 0x0083880201007387 */ /* 0x008fe80000100800 */
[----:B------:R-:W-:Y:S04]  /*89920*/  STL [R1+0x8368], R6 ;  /* 0x0083680601007387 */ /* 0x000fe80000100800 */
[----:B------:R-:W-:Y:S04]  /*89930*/  STL [R1+0x8404], R24 ;  /* 0x0084041801007387 */ /* 0x000fe80000100800 */
[----:B----4-:R-:W-:Y:S04]  /*89940*/  STL [R1+0x836c], R0 ;  /* 0x00836c0001007387 */ /* 0x010fe80000100800 */
[----:B------:R-:W0:Y:S04]  /*89950*/  LDS R0, [R26.X16+0x20000] ;  /* 0x020000001a007984 */ /* 0x000e28000000c800 */
[----:B------:R-:W1:Y:S01]  /*89960*/  LDS R2, [R7.X4+0x20700] ;  /* 0x0207000007027984 */ /* 0x000e620000004800 */
[----:B------:R-:W-:-:S05]  /*89970*/  FFMA R13, R25, R13, R19 ;  /* 0x0000000d190d7223 */ /* 0x000fca0000000013 */
[----:B------:R-:W-:Y:S04]  /*89980*/  STL [R1+0x173c], R13 ;  /* 0x00173c0d01007387 */ /* 0x000fe80000100800 */
[----:B0-----:R-:W-:Y:S04]  /*89990*/  STL [R1+0x16e0], R0 ;  /* 0x0016e00001007387 */ /* 0x001fe80000100800 */
[----:B------:R-:W0:Y:S01]  /*899a0*/  LDS R0, [R7.X4+0x20780] ;  /* 0x0207800007007984 */ /* 0x000e220000004800 */
[----:B------:R-:W-:-:S03]  /*899b0*/  LOP3.LUT R25, R3, 0x7f, RZ, 0xc0, !PT ;  /* 0x0000007f03197812 */ /* 0x000fc600078ec0ff */
[----:B------:R2:W-:Y:S04]  /*899c0*/  STL [R1+0x83dc], R27 ;  /* 0x0083dc1b01007387 */ /* 0x0005e80000100800 */
[----:B------:R-:W3:Y:S01]  /*899d0*/  LDL.LU R3, [R1+0x1648] ;  /* 0x0016480001037983 */ /* 0x000ee20000300800 */
[----:B------:R-:W-:Y:S01]  /*899e0*/  IMAD.SHL.U32 R25, R25, 0x2, RZ ;  /* 0x0000000219197824 */ /* 0x000fe200078e00ff */
[----:B------:R-:W-:Y:S02]  /*899f0*/  SHF.L.U32 R26, R27, 0x1, RZ ;  /* 0x000000011b1a7819 */ /* 0x000fe400000006ff */
[----:B-1----:R-:W-:Y:S02]  /*89a00*/  STL [R1+0x16dc], R2 ;  /* 0x0016dc0201007387 */ /* 0x002fe40000100800 */
[----:B------:R-:W-:-:S02]  /*89a10*/  LEA R10, R23, -R25, 0x2 ;  /* 0x80000019170a7211 */ /* 0x000fc400078e10ff */
[----:B------:R-:W-:Y:S06]  /*89a20*/  BAR.SYNC.DEFER_BLOCKING 0x0 ;  /* 0x0000000000007b1d */ /* 0x000fec0000010000 */
[----:B0-----:R-:W-:Y:S04]  /*89a30*/  STL [R1+0x16d8], R0 ;  /* 0x0016d80001007387 */ /* 0x001fe80000100800 */
[----:B--2---:R-:W2:Y:S04]  /*89a40*/  LDL.LU R27, [R1+0x1428] ;  /* 0x00142800011b7983 */ /* 0x004ea80000300800 */
[----:B------:R-:W4:Y:S04]  /*89a50*/  LDL.LU R16, [R1+0x1408] ;  /* 0x0014080001107983 */ /* 0x000f280000300800 */
[----:B------:R-:W4:Y:S04]  /*89a60*/  LDL.LU R17, [R1+0x13e8] ;  /* 0x0013e80001117983 */ /* 0x000f280000300800 */
[----:B------:R-:W4:Y:S04]  /*89a70*/  LDL.LU R25, [R1+0x13c8] ;  /* 0x0013c80001197983 */ /* 0x000f280000300800 */
[----:B------:R-:W-:Y:S04]  /*89a80*/  STL [R1+0x838c], R7 ;  /* 0x00838c0701007387 */ /* 0x000fe80000100800 */
[----:B------:R0:W-:Y:S04]  /*89a90*/  STS.U16 [R26+0x20000], R21 ;  /* 0x020000151a007388 */ /* 0x0001e80000000400 */
[----:B------:R-:W-:Y:S04]  /*89aa0*/  STS.U16 [R10+0x20800], R20 ;  /* 0x020800140a007388 */ /* 0x000fe80000000400 */
[----:B0-----:R-:W4:Y:S04]  /*89ab0*/  LDL.LU R21, [R1+0x13a8] ;  /* 0x0013a80001157983 */ /* 0x001f280000300800 */
[----:B------:R-:W4:Y:S04]  /*89ac0*/  LDL.LU R19, [R1+0x1388] ;  /* 0x0013880001137983 */ /* 0x000f280000300800 */
[----:B------:R-:W4:Y:S04]  /*89ad0*/  LDL.LU R0, [R1+0x1368] ;  /* 0x0013680001007983 */ /* 0x000f280000300800 */
[----:B------:R0:W-:Y:S04]  /*89ae0*/  STS.U16 [R10+0x21000], R22 ;  /* 0x021000160a007388 */ /* 0x0001e80000000400 */
[----:B------:R-:W4:Y:S04]  /*89af0*/  LDL.LU R24, [R1+0xd2c] ;  /* 0x000d2c0001187983 */ /* 0x000f280000300800 */
        /* <DEDUP_REMOVED lines=13> */
[----:B------:R0:W-:Y:S04]  /*89bd0*/  STS.U16 [R10+0x21800], R29 ;  /* 0x0218001d0a007388 */ /* 0x0001e80000000400 */
[----:B------:R-:W4:Y:S04]  /*89be0*/  LDL.LU R18, [R1+0xb6c] ;  /* 0x000b6c0001127983 */ /* 0x000f280000300800 */
[----:B0-----:R-:W4:Y:S04]  /*89bf0*/  LDL.LU R29, [R1+0xb4c] ;  /* 0x000b4c00011d7983 */ /* 0x001f280000300800 */
[----:B------:R-:W4:Y:S04]  /*89c00*/  LDL.LU R20, [R1+0xb2c] ;  /* 0x000b2c0001147983 */ /* 0x000f280000300800 */
[----:B---3--:R0:W-:Y:S04]  /*89c10*/  STS.U16 [R26+0x22000], R3 ;  /* 0x022000031a007388 */ /* 0x0081e80000000400 */
[----:B0-----:R-:W3:Y:S04]  /*89c20*/  LDL.LU R3, [R1+0xb0c] ;  /* 0x000b0c0001037983 */ /* 0x001ee80000300800 */
[----:B--2---:R-:W-:Y:S04]  /*89c30*/  STS.U16 [R10+0x22800], R27 ;  /* 0x0228001b0a007388 */ /* 0x004fe80000000400 */
[----:B----4-:R0:W-:Y:S04]  /*89c40*/  STS.U16 [R10+0x23000], R16 ;  /* 0x023000100a007388 */ /* 0x0101e80000000400 */
[----:B------:R-:W-:Y:S04]  /*89c50*/  STS.U16 [R10+0x23800], R17 ;  /* 0x023800110a007388 */ /* 0x000fe80000000400 */
[----:B------:R1:W-:Y:S04]  /*89c60*/  STS.U16 [R26+0x24000], R25 ;  /* 0x024000191a007388 */ /* 0x0003e80000000400 */
[----:B0-----:R-:W2:Y:S04]  /*89c70*/  LDL.LU R16, [R1+0xaec] ;  /* 0x000aec0001107983 */ /* 0x001ea80000300800 */
[----:B-1----:R-:W4:Y:S04]  /*89c80*/  LDL.LU R25, [R1+0xac8] ;  /* 0x000ac80001197983 */ /* 0x002f280000300800 */
[----:B------:R-:W4:Y:S04]  /*89c90*/  LDL.LU R17, [R1+0xa5c] ;  /* 0x000a5c0001117983 */ /* 0x000f280000300800 */
[----:B------:R0:W-:Y:S04]  /*89ca0*/  STS.U16 [R10+0x24800], R21 ;  /* 0x024800150a007388 */ /* 0x0001e80000000400 */
[----:B------:R-:W-:Y:S04]  /*89cb0*/  STS.U16 [R10+0x25000], R19 ;  /* 0x025000130a007388 */ /* 0x000fe80000000400 */
[----:B------:R-:W-:Y:S04]  /*89cc0*/  STS.U16 [R10+0x25800], R0 ;  /* 0x025800000a007388 */ /* 0x000fe80000000400 */
[----:B0-----:R-:W4:Y:S04]  /*89cd0*/  LDL.LU R21, [R1+0x9f0] ;  /* 0x0009f00001157983 */ /* 0x001f280000300800 */
        /* <DEDUP_REMOVED lines=16> */
[----:B------:R0:W-:Y:S04]  /*89de0*/  STS.U16 [R10+0x2d800], R29 ;  /* 0x02d8001d0a007388 */ /* 0x0001e80000000400 */
[----:B------:R1:W-:Y:S04]  /*89df0*/  STS.U16 [R26+0x2e000], R20 ;  /* 0x02e000141a007388 */ /* 0x0003e80000000400 */
[----:B0-----:R-:W4:Y:S04]  /*89e00*/  LDL.LU R29, [R1+0x94c] ;  /* 0x00094c00011d7983 */ /* 0x001f280000300800 */
[----:B------:R-:W4:Y:S04]  /*89e10*/  LDL.LU R27, [R1+0x92c] ;  /* 0x00092c00011b7983 */ /* 0x000f280000300800 */
[----:B------:R-:W4:Y:S04]  /*89e20*/  LDL.LU R18, [R1+0x90c] ;  /* 0x00090c0001127983 */ /* 0x000f280000300800 */
[----:B-1----:R-:W4:Y:S04]  /*89e30*/  LDL.LU R20, [R1+0x8ec] ;  /* 0x0008ec0001147983 */ /* 0x002f280000300800 */
[----:B---3--:R0:W-:Y:S04]  /*89e40*/  STS.U16 [R10+0x2e800], R3 ;  /* 0x02e800030a007388 */ /* 0x0081e80000000400 */
[----:B0-----:R-:W3:Y:S04]  /*89e50*/  LDL.LU R3, [R1+0x8cc] ;  /* 0x0008cc0001037983 */ /* 0x001ee80000300800 */
[----:B--2---:R-:W-:Y:S04]  /*89e60*/  STS.U16 [R10+0x2f000], R16 ;  /* 0x02f000100a007388 */ /* 0x004fe80000000400 */
[----:B----4-:R0:W-:Y:S04]  /*89e70*/  STS.U16 [R10+0x2f800], R25 ;  /* 0x02f800190a007388 */ /* 0x0101e80000000400 */
[----:B0-----:R-:W2:Y:S04]  /*89e80*/  LDL.LU R25, [R1+0x8ac] ;  /* 0x0008ac0001197983 */ /* 0x001ea80000300800 */
        /* <DEDUP_REMOVED lines=21> */
[----:B------:R1:W-:Y:S04]  /*89fe0*/  STS.U16 [R10+0x31800], R29 ;  /* 0x0318001d0a007388 */ /* 0x0003e80000000400 */
[----:B0-----:R-:W4:Y:S04]  /*89ff0*/  LDL.LU R22, [R1+0xc4] ;  /* 0x0000c40001167983 */ /* 0x001f280000300800 */
[----:B------:R-:W-:Y:S04]  /*8a000*/  STS.U16 [R26+0x32000], R27 ;  /* 0x0320001b1a007388 */ /* 0x000fe80000000400 */
[----:B-1----:R-:W4:Y:S04]  /*8a010*/  LDL.LU R29, [R1+0xc0] ;  /* 0x0000c000011d7983 */ /* 0x002f280000300800 */
[----:B------:R0:W-:Y:S04]  /*8a020*/  STS.U16 [R10+0x32800], R18 ;  /* 0x032800120a007388 */ /* 0x0001e80000000400 */
[----:B------:R-:W-:Y:S04]  /*8a030*/  STS.U16 [R10+0x33000], R20 ;  /* 0x033000140a007388 */ /* 0x000fe80000000400 */
[----:B0-----:R-:W4:Y:S04]  /*8a040*/  LDL.LU R18, [R1+0xbc] ;  /* 0x0000bc0001127983 */ /* 0x001f280000300800 */
[----:B---3--:R0:W-:Y:S04]  /*8a050*/  STS.U16 [R10+0x33800], R3 ;  /* 0x033800030a007388 */ /* 0x0081e80000000400 */
[----:B0-----:R-:W3:Y:S04]  /*8a060*/  LDL.LU R3, [R1+0xb8] ;  /* 0x0000b80001037983 */ /* 0x001ee80000300800 */
[----:B------:R-:W3:Y:S04]  /*8a070*/  LDL.LU R20, [R1+0xb4] ;  /* 0x0000b40001147983 */ /* 0x000ee80000300800 */
[----:B--2---:R0:W-:Y:S04]  /*8a080*/  STS.U16 [R26+0x34000], R25 ;  /* 0x034000191a007388 */ /* 0x0041e80000000400 */
[----:B0-----:R-:W2:Y:S04]  /*8a090*/  LDL.LU R25, [R1+0x16c4] ;  /* 0x0016c40001197983 */ /* 0x001ea80000300800 */
[----:B----4-:R-:W-:Y:S04]  /*8a0a0*/  STS.U16 [R10+0x34800], R19 ;  /* 0x034800130a007388 */ /* 0x010fe80000000400 */
        /* <DEDUP_REMOVED lines=14> */
[----:B------:R-:W-:-:S03]  /*8a190*/  SHF.L.U32 R23, R23, 0x1, RZ ;  /* 0x0000000117177819 */ /* 0x000fc600000006ff */
[----:B------:R-:W-:Y:S04]  /*8a1a0*/  STS.U16 [R26+0x3c000], R15 ;  /* 0x03c0000f1a007388 */ /* 0x000fe80000000400 */
[----:B0-----:R-:W4:Y:S04]  /*8a1b0*/  LDL.LU R21, [R1+0x16a4] ;  /* 0x0016a40001157983 */ /* 0x001f280000300800 */
[----:B------:R-:W-:Y:S04]  /*8a1c0*/  STS.U16 [R10+0x3c800], R16 ;  /* 0x03c800100a007388 */ /* 0x000fe80000000400 */
[----:B------:R-:W-:Y:S04]  /*8a1d0*/  STS.U16 [R10+0x3d000], R17 ;  /* 0x03d000110a007388 */ /* 0x000fe80000000400 */
[----:B------:R-:W-:Y:S04]  /*8a1e0*/  STS.U16 [R10+0x3d800], R22 ;  /* 0x03d800160a007388 */ /* 0x000fe80000000400 */
[----:B------:R0:W-:Y:S04]  /*8a1f0*/  STS.U16 [R26+0x3e000], R29 ;  /* 0x03e0001d1a007388 */ /* 0x0001e80000000400 */
[----:B0-----:R-:W4:Y:S04]  /*8a200*/  LDL.LU R29, [R1+0x1684] ;  /* 0x00168400011d7983 */ /* 0x001f280000300800 */
[----:B------:R-:W-:Y:S04]  /*8a210*/  STL [R1+0x83b8], R26 ;  /* 0x0083b81a01007387 */ /* 0x000fe80000100800 */
[----:B------:R-:W-:Y:S04]  /*8a220*/  STS.U16 [R10+0x3e800], R18 ;  /* 0x03e800120a007388 */ /* 0x000fe80000000400 */
[----:B------:R-:W-:Y:S01]  /*8a230*/  STL [R1+0x8424], R23 ;  /* 0x0084241701007387 */ /* 0x000fe20000100800 */
[----:B------:R-:W-:-:S03]  /*8a240*/  LOP3.LUT R22, R23, 0x10, RZ, 0x3c, !PT ;  /* 0x0000001017167812 */ /* 0x000fc600078e3cff */
[----:B---3--:R0:W-:Y:S04]  /*8a250*/  STS.U16 [R10+0x3f000], R3 ;  /* 0x03f000030a007388 */ /* 0x0081e80000000400 */
[----:B0-----:R-:W3:Y:S04]  /*8a260*/  LDL.LU R3, [R1+0x1664] ;  /* 0x0016640001037983 */ /* 0x001ee80000300800 */
[----:B------:R-:W3:Y:S04]  /*8a270*/  LDL.LU R23, [R1+0x1644] ;  /* 0x0016440001177983 */ /* 0x000ee80000300800 */
[----:B------:R-:W-:Y:S04]  /*8a280*/  STS.U16 [R10+0x3f800], R20 ;  /* 0x03f800140a007388 */ /* 0x000fe80000000400 */
        /* <DEDUP_REMOVED lines=21> */
[----:B------:R-:W4:Y:S04]  /*8a3e0*/  LDL.LU R15, [R1+0xba8] ;  /* 0x000ba800010f7983 */ /* 0x000f280000300800 */
[----:B0-----:R-:W4:Y:S04]  /*8a3f0*/  LDL.LU R21, [R1+0xb88] ;  /* 0x000b880001157983 */ /* 0x001f280000300800 */
[----:B------:R-:W4:Y:S04]  /*8a400*/  LDL.LU R16, [R1+0xb68] ;  /* 0x000b680001107983 */ /* 0x000f280000300800 */
[----:B------:R-:W4:Y:S04]  /*8a410*/  LDL.LU R17, [R1+0xb48] ;  /* 0x000b480001117983 */ /* 0x000f280000300800 */
[----:B------:R-:W4:Y:S04]  /*8a420*/  LDL.LU R18, [R1+0xb28] ;  /* 0x000b280001127983 */ /* 0x000f280000300800 */
[----:B------:R0:W-:Y:S04]  /*8a430*/  STS.U16 [R22+0x21100], R29 ;  /* 0x0211001d16007388 */ /* 0x0001e80000000400 */
[----:B0-----:R-:W4:Y:S04]  /*8a440*/  LDL.LU R29, [R1+0xb08] ;  /* 0x000b0800011d7983 */ /* 0x001f280000300800 */
[----:B------:R-:W4:Y:S04]  /*8a450*/  LDL.LU R20, [R1+0xae8] ;  /* 0x000ae80001147983 */ /* 0x000f280000300800 */
[----:B---3--:R0:W-:Y:S04]  /*8a460*/  STS.U16 [R22+0x21900], R3 ;  /* 0x0219000316007388 */ /* 0x0081e80000000400 */
[----:B0-----:R-:W3:Y:S04]  /*8a470*/  LDL.LU R3, [R1+0xab8] ;  /* 0x000ab80001037983 */ /* 0x001ee80000300800 */
[----:B------:R-:W-:Y:S04]  /*8a480*/  STS.U16 [R22+0x22100], R23 ;  /* 0x0221001716007388 */ /* 0x000fe80000000400 */
[----:B------:R-:W-:Y:S04]  /*8a490*/  STS.U16 [R22+0x22900], R26 ;  /* 0x0229001a16007388 */ /* 0x000fe80000000400 */
[----:B------:R-:W-:Y:S04]  /*8a4a0*/  STS.U16 [R22+0x23100], R7 ;  /* 0x0231000716007388 */ /* 0x000fe80000000400 */
[----:B--2---:R0:W-:Y:S04]  /*8a4b0*/  STS.U16 [R22+0x23900], R25 ;  /* 0x0239001916007388 */ /* 0x0041e80000000400 */
        /* <DEDUP_REMOVED lines=17> */
[----:B----4-:R-:W-:Y:S04]  /*8a5d0*/  STS.U16 [R22+0x2c100], R15 ;  /* 0x02c1000f16007388 */ /* 0x010fe80000000400 */
[----:B------:R0:W-:Y:S04]  /*8a5e0*/  STS.U16 [R22+0x2c900], R21 ;  /* 0x02c9001516007388 */ /* 0x0001e80000000400 */
[----:B------:R-:W-:Y:S04]  /*8a5f0*/  STS.U16 [R22+0x2d100], R16 ;  /* 0x02d1001016007388 */ /* 0x000fe80000000400 */
[----:B------:R-:W-:Y:S04]  /*8a600*/  STS.U16 [R22+0x2d900], R17 ;  /* 0x02d9001116007388 */ /* 0x000fe80000000400 */
[----:B------:R-:W-:Y:S04]  /*8a610*/  STS.U16 [R22+0x2e100], R18 ;  /* 0x02e1001216007388 */ /* 0x000fe80000000400 */
[----:B0-----:R-:W4:Y:S04]  /*8a620*/  LDL.LU R21, [R1+0x9e4] ;  /* 0x0009e40001157983 */ /* 0x001f280000300800 */
[----:B------:R0:W-:Y:S04]  /*8a630*/  STS.U16 [R22+0x2e900], R29 ;  /* 0x02e9001d16007388 */ /* 0x0001e80000000400 */
[----:B------:R-:W-:Y:S04]  /*8a640*/  STS.U16 [R22+0x2f100], R20 ;  /* 0x02f1001416007388 */ /* 0x000fe80000000400 */
[----:B0-----:R-:W4:Y:S04]  /*8a650*/  LDL.LU R29, [R1+0x990] ;  /* 0x00099000011d7983 */ /* 0x001f280000300800 */
[----:B------:R-:W4:Y:S04]  /*8a660*/  LDL.LU R23, [R1+0x948] ;  /* 0x0009480001177983 */ /* 0x000f280000300800 */
[----:B------:R-:W4:Y:S04]  /*8a670*/  LDL.LU R26, [R1+0x928] ;  /* 0x00092800011a7983 */ /* 0x000f280000300800 */
[----:B------:R-:W4:Y:S04]  /*8a680*/  LDL.LU R7, [R1+0x908] ;  /* 0x0009080001077983 */ /* 0x000f280000300800 */
[----:B---3--:R0:W-:Y:S04]  /*8a690*/  STS.U16 [R22+0x2f900], R3 ;  /* 0x02f9000316007388 */ /* 0x0081e80000000400 */
        /* <DEDUP_REMOVED lines=18> */
[----:B------:R-:W2:Y:S04]  /*8a7c0*/  LDL.LU R15, [R1+0x6c8] ;  /* 0x0006c800010f7983 */ /* 0x000ea80000300800 */
[----:B0-----:R-:W2:Y:S04]  /*8a7d0*/  LDL.LU R25, [R1+0x98] ;  /* 0x0000980001197983 */ /* 0x001ea80000300800 */
[----:B------:R-:W2:Y:S04]  /*8a7e0*/  LDL.LU R16, [R1+0x8c] ;  /* 0x00008c0001107983 */ /* 0x000ea80000300800 */
[----:B------:R-:W2:Y:S04]  /*8a7f0*/  LDL.LU R17, [R1+0x88] ;  /* 0x0000880001117983 */ /* 0x000ea80000300800 */
[----:B------:R-:W2:Y:S04]  /*8a800*/  LDL.LU R18, [R1+0x84] ;  /* 0x0000840001127983 */ /* 0x000ea80000300800 */
[----:B------:R-:W2:Y:S04]  /*8a810*/  LDL.LU R20, [R1+0x80] ;  /* 0x0000800001147983 */ /* 0x000ea80000300800 */
[----:B----4-:R0:W-:Y:S04]  /*8a820*/  STS.U16 [R22+0x30900], R21 ;  /* 0x0309001516007388 */ /* 0x0101e80000000400 */
[----:B0-----:R-:W4:Y:S04]  /*8a830*/  LDL.LU R21, [R1+0x7c] ;  /* 0x00007c0001157983 */ /* 0x001f280000300800 */
[----:B------:R0:W-:Y:S04]  /*8a840*/  STS.U16 [R22+0x31100], R29 ;  /* 0x0311001d16007388 */ /* 0x0001e80000000400 */
[----:B------:R1:W-:Y:S04]  /*8a850*/  STS.U16 [R22+0x31900], R23 ;  /* 0x0319001716007388 */ /* 0x0003e80000000400 */
[----:B------:R-:W-:Y:S04]  /*8a860*/  STS.U16 [R22+0x32100], R26 ;  /* 0x0321001a16007388 */ /* 0x000fe80000000400 */
[----:B------:R-:W-:Y:S04]  /*8a870*/  STS.U16 [R22+0x32900], R7 ;  /* 0x0329000716007388 */ /* 0x000fe80000000400 */
[----:B0-----:R-:W4:Y:S04]  /*8a880*/  LDL.LU R29, [R1+0x78] ;  /* 0x00007800011d7983 */ /* 0x001f280000300800 */
[----:B-1----:R-:W4:Y:S04]  /*8a890*/  LDL.LU R23, [R1+0x8424] ;  /* 0x0084240001177983 */ /* 0x002f280000300800 */
        /* <DEDUP_REMOVED lines=17> */
[----:B0-----:R-:W3:Y:S04]  /*8a9b0*/  LDL.LU R3, [R1+0x74] ;  /* 0x0000740001037983 */ /* 0x001ee80000300800 */
[----:B--2---:R-:W-:Y:S04]  /*8a9c0*/  STS.U16 [R22+0x3b900], R15 ;  /* 0x03b9000f16007388 */ /* 0x004fe80000000400 */
[----:B------:R0:W-:Y:S04]  /*8a9d0*/  STS.U16 [R22+0x3c100], R25 ;  /* 0x03c1001916007388 */ /* 0x0001e80000000400 */
[----:B0-----:R-:W2:Y:S04]  /*8a9e0*/  LDL.LU R25, [R1+0x16c0] ;  /* 0x0016c00001197983 */ /* 0x001ea80000300800 */
[----:B------:R-:W2:Y:S04]  /*8a9f0*/  LDL.LU R26, [R1+0x1680] ;  /* 0x00168000011a7983 */ /* 0x000ea80000300800 */
[----:B------:R-:W-:Y:S04]  /*8aa00*/  STS.U16 [R22+0x3c900], R16 ;  /* 0x03c9001016007388 */ /* 0x000fe80000000400 */
[----:B------:R-:W-:Y:S04]  /*8aa10*/  STS.U16 [R22+0x3d100], R17 ;  /* 0x03d1001116007388 */ /* 0x000fe80000000400 */
[----:B------:R-:W-:Y:S04]  /*8aa20*/  STS.U16 [R22+0x3d900], R18 ;  /* 0x03d9001216007388 */ /* 0x000fe80000000400 */
[----:B------:R-:W-:Y:S04]  /*8aa30*/  STS.U16 [R22+0x3e100], R20 ;  /* 0x03e1001416007388 */ /* 0x000fe80000000400 */
[----:B--2---:R0:W-:Y:S04]  /*8aa40*/  STL [R1+0x8420], R26 ;  /* 0x0084201a01007387 */ /* 0x0041e80000100800 */
[----:B0-----:R-:W2:Y:S04]  /*8aa50*/  LDL.LU R26, [R1+0x16a0] ;  /* 0x0016a000011a7983 */ /* 0x001ea80000300800 */
[----:B----4-:R-:W-:Y:S04]  /*8aa60*/  STS.U16 [R22+0x3e900], R21 ;  /* 0x03e9001516007388 */ /* 0x010fe80000000400 */
[----:B------:R0:W-:Y:S04]  /*8aa70*/  STS.U16 [R22+0x3f100], R29 ;  /* 0x03f1001d16007388 */ /* 0x0001e80000000400 */
        /* <DEDUP_REMOVED lines=17> */
[----:B------:R-:W-:-:S03]  /*8ab90*/  LOP3.LUT R23, R23, 0x20, RZ, 0x3c, !PT ;  /* 0x0000002017177812 */ /* 0x000fc600078e3cff */
        /* <DEDUP_REMOVED lines=11> */
[----:B0-----:R-:W3:Y:S04]  /*8ac50*/  LDL.LU R25, [R1+0xb04] ;  /* 0x000b040001197983 */ /* 0x001ee80000300800 */
[----:B--2---:R0:W-:Y:S04]  /*8ac60*/  STS.U16 [R23+0x20a00], R26 ;  /* 0x020a001a17007388 */ /* 0x0041e80000000400 */
[----:B0-----:R-:W2:Y:S04]  /*8ac70*/  LDL.LU R26, [R1+0x8420] ;  /* 0x00842000011a7983 */ /* 0x001ea80000300800 */
[----:B--2---:R-:W-:Y:S04]  /*8ac80*/  STS.U16 [R23+0x21200], R26 ;  /* 0x0212001a17007388 */ /* 0x004fe80000000400 */
[----:B----4-:R0:W-:Y:S04]  /*8ac90*/  STS.U16 [R23+0x21a00], R29 ;  /* 0x021a001d17007388 */ /* 0x0101e80000000400 */
        /* <DEDUP_REMOVED lines=17> */
[----:B------:R1:W-:Y:S04]  /*8adb0*/  STS.U16 [R23+0x2aa00], R3 ;  /* 0x02aa000317007388 */ /* 0x0003e80000000400 */
[----:B------:R-:W-:Y:S04]  /*8adc0*/  STS.U16 [R23+0x2b200], R15 ;  /* 0x02b2000f17007388 */ /* 0x000fe80000000400 */
[----:B------:R-:W-:Y:S04]  /*8add0*/  STS.U16 [R23+0x2ba00], R16 ;  /* 0x02ba001017007388 */ /* 0x000fe80000000400 */
[----:B------:R-:W-:Y:S04]  /*8ade0*/  STS.U16 [R23+0x2c200], R17 ;  /* 0x02c2001117007388 */ /* 0x000fe80000000400 */
[----:B------:R-:W-:Y:S04]  /*8adf0*/  STS.U16 [R23+0x2ca00], R18 ;  /* 0x02ca001217007388 */ /* 0x000fe80000000400 */
[----:B------:R-:W-:Y:S04]  /*8ae00*/  STS.U16 [R23+0x2d200], R20 ;  /* 0x02d2001417007388 */ /* 0x000fe80000000400 */
[----:B------:R-:W-:Y:S04]  /*8ae10*/  STS.U16 [R23+0x2da00], R21 ;  /* 0x02da001517007388 */ /* 0x000fe80000000400 */
[----:B0-----:R-:W2:Y:S04]  /*8ae20*/  LDL.LU R29, [R1+0xae4] ;  /* 0x000ae400011d7983 */ /* 0x001ea80000300800 */
[----:B------:R-:W-:Y:S04]  /*8ae30*/  STS.U16 [R23+0x2e200], R22 ;  /* 0x02e2001617007388 */ /* 0x000fe80000000400 */
[----:B-1----:R-:W3:Y:S04]  /*8ae40*/  LDL.LU R3, [R1+0xaac] ;  /* 0x000aac0001037983 */ /* 0x002ee80000300800 */
[----:B------:R0:W-:Y:S04]  /*8ae50*/  STS.U16 [R23+0x2ea00], R25 ;  /* 0x02ea001917007388 */ /* 0x0001e80000000400 */
[----:B0-----:R-:W4:Y:S04]  /*8ae60*/  LDL.LU R25, [R1+0x9dc] ;  /* 0x0009dc0001197983 */ /* 0x001f280000300800 */
        /* <DEDUP_REMOVED lines=33> */
[----:B----4-:R0:W-:Y:S04]  /*8b080*/  STS.U16 [R23+0x30a00], R25 ;  /* 0x030a001917007388 */ /* 0x0101e80000000400 */
[----:B0-----:R-:W4:Y:S04]  /*8b090*/  LDL.LU R25, [R1+0x38] ;  /* 0x0000380001197983 */ /* 0x001f280000300800 */
        /* <DEDUP_REMOVED lines=27> */
[----:B------:R-:W-:Y:S04]  /*8b250*/  STS.U16 [R23+0x3d200], R21 ;  /* 0x03d2001517007388 */ /* 0x000fe80000000400 */
[----:B---3--:R-:W-:Y:S04]  /*8b260*/  STS.U16 [R23+0x3da00], R22 ;  /* 0x03da001617007388 */ /* 0x008fe80000000400 */
[----:B------:R0:W-:Y:S02]  /*8b270*/  STS.U16 [R23+0x3e200], R3 ;  /* 0x03e2000317007388 */ /* 0x0001e40000000400 */
[----:B0-----:R-:W-:-:S05]  /*8b280*/  LOP3.LUT R3, R29, 0x30, RZ, 0x3c, !PT ;  /* 0x000000301d037812 */ /* 0x001fca00078e3cff */
[----:B------:R-:W-:Y:S04]  /*8b290*/  STL [R1+0x8414], R3 ;  /* 0x0084140301007387 */ /* 0x000fe80000100800 */
[----:B----4-:R0:W-:Y:S04]  /*8b2a0*/  STS.U16 [R23+0x3ea00], R25 ;  /* 0x03ea001917007388 */ /* 0x0101e80000000400 */
[----:B0-----:R-:W2:Y:S04]  /*8b2b0*/  LDL.LU R25, [R1+0x34] ;  /* 0x0000340001197983 */ /* 0x001ea80000300800 */
[----:B------:R-:W3:Y:S04]  /*8b2c0*/  LDL.LU R3, [R1+0x30] ;  /* 0x0000300001037983 */ /* 0x000ee80000300800 */
[----:B------:R-:W4:Y:S04]  /*8b2d0*/  LDL.LU R26, [R1+0x169c] ;  /* 0x00169c00011a7983 */ /* 0x000f280000300800 */
[----:B----4-:R0:W-:Y:S04]  /*8b2e0*/  STL [R1+0x8410], R26 ;  /* 0x0084101a01007387 */ /* 0x0101e80000100800 */
[----:B0-----:R-:W4:Y:S04]  /*8b2f0*/  LDL.LU R26, [R1+0x16bc] ;  /* 0x0016bc00011a7983 */ /* 0x001f280000300800 */
[----:B----4-:R0:W-:Y:S04]  /*8b300*/  STL [R1+0x8418], R26 ;  /* 0x0084181a01007387 */ /* 0x0101e80000100800 */
        /* <DEDUP_REMOVED lines=28> */
[----:B---3--:R1:W-:Y:S04]  /*8b4d0*/  STS.U16 [R26+0x3fa00], R3 ;  /* 0x03fa00031a007388 */ /* 0x0083e80000000400 */
[----:B0-----:R-:W3:Y:S04]  /*8b4e0*/  LDL.LU R25, [R1+0xb20] ;  /* 0x000b200001197983 */ /* 0x001ee80000300800 */
[----:B-1----:R-:W2:Y:S04]  /*8b4f0*/  LDL.LU R26, [R1+0x8418] ;  /* 0x00841800011a7983 */ /* 0x002ea80000300800 */
[----:B------:R-:W2:Y:S04]  /*8b500*/  LDL.LU R3, [R1+0x8414] ;  /* 0x0084140001037983 */ /* 0x000ea80000300800 */
[----:B--2---:R0:W-:Y:S04]  /*8b510*/  STS.U16 [R3+0x20300], R26 ;  /* 0x0203001a03007388 */ /* 0x0041e80000000400 */
[----:B0-----:R-:W2:Y:S04]  /*8b520*/  LDL.LU R26, [R1+0x8410] ;  /* 0x00841000011a7983 */ /* 0x001ea80000300800 */
[----:B--2---:R-:W-:Y:S04]  /*8b530*/  STS.U16 [R3+0x20b00], R26 ;  /* 0x020b001a03007388 */ /* 0x004fe80000000400 */
        /* <DEDUP_REMOVED lines=25> */
[----:B------:R-:W4:Y:S04]  /*8b6d0*/  LDL.LU R24, [R1+0xa34] ;  /* 0x000a340001187983 */ /* 0x000f280000300800 */
[----:B----4-:R0:W-:Y:S04]  /*8b6e0*/  STL [R1+0x8408], R24 ;  /* 0x0084081801007387 */ /* 0x0101e80000100800 */
[----:B0-----:R-:W4:Y:S04]  /*8b6f0*/  LDL.LU R24, [R1+0xaa0] ;  /* 0x000aa00001187983 */ /* 0x001f280000300800 */
[----:B------:R-:W-:Y:S04]  /*8b700*/  STS.U16 [R3+0x2d300], R22 ;  /* 0x02d3001603007388 */ /* 0x000fe80000000400 */
[----:B------:R-:W-:Y:S04]  /*8b710*/  STS.U16 [R3+0x2db00], R23 ;  /* 0x02db001703007388 */ /* 0x000fe80000000400 */
[----:B---3--:R-:W-:Y:S04]  /*8b720*/  STS.U16 [R3+0x2e300], R25 ;  /* 0x02e3001903007388 */ /* 0x008fe80000000400 */
[----:B----4-:R0:W-:Y:S04]  /*8b730*/  STL [R1+0x840c], R24 ;  /* 0x00840c1801007387 */ /* 0x0101e80000100800 */
        /* <DEDUP_REMOVED lines=35> */
[----:B0-----:R-:W3:Y:S04]  /*8b970*/  LDL.LU R24, [R1+0x8404] ;  /* 0x0084040001187983 */ /* 0x001ee80000300800 */
[----:B-1----:R-:W4:Y:S04]  /*8b980*/  LDL.LU R18, [R1+0x8400] ;  /* 0x0084000001127983 */ /* 0x002f280000300800 */
[----:B------:R0:W-:Y:S04]  /*8b990*/  STS.U16 [R3+0x31300], R20 ;  /* 0x0313001403007388 */ /* 0x0001e80000000400 */
[----:B------:R1:W-:Y:S04]  /*8b9a0*/  STS.U16 [R3+0x31b00], R22 ;  /* 0x031b001603007388 */ /* 0x0003e80000000400 */
[----:B------:R2:W-:Y:S04]  /*8b9b0*/  STS.U16 [R3+0x32300], R25 ;  /* 0x0323001903007388 */ /* 0x0005e80000000400 */
[----:B0-----:R-:W4:Y:S04]  /*8b9c0*/  LDL.LU R20, [R1+0x83fc] ;  /* 0x0083fc0001147983 */ /* 0x001f280000300800 */
[----:B-1----:R-:W4:Y:S04]  /*8b9d0*/  LDL.LU R22, [R1+0x83f8] ;  /* 0x0083f80001167983 */ /* 0x002f280000300800 */
[----:B--2---:R-:W2:Y:S04]  /*8b9e0*/  LDL.LU R25, [R1+0x83f4] ;  /* 0x0083f40001197983 */ /* 0x004ea80000300800 */
        /* <DEDUP_REMOVED lines=23> */
[----:B---3--:R-:W-:-:S05]  /*8bb60*/  LOP3.LUT R24, R24, 0x7f, RZ, 0xc0, !PT ;  /* 0x0000007f18187812 */ /* 0x008fca00078ec0ff */
[----:B------:R-:W-:Y:S01]  /*8bb70*/  IMAD.SHL.U32 R24, R24, 0x2, RZ ;  /* 0x0000000218187824 */ /* 0x000fe200078e00ff */
[----:B--2---:R0:W-:Y:S04]  /*8bb80*/  STS.U16 [R3+0x3e300], R25 ;  /* 0x03e3001903007388 */ /* 0x0041e80000000400 */
[----:B0-----:R-:W-:-:S05]  /*8bb90*/  LOP3.LUT R25, R24, 0x40, RZ, 0x3c, !PT ;  /* 0x0000004018197812 */ /* 0x001fca00078e3cff */
[----:B------:R0:W-:Y:S04]  /*8bba0*/  STL [R1+0x83f0], R25 ;  /* 0x0083f01901007387 */ /* 0x0001e80000100800 */
[----:B------:R-:W2:Y:S01]  /*8bbb0*/  LDL.LU R26, [R1+0x1638] ;  /* 0x00163800011a7983 */ /* 0x000ea20000300800 */
[----:B0-----:R-:W-:-:S05]  /*8bbc0*/  LOP3.LUT R25, R24, 0x30, RZ, 0x3c, !PT ;  /* 0x0000003018197812 */ /* 0x001fca00078e3cff */
[----:B----4-:R-:W-:Y:S04]  /*8bbd0*/  STS.U16 [R25+0x3eb00], R22 ;  /* 0x03eb001619007388 */ /* 0x010fe80000000400 */
        /* <DEDUP_REMOVED lines=39> */
[----:B----4-:R0:W-:Y:S04]  /*8be50*/  STS.U16 [R25+0x23400], R27 ;  /* 0x0234001b19007388 */ /* 0x0101e80000000400 */
        /* <DEDUP_REMOVED lines=16> */
[----:B------:R0:W-:Y:S04]  /*8bf60*/  STS.U16 [R25+0x28400], R10 ;  /* 0x0284000a19007388 */ /* 0x0001e80000000400 */
[----:B------:R-:W-:Y:S04]  /*8bf70*/  STS.U16 [R25+0x28c00], R11 ;  /* 0x028c000b19007388 */ /* 0x000fe80000000400 */
[----:B------:R-:W-:Y:S04]  /*8bf80*/  STS.U16 [R25+0x29400], R12 ;  /* 0x0294000c19007388 */ /* 0x000fe80000000400 */
[----:B------:R-:W-:Y:S04]  /*8bf90*/  STS.U16 [R25+0x29c00], R13 ;  /* 0x029c000d19007388 */ /* 0x000fe80000000400 */
[----:B------:R1:W-:Y:S04]  /*8bfa0*/  STS.U16 [R25+0x2a400], R14 ;  /* 0x02a4000e19007388 */ /* 0x0003e80000000400 */
[----:B------:R-:W-:Y:S04]  /*8bfb0*/  STS.U16 [R25+0x2ac00], R15 ;  /* 0x02ac000f19007388 */ /* 0x000fe80000000400 */
[----:B------:R-:W-:Y:S04]  /*8bfc0*/  STS.U16 [R25+0x2b400], R16 ;  /* 0x02b4001019007388 */ /* 0x000fe80000000400 */
[----:B------:R-:W-:Y:S04]  /*8bfd0*/  STS.U16 [R25+0x2bc00], R17 ;  /* 0x02bc001119007388 */ /* 0x000fe80000000400 */
[----:B------:R3:W-:Y:S04]  /*8bfe0*/  STS.U16 [R25+0x2c400], R21 ;  /* 0x02c4001519007388 */ /* 0x0007e80000000400 */
[----:B------:R-:W-:Y:S04]  /*8bff0*/  STS.U16 [R25+0x2cc00], R23 ;  /* 0x02cc001719007388 */ /* 0x000fe80000000400 */
[----:B------:R-:W-:Y:S04]  /*8c000*/  STS.U16 [R25+0x2d400], R29 ;  /* 0x02d4001d19007388 */ /* 0x000fe80000000400 */
[----:B0-----:R-:W4:Y:S04]  /*8c010*/  LDL.LU R10, [R1+0x9d0] ;  /* 0x0009d000010a7983 */ /* 0x001f280000300800 */
[----:B------:R-:W-:Y:S04]  /*8c020*/  STS.U16 [R25+0x2dc00], R3 ;  /* 0x02dc000319007388 */ /* 0x000fe80000000400 */
[----:B-1----:R-:W4:Y:S04]  /*8c030*/  LDL.LU R14, [R1+0x968] ;  /* 0x00096800010e7983 */ /* 0x002f280000300800 */
[----:B------:R0:W-:Y:S04]  /*8c040*/  STS.U16 [R25+0x2e400], R24 ;  /* 0x02e4001819007388 */ /* 0x0001e80000000400 */
[----:B---3--:R-:W3:Y:S04]  /*8c050*/  LDL.LU R21, [R1+0x93c] ;  /* 0x00093c0001157983 */ /* 0x008ee80000300800 */
        /* <DEDUP_REMOVED lines=31> */
[----:B----4-:R1:W-:Y:S04]  /*8c250*/  STS.U16 [R25+0x30c00], R10 ;  /* 0x030c000a19007388 */ /* 0x0103e80000000400 */
[----:B------:R2:W-:Y:S04]  /*8c260*/  STS.U16 [R25+0x31400], R14 ;  /* 0x0314000e19007388 */ /* 0x0005e80000000400 */
[----:B0-----:R-:W4:Y:S04]  /*8c270*/  LDL.LU R27, [R1+0x83dc] ;  /* 0x0083dc00011b7983 */ /* 0x001f280000300800 */
[----:B-1----:R-:W4:Y:S04]  /*8c280*/  LDL.LU R10, [R1+0x83d8] ;  /* 0x0083d800010a7983 */ /* 0x002f280000300800 */
[----:B--2---:R-:W2:Y:S04]  /*8c290*/  LDL.LU R14, [R1+0x83d4] ;  /* 0x0083d400010e7983 */ /* 0x004ea80000300800 */
[----:B---3--:R0:W-:Y:S04]  /*8c2a0*/  STS.U16 [R25+0x31c00], R21 ;  /* 0x031c001519007388 */ /* 0x0081e80000000400 */
[----:B------:R1:W-:Y:S04]  /*8c2b0*/  STS.U16 [R25+0x32400], R24 ;  /* 0x0324001819007388 */ /* 0x0003e80000000400 */
[----:B------:R3:W-:Y:S04]  /*8c2c0*/  STS.U16 [R25+0x32c00], R18 ;  /* 0x032c001219007388 */ /* 0x0007e80000000400 */
[----:B0-----:R-:W2:Y:S04]  /*8c2d0*/  LDL.LU R21, [R1+0x83d0] ;  /* 0x0083d00001157983 */ /* 0x001ea80000300800 */
[----:B-1----:R-:W2:Y:S04]  /*8c2e0*/  LDL.LU R24, [R1+0x83cc] ;  /* 0x0083cc0001187983 */ /* 0x002ea80000300800 */
[----:B---3--:R-:W3:Y:S04]  /*8c2f0*/  LDL.LU R18, [R1+0x1674] ;  /* 0x0016740001127983 */ /* 0x008ee80000300800 */
        /* <DEDUP_REMOVED lines=13> */
[----:B------:R0:W-:Y:S04]  /*8c3d0*/  STS.U16 [R25+0x39c00], R11 ;  /* 0x039c000b19007388 */ /* 0x0001e80000000400 */
[----:B------:R0:W-:Y:S04]  /*8c3e0*/  STS.U16 [R25+0x3a400], R12 ;  /* 0x03a4000c19007388 */ /* 0x0001e80000000400 */
[----:B------:R0:W-:Y:S04]  /*8c3f0*/  STS.U16 [R25+0x3ac00], R13 ;  /* 0x03ac000d19007388 */ /* 0x0001e80000000400 */
[----:B------:R-:W-:Y:S04]  /*8c400*/  STS.U16 [R25+0x3b400], R15 ;  /* 0x03b4000f19007388 */ /* 0x000fe80000000400 */
[----:B------:R-:W-:Y:S04]  /*8c410*/  STS.U16 [R25+0x3bc00], R16 ;  /* 0x03bc001019007388 */ /* 0x000fe80000000400 */
[----:B------:R-:W-:Y:S04]  /*8c420*/  STS.U16 [R25+0x3c400], R17 ;  /* 0x03c4001119007388 */ /* 0x000fe80000000400 */
[----:B------:R-:W-:Y:S04]  /*8c430*/  STS.U16 [R25+0x3cc00], R23 ;  /* 0x03cc001719007388 */ /* 0x000fe80000000400 */
[----:B------:R-:W-:Y:S04]  /*8c440*/  STS.U16 [R25+0x3d400], R29 ;  /* 0x03d4001d19007388 */ /* 0x000fe80000000400 */
[----:B------:R-:W-:Y:S01]  /*8c450*/  STS.U16 [R25+0x3dc00], R3 ;  /* 0x03dc000319007388 */ /* 0x000fe20000000400 */
[----:B----4-:R-:W-:-:S03]  /*8c460*/  SHF.L.U32 R8, R27, 0x1, RZ ;  /* 0x000000011b087819 */ /* 0x010fc600000006ff */
[----:B---3--:R3:W-:Y:S04]  /*8c470*/  STL [R1+0x83c8], R18 ;  /* 0x0083c81201007387 */ /* 0x0087e80000100800 */
        /* <DEDUP_REMOVED lines=11> */
[----:B-1----:R-:W4:Y:S04]  /*8c530*/  LDL.LU R28, [R1+0xcd8] ;  /* 0x000cd800011c7983 */ /* 0x002f280000300800 */
[----:B------:R-:W4:Y:S04]  /*8c540*/  LDL.LU R11, [R1+0xcb8] ;  /* 0x000cb800010b7983 */ /* 0x000f280000300800 */
[----:B------:R-:W4:Y:S04]  /*8c550*/  LDL.LU R12, [R1+0xc98] ;  /* 0x000c9800010c7983 */ /* 0x000f280000300800 */
[----:B------:R-:W4:Y:S01]  /*8c560*/  LDL.LU R13, [R1+0xc78] ;  /* 0x000c7800010d7983 */ /* 0x000f220000300800 */
[----:B---3--:R-:W-:-:S03]  /*8c570*/  LOP3.LUT R18, R8, 0x40, RZ, 0x3c, !PT ;  /* 0x0000004008127812 */ /* 0x008fc600078e3cff */
[----:B------:R-:W3:Y:S04]  /*8c580*/  LDL.LU R15, [R1+0xc58] ;  /* 0x000c5800010f7983 */ /* 0x000ee80000300800 */
[----:B------:R-:W3:Y:S04]  /*8c590*/  LDL.LU R16, [R1+0xc38] ;  /* 0x000c380001107983 */ /* 0x000ee80000300800 */
[----:B------:R-:W3:Y:S04]  /*8c5a0*/  LDL.LU R17, [R1+0xc18] ;  /* 0x000c180001117983 */ /* 0x000ee80000300800 */
[----:B------:R-:W3:Y:S04]  /*8c5b0*/  LDL.LU R23, [R1+0xbf8] ;  /* 0x000bf80001177983 */ /* 0x000ee80000300800 */
[----:B------:R-:W3:Y:S04]  /*8c5c0*/  LDL.LU R29, [R1+0xbd8] ;  /* 0x000bd800011d7983 */ /* 0x000ee80000300800 */
[----:B--2---:R0:W-:Y:S04]  /*8c5d0*/  STS.U16 [R25+0x3e400], R24 ;  /* 0x03e4001819007388 */ /* 0x0041e80000000400 */
[----:B------:R-:W2:Y:S04]  /*8c5e0*/  LDL.LU R3, [R1+0xbb8] ;  /* 0x000bb80001037983 */ /* 0x000ea80000300800 */
[----:B------:R1:W-:Y:S04]  /*8c5f0*/  STS.U16 [R18+0x3ec00], R21 ;  /* 0x03ec001512007388 */ /* 0x0003e80000000400 */
[----:B0-----:R-:W2:Y:S04]  /*8c600*/  LDL.LU R24, [R1+0xb98] ;  /* 0x000b980001187983 */ /* 0x001ea80000300800 */
[----:B------:R-:W2:Y:S04]  /*8c610*/  LDL.LU R25, [R1+0xb78] ;  /* 0x000b780001197983 */ /* 0x000ea80000300800 */
[----:B------:R-:W2:Y:S04]  /*8c620*/  LDL.LU R27, [R1+0xb58] ;  /* 0x000b5800011b7983 */ /* 0x000ea80000300800 */
[----:B-1----:R-:W2:Y:S04]  /*8c630*/  LDL.LU R21, [R1+0x1694] ;  /* 0x0016940001157983 */ /* 0x002ea80000300800 */
[----:B------:R0:W-:Y:S04]  /*8c640*/  STS.U16 [R18+0x3f400], R14 ;  /* 0x03f4000e12007388 */ /* 0x0001e80000000400 */
[----:B------:R1:W-:Y:S04]  /*8c650*/  STS.U16 [R18+0x3fc00], R10 ;  /* 0x03fc000a12007388 */ /* 0x0003e80000000400 */
[----:B0-----:R-:W2:Y:S04]  /*8c660*/  LDL.LU R14, [R1+0x16b4] ;  /* 0x0016b400010e7983 */ /* 0x001ea80000300800 */
[----:B-1----:R-:W3:Y:S01]  /*8c670*/  LDL.LU R18, [R1+0x83c8] ;  /* 0x0083c80001127983 */ /* 0x002ee20000300800 */
[----:B------:R-:W-:-:S05]  /*8c680*/  LOP3.LUT R8, R8, 0x50, RZ, 0x3c, !PT ;  /* 0x0000005008087812 */ /* 0x000fca00078e3cff */
[----:B--2---:R-:W-:Y:S04]  /*8c690*/  STS.U16 [R8+0x20500], R14 ;  /* 0x0205000e08007388 */ /* 0x004fe80000000400 */
[----:B------:R-:W-:Y:S04]  /*8c6a0*/  STS.U16 [R8+0x20d00], R21 ;  /* 0x020d001508007388 */ /* 0x000fe80000000400 */
[----:B---3--:R-:W-:Y:S04]  /*8c6b0*/  STS.U16 [R8+0x21500], R18 ;  /* 0x0215001208007388 */ /* 0x008fe80000000400 */
[----:B----4-:R-:W-:Y:S04]  /*8c6c0*/  STS.U16 [R8+0x21d00], R20 ;  /* 0x021d001408007388 */ /* 0x010fe80000000400 */
        /* <DEDUP_REMOVED lines=21> */
[----:B------:R-:W-:Y:S04]  /*8c820*/  STS.U16 [R8+0x29500], R15 ;  /* 0x0295000f08007388 */ /* 0x000fe80000000400 */
[----:B------:R-:W-:Y:S04]  /*8c830*/  STS.U16 [R8+0x29d00], R16 ;  /* 0x029d001008007388 */ /* 0x000fe80000000400 */
[----:B------:R1:W-:Y:S04]  /*8c840*/  STS.U16 [R8+0x2a500], R17 ;  /* 0x02a5001108007388 */ /* 0x0003e80000000400 */
[----:B------:R-:W-:Y:S04]  /*8c850*/  STS.U16 [R8+0x2ad00], R23 ;  /* 0x02ad001708007388 */ /* 0x000fe80000000400 */
[----:B------:R-:W-:Y:S04]  /*8c860*/  STS.U16 [R8+0x2b500], R29 ;  /* 0x02b5001d08007388 */ /* 0x000fe80000000400 */
[----:B------:R3:W-:Y:S04]  /*8c870*/  STS.U16 [R8+0x2bd00], R3 ;  /* 0x02bd000308007388 */ /* 0x0007e80000000400 */
[----:B0-----:R-:W4:Y:S04]  /*8c880*/  LDL.LU R13, [R1+0xa84] ;  /* 0x000a8400010d7983 */ /* 0x001f280000300800 */
[----:B------:R0:W-:Y:S04]  /*8c890*/  STS.U16 [R8+0x2c500], R24 ;  /* 0x02c5001808007388 */ /* 0x0001e80000000400 */
[----:B-1----:R-:W4:Y:S04]  /*8c8a0*/  LDL.LU R17, [R1+0xa18] ;  /* 0x000a180001117983 */ /* 0x002f280000300800 */
[----:B------:R-:W-:Y:S04]  /*8c8b0*/  STS.U16 [R8+0x2cd00], R25 ;  /* 0x02cd001908007388 */ /* 0x000fe80000000400 */
[----:B---3--:R-:W3:Y:S04]  /*8c8c0*/  LDL.LU R3, [R1+0x9c4] ;  /* 0x0009c40001037983 */ /* 0x008ee80000300800 */
        /* <DEDUP_REMOVED lines=43> */
[----:B------:R0:W-:Y:S04]  /*8cb80*/  STS.U16 [R8+0x32500], R10 ;  /* 0x0325000a08007388 */ /* 0x0001e80000000400 */
[----:B------:R1:W-:Y:S04]  /*8cb90*/  STS.U16 [R8+0x32d00], R14 ;  /* 0x032d000e08007388 */ /* 0x0003e80000000400 */
[----:B------:R0:W-:Y:S04]  /*8cba0*/  STS.U16 [R8+0x33500], R21 ;  /* 0x0335001508007388 */ /* 0x0001e80000000400 */
[----:B------:R0:W-:Y:S04]  /*8cbb0*/  STS.U16 [R8+0x33d00], R18 ;  /* 0x033d001208007388 */ /* 0x0001e80000000400 */
[----:B------:R1:W-:Y:S04]  /*8cbc0*/  STS.U16 [R8+0x34500], R20 ;  /* 0x0345001408007388 */ /* 0x0003e80000000400 */
[----:B------:R1:W-:Y:S04]  /*8cbd0*/  STS.U16 [R8+0x34d00], R22 ;  /* 0x034d001608007388 */ /* 0x0003e80000000400 */
[----:B0-----:R-:W2:Y:S04]  /*8cbe0*/  LDL.LU R10, [R1+0x1670] ;  /* 0x00167000010a7983 */ /* 0x001ea80000300800 */
[----:B------:R0:W-:Y:S04]  /*8cbf0*/  STS.U16 [R8+0x35500], R7 ;  /* 0x0355000708007388 */ /* 0x0001e80000000400 */
[----:B-1----:R-:W2:Y:S04]  /*8cc00*/  LDL.LU R14, [R1+0x1650] ;  /* 0x00165000010e7983 */ /* 0x002ea80000300800 */
[----:B------:R1:W-:Y:S04]  /*8cc10*/  STS.U16 [R8+0x35d00], R19 ;  /* 0x035d001308007388 */ /* 0x0003e80000000400 */
[----:B------:R-:W2:Y:S04]  /*8cc20*/  LDL.LU R21, [R1+0x1630] ;  /* 0x0016300001157983 */ /* 0x000ea80000300800 */
[----:B------:R0:W-:Y:S04]  /*8cc30*/  STS.U16 [R8+0x36500], R0 ;  /* 0x0365000008007388 */ /* 0x0001e80000000400 */
[----:B------:R-:W2:Y:S04]  /*8cc40*/  LDL.LU R18, [R1+0x1410] ;  /* 0x0014100001127983 */ /* 0x000ea80000300800 */
[----:B------:R0:W-:Y:S04]  /*8cc50*/  STS.U16 [R8+0x36d00], R4 ;  /* 0x036d000408007388 */ /* 0x0001e80000000400 */
[----:B------:R-:W2:Y:S04]  /*8cc60*/  LDL.LU R20, [R1+0x13f0] ;  /* 0x0013f00001147983 */ /* 0x000ea80000300800 */
[----:B------:R0:W-:Y:S04]  /*8cc70*/  STS.U16 [R8+0x37500], R5 ;  /* 0x0375000508007388 */ /* 0x0001e80000000400 */
[----:B------:R-:W2:Y:S04]  /*8cc80*/  LDL.LU R22, [R1+0x13d0] ;  /* 0x0013d00001167983 */ /* 0x000ea80000300800 */
        /* <DEDUP_REMOVED lines=10> */
[----:B------:R-:W-:Y:S04]  /*8cd30*/  STS.U16 [R8+0x3a500], R12 ;  /* 0x03a5000c08007388 */ /* 0x000fe80000000400 */
        /* <DEDUP_REMOVED lines=9> */
[----:B------:R-:W-:Y:S04]  /*8cdd0*/  STS.U16 [R8+0x3cd00], R25 ;  /* 0x03cd001908007388 */ /* 0x000fe80000000400 */
[----:B------:R-:W2:Y:S04]  /*8cde0*/  LDL.LU R15, [R1+0xc54] ;  /* 0x000c5400010f7983 */ /* 0x000ea80000300800 */
[----:B0-----:R-:W2:Y:S04]  /*8cdf0*/  LDL.LU R16, [R1+0xc34] ;  /* 0x000c340001107983 */ /* 0x001ea80000300800 */
[----:B-1----:R-:W2:Y:S04]  /*8ce00*/  LDL.LU R23, [R1+0xc14] ;  /* 0x000c140001177983 */ /* 0x002ea80000300800 */
[----:B------:R-:W2:Y:S01]  /*8ce10*/  LDL.LU R29, [R1+0xbf4] ;  /* 0x000bf400011d7983 */ /* 0x000ea20000300800 */
[----:B----4-:R-:W-:-:S03]  /*8ce20*/  LOP3.LUT R12, R26, 0x60, RZ, 0x3c, !PT ;  /* 0x000000601a0c7812 */ /* 0x010fc600078e3cff */
[----:B---3--:R-:W-:Y:S04]  /*8ce30*/  STS.U16 [R8+0x3d500], R27 ;  /* 0x03d5001b08007388 */ /* 0x008fe80000000400 */
[----:B--2---:R-:W-:Y:S04]  /*8ce40*/  STS.U16 [R8+0x3dd00], R24 ;  /* 0x03dd001808007388 */ /* 0x004fe80000000400 */
[----:B------:R0:W-:Y:S04]  /*8ce50*/  STS.U16 [R8+0x3e500], R3 ;  /* 0x03e5000308007388 */ /* 0x0001e80000000400 */
[----:B------:R-:W-:Y:S04]  /*8ce60*/  STS.U16 [R8+0x3ed00], R17 ;  /* 0x03ed001108007388 */ /* 0x000fe80000000400 */
[----:B0-----:R-:W2:Y:S04]  /*8ce70*/  LDL.LU R3, [R1+0xbd4] ;  /* 0x000bd40001037983 */ /* 0x001ea80000300800 */
[----:B------:R-:W3:Y:S04]  /*8ce80*/  LDL.LU R25, [R1+0xbb4] ;  /* 0x000bb40001197983 */ /* 0x000ee80000300800 */
[----:B------:R-:W4:Y:S04]  /*8ce90*/  LDL.LU R27, [R1+0xb94] ;  /* 0x000b9400011b7983 */ /* 0x000f280000300800 */
[----:B------:R-:W2:Y:S04]  /*8cea0*/  LDL.LU R24, [R1+0xb74] ;  /* 0x000b740001187983 */ /* 0x000ea80000300800 */
[----:B------:R0:W-:Y:S04]  /*8ceb0*/  STL [R1+0x8390], R26 ;  /* 0x0083901a01007387 */ /* 0x0001e80000100800 */
[----:B------:R1:W-:Y:S04]  /*8cec0*/  STS.U16 [R8+0x3f500], R13 ;  /* 0x03f5000d08007388 */ /* 0x0003e80000000400 */
[----:B0-----:R-:W2:Y:S04]  /*8ced0*/  LDL.LU R26, [R1+0x1690] ;  /* 0x00169000011a7983 */ /* 0x001ea80000300800 */
[----:B------:R-:W2:Y:S04]  /*8cee0*/  LDL.LU R17, [R1+0x16b0] ;  /* 0x0016b00001117983 */ /* 0x000ea80000300800 */
[----:B-1----:R-:W2:Y:S04]  /*8cef0*/  LDL.LU R8, [R1+0x83a0] ;  /* 0x0083a00001087983 */ /* 0x002ea80000300800 */
[----:B------:R-:W0:Y:S02]  /*8cf00*/  S2R R13, SR_TID.X ;  /* 0x00000000000d7919 */ /* 0x000e240000002100 */
[----:B0-----:R-:W-:-:S04]  /*8cf10*/  LOP3.LUT R13, R13, 0x7f, RZ, 0xc0, !PT ;  /* 0x0000007f0d0d7812 */ /* 0x001fc800078ec0ff */
[----:B------:R-:W-:-:S04]  /*8cf20*/  SHF.L.U32 R13, R13, 0x1, RZ ;  /* 0x000000010d0d7819 */ /* 0x000fc800000006ff */
[----:B------:R-:W-:-:S05]  /*8cf30*/  LOP3.LUT R13, R13, 0x50, RZ, 0x3c, !PT ;  /* 0x000000500d0d7812 */ /* 0x000fca00078e3cff */
[----:B--2---:R-:W-:Y:S04]  /*8cf40*/  STS.U16 [R13+0x3fd00], R8 ;  /* 0x03fd00080d007388 */ /* 0x004fe80000000400 */
        /* <DEDUP_REMOVED lines=26> */
[----:B------:R1:W-:Y:S04]  /*8d0f0*/  STS.U16 [R12+0x29e00], R16 ;  /* 0x029e00100c007388 */ /* 0x0003e80000000400 */
[----:B------:R-:W-:Y:S04]  /*8d100*/  STS.U16 [R12+0x2a600], R23 ;  /* 0x02a600170c007388 */ /* 0x000fe80000000400 */
[----:B------:R-:W2:Y:S04]  /*8d110*/  LDL.LU R7, [R1+0xad4] ;  /* 0x000ad40001077983 */ /* 0x000ea80000300800 */
[----:B------:R1:W-:Y:S04]  /*8d120*/  STS.U16 [R12+0x2ae00], R29 ;  /* 0x02ae001d0c007388 */ /* 0x0003e80000000400 */
[----:B0-----:R-:W2:Y:S04]  /*8d130*/  LDL.LU R2, [R1+0xa78] ;  /* 0x000a780001027983 */ /* 0x001ea80000300800 */
[----:B------:R0:W-:Y:S04]  /*8d140*/  STS.U16 [R12+0x2b600], R3 ;  /* 0x02b600030c007388 */ /* 0x0001e80000000400 */
[----:B-1----:R-:W2:Y:S04]  /*8d150*/  LDL.LU R16, [R1+0xa0c] ;  /* 0x000a0c0001107983 */ /* 0x002ea80000300800 */
[----:B---3--:R1:W-:Y:S04]  /*8d160*/  STS.U16 [R12+0x2be00], R25 ;  /* 0x02be00190c007388 */ /* 0x0083e80000000400 */
[----:B------:R-:W3:Y:S04]  /*8d170*/  LDL.LU R29, [R1+0x9b8] ;  /* 0x0009b800011d7983 */ /* 0x000ee80000300800 */
[----:B----4-:R-:W-:Y:S04]  /*8d180*/  STS.U16 [R12+0x2c600], R27 ;  /* 0x02c6001b0c007388 */ /* 0x010fe80000000400 */
[----:B0-----:R-:W2:Y:S04]  /*8d190*/  LDL.LU R3, [R1+0x958] ;  /* 0x0009580001037983 */ /* 0x001ea80000300800 */
[----:B------:R0:W-:Y:S04]  /*8d1a0*/  STS.U16 [R12+0x2ce00], R24 ;  /* 0x02ce00180c007388 */ /* 0x0001e80000000400 */
[----:B-1----:R-:W3:Y:S04]  /*8d1b0*/  LDL.LU R25, [R1+0x934] ;  /* 0x0009340001197983 */ /* 0x002ee80000300800 */
        /* <DEDUP_REMOVED lines=28> */
[----:B------:R1:W-:Y:S04]  /*8d380*/  STS.U16 [R12+0x2f600], R7 ;  /* 0x02f600070c007388 */ /* 0x0003e80000000400 */
[----:B------:R2:W-:Y:S04]  /*8d390*/  STS.U16 [R12+0x2fe00], R2 ;  /* 0x02fe00020c007388 */ /* 0x0005e80000000400 */
[----:B0-----:R-:W4:Y:S04]  /*8d3a0*/  LDL.LU R26, [R1+0x8390] ;  /* 0x00839000011a7983 */ /* 0x001f280000300800 */
[----:B-1----:R-:W4:Y:S04]  /*8d3b0*/  LDL.LU R7, [R1+0x838c] ;  /* 0x00838c0001077983 */ /* 0x002f280000300800 */
[----:B--2---:R-:W2:Y:S04]  /*8d3c0*/  LDL.LU R2, [R1+0x8388] ;  /* 0x0083880001027983 */ /* 0x004ea80000300800 */
[----:B------:R0:W-:Y:S04]  /*8d3d0*/  STS.U16 [R12+0x30600], R16 ;  /* 0x030600100c007388 */ /* 0x0001e80000000400 */
[----:B---3--:R1:W-:Y:S04]  /*8d3e0*/  STS.U16 [R12+0x30e00], R29 ;  /* 0x030e001d0c007388 */ /* 0x0083e80000000400 */
[----:B------:R3:W-:Y:S04]  /*8d3f0*/  STS.U16 [R12+0x31600], R3 ;  /* 0x031600030c007388 */ /* 0x0007e80000000400 */
[----:B0-----:R-:W2:Y:S04]  /*8d400*/  LDL.LU R16, [R1+0x8384] ;  /* 0x0083840001107983 */ /* 0x001ea80000300800 */
[----:B-1----:R-:W2:Y:S04]  /*8d410*/  LDL.LU R29, [R1+0x8380] ;  /* 0x00838000011d7983 */ /* 0x002ea80000300800 */
[----:B---3--:R-:W3:Y:S04]  /*8d420*/  LDL.LU R3, [R1+0x837c] ;  /* 0x00837c0001037983 */ /* 0x008ee80000300800 */
[----:B------:R0:W-:Y:S04]  /*8d430*/  STS.U16 [R12+0x31e00], R25 ;  /* 0x031e00190c007388 */ /* 0x0001e80000000400 */
[----:B------:R1:W-:Y:S04]  /*8d440*/  STS.U16 [R12+0x32600], R24 ;  /* 0x032600180c007388 */ /* 0x0003e80000000400 */
[----:B0-----:R-:W2:Y:S04]  /*8d450*/  LDL.LU R25, [R1+0x8378] ;  /* 0x0083780001197983 */ /* 0x001ea80000300800 */
[----:B-1----:R-:W2:Y:S04]  /*8d460*/  LDL.LU R24, [R1+0x8374] ;  /* 0x0083740001187983 */ /* 0x002ea80000300800 */
[----:B------:R0:W-:Y:S04]  /*8d470*/  STS.U16 [R12+0x32e00], R8 ;  /* 0x032e00080c007388 */ /* 0x0001e80000000400 */
        /* <DEDUP_REMOVED lines=20> */
[----:B-1----:R-:W3:Y:S01]  /*8d5c0*/  LDL.LU R13, [R1+0x166c] ;  /* 0x00166c00010d7983 */ /* 0x002ee20000300800 */
        /* <DEDUP_REMOVED lines=21> */
[----:B------:R1:W-:Y:S04]  /*8d720*/  STS.U16 [R12+0x3e600], R29 ;  /* 0x03e6001d0c007388 */ /* 0x0003e80000000400 */
[----:B0-----:R-:W2:Y:S04]  /*8d730*/  LDL.LU R3, [R1+0xc10] ;  /* 0x000c100001037983 */ /* 0x001ea80000300800 */
[----:B------:R-:W2:Y:S04]  /*8d740*/  LDL.LU R27, [R1+0xbf0] ;  /* 0x000bf000011b7983 */ /* 0x000ea80000300800 */
[----:B------:R-:W2:Y:S04]  /*8d750*/  LDL.LU R25, [R1+0xbd0] ;  /* 0x000bd00001197983 */ /* 0x000ea80000300800 */
[----:B-1----:R-:W2:Y:S04]  /*8d760*/  LDL.LU R29, [R1+0x16ac] ;  /* 0x0016ac00011d7983 */ /* 0x002ea80000300800 */
[----:B------:R-:W2:Y:S04]  /*8d770*/  LDL.LU R26, [R1+0xbb0] ;  /* 0x000bb000011a7983 */ /* 0x000ea80000300800 */
[----:B------:R0:W-:Y:S04]  /*8d780*/  STS.U16 [R12+0x3ee00], R16 ;  /* 0x03ee00100c007388 */ /* 0x0001e80000000400 */
[----:B0-----:R-:W2:Y:S04]  /*8d790*/  LDL.LU R12, [R1+0x8370] ;  /* 0x00837000010c7983 */ /* 0x001ea80000300800 */
[----:B------:R-:W0:Y:S02]  /*8d7a0*/  S2R R16, SR_TID.X ;  /* 0x0000000000107919 */ /* 0x000e240000002100 */
[----:B0-----:R-:W-:-:S04]  /*8d7b0*/  LOP3.LUT R16, R16, 0x7f, RZ, 0xc0, !PT ;  /* 0x0000007f10107812 */ /* 0x001fc800078ec0ff */
[----:B------:R-:W-:-:S04]  /*8d7c0*/  SHF.L.U32 R16, R16, 0x1, RZ ;  /* 0x0000000110107819 */ /* 0x000fc800000006ff */
[----:B------:R-:W-:-:S05]  /*8d7d0*/  LOP3.LUT R16, R16, 0x60, RZ, 0x3c, !PT ;  /* 0x0000006010107812 */ /* 0x000fca00078e3cff */
[----:B--2---:R-:W-:Y:S04]  /*8d7e0*/  STS.U16 [R16+0x3f600], R12 ;  /* 0x03f6000c10007388 */ /* 0x004fe80000000400 */
[----:B------:R-:W-:Y:S04]  /*8d7f0*/  STS.U16 [R16+0x3fe00], R2 ;  /* 0x03fe000210007388 */ /* 0x000fe80000000400 */
[----:B------:R-:W-:Y:S04]  /*8d800*/  STS.U16 [R9+0x20700], R29 ;  /* 0x0207001d09007388 */ /* 0x000fe80000000400 */
[----:B------:R-:W-:Y:S04]  /*8d810*/  STS.U16 [R9+0x20f00], R8 ;  /* 0x020f000809007388 */ /* 0x000fe80000000400 */
[----:B------:R-:W-:Y:S04]  /*8d820*/  STS.U16 [R9+0x21700], R13 ;  /* 0x0217000d09007388 */ /* 0x000fe80000000400 */
[----:B------:R0:W-:Y:S04]  /*8d830*/  STS.U16 [R9+0x21f00], R24 ;  /* 0x021f001809007388 */ /* 0x0001e80000000400 */
[----:B----4-:R-:W-:Y:S04]  /*8d840*/  STS.U16 [R9+0x22700], R17 ;  /* 0x0227001109007388 */ /* 0x010fe80000000400 */
[----:B------:R-:W-:Y:S04]  /*8d850*/  STS.U16 [R9+0x22f00], R10 ;  /* 0x022f000a09007388 */ /* 0x000fe80000000400 */
[----:B0-----:R-:W2:Y:S04]  /*8d860*/  LDL.LU R24, [R1+0xb90] ;  /* 0x000b900001187983 */ /* 0x001ea80000300800 */
[----:B------:R-:W-:Y:S04]  /*8d870*/  STS.U16 [R9+0x23700], R14 ;  /* 0x0237000e09007388 */ /* 0x000fe80000000400 */
[----:B------:R-:W-:Y:S04]  /*8d880*/  STS.U16 [R9+0x23f00], R21 ;  /* 0x023f001509007388 */ /* 0x000fe80000000400 */
[----:B------:R-:W-:Y:S04]  /*8d890*/  STS.U16 [R9+0x24700], R18 ;  /* 0x0247001209007388 */ /* 0x000fe80000000400 */
[----:B------:R-:W-:Y:S04]  /*8d8a0*/  STS.U16 [R9+0x24f00], R20 ;  /* 0x024f001409007388 */ /* 0x000fe80000000400 */
[----:B------:R0:W-:Y:S04]  /*8d8b0*/  STS.U16 [R9+0x25700], R22 ;  /* 0x0257001609007388 */ /* 0x0001e80000000400 */
[----:B------:R1:W-:Y:S04]  /*8d8c0*/  STS.U16 [R9+0x25f00], R19 ;  /* 0x025f001309007388 */ /* 0x0003e80000000400 */
[----:B------:R4:W-:Y:S04]  /*8d8d0*/  STS.U16 [R9+0x26700], R0 ;  /* 0x0267000009007388 */ /* 0x0009e80000000400 */
[----:B0-----:R-:W2:Y:S04]  /*8d8e0*/  LDL.LU R22, [R1+0xb70] ;  /* 0x000b700001167983 */ /* 0x001ea80000300800 */
[----:B------:R0:W-:Y:S04]  /*8d8f0*/  STS.U16 [R9+0x26f00], R4 ;  /* 0x026f000409007388 */ /* 0x0001e80000000400 */
[----:B-1----:R-:W2:Y:S04]  /*8d900*/  LDL.LU R19, [R1+0xb50] ;  /* 0x000b500001137983 */ /* 0x002ea80000300800 */
[----:B------:R-:W-:Y:S04]  /*8d910*/  STS.U16 [R9+0x27700], R5 ;  /* 0x0277000509007388 */ /* 0x000fe80000000400 */
[----:B------:R1:W-:Y:S04]  /*8d920*/  STS.U16 [R9+0x27f00], R6 ;  /* 0x027f000609007388 */ /* 0x0003e80000000400 */
[----:B----4-:R-:W4:Y:S04]  /*8d930*/  LDL.LU R0, [R1+0xb30] ;  /* 0x000b300001007983 */ /* 0x010f280000300800 */
[----:B------:R-:W-:Y:S04]  /*8d940*/  STS.U16 [R9+0x28700], R28 ;  /* 0x0287001c09007388 */ /* 0x000fe80000000400 */
[----:B0-----:R-:W4:Y:S04]  /*8d950*/  LDL.LU R4, [R1+0xb10] ;  /* 0x000b100001047983 */ /* 0x001f280000300800 */
[----:B------:R0:W-:Y:S04]  /*8d960*/  STS.U16 [R9+0x28f00], R11 ;  /* 0x028f000b09007388 */ /* 0x0001e80000000400 */
[----:B-1----:R-:W4:Y:S04]  /*8d970*/  LDL.LU R6, [R1+0xaf0] ;  /* 0x000af00001067983 */ /* 0x002f280000300800 */
[----:B------:R1:W-:Y:S04]  /*8d980*/  STS.U16 [R9+0x29700], R15 ;  /* 0x0297000f09007388 */ /* 0x0003e80000000400 */
[----:B0-----:R-:W4:Y:S04]  /*8d990*/  LDL.LU R11, [R1+0xad0] ;  /* 0x000ad000010b7983 */ /* 0x001f280000300800 */
[----:B---3--:R0:W-:Y:S04]  /*8d9a0*/  STS.U16 [R9+0x29f00], R23 ;  /* 0x029f001709007388 */ /* 0x0081e80000000400 */
[----:B-1----:R-:W3:Y:S04]  /*8d9b0*/  LDL.LU R15, [R1+0xa68] ;  /* 0x000a6800010f7983 */ /* 0x002ee80000300800 */
[----:B------:R1:W-:Y:S04]  /*8d9c0*/  STS.U16 [R9+0x2a700], R3 ;  /* 0x02a7000309007388 */ /* 0x0003e80000000400 */
[----:B0-----:R-:W3:Y:S04]  /*8d9d0*/  LDL.LU R23, [R1+0xa00] ;  /* 0x000a000001177983 */ /* 0x001ee80000300800 */
[----:B------:R0:W-:Y:S04]  /*8d9e0*/  STS.U16 [R9+0x2af00], R27 ;  /* 0x02af001b09007388 */ /* 0x0001e80000000400 */
[----:B-1----:R-:W3:Y:S04]  /*8d9f0*/  LDL.LU R3, [R1+0x9a8] ;  /* 0x0009a80001037983 */ /* 0x002ee80000300800 */
[----:B------:R-:W3:Y:S04]  /*8da00*/  LDL.LU R5, [R1+0x954] ;  /* 0x0009540001057983 */ /* 0x000ee80000300800 */
[----:B------:R1:W-:Y:S04]  /*8da10*/  STS.U16 [R9+0x2b700], R25 ;  /* 0x02b7001909007388 */ /* 0x0003e80000000400 */
[----:B0-----:R-:W3:Y:S04]  /*8da20*/  LDL.LU R27, [R1+0x930] ;  /* 0x00093000011b7983 */ /* 0x001ee80000300800 */
[----:B------:R0:W-:Y:S04]  /*8da30*/  STS.U16 [R9+0x2bf00], R26 ;  /* 0x02bf001a09007388 */ /* 0x0001e80000000400 */
[----:B-1----:R-:W3:Y:S04]  /*8da40*/  LDL.LU R25, [R1+0x910] ;  /* 0x0009100001197983 */ /* 0x002ee80000300800 */
[----:B0-----:R-:W3:Y:S04]  /*8da50*/  LDL.LU R26, [R1+0x8f0] ;  /* 0x0008f000011a7983 */ /* 0x001ee80000300800 */
        /* <DEDUP_REMOVED lines=15> */
[----:B------:R-:W2:Y:S04]  /*8db50*/  LDL.LU R20, [R1+0x730] ;  /* 0x0007300001147983 */ /* 0x000ea80000300800 */
[----:B------:R1:W-:Y:S04]  /*8db60*/  STS.U16 [R9+0x2d700], R19 ;  /* 0x02d7001309007388 */ /* 0x0003e80000000400 */
[----:B0-----:R-:W2:Y:S04]  /*8db70*/  LDL.LU R22, [R1+0x710] ;  /* 0x0007100001167983 */ /* 0x001ea80000300800 */
[----:B----4-:R0:W-:Y:S04]  /*8db80*/  STS.U16 [R9+0x2df00], R0 ;  /* 0x02df000009007388 */ /* 0x0101e80000000400 */
[----:B-1----:R-:W4:Y:S04]  /*8db90*/  LDL.LU R19, [R1+0x6f0] ;  /* 0x0006f00001137983 */ /* 0x002f280000300800 */
[----:B------:R1:W-:Y:S04]  /*8dba0*/  STS.U16 [R9+0x2e700], R4 ;  /* 0x02e7000409007388 */ /* 0x0003e80000000400 */
        /* <DEDUP_REMOVED lines=20> */
[----:B------:R-:W-:Y:S04]  /*8dcf0*/  STS.U16 [R9+0x33700], R2 ;  /* 0x0337000209007388 */ /* 0x000fe80000000400 */
[----:B------:R-:W-:Y:S04]  /*8dd00*/  STS.U16 [R9+0x33f00], R12 ;  /* 0x033f000c09007388 */ /* 0x000fe80000000400 */
[----:B------:R-:W-:Y:S04]  /*8dd10*/  STS.U16 [R9+0x34700], R16 ;  /* 0x0347001009007388 */ /* 0x000fe80000000400 */
[----:B------:R0:W-:Y:S04]  /*8dd20*/  STS.U16 [R9+0x34f00], R28 ;  /* 0x034f001c09007388 */ /* 0x0001e80000000400 */
[----:B0-----:R-:W3:Y:S04]  /*8dd30*/  LDL.LU R28, [R1+0xacc] ;  /* 0x000acc00011c7983 */ /* 0x001ee80000300800 */
[----:B--2---:R0:W-:Y:S04]  /*8dd40*/  STS.U16 [R9+0x35700], R24 ;  /* 0x0357001809007388 */ /* 0x0041e80000000400 */
        /* <DEDUP_REMOVED lines=10> */
[----:B------:R-:W-:Y:S04]  /*8ddf0*/  STS.U16 [R9+0x3a700], R22 ;  /* 0x03a7001609007388 */ /* 0x000fe80000000400 */
[----:B----4-:R-:W-:Y:S04]  /*8de00*/  STS.U16 [R9+0x3af00], R19 ;  /* 0x03af001309007388 */ /* 0x010fe80000000400 */
[----:B---3--:R0:W-:Y:S04]  /*8de10*/  STS.U16 [R9+0x3b700], R26 ;  /* 0x03b7001a09007388 */ /* 0x0081e80000000400 */
[----:B------:R-:W-:Y:S04]  /*8de20*/  STS.U16 [R9+0x3bf00], R4 ;  /* 0x03bf000409007388 */ /* 0x000fe80000000400 */
[----:B------:R-:W-:Y:S04]  /*8de30*/  STS.U16 [R9+0x3c700], R25 ;  /* 0x03c7001909007388 */ /* 0x000fe80000000400 */
[----:B0-----:R-:W3:Y:S04]  /*8de40*/  LDL.LU R26, [R1+0xab4] ;  /* 0x000ab400011a7983 */ /* 0x001ee80000300800 */
[----:B------:R0:W-:Y:S04]  /*8de50*/  STS.U16 [R9+0x3cf00], R27 ;  /* 0x03cf001b09007388 */ /* 0x0001e80000000400 */
[----:B0-----:R-:W4:Y:S04]  /*8de60*/  LDL.LU R27, [R1+0xab0] ;  /* 0x000ab000011b7983 */ /* 0x001f280000300800 */
[----:B------:R-:W0:Y:S01]  /*8de70*/  S2R R25, SR_TID.X ;  /* 0x0000000000197919 */ /* 0x000e220000002100 */
[----:B------:R-:W-:-:S03]  /*8de80*/  IMAD.SHL.U32 R2, R6, 0x4, RZ ;  /* 0x0000000406027824 */ /* 0x000fc600078e00ff */
[----:B------:R0:W-:Y:S02]  /*8de90*/  STS.U16 [R9+0x3d700], R3 ;  /* 0x03d7000309007388 */ /* 0x0001e40000000400 */
[----:B------:R-:W-:Y:S02]  /*8dea0*/  LOP3.LUT R2, R2, 0x7c, RZ, 0xc0, !PT ;  /* 0x0000007c02027812 */ /* 0x000fe400078ec0ff */
[----:B------:R-:W-:Y:S02]  /*8deb0*/  STS.U16 [R9+0x3df00], R5 ;  /* 0x03df000509007388 */ /* 0x000fe40000000400 */
[----:B------:R-:W-:Y:S02]  /*8dec0*/  LEA R2, R7, R2, 0x6 ;  /* 0x0000000207027211 */ /* 0x000fe400078e30ff */
[----:B------:R-:W-:Y:S04]  /*8ded0*/  STS.U16 [R9+0x3e700], R23 ;  /* 0x03e7001709007388 */ /* 0x000fe80000000400 */
[----:B------:R-:W-:Y:S01]  /*8dee0*/  STS.U16 [R9+0x3ef00], R15 ;  /* 0x03ef000f09007388 */ /* 0x000fe20000000400 */
[----:B0-----:R-:W-:-:S03]  /*8def0*/  LOP3.LUT R3, R25, 0x60, RZ, 0xc0, !PT ;  /* 0x0000006019037812 */ /* 0x001fc600078ec0ff */
[----:B------:R-:W-:Y:S01]  /*8df00*/  STS.U16 [R9+0x3f700], R11 ;  /* 0x03f7000b09007388 */ /* 0x000fe20000000400 */
[----:B------:R-:W-:-:S03]  /*8df10*/  SHF.R.U32.HI R3, RZ, 0x1, R3 ;  /* 0x00000001ff037819 */ /* 0x000fc60000011603 */
[----:B------:R-:W4:Y:S04]  /*8df20*/  LDL.LU R25, [R1+0xa9c] ;  /* 0x000a9c0001197983 */ /* 0x000f280000300800 */
[----:B------:R0:W-:Y:S01]  /*8df30*/  STS.U16 [R9+0x3ff00], R0 ;  /* 0x03ff000009007388 */ /* 0x0001e20000000400 */
[----:B------:R-:W-:-:S03]  /*8df40*/  LOP3.LUT R2, R2, R3, RZ, 0x3c, !PT ;  /* 0x0000000302027212 */ /* 0x000fc600078e3cff */
        /* <DEDUP_REMOVED lines=11> */
[----:B------:R-:W-:Y:S04]  /*8e000*/  STS [R2+0x40000], R28 ;  /* 0x0400001c02007388 */ /* 0x000fe80000000800 */
[----:B------:R-:W4:Y:S04]  /*8e010*/  LDL.LU R10, [R1+0xa14] ;  /* 0x000a1400010a7983 */ /* 0x000f280000300800 */
[----:B------:R-:W4:Y:S04]  /*8e020*/  LDL.LU R14, [R1+0xa10] ;  /* 0x000a1000010e7983 */ /* 0x000f280000300800 */
[----:B------:R-:W4:Y:S04]  /*8e030*/  LDL.LU R21, [R1+0x9fc] ;  /* 0x0009fc0001157983 */ /* 0x000f280000300800 */
[----:B--2---:R-:W-:Y:S04]  /*8e040*/  STS [R2+0x40800], R24 ;  /* 0x0408001802007388 */ /* 0x004fe80000000800 */
[----:B---3--:R0:W-:Y:S04]  /*8e050*/  STS [R2+0x40080], R26 ;  /* 0x0400801a02007388 */ /* 0x0081e80000000800 */
[----:B0-----:R-:W2:Y:S04]  /*8e060*/  LDL.LU R26, [R1+0x9f8] ;  /* 0x0009f800011a7983 */ /* 0x001ea80000300800 */
[----:B----4-:R0:W-:Y:S04]  /*8e070*/  STS [R2+0x40880], R27 ;  /* 0x0408801b02007388 */ /* 0x0101e80000000800 */
[----:B0-----:R-:W3:Y:S04]  /*8e080*/  LDL.LU R27, [R1+0x9e8] ;  /* 0x0009e800011b7983 */ /* 0x001ee80000300800 */
[----:B------:R-:W4:Y:S04]  /*8e090*/  LDL.LU R18, [R1+0x9e0] ;  /* 0x0009e00001127983 */ /* 0x000f280000300800 */
[----:B------:R-:W4:Y:S04]  /*8e0a0*/  LDL.LU R20, [R1+0x9c8] ;  /* 0x0009c80001147983 */ /* 0x000f280000300800 */
[----:B------:R-:W4:Y:S04]  /*8e0b0*/  LDL.LU R22, [R1+0x9c0] ;  /* 0x0009c00001167983 */ /* 0x000f280000300800 */
[----:B------:R-:W4:Y:S04]  /*8e0c0*/  LDL.LU R19, [R1+0x9b0] ;  /* 0x0009b00001137983 */ /* 0x000f280000300800 */
[----:B------:R-:W4:Y:S04]  /*8e0d0*/  LDL.LU R4, [R1+0x9ac] ;  /* 0x0009ac0001047983 */ /* 0x000f280000300800 */
[----:B------:R0:W-:Y:S04]  /*8e0e0*/  STS [R2+0x41000], R25 ;  /* 0x0410001902007388 */ /* 0x0001e80000000800 */
[----:B------:R-:W4:Y:S04]  /*8e0f0*/  LDL.LU R5, [R1+0x998] ;  /* 0x0009980001057983 */ /* 0x000f280000300800 */
[----:B------:R-:W4:Y:S04]  /*8e100*/  LDL.LU R6, [R1+0x994] ;  /* 0x0009940001067983 */ /* 0x000f280000300800 */
[----:B------:R-:W4:Y:S04]  /*8e110*/  LDL.LU R7, [R1+0x984] ;  /* 0x0009840001077983 */ /* 0x000f280000300800 */
[----:B------:R1:W-:Y:S04]  /*8e120*/  STS [R2+0x41800], R0 ;  /* 0x0418000002007388 */ /* 0x0003e80000000800 */
[----:B------:R-:W-:Y:S04]  /*8e130*/  STS [R2+0x41080], R11 ;  /* 0x0410800b02007388 */ /* 0x000fe80000000800 */
        /* <DEDUP_REMOVED lines=8> */
[----:B------:R-:W4:Y:S04]  /*8e1c0*/  LDL.LU R9, [R1+0x97c] ;  /* 0x00097c0001097983 */ /* 0x000f280000300800 */
[----:B------:R-:W-:Y:S04]  /*8e1d0*/  STS [R2+0x43880], R17 ;  /* 0x0438801102007388 */ /* 0x000fe80000000800 */
[----:B------:R-:W4:Y:S04]  /*8e1e0*/  LDL.LU R28, [R1+0x96c] ;  /* 0x00096c00011c7983 */ /* 0x000f280000300800 */
[----:B------:R-:W-:Y:S04]  /*8e1f0*/  STS [R2+0x44000], R10 ;  /* 0x0440000a02007388 */ /* 0x000fe80000000800 */
[----:B------:R-:W4:Y:S04]  /*8e200*/  LDL.LU R24, [R1+0x964] ;  /* 0x0009640001187983 */ /* 0x000f280000300800 */
[----:B------:R-:W-:Y:S04]  /*8e210*/  STS [R2+0x44800], R14 ;  /* 0x0448000e02007388 */ /* 0x000fe80000000800 */
[----:B0-----:R-:W4:Y:S04]  /*8e220*/  LDL.LU R25, [R1+0xac0] ;  /* 0x000ac00001197983 */ /* 0x001f280000300800 */
[----:B------:R-:W-:Y:S04]  /*8e230*/  STS [R2+0x44080], R21 ;  /* 0x0440801502007388 */ /* 0x000fe80000000800 */
[----:B-1----:R-:W4:Y:S04]  /*8e240*/  LDL R0, [R1+0x27b8] ;  /* 0x0027b80001007983 */ /* 0x002f280000100800 */
[----:B--2---:R0:W-:Y:S04]  /*8e250*/  STS [R2+0x44880], R26 ;  /* 0x0448801a02007388 */ /* 0x0041e80000000800 */
[----:B0-----:R-:W2:Y:S04]  /*8e260*/  LDL.LU R26, [R1+0xabc] ;  /* 0x000abc00011a7983 */ /* 0x001ea80000300800 */
[----:B---3--:R0:W-:Y:S04]  /*8e270*/  STS [R2+0x45000], R27 ;  /* 0x0450001b02007388 */ /* 0x0081e80000000800 */
[----:B0-----:R-:W3:Y:S04]  /*8e280*/  LDL.LU R27, [R1+0xaa8] ;  /* 0x000aa800011b7983 */ /* 0x001ee80000300800 */
[----:B------:R-:W2:Y:S04]  /*8e290*/  LDL.LU R11, [R1+0xa94] ;  /* 0x000a9400010b7983 */ /* 0x000ea80000300800 */
[----:B----4-:R-:W-:Y:S04]  /*8e2a0*/  STS [R2+0x45800], R18 ;  /* 0x0458001202007388 */ /* 0x010fe80000000800 */
[----:B------:R-:W-:Y:S04]  /*8e2b0*/  STS [R2+0x45080], R20 ;  /* 0x0450801402007388 */ /* 0x000fe80000000800 */
[----:B------:R-:W-:Y:S04]  /*8e2c0*/  STS [R2+0x45880], R22 ;  /* 0x0458801602007388 */ /* 0x000fe80000000800 */
[----:B------:R-:W-:Y:S04]  /*8e2d0*/  STS [R2+0x46000], R19 ;  /* 0x0460001302007388 */ /* 0x000fe80000000800 */
[----:B------:R-:W-:Y:S04]  /*8e2e0*/  STS [R2+0x46800], R4 ;  /* 0x0468000402007388 */ /* 0x000fe80000000800 */
[----:B------:R-:W-:Y:S04]  /*8e2f0*/  STS [R2+0x46080], R5 ;  /* 0x0460800502007388 */ /* 0x000fe80000000800 */
[----:B------:R-:W-:Y:S04]  /*8e300*/  STS [R2+0x46880], R6 ;  /* 0x0468800602007388 */ /* 0x000fe80000000800 */
[----:B--2---:R0:W-:Y:S04]  /*8e310*/  STL [R1+0x8348], R11 ;  /* 0x0083480b01007387 */ /* 0x0041e80000100800 */
[----:B0-----:R-:W2:Y:S04]  /*8e320*/  LDL.LU R11, [R1+0xaa4] ;  /* 0x000aa400010b7983 */ /* 0x001ea80000300800 */
[----:B------:R-:W-:Y:S04]  /*8e330*/  STS [R2+0x47000], R7 ;  /* 0x0470000702007388 */ /* 0x000fe80000000800 */
[----:B------:R-:W-:Y:S04]  /*8e340*/  STS [R2+0x47800], R9 ;  /* 0x0478000902007388 */ /* 0x000fe80000000800 */
[----:B------:R-:W-:Y:S04]  /*8e350*/  STS [R2+0x47080], R28 ;  /* 0x0470801c02007388 */ /* 0x000fe80000000800 */
[----:B------:R-:W4:Y:S04]  /*8e360*/  LDL.LU R15, [R1+0xa8c] ;  /* 0x000a8c00010f7983 */ /* 0x000f280000300800 */
[----:B------:R0:W-:Y:S04]  /*8e370*/  STS [R2+0x47880], R24 ;  /* 0x0478801802007388 */ /* 0x0001e80000000800 */
        /* <DEDUP_REMOVED lines=22> */
[----:B------:R0:W-:Y:S04]  /*8e4e0*/  STS [R0+0x40000], R25 ;  /* 0x0400001900007388 */ /* 0x0001e80000000800 */
[----:B------:R-:W4:Y:S04]  /*8e4f0*/  LDL.LU R24, [R1+0x978] ;  /* 0x0009780001187983 */ /* 0x000f280000300800 */
[----:B------:R1:W-:Y:S04]  /*8e500*/  STS [R0+0x40800], R26 ;  /* 0x0408001a00007388 */ /* 0x0003e80000000800 */
[----:B0-----:R-:W4:Y:S04]  /*8e510*/  LDL.LU R25, [R1+0x970] ;  /* 0x0009700001197983 */ /* 0x001f280000300800 */
[----:B---3--:R0:W-:Y:S04]  /*8e520*/  STS [R0+0x40080], R27 ;  /* 0x0400801b00007388 */ /* 0x0081e80000000800 */
[----:B-1----:R-:W3:Y:S04]  /*8e530*/  LDL.LU R26, [R1+0x960] ;  /* 0x00096000011a7983 */ /* 0x002ee80000300800 */
[----:B0-----:R-:W3:Y:S04]  /*8e540*/  LDL.LU R27, [R1+0x950] ;  /* 0x00095000011b7983 */ /* 0x001ee80000300800 */
[----:B--2---:R0:W-:Y:S04]  /*8e550*/  STS [R0+0x40880], R11 ;  /* 0x0408800b00007388 */ /* 0x0041e80000000800 */
[----:B0-----:R-:W2:Y:S04]  /*8e560*/  LDL.LU R11, [R1+0x8348] ;  /* 0x00834800010b7983 */ /* 0x001ea80000300800 */
[----:B--2---:R-:W-:Y:S04]  /*8e570*/  STS [R0+0x41000], R11 ;  /* 0x0410000b00007388 */ /* 0x004fe80000000800 */
[----:B----4-:R-:W-:Y:S04]  /*8e580*/  STS [R0+0x41800], R15 ;  /* 0x0418000f00007388 */ /* 0x010fe80000000800 */
[----:B------:R-:W-:Y:S04]  /*8e590*/  STS [R0+0x41080], R23 ;  /* 0x0410801700007388 */ /* 0x000fe80000000800 */
[----:B------:R-:W-:Y:S04]  /*8e5a0*/  STS [R0+0x41880], R2 ;  /* 0x0418800200007388 */ /* 0x000fe80000000800 */
[----:B------:R-:W-:Y:S04]  /*8e5b0*/  STS [R0+0x42000], R12 ;  /* 0x0420000c00007388 */ /* 0x000fe80000000800 */
[----:B------:R-:W-:Y:S04]  /*8e5c0*/  STS [R0+0x42800], R16 ;  /* 0x0428001000007388 */ /* 0x000fe80000000800 */
        /* <DEDUP_REMOVED lines=8> */
[----:B------:R1:W-:Y:S04]  /*8e650*/  STS [R0+0x44080], R3 ;  /* 0x0440800300007388 */ /* 0x0003e80000000800 */
[----:B0-----:R-:W2:Y:S04]  /*8e660*/  LDL R29, [R1+0xe18] ;  /* 0x000e1800011d7983 */ /* 0x001ea80000100800 */
[----:B-1----:R-:W4:Y:S04]  /*8e670*/  LDL R3, [R1+0xdec] ;  /* 0x000dec0001037983 */ /* 0x002f280000100800 */
        /* <DEDUP_REMOVED lines=11> */
[----:B---3--:R-:W-:Y:S04]  /*8e730*/  STS [R0+0x47080], R26 ;  /* 0x0470801a00007388 */ /* 0x008fe80000000800 */
[----:B------:R-:W-:Y:S04]  /*8e740*/  STS [R0+0x47880], R27 ;  /* 0x0478801b00007388 */ /* 0x000fe80000000800 */
[----:B------:R-:W-:Y:S06]  /*8e750*/  BAR.SYNC.DEFER_BLOCKING 0x0 ;  /* 0x0000000000007b1d */ /* 0x000fec0000010000 */
[----:B--2---:R-:W-:Y:S04]  /*8e760*/  LDSM.16.M88.4 R16, [R29+0x40000] ;  /* 0x040000001d10783b */ /* 0x004fe80000000200 */
[----:B----4-:R-:W0:Y:S04]  /*8e770*/  LDSM.16.M88.4 R4, [R3+0x20000] ;  /* 0x020000000304783b */ /* 0x010e280000000200 */
[----:B------:R-:W-:Y:S04]  /*8e780*/  LDSM.16.M88.4 R12, [R3+0x26000] ;  /* 0x02600000030c783b */ /* 0x000fe80000000200 */
[----:B------:R-:W-:Y:S04]  /*8e790*/  LDSM.16.M88.4 R8, [R3+0x28000] ;  /* 0x028000000308783b */ /* 0x000fe80000000200 */
[----:B0-----:R-:W-:Y:S01]  /*8e7a0*/  STL.64 [R1+0x20], R4 ;  /* 0x0000200401007387 */ /* 0x001fe20000100a00 */
[----:B------:R-:W-:-:S02]  /*8e7b0*/  MOV R2, R4 ;  /* 0x0000000400027202 */ /* 0x000fc40000000f00 */
[----:B------:R-:W-:Y:S01]  /*8e7c0*/  MOV R0, R5 ;  /* 0x0000000500007202 */ /* 0x000fe20000000f00 */
[----:B------:R-:W-:Y:S04]  /*8e7d0*/  STL.64 [R1+0x28], R6 ;  /* 0x0000280601007387 */ /* 0x000fe80000100a00 */
[----:B------:R-:W0:Y:S04]  /*8e7e0*/  LDSM.16.M88.4 R4, [R3+0x22000] ;  /* 0x022000000304783b */ /* 0x000e280000000200 */
[----:B0-----:R-:W-:Y:S01]  /*8e7f0*/  STL.64 [R1+0x10], R4 ;  /* 0x0000100401007387 */ /* 0x001fe20000100a00 */
[----:B------:R-:W-:Y:S01]  /*8e800*/  IMAD.MOV.U32 R21, RZ, RZ, R4 ;  /* 0x000000ffff157224 */ /* 0x000fe200078e0004 */
[----:B------:R-:W-:-:S02]  /*8e810*/  MOV R20, R5 ;  /* 0x0000000500147202 */ /* 0x000fc40000000f00 */
[----:B------:R-:W-:Y:S04]  /*8e820*/  STL.64 [R1+0x18], R6 ;  /* 0x0000180601007387 */ /* 0x000fe80000100a00 */
[----:B------:R-:W0:Y:S04]  /*8e830*/  LDSM.16.M88.4 R4, [R3+0x24000] ;  /* 0x024000000304783b */ /* 0x000e280000000200 */
[----:B------:R-:W-:Y:S04]  /*8e840*/  STL [R1+0x7d48], R14 ;  /* 0x007d480e01007387 */ /* 0x000fe80000100800 */
[----:B0-----:R-:W-:Y:S04]  /*8e850*/  STL.64 [R1], R4 ;  /* 0x0000000401007387 */ /* 0x001fe80000100a00 */
[----:B------:R-:W-:Y:S04]  /*8e860*/  STL.64 [R1+0x8], R6 ;  /* 0x0000080601007387 */ /* 0x000fe80000100a00 */
[----:B------:R-:W0:Y:S04]  /*8e870*/  LDSM.16.M88.4 R4, [R3+0x2a000] ;  /* 0x02a000000304783b */ /* 0x000e280000000200 */
[----:B------:R-:W-:Y:S04]  /*8e880*/  STL [R1+0x7b60], R15 ;  /* 0x007b600f01007387 */ /* 0x000fe80000100800 */
[----:B------:R1:W-:Y:S04]  /*8e890*/  STL.64 [R1+0x8318], R12 ;  /* 0x0083180c01007387 */ /* 0x0003e80000100a00 */
[----:B------:R-:W-:Y:S04]  /*8e8a0*/  STL [R1+0x7ab4], R10 ;  /* 0x007ab40a01007387 */ /* 0x000fe80000100800 */
[----:B------:R-:W-:Y:S04]  /*8e8b0*/  STL [R1+0x7ab0], R11 ;  /* 0x007ab00b01007387 */ /* 0x000fe80000100800 */
[----:B------:R-:W-:Y:S04]  /*8e8c0*/  STL.64 [R1+0x8320], R8 ;  /* 0x0083200801007387 */ /* 0x000fe80000100a00 */
[----:B------:R-:W2:Y:S04]  /*8e8d0*/  LDSM.16.M88.4 R8, [R3+0x2c000] ;  /* 0x02c000000308783b */ /* 0x000ea80000000200 */
[----:B0-----:R-:W-:Y:S04]  /*8e8e0*/  STL [R1+0x7b28], R6 ;  /* 0x007b280601007387 */ /* 0x001fe80000100800 */
[----:B------:R-:W-:Y:S04]  /*8e8f0*/  STL [R1+0x7b24], R7 ;  /* 0x007b240701007387 */ /* 0x000fe80000100800 */
[----:B-1----:R-:W3:Y:S04]  /*8e900*/  LDL.64 R12, [R1] ;  /* 0x00000000010c7983 */ /* 0x002ee80000100a00 */
[----:B---3--:R-:W-:Y:S04]  /*8e910*/  STL.64 [R1+0x8328], R12 ;  /* 0x0083280c01007387 */ /* 0x008fe80000100a00 */
[----:B--2---:R0:W-:Y:S04]  /*8e920*/  STL.64 [R1+0x30], R8 ;  /* 0x0000300801007387 */ /* 0x0041e80000100a00 */
[----:B------:R-:W-:Y:S04]  /*8e930*/  STL.64 [R1+0x38], R10 ;  /* 0x0000380a01007387 */ /* 0x000fe80000100a00 */
[----:B------:R-:W2:Y:S04]  /*8e940*/  LDL.LU R24, [R1+0x560] ;  /* 0x0005600001187983 */ /* 0x000ea80000300800 */
[----:B------:R-:W2:Y:S04]  /*8e950*/  LDL.LU R25, [R1+0x564] ;  /* 0x0005640001197983 */ /* 0x000ea80000300800 */
[----:B------:R-:W3:Y:S04]  /*8e960*/  LDL.LU R26, [R1+0x568] ;  /* 0x00056800011a7983 */ /* 0x000ee80000300800 */
[----:B------:R-:W3:Y:S01]  /*8e970*/  LDL.LU R27, [R1+0x56c] ;  /* 0x00056c00011b7983 */ /* 0x000ee20000300800 */
[----:B0-----:R-:W-:-:S02]  /*8e980*/  MOV R8, R21 ;  /* 0x0000001500087202 */ /* 0x001fc40000000f00 */
[----:B------:R-:W-:Y:S02]  /*8e990*/  MOV R9, R20 ;  /* 0x0000001400097202 */ /* 0x000fe40000000f00 */
[----:B------:R-:W0:Y:S04]  /*8e9a0*/  LDSM.16.M88.4 R20, [R3+0x2e000] ;  /* 0x02e000000314783b */ /* 0x000e280000000200 */
[----:B---3--:R-:W-:Y:S04]  /*8e9b0*/  STL.64 [R1+0x8338], R26 ;  /* 0x0083381a01007387 */ /* 0x008fe80000100a00 */
[----:B--2---:R-:W-:Y:S04]  /*8e9c0*/  STL.64 [R1+0x8330], R24 ;  /* 0x0083301801007387 */ /* 0x004fe80000100a00 */
[----:B------:R1:W-:Y:S04]  /*8e9d0*/  STL.64 [R1+0x8340], R8 ;  /* 0x0083400801007387 */ /* 0x0003e80000100a00 */
[----:B-1----:R-:W2:Y:S04]  /*8e9e0*/  LDL.LU R8, [R1+0x590] ;  /* 0x0005900001087983 */ /* 0x002ea80000300800 */
[----:B------:R-:W2:Y:S04]  /*8e9f0*/  LDL.LU R9, [R1+0x594] ;  /* 0x0005940001097983 */ /* 0x000ea80000300800 */
[----:B------:R-:W2:Y:S04]  /*8ea00*/  LDL.LU R10, [R1+0x598] ;  /* 0x00059800010a7983 */ /* 0x000ea80000300800 */
[----:B------:R-:W2:Y:S04]  /*8ea10*/  LDL.LU R11, [R1+0x59c] ;  /* 0x00059c00010b7983 */ /* 0x000ea80000300800 */
[----:B------:R-:W3:Y:S04]  /*8ea20*/  LDL.LU R12, [R1+0x580] ;  /* 0x00058000010c7983 */ /* 0x000ee80000300800 */
[----:B------:R-:W3:Y:S04]  /*8ea30*/  LDL.LU R13, [R1+0x584] ;  /* 0x00058400010d7983 */ /* 0x000ee80000300800 */
[----:B------:R-:W3:Y:S04]  /*8ea40*/  LDL.LU R14, [R1+0x588] ;  /* 0x00058800010e7983 */ /* 0x000ee80000300800 */
[----:B------:R-:W3:Y:S04]  /*8ea50*/  LDL.LU R15, [R1+0x58c] ;  /* 0x00058c00010f7983 */ /* 0x000ee80000300800 */
[----:B0-----:R-:W-:Y:S04]  /*8ea60*/  STL.64 [R1+0xc0], R20 ;  /* 0x0000c01401007387 */ /* 0x001fe80000100a00 */
[----:B------:R-:W-:Y:S04]  /*8ea70*/  STL.64 [R1+0xc8], R22 ;  /* 0x0000c81601007387 */ /* 0x000fe80000100a00 */
[----:B------:R-:W0:Y:S04]  /*8ea80*/  LDSM.16.M88.4 R20, [R3+0x30000] ;  /* 0x030000000314783b */ /* 0x000e280000000200 */
[----:B0-----:R-:W-:Y:S01]  /*8ea90*/  STL.64 [R1+0xb0], R20 ;  /* 0x0000b01401007387 */ /* 0x001fe20000100a00 */
[----:B------:R-:W-:-:S02]  /*8eaa0*/  MOV R7, R20 ;  /* 0x0000001400077202 */ /* 0x000fc40000000f00 */
[----:B------:R-:W-:Y:S01]  /*8eab0*/  MOV R6, R21 ;  /* 0x0000001500067202 */ /* 0x000fe20000000f00 */
[----:B------:R-:W-:Y:S04]  /*8eac0*/  STL.64 [R1+0xb8], R22 ;  /* 0x0000b81601007387 */ /* 0x000fe80000100a00 */
[----:B------:R-:W0:Y:S01]  /*8ead0*/  LDSM.16.M88.4 R20, [R3+0x32000] ;  /* 0x032000000314783b */ /* 0x000e220000000200 */
[----:B------:R-:W-:Y:S01]  /*8eae0*/  IMAD.MOV.U32 R24, RZ, RZ, R2 ;  /* 0x000000ffff187224 */ /* 0x000fe200078e0002 */
[----:B------:R-:W-:Y:S02]  /*8eaf0*/  MOV R25, R0 ;  /* 0x0000000000197202 */ /* 0x000fe40000000f00 */
[----:B0-----:R-:W-:Y:S01]  /*8eb00*/  STL.64 [R1+0xa0], R20 ;  /* 0x0000a01401007387 */ /* 0x001fe20000100a00 */
[----:B------:R-:W-:Y:S01]  /*8eb10*/  IMAD.MOV.U32 R2, RZ, RZ, R20 ;  /* 0x000000ffff027224 */ /* 0x000fe200078e0014 */
[----:B------:R-:W-:-:S02]  /*8eb20*/  MOV R0, R21 ;  /* 0x0000001500007202 */ /* 0x000fc40000000f00 */
[----:B------:R-:W-:Y:S04]  /*8eb30*/  STL.64 [R1+0xa8], R22 ;  /* 0x0000a81601007387 */ /* 0x000fe80000100a00 */
[----:B------:R-:W0:Y:S04]  /*8eb40*/  LDSM.16.M88.4 R20, [R3+0x34000] ;  /* 0x034000000314783b */ /* 0x000e280000000200 */
[----:B------:R-:W-:Y:S04]  /*8eb50*/  STL [R1+0x82d4], R0 ;  /* 0x0082d40001007387 */ /* 0x000fe80000100800 */
[----:B------:R-:W-:Y:S04]  /*8eb60*/  STL [R1+0x82d0], R2 ;  /* 0x0082d00201007387 */ /* 0x000fe80000100800 */
[----:B0-----:R-:W-:Y:S04]  /*8eb70*/  STL.64 [R1+0x90], R20 ;  /* 0x0000901401007387 */ /* 0x001fe80000100a00 */
[----:B------:R-:W-:Y:S04]  /*8eb80*/  STL.64 [R1+0x98], R22 ;  /* 0x0000981601007387 */ /* 0x000fe80000100a00 */
[----:B------:R-:W0:Y:S04]  /*8eb90*/  LDSM.16.M88.4 R20, [R3+0x36000] ;  /* 0x036000000314783b */ /* 0x000e280000000200 */
[----:B0-----:R-:W-:Y:S04]  /*8eba0*/  STL.64 [R1+0x80], R20 ;  /* 0x0000801401007387 */ /* 0x001fe80000100a00 */
[----:B------:R-:W-:Y:S04]  /*8ebb0*/  STL.64 [R1+0x88], R22 ;  /* 0x0000881601007387 */ /* 0x000fe80000100a00 */
[----:B------:R-:W0:Y:S04]  /*8ebc0*/  LDSM.16.M88.4 R20, [R3+0x38000] ;  /* 0x038000000314783b */ /* 0x000e280000000200 */
[----:B0-----:R-:W-:Y:S01]  /*8ebd0*/  STL.64 [R1+0x70], R20 ;  /* 0x0000701401007387 */ /* 0x001fe20000100a00 */
[----:B------:R-:W-:-:S02]  /*8ebe0*/  MOV R0, R20 ;  /* 0x0000001400007202 */ /* 0x000fc40000000f00 */
[----:B------:R-:W-:Y:S01]  /*8ebf0*/  MOV R2, R21 ;  /* 0x0000001500027202 */ /* 0x000fe20000000f00 */
[----:B------:R-:W-:Y:S04]  /*8ec00*/  STL.64 [R1+0x78], R22 ;  /* 0x0000781601007387 */ /* 0x000fe80000100a00 */
[----:B------:R-:W0:Y:S04]  /*8ec10*/  LDSM.16.M88.4 R20, [R3+0x3a000] ;  /* 0x03a000000314783b */ /* 0x000e280000000200 */
        /* <DEDUP_REMOVED lines=8> */
[----:B------:R-:W-:Y:S01]  /*8eca0*/  IMAD.MOV.U32 R0, RZ, RZ, R20 ;  /* 0x000000ffff007224 */ /* 0x000fe200078e0014 */
[----:B------:R-:W-:-:S02]  /*8ecb0*/  MOV R3, R21 ;  /* 0x0000001500037202 */ /* 0x000fc40000000f00 */
[----:B------:R-:W-:Y:S04]  /*8ecc0*/  STL.64 [R1+0x48], R22 ;  /* 0x0000481601007387 */ /* 0x000fe80000100a00 */
[----:B------:R-:W0:Y:S01]  /*8ecd0*/  LDSM.16.M88.4 R20, [R29+0x41000] ;  /* 0x041000001d14783b */ /* 0x000e220000000200 */
[----:B--2---:R-:W-:Y:S03]  /*8ece0*/  HMMA.16816.F32 R24, R16, R24, R8 ;  /* 0x000000181018723c */ /* 0x004fe60000001808 */
[----:B0-----:R-:W-:Y:S04]  /*8ecf0*/  STL.64 [R1+0x8248], R22 ;  /* 0x0082481601007387 */ /* 0x001fe80000100a00 */
[----:B------:R0:W-:Y:S04]  /*8ed00*/  STL.64 [R1+0x8240], R20 ;  /* 0x0082401401007387 */ /* 0x0001e80000100a00 */
[----:B0-----:R-:W2:Y:S04]  /*8ed10*/  LDL.LU R20, [R1+0x570] ;  /* 0x0005700001147983 */ /* 0x001ea80000300800 */
[----:B------:R-:W2:Y:S04]  /*8ed20*/  LDL.LU R21, [R1+0x574] ;  /* 0x0005740001157983 */ /* 0x000ea80000300800 */
[----:B------:R-:W2:Y:S04]  /*8ed30*/  LDL.LU R22, [R1+0x578] ;  /* 0x0005780001167983 */ /* 0x000ea80000300800 */
[----:B------:R-:W2:Y:S04]  /*8ed40*/  LDL.LU R23, [R1+0x57c] ;  /* 0x00057c0001177983 */ /* 0x000ea80000300800 */
[----:B------:R-:W3:Y:S01]  /*8ed50*/  LDL.LU.64 R8, [R1+0x8340] ;  /* 0x0083400001087983 */ /* 0x000ee20000300a00 */
[----:B------:R-:W-:-:S03]  /*8ed60*/  MOV R28, R27 ;  /* 0x0000001b001c7202 */ /* 0x000fc60000000f00 */
[----:B------:R-:W-:Y:S04]  /*8ed70*/  STL.64 [R1+0x9a0], R24 ;  /* 0x0009a01801007387 */ /* 0x000fe80000100a00 */
[----:B------:R0:W-:Y:S04]  /*8ed80*/  STL [R1+0x9a8], R26 ;  /* 0x0009a81a01007387 */ /* 0x0001e80000100800 */
[----:B0-----:R-:W4:Y:S04]  /*8ed90*/  LDL.LU.64 R26, [R1+0x8338] ;  /* 0x00833800011a7983 */ /* 0x001f280000300a00 */
[----:B------:R-:W4:Y:S04]  /*8eda0*/  LDL.LU.64 R24, [R1+0x8330] ;  /* 0x0083300001187983 */ /* 0x000f280000300a00 */
[----:B------:R-:W-:Y:S01]  /*8edb0*/  STL [R1+0x7b20], R28 ;  /* 0x007b201c01007387 */ /* 0x000fe20000100800 */
[C---:B---3--:R-:W-:Y:S03]  /*8edc0*/  HMMA.16816.F32 R8, R16.reuse, R8, R12 ;  /* 0x000000081008723c */ /* 0x048fe6000000180c */
[----:B------:R-:W2:Y:S11]  /*8edd0*/  LDL.LU.64 R12, [R1+0x8328] ;  /* 0x00832800010c7983 */ /* 0x000eb60000300a00 */
[----:B------:R-:W-:Y:S09]  /*8ede0*/  @!UPT UIADD3 URZ, URZ, URZ, URZ ;  /* 0x0000003f3f3ff290 */ /* 0x000ff2000fffe03f */
[----:B------:R0:W-:Y:S04]  /*8edf0*/  STL.64 [R1+0x990], R8 ;  /* 0x0009900801007387 */ /* 0x0001e80000100a00 */
[----:B------:R-:W-:Y:S04]  /*8ee00*/  STL.64 [R1+0x998], R10 ;  /* 0x0009980a01007387 */ /* 0x000fe80000100a00 */
        /* <DEDUP_REMOVED lines=8> */
[----:B------:R-:W4:Y:S02]  /*8ee90*/  LDL.LU.64 R12, [R1+0x8318] ;  /* 0x00831800010c7983 */ /* 0x000f240000300a00 */
[----:B----4-:R-:W-:Y:S11]  /*8eea0*/  HMMA.16816.F32 R24, R16, R12, R24 ;  /* 0x0000000c1018723c */ /* 0x010ff60000001818 */
[----:B------:R-:W-:Y:S11]  /*8eeb0*/  @!UPT UIADD3 URZ, URZ, URZ, URZ ;  /* 0x0000003f3f3ff290 */ /* 0x000ff6000fffe03f */
[----:B------:R-:W-:Y:S01]  /*8eec0*/  @!UPT UIADD3 URZ, URZ, URZ, URZ ;  /* 0x0000003f3f3ff290 */ /* 0x000fe2000fffe03f */
[----:B------:R-:W-:Y:S01]  /*8eed0*/  STL.64 [R1+0x970], R24 ;  /* 0x0009701801007387 */ /* 0x000fe20000100a00 */
[----:B------:R-:W-:-:S03]  /*8eee0*/  MOV R28, R26 ;  /* 0x0000001a001c7202 */ /* 0x000fc60000000f00 */
[----:B------:R0:W-:Y:S04]  /*8eef0*/  STL [R1+0x97c], R27 ;  /* 0x00097c1b01007387 */ /* 0x0001e80000100800 */
[----:B0-----:R-:W2:Y:S04]  /*8ef00*/  LDL.LU.64 R26, [R1+0x8310] ;  /* 0x00831000011a7983 */ /* 0x001ea80000300a00 */
[----:B------:R-:W4:Y:S04]  /*8ef10*/  LDL.LU.64 R24, [R1+0x8308] ;  /* 0x0083080001187983 */ /* 0x000f280000300a00 */
[----:B------:R0:W-:Y:S04]  /*8ef20*/  STL.64 [R1+0x8260], R12 ;  /* 0x0082600c01007387 */ /* 0x0001e80000100a00 */
[----:B0-----:R-:W3:Y:S04]  /*8ef30*/  LDL.LU R12, [R1+0x550] ;  /* 0x00055000010c7983 */ /* 0x001ee80000300800 */
[----:B------:R-:W3:Y:S01]  /*8ef40*/  LDL.LU R13, [R1+0x554] ;  /* 0x00055400010d7983 */ /* 0x000ee20000300800 */
[----:B----4-:R-:W-:-:S03]  /*8ef50*/  MOV R14, R25 ;  /* 0x00000019000e7202 */ /* 0x010fc60000000f00 */
[----:B------:R-:W2:Y:S01]  /*8ef60*/  LDL.LU R25, [R1+0x8300] ;  /* 0x0083000001197983 */ /* 0x000ea20000300800 */
[----:B------:R-:W-:-:S03]  /*8ef70*/  MOV R15, R24 ;  /* 0x00000018000f7202 */ /* 0x000fc60000000f00 */
[----:B------:R-:W2:Y:S04]  /*8ef80*/  LDL.LU R24, [R1+0x82fc] ;  /* 0x0082fc0001187983 */ /* 0x000ea80000300800 */
[C---:B---3--:R-:W-:Y:S01]  /*8ef90*/  HMMA.16816.F32 R12, R16.reuse, R8, R12 ;  /* 0x00000008100c723c */ /* 0x048fe2000000180c */
[----:B------:R-:W-:Y:S04]  /*8efa0*/  STL [R1+0x7b2c], R28 ;  /* 0x007b2c1c01007387 */ /* 0x000fe80000100800 */
[----:B------:R0:W-:Y:S04]  /*8efb0*/  STL.64 [R1+0x82e8], R8 ;  /* 0x0082e80801007387 */ /* 0x0001e80000100a00 */
[----:B0-----:R-:W3:Y:S11]  /*8efc0*/  LDL.LU R8, [R1+0x630] ;  /* 0x0006300001087983 */ /* 0x001ef60000300800 */
[----:B------:R-:W-:Y:S03]  /*8efd0*/  @!UPT UIADD3 URZ, URZ, URZ, URZ ;  /* 0x0000003f3f3ff290 */ /* 0x000fe6000fffe03f */
[----:B------:R-:W-:Y:S04]  /*8efe0*/  STL.64 [R1+0x960], R12 ;  /* 0x0009600c01007387 */ /* 0x000fe80000100a00 */
[----:B------:R2:W-:Y:S01]  /*8eff0*/  STL.64 [R1+0x968], R14 ;  /* 0x0009680e01007387 */ /* 0x0005e20000100a00 */
[----:B------:R-:W-:Y:S01]  /*8f000*/  IMAD.MOV.U32 R20, RZ, RZ, R7 ;  /* 0x000000ffff147224 */ /* 0x000fe200078e0007 */
[----:B------:R-:W-:Y:S02]  /*8f010*/  MOV R21, R6 ;  /* 0x0000000600157202 */ /* 0x000fe40000000f00 */
[----:B------:R-:W3:Y:S04]  /*8f020*/  LDL.LU R9, [R1+0x634] ;  /* 0x0006340001097983 */ /* 0x000ee80000300800 */
[----:B------:R-:W3:Y:S04]  /*8f030*/  LDL.LU R10, [R1+0x638] ;  /* 0x00063800010a7983 */ /* 0x000ee80000300800 */
[----:B------:R-:W3:Y:S01]  /*8f040*/  LDL.LU R11, [R1+0x63c] ;  /* 0x00063c00010b7983 */ /* 0x000ee20000300800 */
[----:B--2---:R-:W-:Y:S03]  /*8f050*/  HMMA.16816.F32 R12, R16, R4, R24 ;  /* 0x00000004100c723c */ /* 0x004fe60000001818 */
[----:B------:R-:W0:Y:S11]  /*8f060*/  LDSM.16.M88.4 R24, [R29+0x42000] ;  /* 0x042000001d18783b */ /* 0x000e360000000200 */
[----:B------:R-:W-:Y:S09]  /*8f070*/  @!UPT UIADD3 URZ, URZ, URZ, URZ ;  /* 0x0000003f3f3ff290 */ /* 0x000ff2000fffe03f */
[----:B------:R-:W-:Y:S04]  /*8f080*/  STL.64 [R1+0x950], R12 ;  /* 0x0009500c01007387 */ /* 0x000fe80000100a00 */
[----:B------:R-:W-:Y:S04]  /*8f090*/  STL.64 [R1+0x958], R14 ;  /* 0x0009580e01007387 */ /* 0x000fe80000100a00 */
[----:B------:R-:W-:Y:S04]  /*8f0a0*/  STL.64 [R1+0x82e0], R22 ;  /* 0x0082e01601007387 */ /* 0x000fe80000100a00 */
[----:B------:R1:W-:Y:S04]  /*8f0b0*/  STL.64 [R1+0x82d8], R20 ;  /* 0x0082d81401007387 */ /* 0x0003e80000100a00 */
[----:B-1----:R-:W2:Y:S04]  /*8f0c0*/  LDL.64 R20, [R1+0xc0] ;  /* 0x0000c00001147983 */ /* 0x002ea80000100a00 */
[----:B--2---:R1:W-:Y:S04]  /*8f0d0*/  STL.64 [R1+0x82f0], R20 ;  /* 0x0082f01401007387 */ /* 0x0043e80000100a00 */
[----:B-1----:R-:W3:Y:S04]  /*8f0e0*/  LDL.64 R20, [R1+0x30] ;  /* 0x0000300001147983 */ /* 0x002ee80000100a00 */
[----:B------:R-:W2:Y:S04]  /*8f0f0*/  LDL.LU R12, [R1+0x610] ;  /* 0x00061000010c7983 */ /* 0x000ea80000300800 */
[----:B------:R-:W2:Y:S04]  /*8f100*/  LDL.LU R13, [R1+0x614] ;  /* 0x00061400010d7983 */ /* 0x000ea80000300800 */
[----:B------:R-:W2:Y:S04]  /*8f110*/  LDL.LU R14, [R1+0x618] ;  /* 0x00061800010e7983 */ /* 0x000ea80000300800 */
[----:B------:R-:W2:Y:S04]  /*8f120*/  LDL.LU R15, [R1+0x61c] ;  /* 0x00061c00010f7983 */ /* 0x000ea80000300800 */
[----:B------:R1:W-:Y:S04]  /*8f130*/  STL.64 [R1+0x81e8], R4 ;  /* 0x0081e80401007387 */ /* 0x0003e80000100a00 */
[----:B-1----:R-:W4:Y:S04]  /*8f140*/  LDL.LU R4, [R1+0x620] ;  /* 0x0006200001047983 */ /* 0x002f280000300800 */
[----:B------:R-:W4:Y:S04]  /*8f150*/  LDL.LU R5, [R1+0x624] ;  /* 0x0006240001057983 */ /* 0x000f280000300800 */
[----:B------:R-:W4:Y:S04]  /*8f160*/  LDL.LU R6, [R1+0x628] ;  /* 0x0006280001067983 */ /* 0x000f280000300800 */
[----:B------:R-:W4:Y:S04]  /*8f170*/  LDL.LU R7, [R1+0x62c] ;  /* 0x00062c0001077983 */ /* 0x000f280000300800 */
[----:B0-----:R-:W-:Y:S04]  /*8f180*/  STL.64 [R1+0x8108], R26 ;  /* 0x0081081a01007387 */ /* 0x001fe80000100a00 */
[----:B------:R0:W-:Y:S02]  /*8f190*/  STL.64 [R1+0x8100], R24 ;  /* 0x0081001801007387 */ /* 0x0001e40000100a00 */
[----:B0-----:R-:W-:-:S02]  /*8f1a0*/  MOV R24, R0 ;  /* 0x0000000000187202 */ /* 0x001fc40000000f00 */
[----:B------:R-:W-:Y:S01]  /*8f1b0*/  MOV R25, R3 ;  /* 0x0000000300197202 */ /* 0x000fe20000000f00 */
[----:B------:R-:W2:Y:S01]  /*8f1c0*/  LDL.LU R0, [R1+0x82f8] ;  /* 0x0082f80001007983 */ /* 0x000ea20000300800 */
[C---:B---3--:R-:W-:Y:S01]  /*8f1d0*/  HMMA.16816.F32 R8, R16.reuse, R20, R8 ;  /* 0x000000141008723c */ /* 0x048fe20000001808 */
[----:B------:R-:W-:Y:S01]  /*8f1e0*/  IMAD.MOV.U32 R26, RZ, RZ, R20 ;  /* 0x000000ffff1a7224 */ /* 0x000fe200078e0014 */
[----:B------:R-:W-:Y:S02]  /*8f1f0*/  MOV R3, R21 ;  /* 0x0000001500037202 */ /* 0x000fe40000000f00 */
[----:B------:R-:W4:Y:S11]  /*8f200*/  LDL.LU.64 R20, [R1+0x82f0] ;  /* 0x0082f00001147983 */ /* 0x000f360000300a00 */
[----:B------:R-:W-:Y:S08]  /*8f210*/  @!UPT UIADD3 URZ, URZ, URZ, URZ ;  /* 0x0000003f3f3ff290 */ /* 0x000ff0000fffe03f */
[----:B------:R-:W-:Y:S04]  /*8f220*/  STL [R1+0x9b4], R9 ;  /* 0x0009b40901007387 */ /* 0x000fe80000100800 */
[----:B------:R0:W-:Y:S02]  /*8f230*/  STL.64 [R1+0x9b8], R10 ;  /* 0x0009b80a01007387 */ /* 0x0001e40000100a00 */
[----:B0-----:R-:W-:Y:S02]  /*8f240*/  MOV R11, R8 ;  /* 0x00000008000b7202 */ /* 0x001fe40000000f00 */
[----:B------:R-:W3:Y:S04]  /*8f250*/  LDL.LU.64 R8, [R1+0x82e8] ;  /* 0x0082e80001087983 */ /* 0x000ee80000300a00 */
[----:B------:R-:W-:Y:S04]  /*8f260*/  STL [R1+0x7ab8], R11 ;  /* 0x007ab80b01007387 */ /* 0x000fe80000100800 */
[----:B------:R-:W2:Y:S01]  /*8f270*/  LDL.LU.64 R22, [R1+0x82e0] ;  /* 0x0082e00001167983 */ /* 0x000ea20000300a00 */
[----:B----4-:R-:W-:Y:S01]  /*8f280*/  HMMA.16816.F32 R4, R16, R20, R4 ;  /* 0x000000141004723c */ /* 0x010fe20000001804 */
[----:B------:R-:W-:Y:S01]  /*8f290*/  IMAD.MOV.U32 R27, RZ, RZ, R21 ;  /* 0x000000ffff1b7224 */ /* 0x000fe200078e0015 */
[----:B------:R-:W-:-:S02]  /*8f2a0*/  MOV R28, R20 ;  /* 0x00000014001c7202 */ /* 0x000fc40000000f00 */
[----:B------:R-:W2:Y:S11]  /*8f2b0*/  LDL.LU.64 R20, [R1+0x82d8] ;  /* 0x0082d80001147983 */ /* 0x000eb60000300a00 */
[----:B------:R-:W-:Y:S08]  /*8f2c0*/  @!UPT UIADD3 URZ, URZ, URZ, URZ ;  /* 0x0000003f3f3ff290 */ /* 0x000ff0000fffe03f */
[----:B------:R0:W-:Y:S04]  /*8f2d0*/  STL.64 [R1+0x940], R4 ;  /* 0x0009400401007387 */ /* 0x0001e80000100a00 */
[----:B------:R1:W-:Y:S04]  /*8f2e0*/  STL [R1+0x948], R6 ;  /* 0x0009480601007387 */ /* 0x0003e80000100800 */
[----:B------:R-:W-:Y:S01]  /*8f2f0*/  STL.64 [R1+0x8258], R26 ;  /* 0x0082581a01007387 */ /* 0x000fe20000100a00 */
[----:B------:R-:W-:-:S03]  /*8f300*/  MOV R10, R7 ;  /* 0x00000007000a7202 */ /* 0x000fc60000000f00 */
[----:B------:R-:W-:Y:S04]  /*8f310*/  STL.64 [R1+0x8250], R24 ;  /* 0x0082501801007387 */ /* 0x000fe80000100a00 */
[----:B0-----:R-:W4:Y:S04]  /*8f320*/  LDL.LU R4, [R1+0x460] ;  /* 0x0004600001047983 */ /* 0x001f280000300800 */
[----:B------:R-:W4:Y:S04]  /*8f330*/  LDL.LU R5, [R1+0x464] ;  /* 0x0004640001057983 */ /* 0x000f280000300800 */
[----:B-1----:R-:W2:Y:S04]  /*8f340*/  LDL.LU R6, [R1+0x468] ;  /* 0x0004680001067983 */ /* 0x002ea80000300800 */
[----:B------:R-:W2:Y:S04]  /*8f350*/  LDL.LU R7, [R1+0x46c] ;  /* 0x00046c0001077983 */ /* 0x000ea80000300800 */
[----:B--2---:R-:W-:Y:S04]  /*8f360*/  STL.64 [R1+0x81f8], R6 ;  /* 0x0081f80601007387 */ /* 0x004fe80000100a00 */
[----:B----4-:R0:W-:Y:S04]  /*8f370*/  STL.64 [R1+0x81f0], R4 ;  /* 0x0081f00401007387 */ /* 0x0101e80000100a00 */
[----:B0-----:R-:W2:Y:S04]  /*8f380*/  LDL.LU R4, [R1+0x470] ;  /* 0x0004700001047983 */ /* 0x001ea80000300800 */
[----:B------:R-:W2:Y:S04]  /*8f390*/  LDL.LU R5, [R1+0x474] ;  /* 0x0004740001057983 */ /* 0x000ea80000300800 */
[----:B------:R-:W4:Y:S04]  /*8f3a0*/  LDL.LU R6, [R1+0x478] ;  /* 0x0004780001067983 */ /* 0x000f280000300800 */
[----:B------:R-:W4:Y:S01]  /*8f3b0*/  LDL.LU R7, [R1+0x47c] ;  /* 0x00047c0001077983 */ /* 0x000f220000300800 */
[----:B------:R-:W-:Y:S11]  /*8f3c0*/  HMMA.16816.F32 R12, R16, R20, R12 ;  /* 0x00000014100c723c */ /* 0x000ff6000000180c */
[----:B------:R-:W-:Y:S11]  /*8f3d0*/  @!UPT UIADD3 URZ, URZ, URZ, URZ ;  /* 0x0000003f3f3ff290 */ /* 0x000ff6000fffe03f */
[----:B------:R-:W-:Y:S02]  /*8f3e0*/  @!UPT UIADD3 URZ, URZ, URZ, URZ ;  /* 0x0000003f3f3ff290 */ /* 0x000fe4000fffe03f */
[----:B------:R-:W-:Y:S01]  /*8f3f0*/  IMAD.MOV.U32 R11, RZ, RZ, R15 ;  /* 0x000000ffff0b7224 */ /* 0x000fe200078e000f */
[----:B----4-:R-:W-:Y:S04]  /*8f400*/  STL.64 [R1+0x8208], R6 ;  /* 0x0082080601007387 */ /* 0x010fe80000100a00 */
[----:B--2---:R0:W-:Y:S02]  /*8f410*/  STL.64 [R1+0x8200], R4 ;  /* 0x0082000401007387 */ /* 0x0041e40000100a00 */
[----:B0-----:R-:W-:Y:S02]  /*8f420*/  MOV R4, R23 ;  /* 0x0000001700047202 */ /* 0x001fe40000000f00 */
[----:B------:R-:W-:-:S05]  /*8f430*/  MOV R5, R22 ;  /* 0x0000001600057202 */ /* 0x000fca0000000f00 */
[----:B------:R-:W-:Y:S04]  /*8f440*/  STL.64 [R1+0x8220], R4 ;  /* 0x0082200401007387 */ /* 0x000fe80000100a00 */
[----:B------:R-:W-:Y:S04]  /*8f450*/  STL [R1+0x7abc], R10 ;  /* 0x007abc0a01007387 */ /* 0x000fe80000100800 */
[----:B------:R0:W-:Y:S04]  /*8f460*/  STL.64 [R1+0x930], R12 ;  /* 0x0009300c01007387 */ /* 0x0001e80000100a00 */
[----:B------:R1:W-:Y:S04]  /*8f470*/  STL [R1+0x938], R14 ;  /* 0x0009380e01007387 */ /* 0x0003e80000100800 */
[----:B0-----:R-:W2:Y:S04]  /*8f480*/  LDL.LU R12, [R1+0x5b0] ;  /* 0x0005b000010c7983 */ /* 0x001ea80000300800 */
[----:B------:R-:W2:Y:S04]  /*8f490*/  LDL.LU R13, [R1+0x5b4] ;  /* 0x0005b400010d7983 */ /* 0x000ea80000300800 */
[----:B-1----:R-:W4:Y:S04]  /*8f4a0*/  LDL.LU R14, [R1+0x5b8] ;  /* 0x0005b800010e7983 */ /* 0x002f280000300800 */
[----:B------:R-:W4:Y:S04]  /*8f4b0*/  LDL.LU R15, [R1+0x5bc] ;  /* 0x0005bc00010f7983 */ /* 0x000f280000300800 */
[----:B----4-:R-:W-:Y:S04]  /*8f4c0*/  STL.64 [R1+0x8270], R14 ;  /* 0x0082700e01007387 */ /* 0x010fe80000100a00 */
[----:B--2---:R0:W-:Y:S04]  /*8f4d0*/  STL.64 [R1+0x8268], R12 ;  /* 0x0082680c01007387 */ /* 0x0041e80000100a00 */
[----:B0-----:R-:W2:Y:S04]  /*8f4e0*/  LDL.64 R12, [R1+0x60] ;  /* 0x00006000010c7983 */ /* 0x001ea80000100a00 */
[----:B--2---:R0:W-:Y:S02]  /*8f4f0*/  STL.64 [R1+0x8280], R12 ;  /* 0x0082800c01007387 */ /* 0x0041e40000100a00 */
[----:B0-----:R-:W-:-:S02]  /*8f500*/  MOV R12, R0 ;  /* 0x00000000000c7202 */ /* 0x001fc40000000f00 */
[----:B------:R-:W-:Y:S01]  /*8f510*/  MOV R13, R2 ;  /* 0x00000002000d7202 */ /* 0x000fe20000000f00 */
[----:B------:R-:W2:Y:S04]  /*8f520*/  LDL.LU R0, [R1+0x82d4] ;  /* 0x0082d40001007983 */ /* 0x000ea80000300800 */
[----:B------:R-:W4:Y:S04]  /*8f530*/  LDL.LU R2, [R1+0x82d0] ;  /* 0x0082d00001027983 */ /* 0x000f280000300800 */
[----:B------:R0:W-:Y:S04]  /*8f540*/  STL.64 [R1+0x8298], R12 ;  /* 0x0082980c01007387 */ /* 0x0001e80000100a00 */
[----:B0-----:R-:W2:Y:S04]  /*8f550*/  LDL.64 R12, [R1+0x80] ;  /* 0x00008000010c7983 */ /* 0x001ea80000100a00 */
[----:B--2---:R0:W-:Y:S04]  /*8f560*/  STL.64 [R1+0x82b0], R12 ;  /* 0x0082b00c01007387 */ /* 0x0041e80000100a00 */
[----:B0-----:R-:W2:Y:S04]  /*8f570*/  LDL R12, [R1+0x90] ;  /* 0x00009000010c7983 */ /* 0x001ea80000100800 */
[----:B------:R-:W2:Y:S04]  /*8f580*/  LDL R13, [R1+0x94] ;  /* 0x00009400010d7983 */ /* 0x000ea80000100800 */
[----:B--2---:R0:W-:Y:S04]  /*8f590*/  STL.64 [R1+0x82c8], R12 ;  /* 0x0082c80c01007387 */ /* 0x0041e80000100a00 */
[----:B0-----:R-:W2:Y:S04]  /*8f5a0*/  LDL.LU R12, [R1+0x600] ;  /* 0x00060000010c7983 */ /* 0x001ea80000300800 */
[----:B------:R-:W2:Y:S04]  /*8f5b0*/  LDL.LU R13, [R1+0x604] ;  /* 0x00060400010d7983 */ /* 0x000ea80000300800 */
[----:B------:R-:W2:Y:S04]  /*8f5c0*/  LDL.LU R14, [R1+0x608] ;  /* 0x00060800010e7983 */ /* 0x000ea80000300800 */
[----:B------:R-:W2:Y:S04]  /*8f5d0*/  LDL.LU R15, [R1+0x60c] ;  /* 0x00060c00010f7983 */ /* 0x000ea80000300800 */
[----:B------:R-:W2:Y:S04]  /*8f5e0*/  LDL.64 R24, [R1+0x50] ;  /* 0x0000500001187983 */ /* 0x000ea80000100a00 */
[----:B--2---:R0:W-:Y:S04]  /*8f5f0*/  STL.64 [R1+0x8278], R24 ;  /* 0x0082781801007387 */ /* 0x0041e80000100a00 */
        /* <DEDUP_REMOVED lines=26> */
[----:B------:R-:W2:Y:S04]  /*8f7a0*/  LDL R4, [R1+0x10] ;  /* 0x0000100001047983 */ /* 0x000ea80000100800 */
[----:B------:R-:W2:Y:S04]  /*8f7b0*/  LDL R5, [R1+0x14] ;  /* 0x0000140001057983 */ /* 0x000ea80000100800 */
[----:B--2---:R4:W-:Y:S04]  /*8f7c0*/  STL.64 [R1+0x8238], R4 ;  /* 0x0082380401007387 */ /* 0x0049e80000100a00 */
[----:B------:R-:W-:Y:S01]  /*8f7d0*/  STL [R1+0x7d4c], R11 ;  /* 0x007d4c0b01007387 */ /* 0x000fe20000100800 */
[----:B----4-:R-:W-:Y:S01]  /*8f7e0*/  MOV R4, R2 ;  /* 0x0000000200047202 */ /* 0x010fe20000000f00 */
[----:B------:R-:W-:-:S07]  /*8f7f0*/  IMAD.MOV.U32 R5, RZ, RZ, R0 ;  /* 0x000000ffff057224 */ /* 0x000fce00078e0000 */
[C---:B------:R-:W-:Y:S01]  /*8f800*/  HMMA.16816.F32 R4, R16.reuse, R4, R12 ;  /* 0x000000041004723c */ /* 0x040fe2000000180c */
[----:B------:R-:W2:Y:S11]  /*8f810*/  LDL.LU.64 R12, [R1+0x82c8] ;  /* 0x0082c800010c7983 */ /* 0x000eb60000300a00 */
[----:B------:R-:W-:Y:S11]  /*8f820*/  @!UPT UIADD3 URZ, URZ, URZ, URZ ;  /* 0x0000003f3f3ff290 */ /* 0x000ff6000fffe03f */
[----:B------:R-:W-:Y:S01]  /*8f830*/  @!UPT UIADD3 URZ, URZ, URZ, URZ ;  /* 0x0000003f3f3ff290 */ /* 0x000fe2000fffe03f */
[----:B------:R-:W-:Y:S01]  /*8f840*/  MOV R10, R7 ;  /* 0x00000007000a7202 */ /* 0x000fe20000000f00 */
[----:B------:R0:W-:Y:S04]  /*8f850*/  STL.64 [R1+0x920], R4 ;  /* 0x0009200401007387 */ /* 0x0001e80000100a00 */
[----:B------:R-:W-:Y:S04]  /*8f860*/  STL [R1+0x928], R6 ;  /* 0x0009280601007387 */ /* 0x000fe80000100800 */
[----:B0-----:R-:W4:Y:S04]  /*8f870*/  LDL.64 R4, [R1+0x20] ;  /* 0x0000200001047983 */ /* 0x001f280000100a00 */
[----:B------:R-:W-:Y:S01]  /*8f880*/  STL [R1+0x7e14], R10 ;  /* 0x007e140a01007387 */ /* 0x000fe20000100800 */
[C---:B--2---:R-:W-:Y:S03]  /*8f890*/  HMMA.16816.F32 R12, R16.reuse, R12, R24 ;  /* 0x0000000c100c723c */ /* 0x044fe60000001818 */
[----:B------:R-:W2:Y:S04]  /*8f8a0*/  LDL.LU.64 R26, [R1+0x82c0] ;  /* 0x0082c000011a7983 */ /* 0x000ea80000300a00 */
[----:B------:R-:W2:Y:S11]  /*8f8b0*/  LDL.LU.64 R24, [R1+0x82b8] ;  /* 0x0082b80001187983 */ /* 0x000eb60000300a00 */
[----:B------:R-:W-:Y:S05]  /*8f8c0*/  @!UPT UIADD3 URZ, URZ, URZ, URZ ;  /* 0x0000003f3f3ff290 */ /* 0x000fea000fffe03f */
[----:B------:R0:W-:Y:S04]  /*8f8d0*/  STL.64 [R1+0x910], R12 ;  /* 0x0009100c01007387 */ /* 0x0001e80000100a00 */
[----:B------:R-:W-:Y:S04]  /*8f8e0*/  STL.64 [R1+0x918], R14 ;  /* 0x0009180e01007387 */ /* 0x000fe80000100a00 */
[----:B0-----:R-:W2:Y:S02]  /*8f8f0*/  LDL.LU.64 R12, [R1+0x82b0] ;  /* 0x0082b000010c7983 */ /* 0x001ea40000300a00 */
[----:B--2---:R-:W-:Y:S01]  /*8f900*/  HMMA.16816.F32 R24, R16, R12, R24 ;  /* 0x0000000c1018723c */ /* 0x004fe20000001818 */
[----:B------:R-:W-:-:S02]  /*8f910*/  MOV R2, R12 ;  /* 0x0000000c00027202 */ /* 0x000fc40000000f00 */
[----:B------:R-:W-:Y:S11]  /*8f920*/  MOV R0, R13 ;  /* 0x0000000d00007202 */ /* 0x000ff60000000f00 */
[----:B------:R-:W-:Y:S09]  /*8f930*/  @!UPT UIADD3 URZ, URZ, URZ, URZ ;  /* 0x0000003f3f3ff290 */ /* 0x000ff2000fffe03f */
[----:B------:R-:W-:Y:S04]  /*8f940*/  STL.64 [R1+0x900], R24 ;  /* 0x0009001801007387 */ /* 0x000fe80000100a00 */
[----:B------:R0:W-:Y:S04]  /*8f950*/  STL.64 [R1+0x908], R26 ;  /* 0x0009081a01007387 */ /* 0x0001e80000100a00 */
[----:B0-----:R-:W2:Y:S04]  /*8f960*/  LDL.LU.64 R26, [R1+0x82a8] ;  /* 0x0082a800011a7983 */ /* 0x001ea80000300a00 */
[----:B------:R-:W2:Y:S04]  /*8f970*/  LDL.LU.64 R24, [R1+0x82a0] ;  /* 0x0082a00001187983 */ /* 0x000ea80000300a00 */
[----:B------:R-:W2:Y:S02]  /*8f980*/  LDL.LU.64 R12, [R1+0x8298] ;  /* 0x00829800010c7983 */ /* 0x000ea40000300a00 */
[C---:B--2---:R-:W-:Y:S02]  /*8f990*/  HMMA.16816.F32 R12, R16.reuse, R12, R24 ;  /* 0x0000000c100c723c */ /* 0x044fe40000001818 */
[----:B------:R-:W2:Y:S04]  /*8f9a0*/  LDL.LU.64 R26, [R1+0x8290] ;  /* 0x00829000011a7983 */ /* 0x000ea80000300a00 */
[----:B------:R-:W2:Y:S11]  /*8f9b0*/  LDL.LU.64 R24, [R1+0x8288] ;  /* 0x0082880001187983 */ /* 0x000eb60000300a00 */
[----:B------:R-:W-:Y:S06]  /*8f9c0*/  @!UPT UIADD3 URZ, URZ, URZ, URZ ;  /* 0x0000003f3f3ff290 */ /* 0x000fec000fffe03f */
[----:B------:R0:W-:Y:S04]  /*8f9d0*/  STL.64 [R1+0x8f0], R12 ;  /* 0x0008f00c01007387 */ /* 0x0001e80000100a00 */
[----:B------:R-:W-:Y:S04]  /*8f9e0*/  STL.64 [R1+0x8f8], R14 ;  /* 0x0008f80e01007387 */ /* 0x000fe80000100a00 */
[----:B0-----:R-:W2:Y:S02]  /*8f9f0*/  LDL.LU.64 R12, [R1+0x8280] ;  /* 0x00828000010c7983 */ /* 0x001ea40000300a00 */
[C---:B--2---:R-:W-:Y:S01]  /*8fa00*/  HMMA.16816.F32 R24, R16.reuse, R12, R24 ;  /* 0x0000000c1018723c */ /* 0x044fe20000001818 */
[----:B------:R-:W-:Y:S01]  /*8fa10*/  IMAD.MOV.U32 R11, RZ, RZ, R12 ;  /* 0x000000ffff0b7224 */ /* 0x000fe200078e000c */
[----:B------:R-:W-:Y:S11]  /*8fa20*/  MOV R10, R13 ;  /* 0x0000000d000a7202 */ /* 0x000ff60000000f00 */
[----:B------:R-:W-:Y:S10]  /*8fa30*/  @!UPT UIADD3 URZ, URZ, URZ, URZ ;  /* 0x0000003f3f3ff290 */ /* 0x000ff4000fffe03f */
[----:B------:R0:W-:Y:S04]  /*8fa40*/  STL.64 [R1+0x8e0], R24 ;  /* 0x0008e01801007387 */ /* 0x0001e80000100a00 */
[----:B------:R-:W-:Y:S04]  /*8fa50*/  STL.64 [R1+0x8e8], R26 ;  /* 0x0008e81a01007387 */ /* 0x000fe80000100a00 */
[----:B0-----:R-:W2:Y:S04]  /*8fa60*/  LDL.LU.64 R24, [R1+0x8278] ;  /* 0x0082780001187983 */ /* 0x001ea80000300a00 */
[----:B------:R-:W2:Y:S04]  /*8fa70*/  LDL.LU.64 R14, [R1+0x8270] ;  /* 0x00827000010e7983 */ /* 0x000ea80000300a00 */
[----:B------:R-:W2:Y:S04]  /*8fa80*/  LDL.LU.64 R12, [R1+0x8268] ;  /* 0x00826800010c7983 */ /* 0x000ea80000300a00 */
[----:B------:R-:W-:Y:S04]  /*8fa90*/  STL.64 [R1+0x8218], R10 ;  /* 0x0082180a01007387 */ /* 0x000fe80000100a00 */
[----:B---3--:R0:W-:Y:S04]  /*8faa0*/  STL.64 [R1+0x8210], R8 ;  /* 0x0082100801007387 */ /* 0x0081e80000100a00 */
[----:B0-----:R-:W3:Y:S04]  /*8fab0*/  LDL.LU R8, [R1+0x480] ;  /* 0x0004800001087983 */ /* 0x001ee80000300800 */
[----:B------:R-:W3:Y:S04]  /*8fac0*/  LDL.LU R9, [R1+0x484] ;  /* 0x0004840001097983 */ /* 0x000ee80000300800 */
[----:B------:R-:W3:Y:S04]  /*8fad0*/  LDL.LU R10, [R1+0x488] ;  /* 0x00048800010a7983 */ /* 0x000ee80000300800 */
[----:B------:R-:W3:Y:S01]  /*8fae0*/  LDL.LU R11, [R1+0x48c] ;  /* 0x00048c00010b7983 */ /* 0x000ee20000300800 */
[----:B--2---:R-:W-:Y:S03]  /*8faf0*/  HMMA.16816.F32 R12, R16, R24, R12 ;  /* 0x00000018100c723c */ /* 0x004fe6000000180c */
[----:B---3--:R-:W-:Y:S04]  /*8fb00*/  STL.64 [R1+0x8230], R10 ;  /* 0x0082300a01007387 */ /* 0x008fe80000100a00 */
[----:B------:R0:W-:Y:S04]  /*8fb10*/  STL.64 [R1+0x8228], R8 ;  /* 0x0082280801007387 */ /* 0x0001e80000100a00 */
[----:B0-----:R-:W2:Y:S04]  /*8fb20*/  LDL.LU R8, [R1+0x490] ;  /* 0x0004900001087983 */ /* 0x001ea80000300800 */
[----:B------:R-:W2:Y:S04]  /*8fb30*/  LDL.LU R9, [R1+0x494] ;  /* 0x0004940001097983 */ /* 0x000ea80000300800 */
[----:B------:R-:W2:Y:S04]  /*8fb40*/  LDL.LU R10, [R1+0x498] ;  /* 0x00049800010a7983 */ /* 0x000ea80000300800 */
[----:B------:R-:W2:Y:S04]  /*8fb50*/  LDL.LU R11, [R1+0x49c] ;  /* 0x00049c00010b7983 */ /* 0x000ea80000300800 */
[----:B------:R0:W-:Y:S04]  /*8fb60*/  STL.64 [R1+0x8d0], R12 ;  /* 0x0008d00c01007387 */ /* 0x0001e80000100a00 */
[----:B------:R1:W-:Y:S04]  /*8fb70*/  STL.64 [R1+0x8d8], R14 ;  /* 0x0008d80e01007387 */ /* 0x0003e80000100a00 */
[----:B0-----:R-:W3:Y:S01]  /*8fb80*/  LDL.LU.64 R12, [R1+0x8260] ;  /* 0x00826000010c7983 */ /* 0x001ee20000300a00 */
[----:B-1----:R-:W-:-:S03]  /*8fb90*/  MOV R15, R24 ;  /* 0x00000018000f7202 */ /* 0x002fc60000000f00 */
[----:B------:R-:W2:Y:S01]  /*8fba0*/  LDL.LU.64 R26, [R1+0x8258] ;  /* 0x00825800011a7983 */ /* 0x000ea20000300a00 */
[----:B------:R-:W-:-:S03]  /*8fbb0*/  MOV R14, R25 ;  /* 0x00000019000e7202 */ /* 0x000fc60000000f00 */
[----:B------:R-:W2:Y:S02]  /*8fbc0*/  LDL.LU.64 R24, [R1+0x8250] ;  /* 0x0082500001187983 */ /* 0x000ea40000300a00 */
[----:B--2---:R-:W-:Y:S02]  /*8fbd0*/  HMMA.16816.F32 R16, R16, R24, R20 ;  /* 0x000000181010723c */ /* 0x004fe40000001814 */
[----:B------:R-:W4:Y:S04]  /*8fbe0*/  LDL.LU.64 R22, [R1+0x8248] ;  /* 0x0082480001167983 */ /* 0x000f280000300a00 */
[----:B------:R-:W4:Y:S11]  /*8fbf0*/  LDL.LU.64 R20, [R1+0x8240] ;  /* 0x0082400001147983 */ /* 0x000f360000300a00 */
[----:B------:R-:W-:Y:S06]  /*8fc00*/  @!UPT UIADD3 URZ, URZ, URZ, URZ ;  /* 0x0000003f3f3ff290 */ /* 0x000fec000fffe03f */
[----:B------:R0:W-:Y:S04]  /*8fc10*/  STL.64 [R1+0x8b0], R16 ;  /* 0x0008b01001007387 */ /* 0x0001e80000100a00 */
[----:B------:R1:W-:Y:S04]  /*8fc20*/  STL.64 [R1+0x8b8], R18 ;  /* 0x0008b81201007387 */ /* 0x0003e80000100a00 */
[----:B0-----:R-:W4:Y:S04]  /*8fc30*/  LDL.LU R16, [R1+0x4a0] ;  /* 0x0004a00001107983 */ /* 0x001f280000300800 */
[----:B------:R-:W4:Y:S04]  /*8fc40*/  LDL.LU R17, [R1+0x4a4] ;  /* 0x0004a40001117983 */ /* 0x000f280000300800 */
[----:B-1----:R-:W4:Y:S04]  /*8fc50*/  LDL.LU R18, [R1+0x4a8] ;  /* 0x0004a80001127983 */ /* 0x002f280000300800 */
[----:B------:R-:W4:Y:S04]  /*8fc60*/  LDL.LU R19, [R1+0x4ac] ;  /* 0x0004ac0001137983 */ /* 0x000f280000300800 */
[----:B------:R0:W-:Y:S04]  /*8fc70*/  STL.64 [R1+0x8118], R24 ;  /* 0x0081181801007387 */ /* 0x0001e80000100a00 */
[----:B------:R1:W-:Y:S04]  /*8fc80*/  STL.64 [R1+0x81e0], R26 ;  /* 0x0081e01a01007387 */ /* 0x0003e80000100a00 */
[----:B0-----:R-:W2:Y:S04]  /*8fc90*/  LDL.LU R24, [R1+0x450] ;  /* 0x0004500001187983 */ /* 0x001ea80000300800 */
[----:B------:R-:W2:Y:S04]  /*8fca0*/  LDL.LU R25, [R1+0x454] ;  /* 0x0004540001197983 */ /* 0x000ea80000300800 */
[----:B-1----:R-:W2:Y:S04]  /*8fcb0*/  LDL.LU R26, [R1+0x458] ;  /* 0x00045800011a7983 */ /* 0x002ea80000300800 */
[----:B------:R-:W2:Y:S01]  /*8fcc0*/  LDL.LU R27, [R1+0x45c] ;  /* 0x00045c00011b7983 */ /* 0x000ea20000300800 */
[C---:B----4-:R-:W-:Y:S11]  /*8fcd0*/  HMMA.16816.F32 R16, R20.reuse, R4, R16 ;  /* 0x000000041410723c */ /* 0x050ff60000001810 */
[----:B------:R-:W-:Y:S11]  /*8fce0*/  @!UPT UIADD3 URZ, URZ, URZ, URZ ;  /* 0x0000003f3f3ff290 */ /* 0x000ff6000fffe03f */
[----:B------:R-:W-:Y:S01]  /*8fcf0*/  @!UPT UIADD3 URZ, URZ, URZ, URZ ;  /* 0x0000003f3f3ff290 */ /* 0x000fe2000fffe03f */
[----:B------:R0:W-:Y:S04]  /*8fd00*/  STL.64 [R1+0x8a0], R16 ;  /* 0x0008a01001007387 */ /* 0x0001e80000100a00 */
[----:B------:R-:W-:Y:S01]  /*8fd10*/  STL.64 [R1+0x8a8], R18 ;  /* 0x0008a81201007387 */ /* 0x000fe20000100a00 */
[----:B0-----:R-:W-:Y:S01]  /*8fd20*/  IMAD.MOV.U32 R17, RZ, RZ, R4 ;  /* 0x000000ffff117224 */ /* 0x001fe200078e0004 */
[----:B------:R-:W-:Y:S02]  /*8fd30*/  MOV R16, R5 ;  /* 0x0000000500107202 */ /* 0x000fe40000000f00 */
[----:B------:R-:W4:Y:S02]  /*8fd40*/  LDL.LU.64 R4, [R1+0x8238] ;  /* 0x0082380001047983 */ /* 0x000f240000300a00 */
[C---:B----4-:R-:W-:Y:S02]  /*8fd50*/  HMMA.16816.F32 R4, R20.reuse, R4, R8 ;  /* 0x000000041404723c */ /* 0x050fe40000001808 */
[----:B------:R-:W4:Y:S04]  /*8fd60*/  LDL.LU.64 R10, [R1+0x8230] ;  /* 0x00823000010a7983 */ /* 0x000f280000300a00 */
[----:B------:R-:W4:Y:S11]  /*8fd70*/  LDL.LU.64 R8, [R1+0x8228] ;  /* 0x0082280001087983 */ /* 0x000f360000300a00 */
[----:B------:R-:W-:Y:S06]  /*8fd80*/  @!UPT UIADD3 URZ, URZ, URZ, URZ ;  /* 0x0000003f3f3ff290 */ /* 0x000fec000fffe03f */
[----:B------:R0:W-:Y:S04]  /*8fd90*/  STL.64 [R1+0x890], R4 ;  /* 0x0008900401007387 */ /* 0x0001e80000100a00 */
[----:B------:R4:W-:Y:S04]  /*8fda0*/  STL.64 [R1+0x898], R6 ;  /* 0x0008980601007387 */ /* 0x0009e80000100a00 */
[----:B0-----:R-:W4:Y:S02]  /*8fdb0*/  LDL.LU.64 R4, [R1+0x8220] ;  /* 0x0082200001047983 */ /* 0x001f240000300a00 */
[C---:B----4-:R-:W-:Y:S02]  /*8fdc0*/  HMMA.16816.F32 R4, R20.reuse, R4, R8 ;  /* 0x000000041404723c */ /* 0x050fe40000001808 */
[----:B------:R-:W4:Y:S04]  /*8fdd0*/  LDL.LU.64 R10, [R1+0x8218] ;  /* 0x00821800010a7983 */ /* 0x000f280000300a00 */
[----:B------:R-:W2:Y:S11]  /*8fde0*/  LDL.LU.64 R8, [R1+0x8210] ;  /* 0x0082100001087983 */ /* 0x000eb60000300a00 */
[----:B------:R-:W-:Y:S06]  /*8fdf0*/  @!UPT UIADD3 URZ, URZ, URZ, URZ ;  /* 0x0000003f3f3ff290 */ /* 0x000fec000fffe03f */
        /* <DEDUP_REMOVED lines=9> */
[----:B0-----:R-:W2:Y:S04]  /*8fe90*/  LDL.LU.64 R6, [R1+0x81f8] ;  /* 0x0081f80001067983 */ /* 0x001ea80000300a00 */
[----:B------:R-:W2:Y:S04]  /*8fea0*/  LDL.LU.64 R4, [R1+0x81f0] ;  /* 0x0081f00001047983 */ /* 0x000ea80000300a00 */
[----:B------:R-:W-:Y:S01]  /*8feb0*/  STL.64 [R1+0x8178], R12 ;  /* 0x0081780c01007387 */ /* 0x000fe20000100a00 */
[C---:B--2---:R-:W-:Y:S11]  /*8fec0*/  HMMA.16816.F32 R4, R20.reuse, R8, R4 ;  /* 0x000000081404723c */ /* 0x044ff60000001804 */
[----:B------:R-:W-:Y:S11]  /*8fed0*/  @!UPT UIADD3 URZ, URZ, URZ, URZ ;  /* 0x0000003f3f3ff290 */ /* 0x000ff6000fffe03f */
[----:B------:R-:W-:Y:S01]  /*8fee0*/  @!UPT UIADD3 URZ, URZ, URZ, URZ ;  /* 0x0000003f3f3ff290 */ /* 0x000fe2000fffe03f */
[----:B------:R0:W-:Y:S04]  /*8fef0*/  STL.64 [R1+0x860], R4 ;  /* 0x0008600401007387 */ /* 0x0001e80000100a00 */
[----:B------:R-:W-:Y:S04]  /*8ff00*/  STL.64 [R1+0x868], R6 ;  /* 0x0008680601007387 */ /* 0x000fe80000100a00 */
[----:B0-----:R-:W2:Y:S04]  /*8ff10*/  LDL.LU.64 R4, [R1+0x81e8] ;  /* 0x0081e80001047983 */ /* 0x001ea80000300a00 */
[----:B------:R-:W-:Y:S01]  /*8ff20*/  STL.64 [R1+0x8190], R8 ;  /* 0x0081900801007387 */ /* 0x000fe20000100a00 */
[----:B--2---:R-:W-:Y:S11]  /*8ff30*/  HMMA.16816.F32 R24, R20, R4, R24 ;  /* 0x000000041418723c */ /* 0x004ff60000001818 */
[----:B------:R-:W-:Y:S11]  /*8ff40*/  @!UPT UIADD3 URZ, URZ, URZ, URZ ;  /* 0x0000003f3f3ff290 */ /* 0x000ff6000fffe03f */
[----:B------:R-:W-:Y:S01]  /*8ff50*/  @!UPT UIADD3 URZ, URZ, URZ, URZ ;  /* 0x0000003f3f3ff290 */ /* 0x000fe2000fffe03f */
[----:B------:R-:W-:Y:S04]  /*8ff60*/  STL.64 [R1+0x850], R24 ;  /* 0x0008501801007387 */ /* 0x000fe80000100a00 */
[----:B------:R0:W-:Y:S04]  /*8ff70*/  STL.64 [R1+0x858], R26 ;  /* 0x0008581a01007387 */ /* 0x0001e80000100a00 */
[----:B0-----:R-:W2:Y:S04]  /*8ff80*/  LDL.LU.64 R26, [R1+0x81e0] ;  /* 0x0081e000011a7983 */ /* 0x001ea80000300a00 */
[----:B------:R0:W-:Y:S04]  /*8ff90*/  STL.64 [R1+0x80b0], R4 ;  /* 0x0080b00401007387 */ /* 0x0001e80000100a00 */
[----:B0-----:R-:W3:Y:S04]  /*8ffa0*/  LDL.LU R4, [R1+0x370] ;  /* 0x0003700001047983 */ /* 0x001ee80000300800 */
        /* <DEDUP_REMOVED lines=11> */
[----:B0-----:R-:W2:Y:S04]  /*90060*/  LDL.64 R4, [R1+0x10] ;  /* 0x0000100001047983 */ /* 0x001ea80000100a00 */
[----:B--2---:R0:W-:Y:S02]  /*90070*/  STL.64 [R1+0x80e8], R4 ;  /* 0x0080e80401007387 */ /* 0x0041e40000100a00 */
[----:B0-----:R-:W-:-:S02]  /*90080*/  MOV R4, R17 ;  /* 0x0000001100047202 */ /* 0x001fc40000000f00 */
[----:B------:R-:W-:Y:S01]  /*90090*/  MOV R5, R16 ;  /* 0x0000001000057202 */ /* 0x000fe20000000f00 */
[----:B------:R-:W-:Y:S01]  /*900a0*/  IMAD.MOV.U32 R24, RZ, RZ, R15 ;  /* 0x000000ffff187224 */ /* 0x000fe200078e000f */
[----:B------:R-:W-:Y:S01]  /*900b0*/  MOV R25, R14 ;  /* 0x0000000e00197202 */ /* 0x000fe20000000f00 */
[----:B------:R-:W0:Y:S04]  /*900c0*/  LDSM.16.M88.4 R16, [R29+0x43000] ;  /* 0x043000001d10783b */ /* 0x000e280000000200 */
[----:B------:R1:W-:Y:S04]  /*900d0*/  STL.64 [R1+0x8110], R4 ;  /* 0x0081100401007387 */ /* 0x0003e80000100a00 */
[----:B-1----:R-:W2:Y:S04]  /*900e0*/  LDL.LU R4, [R1+0x4b0] ;  /* 0x0004b00001047983 */ /* 0x002ea80000300800 */
[----:B------:R-:W2:Y:S04]  /*900f0*/  LDL.LU R5, [R1+0x4b4] ;  /* 0x0004b40001057983 */ /* 0x000ea80000300800 */
[----:B------:R-:W3:Y:S04]  /*90100*/  LDL.LU R6, [R1+0x4b8] ;  /* 0x0004b80001067983 */ /* 0x000ee80000300800 */
[----:B------:R-:W3:Y:S04]  /*90110*/  LDL.LU R7, [R1+0x4bc] ;  /* 0x0004bc0001077983 */ /* 0x000ee80000300800 */
[----:B---3--:R-:W-:Y:S04]  /*90120*/  STL.64 [R1+0x8128], R6 ;  /* 0x0081280601007387 */ /* 0x008fe80000100a00 */
[----:B--2---:R1:W-:Y:S04]  /*90130*/  STL.64 [R1+0x8120], R4 ;  /* 0x0081200401007387 */ /* 0x0043e80000100a00 */
[----:B------:R4:W-:Y:S04]  /*90140*/  STL.64 [R1+0x8130], R24 ;  /* 0x0081301801007387 */ /* 0x0009e80000100a00 */
[----:B-1----:R-:W2:Y:S04]  /*90150*/  LDL.LU R4, [R1+0x4c0] ;  /* 0x0004c00001047983 */ /* 0x002ea80000300800 */
[----:B------:R-:W2:Y:S04]  /*90160*/  LDL.LU R5, [R1+0x4c4] ;  /* 0x0004c40001057983 */ /* 0x000ea80000300800 */
[----:B------:R-:W3:Y:S04]  /*90170*/  LDL.LU R6, [R1+0x4c8] ;  /* 0x0004c80001067983 */ /* 0x000ee80000300800 */
[----:B------:R-:W3:Y:S01]  /*90180*/  LDL.LU R7, [R1+0x4cc] ;  /* 0x0004cc0001077983 */ /* 0x000ee20000300800 */
[----:B----4-:R-:W-:-:S02]  /*90190*/  MOV R25, R10 ;  /* 0x0000000a00197202 */ /* 0x010fc40000000f00 */
[----:B------:R-:W-:Y:S01]  /*901a0*/  MOV R24, R11 ;  /* 0x0000000b00187202 */ /* 0x000fe20000000f00 */
[----:B---3--:R-:W-:Y:S04]  /*901b0*/  STL.64 [R1+0x8140], R6 ;  /* 0x0081400601007387 */ /* 0x008fe80000100a00 */
[----:B--2---:R-:W-:Y:S04]  /*901c0*/  STL.64 [R1+0x8138], R4 ;  /* 0x0081380401007387 */ /* 0x004fe80000100a00 */
[----:B------:R-:W2:Y:S04]  /*901d0*/  LDL.LU R12, [R1+0x500] ;  /* 0x00050000010c7983 */ /* 0x000ea80000300800 */
        /* <DEDUP_REMOVED lines=9> */
[----:B-1----:R-:W2:Y:S04]  /*90270*/  LDL.64 R8, [R1+0xb0] ;  /* 0x0000b00001087983 */ /* 0x002ea80000100a00 */
[----:B--2---:R1:W-:Y:S02]  /*90280*/  STL.64 [R1+0x81b0], R8 ;  /* 0x0081b00801007387 */ /* 0x0043e40000100a00 */
[----:B-1----:R-:W-:Y:S01]  /*90290*/  IMAD.MOV.U32 R8, RZ, RZ, R28 ;  /* 0x000000ffff087224 */ /* 0x002fe200078e001c */
[----:B------:R-:W-:-:S05]  /*902a0*/  MOV R9, R27 ;  /* 0x0000001b00097202 */ /* 0x000fca0000000f00 */
[----:B------:R-:W-:Y:S04]  /*902b0*/  STL.64 [R1+0x81c8], R8 ;  /* 0x0081c80801007387 */ /* 0x000fe80000100a00 */
[----:B---3--:R-:W-:Y:S04]  /*902c0*/  STL.64 [R1+0x8188], R14 ;  /* 0x0081880e01007387 */ /* 0x008fe80000100a00 */
[----:B------:R1:W-:Y:S04]  /*902d0*/  STL.64 [R1+0x8180], R12 ;  /* 0x0081800c01007387 */ /* 0x0003e80000100a00 */
[----:B-1----:R-:W2:Y:S04]  /*902e0*/  LDL.64 R12, [R1+0xa0] ;  /* 0x0000a000010c7983 */ /* 0x002ea80000100a00 */
[----:B--2---:R1:W-:Y:S04]  /*902f0*/  STL.64 [R1+0x81a8], R12 ;  /* 0x0081a80c01007387 */ /* 0x0043e80000100a00 */
[----:B-1----:R-:W2:Y:S04]  /*90300*/  LDL.LU R12, [R1+0x520] ;  /* 0x00052000010c7983 */ /* 0x002ea80000300800 */
[----:B------:R-:W2:Y:S04]  /*90310*/  LDL.LU R13, [R1+0x524] ;  /* 0x00052400010d7983 */ /* 0x000ea80000300800 */
[----:B------:R-:W3:Y:S04]  /*90320*/  LDL.LU R14, [R1+0x528] ;  /* 0x00052800010e7983 */ /* 0x000ee80000300800 */
[----:B------:R-:W3:Y:S04]  /*90330*/  LDL.LU R15, [R1+0x52c] ;  /* 0x00052c00010f7983 */ /* 0x000ee80000300800 */
[----:B---3--:R-:W-:Y:S04]  /*90340*/  STL.64 [R1+0x81c0], R14 ;  /* 0x0081c00e01007387 */ /* 0x008fe80000100a00 */
[----:B--2---:R1:W-:Y:S04]  /*90350*/  STL.64 [R1+0x81b8], R12 ;  /* 0x0081b80c01007387 */ /* 0x0043e80000100a00 */
[----:B-1----:R-:W2:Y:S04]  /*90360*/  LDL.LU R12, [R1+0x530] ;  /* 0x00053000010c7983 */ /* 0x002ea80000300800 */
[----:B------:R-:W2:Y:S04]  /*90370*/  LDL.LU R13, [R1+0x534] ;  /* 0x00053400010d7983 */ /* 0x000ea80000300800 */
[----:B------:R-:W3:Y:S04]  /*90380*/  LDL.LU R14, [R1+0x538] ;  /* 0x00053800010e7983 */ /* 0x000ee80000300800 */
[----:B------:R-:W3:Y:S01]  /*90390*/  LDL.LU R15, [R1+0x53c] ;  /* 0x00053c00010f7983 */ /* 0x000ee20000300800 */
[----:B------:R-:W-:-:S03]  /*903a0*/  MOV R8, R26 ;  /* 0x0000001a00087202 */ /* 0x000fc60000000f00 */
[----:B---3--:R-:W-:Y:S04]  /*903b0*/  STL.64 [R1+0x81d8], R14 ;  /* 0x0081d80e01007387 */ /* 0x008fe80000100a00 */
[----:B--2---:R1:W-:Y:S04]  /*903c0*/  STL.64 [R1+0x81d0], R12 ;  /* 0x0081d00c01007387 */ /* 0x0043e80000100a00 */
[----:B-1----:R-:W2:Y:S04]  /*903d0*/  LDL.LU R12, [R1+0x540] ;  /* 0x00054000010c7983 */ /* 0x002ea80000300800 */
[----:B------:R-:W2:Y:S04]  /*903e0*/  LDL.LU R13, [R1+0x544] ;  /* 0x00054400010d7983 */ /* 0x000ea80000300800 */
[----:B------:R-:W2:Y:S04]  /*903f0*/  LDL.LU R14, [R1+0x548] ;  /* 0x00054800010e7983 */ /* 0x000ea80000300800 */
[----:B------:R-:W2:Y:S04]  /*90400*/  LDL.LU R15, [R1+0x54c] ;  /* 0x00054c00010f7983 */ /* 0x000ea80000300800 */
[----:B------:R1:W-:Y:S04]  /*90410*/  STL.64 [R1+0x8148], R24 ;  /* 0x0081481801007387 */ /* 0x0003e80000100a00 */
[----:B-1----:R-:W3:Y:S04]  /*90420*/  LDL.LU R24, [R1+0x4e0] ;  /* 0x0004e00001187983 */ /* 0x002ee80000300800 */
[----:B------:R-:W3:Y:S04]  /*90430*/  LDL.LU R25, [R1+0x4e4] ;  /* 0x0004e40001197983 */ /* 0x000ee80000300800 */
[----:B------:R-:W4:Y:S04]  /*90440*/  LDL.LU R26, [R1+0x4e8] ;  /* 0x0004e800011a7983 */ /* 0x000f280000300800 */
[----:B------:R-:W4:Y:S01]  /*90450*/  LDL.LU R27, [R1+0x4ec] ;  /* 0x0004ec00011b7983 */ /* 0x000f220000300800 */
[----:B------:R-:W-:-:S03]  /*90460*/  MOV R9, R3 ;  /* 0x0000000300097202 */ /* 0x000fc60000000f00 */
[----:B----4-:R-:W-:Y:S04]  /*90470*/  STL.64 [R1+0x8158], R26 ;  /* 0x0081581a01007387 */ /* 0x010fe80000100a00 */
[----:B---3--:R1:W-:Y:S02]  /*90480*/  STL.64 [R1+0x8150], R24 ;  /* 0x0081501801007387 */ /* 0x0083e40000100a00 */
[----:B-1----:R-:W-:Y:S01]  /*90490*/  IMAD.MOV.U32 R24, RZ, RZ, R2 ;  /* 0x000000ffff187224 */ /* 0x002fe200078e0002 */
[----:B------:R-:W-:-:S05]  /*904a0*/  MOV R25, R0 ;  /* 0x0000000000197202 */ /* 0x000fca0000000f00 */
[----:B------:R1:W-:Y:S04]  /*904b0*/  STL.64 [R1+0x8170], R24 ;  /* 0x0081701801007387 */ /* 0x0003e80000100a00 */
[----:B-1----:R-:W3:Y:S04]  /*904c0*/  LDL.64 R24, [R1+0x90] ;  /* 0x0000900001187983 */ /* 0x002ee80000100a00 */
[----:B------:R-:W4:Y:S04]  /*904d0*/  LDL.LU R4, [R1+0x4d0] ;  /* 0x0004d00001047983 */ /* 0x000f280000300800 */
[----:B------:R-:W4:Y:S04]  /*904e0*/  LDL.LU R5, [R1+0x4d4] ;  /* 0x0004d40001057983 */ /* 0x000f280000300800 */
[----:B------:R-:W3:Y:S04]  /*904f0*/  LDL.LU R6, [R1+0x4d8] ;  /* 0x0004d80001067983 */ /* 0x000ee80000300800 */
[----:B------:R-:W3:Y:S01]  /*90500*/  LDL.LU R7, [R1+0x4dc] ;  /* 0x0004dc0001077983 */ /* 0x000ee20000300800 */
[C---:B--2---:R-:W-:Y:S03]  /*90510*/  HMMA.16816.F32 R8, R20.reuse, R8, R12 ;  /* 0x000000081408723c */ /* 0x044fe6000000180c */
[----:B---3--:R-:W-:Y:S04]  /*90520*/  STL.64 [R1+0x8168], R6 ;  /* 0x0081680601007387 */ /* 0x008fe80000100a00 */
[----:B----4-:R1:W-:Y:S04]  /*90530*/  STL.64 [R1+0x8160], R4 ;  /* 0x0081600401007387 */ /* 0x0103e80000100a00 */
[----:B-1----:R-:W2:Y:S04]  /*90540*/  LDL.LU R4, [R1+0x4f0] ;  /* 0x0004f00001047983 */ /* 0x002ea80000300800 */
[----:B------:R-:W2:Y:S04]  /*90550*/  LDL.LU R5, [R1+0x4f4] ;  /* 0x0004f40001057983 */ /* 0x000ea80000300800 */
[----:B------:R-:W2:Y:S04]  /*90560*/  LDL.LU R6, [R1+0x4f8] ;  /* 0x0004f80001067983 */ /* 0x000ea80000300800 */
[----:B------:R-:W2:Y:S04]  /*90570*/  LDL.LU R7, [R1+0x4fc] ;  /* 0x0004fc0001077983 */ /* 0x000ea80000300800 */
[----:B0-----:R-:W-:Y:S04]  /*90580*/  STL.64 [R1+0x8000], R18 ;  /* 0x0080001201007387 */ /* 0x001fe80000100a00 */
[----:B------:R0:W-:Y:S04]  /*90590*/  STL.64 [R1+0x7ff8], R16 ;  /* 0x007ff81001007387 */ /* 0x0001e80000100a00 */
[----:B0-----:R-:W3:Y:S04]  /*905a0*/  LDL.64 R16, [R1+0x70] ;  /* 0x0000700001107983 */ /* 0x001ee80000100a00 */
[----:B------:R-:W4:Y:S04]  /*905b0*/  LDL.LU.64 R14, [R1+0x81d8] ;  /* 0x0081d800010e7983 */ /* 0x000f280000300a00 */
[----:B------:R-:W4:Y:S04]  /*905c0*/  LDL.LU.64 R12, [R1+0x81d0] ;  /* 0x0081d000010c7983 */ /* 0x000f280000300a00 */
[----:B------:R0:W-:Y:S04]  /*905d0*/  STL.64 [R1+0x8c0], R8 ;  /* 0x0008c00801007387 */ /* 0x0001e80000100a00 */
[----:B------:R4:W-:Y:S04]  /*905e0*/  STL.64 [R1+0x8c8], R10 ;  /* 0x0008c80a01007387 */ /* 0x0009e80000100a00 */
[----:B0-----:R-:W4:Y:S02]  /*905f0*/  LDL.LU.64 R8, [R1+0x81c8] ;  /* 0x0081c80001087983 */ /* 0x001f240000300a00 */
[C---:B----4-:R-:W-:Y:S02]  /*90600*/  HMMA.16816.F32 R8, R20.reuse, R8, R12 ;  /* 0x000000081408723c */ /* 0x050fe4000000180c */
[----:B------:R-:W4:Y:S04]  /*90610*/  LDL.LU.64 R14, [R1+0x81c0] ;  /* 0x0081c000010e7983 */ /* 0x000f280000300a00 */
[----:B------:R-:W4:Y:S11]  /*90620*/  LDL.LU.64 R12, [R1+0x81b8] ;  /* 0x0081b800010c7983 */ /* 0x000f360000300a00 */
[----:B------:R-:W-:Y:S06]  /*90630*/  @!UPT UIADD3 URZ, URZ, URZ, URZ ;  /* 0x0000003f3f3ff290 */ /* 0x000fec000fffe03f */
[----:B------:R0:W-:Y:S04]  /*90640*/  STL.64 [R1+0x840], R8 ;  /* 0x0008400801007387 */ /* 0x0001e80000100a00 */
[----:B------:R-:W-:Y:S04]  /*90650*/  STL.64 [R1+0x848], R10 ;  /* 0x0008480a01007387 */ /* 0x000fe80000100a00 */
[----:B0-----:R-:W4:Y:S02]  /*90660*/  LDL.LU.64 R8, [R1+0x81b0] ;  /* 0x0081b00001087983 */ /* 0x001f240000300a00 */
[----:B----4-:R-:W-:Y:S01]  /*90670*/  HMMA.16816.F32 R12, R20, R8, R12 ;  /* 0x00000008140c723c */ /* 0x010fe2000000180c */
[----:B------:R-:W-:-:S02]  /*90680*/  MOV R2, R8 ;  /* 0x0000000800027202 */ /* 0x000fc40000000f00 */
[----:B------:R-:W-:Y:S11]  /*90690*/  MOV R0, R9 ;  /* 0x0000000900007202 */ /* 0x000ff60000000f00 */
[----:B------:R-:W-:Y:S09]  /*906a0*/  @!UPT UIADD3 URZ, URZ, URZ, URZ ;  /* 0x0000003f3f3ff290 */ /* 0x000ff2000fffe03f */
[----:B------:R0:W-:Y:S04]  /*906b0*/  STL.64 [R1+0x830], R12 ;  /* 0x0008300c01007387 */ /* 0x0001e80000100a00 */
[----:B------:R-:W-:Y:S04]  /*906c0*/  STL.64 [R1+0x838], R14 ;  /* 0x0008380e01007387 */ /* 0x000fe80000100a00 */
[----:B0-----:R-:W4:Y:S04]  /*906d0*/  LDL.LU.64 R12, [R1+0x81a8] ;  /* 0x0081a800010c7983 */ /* 0x001f280000300a00 */
[----:B------:R-:W4:Y:S04]  /*906e0*/  LDL.LU.64 R10, [R1+0x81a0] ;  /* 0x0081a000010a7983 */ /* 0x000f280000300a00 */
[----:B------:R-:W4:Y:S02]  /*906f0*/  LDL.LU.64 R8, [R1+0x8198] ;  /* 0x0081980001087983 */ /* 0x000f240000300a00 */
[----:B----4-:R-:W-:Y:S01]  /*90700*/  HMMA.16816.F32 R8, R20, R12, R8 ;  /* 0x0000000c1408723c */ /* 0x010fe20000001808 */
[----:B------:R-:W-:Y:S11]  /*90710*/  MOV R3, R13 ;  /* 0x0000000d00037202 */ /* 0x000ff60000000f00 */
[----:B------:R-:W-:Y:S11]  /*90720*/  @!UPT UIADD3 URZ, URZ, URZ, URZ ;  /* 0x0000003f3f3ff290 */ /* 0x000ff6000fffe03f */
[----:B------:R0:W-:Y:S04]  /*90730*/  STL.64 [R1+0x820], R8 ;  /* 0x0008200801007387 */ /* 0x0001e80000100a00 */
[----:B------:R1:W-:Y:S04]  /*90740*/  STL.64 [R1+0x828], R10 ;  /* 0x0008280a01007387 */ /* 0x0003e80000100a00 */
[----:B0-----:R-:W4:Y:S01]  /*90750*/  LDL.LU.64 R8, [R1+0x8190] ;  /* 0x0081900001087983 */ /* 0x001f220000300a00 */
[----:B-1----:R-:W-:-:S03]  /*90760*/  IMAD.MOV.U32 R10, RZ, RZ, R12 ;  /* 0x000000ffff0a7224 */ /* 0x002fc600078e000c */
[----:B------:R-:W2:Y:S04]  /*90770*/  LDL.LU.64 R14, [R1+0x8188] ;  /* 0x00818800010e7983 */ /* 0x000ea80000300a00 */
[----:B------:R-:W2:Y:S01]  /*90780*/  LDL.LU.64 R12, [R1+0x8180] ;  /* 0x00818000010c7983 */ /* 0x000ea20000300a00 */
[----:B------:R-:W-:Y:S01]  /*90790*/  MOV R11, R25 ;  /* 0x00000019000b7202 */ /* 0x000fe20000000f00 */
[----:B--2---:R-:W-:Y:S11]  /*907a0*/  HMMA.16816.F32 R12, R20, R24, R12 ;  /* 0x00000018140c723c */ /* 0x004ff6000000180c */
[----:B------:R-:W-:Y:S11]  /*907b0*/  @!UPT UIADD3 URZ, URZ, URZ, URZ ;  /* 0x0000003f3f3ff290 */ /* 0x000ff6000fffe03f */
[----:B------:R-:W-:Y:S01]  /*907c0*/  @!UPT UIADD3 URZ, URZ, URZ, URZ ;  /* 0x0000003f3f3ff290 */ /* 0x000fe2000fffe03f */
[----:B------:R0:W-:Y:S04]  /*907d0*/  STL.64 [R1+0x810], R12 ;  /* 0x0008100c01007387 */ /* 0x0001e80000100a00 */
[----:B------:R1:W-:Y:S04]  /*907e0*/  STL.64 [R1+0x818], R14 ;  /* 0x0008180e01007387 */ /* 0x0003e80000100a00 */
[----:B0-----:R-:W2:Y:S01]  /*907f0*/  LDL.LU.64 R12, [R1+0x8178] ;  /* 0x00817800010c7983 */ /* 0x001ea20000300a00 */
[----:B-1----:R-:W-:-:S03]  /*90800*/  MOV R14, R24 ;  /* 0x00000018000e7202 */ /* 0x002fc60000000f00 */
[----:B------:R-:W2:Y:S04]  /*90810*/  LDL.LU.64 R24, [R1+0x8170] ;  /* 0x0081700001187983 */ /* 0x000ea80000300a00 */
[----:B------:R-:W-:Y:S04]  /*90820*/  STL.64 [R1+0x80f8], R10 ;  /* 0x0080f80a01007387 */ /* 0x000fe80000100a00 */
[----:B----4-:R0:W-:Y:S04]  /*90830*/  STL.64 [R1+0x80f0], R8 ;  /* 0x0080f00801007387 */ /* 0x0101e80000100a00 */
[----:B0-----:R-:W4:Y:S04]  /*90840*/  LDL.LU R8, [R1+0x3a0] ;  /* 0x0003a00001087983 */ /* 0x001f280000300800 */
[----:B------:R-:W4:Y:S04]  /*90850*/  LDL.LU R9, [R1+0x3a4] ;  /* 0x0003a40001097983 */ /* 0x000f280000300800 */
[----:B------:R-:W4:Y:S04]  /*90860*/  LDL.LU R10, [R1+0x3a8] ;  /* 0x0003a800010a7983 */ /* 0x000f280000300800 */
[----:B------:R-:W4:Y:S04]  /*90870*/  LDL.LU R11, [R1+0x3ac] ;  /* 0x0003ac00010b7983 */ /* 0x000f280000300800 */
[----:B------:R-:W-:Y:S01]  /*90880*/  STL [R1+0x80e0], R14 ;  /* 0x0080e00e01007387 */ /* 0x000fe20000100800 */
[C---:B--2---:R-:W-:Y:S03]  /*90890*/  HMMA.16816.F32 R24, R20.reuse, R24, R4 ;  /* 0x000000181418723c */ /* 0x044fe60000001804 */
[----:B------:R0:W-:Y:S04]  /*908a0*/  STL.64 [R1+0x80d8], R12 ;  /* 0x0080d80c01007387 */ /* 0x0001e80000100a00 */
[----:B0-----:R-:W2:Y:S04]  /*908b0*/  LDL.LU R12, [R1+0x390] ;  /* 0x00039000010c7983 */ /* 0x001ea80000300800 */
[----:B------:R-:W2:Y:S04]  /*908c0*/  LDL.LU R13, [R1+0x394] ;  /* 0x00039400010d7983 */ /* 0x000ea80000300800 */
[----:B------:R-:W2:Y:S04]  /*908d0*/  LDL.LU R14, [R1+0x398] ;  /* 0x00039800010e7983 */ /* 0x000ea80000300800 */
[----:B------:R-:W2:Y:S04]  /*908e0*/  LDL.LU R15, [R1+0x39c] ;  /* 0x00039c00010f7983 */ /* 0x000ea80000300800 */
[----:B------:R-:W2:Y:S04]  /*908f0*/  LDL.LU.64 R6, [R1+0x8168] ;  /* 0x0081680001067983 */ /* 0x000ea80000300a00 */
        /* <DEDUP_REMOVED lines=8> */
[----:B------:R0:W-:Y:S04]  /*90980*/  STL.64 [R1+0x7f0], R24 ;  /* 0x0007f01801007387 */ /* 0x0001e80000100a00 */
[----:B------:R2:W-:Y:S04]  /*90990*/  STL.64 [R1+0x7f8], R26 ;  /* 0x0007f81a01007387 */ /* 0x0005e80000100a00 */
[----:B0-----:R-:W2:Y:S02]  /*909a0*/  LDL.LU.64 R24, [R1+0x8148] ;  /* 0x0081480001187983 */ /* 0x001ea40000300a00 */
[C---:B--2---:R-:W-:Y:S02]  /*909b0*/  HMMA.16816.F32 R24, R20.reuse, R24, R4 ;  /* 0x000000181418723c */ /* 0x044fe40000001804 */
[----:B------:R-:W2:Y:S04]  /*909c0*/  LDL.LU.64 R6, [R1+0x8140] ;  /* 0x0081400001067983 */ /* 0x000ea80000300a00 */
[----:B------:R-:W2:Y:S11]  /*909d0*/  LDL.LU.64 R4, [R1+0x8138] ;  /* 0x0081380001047983 */ /* 0x000eb60000300a00 */
[----:B------:R-:W-:Y:S06]  /*909e0*/  @!UPT UIADD3 URZ, URZ, URZ, URZ ;  /* 0x0000003f3f3ff290 */ /* 0x000fec000fffe03f */
        /* <DEDUP_REMOVED lines=10> */
[----:B--2---:R-:W-:Y:S02]  /*90a90*/  HMMA.16816.F32 R20, R20, R24, R4 ;  /* 0x000000181414723c */ /* 0x004fe40000001804 */
[----:B------:R-:W4:Y:S04]  /*90aa0*/  LDL.LU.64 R4, [R1+0x8110] ;  /* 0x0081100001047983 */ /* 0x000f280000300a00 */
[----:B-1----:R-:W4:Y:S04]  /*90ab0*/  LDL.LU.64 R26, [R1+0x8108] ;  /* 0x00810800011a7983 */ /* 0x002f280000300a00 */
[----:B------:R-:W4:Y:S11]  /*90ac0*/  LDL.LU.64 R24, [R1+0x8100] ;  /* 0x0081000001187983 */ /* 0x000f360000300a00 */
[----:B------:R-:W-:Y:S02]  /*90ad0*/  @!UPT UIADD3 URZ, URZ, URZ, URZ ;  /* 0x0000003f3f3ff290 */ /* 0x000fe4000fffe03f */
[----:B------:R0:W-:Y:S04]  /*90ae0*/  STL.64 [R1+0x7c0], R20 ;  /* 0x0007c01401007387 */ /* 0x0001e80000100a00 */
[----:B------:R-:W-:Y:S04]  /*90af0*/  STL.64 [R1+0x7c8], R22 ;  /* 0x0007c81601007387 */ /* 0x000fe80000100a00 */
[----:B0-----:R-:W2:Y:S01]  /*90b00*/  LDL.64 R20, [R1] ;  /* 0x0000000001147983 */ /* 0x001ea20000100a00 */
[C---:B----4-:R-:W-:Y:S03]  /*90b10*/  HMMA.16816.F32 R4, R24.reuse, R4, R8 ;  /* 0x000000041804723c */ /* 0x050fe60000001808 */
[----:B------:R-:W3:Y:S04]  /*90b20*/  LDL.LU.64 R10, [R1+0x80f8] ;  /* 0x0080f800010a7983 */ /* 0x000ee80000300a00 */
[----:B------:R-:W4:Y:S11]  /*90b30*/  LDL.LU.64 R8, [R1+0x80f0] ;  /* 0x0080f00001087983 */ /* 0x000f360000300a00 */
[----:B------:R-:W-:Y:S05]  /*90b40*/  @!UPT UIADD3 URZ, URZ, URZ, URZ ;  /* 0x0000003f3f3ff290 */ /* 0x000fea000fffe03f */
[----:B------:R0:W-:Y:S04]  /*90b50*/  STL.64 [R1+0x7b0], R4 ;  /* 0x0007b00401007387 */ /* 0x0001e80000100a00 */
[----:B------:R-:W-:Y:S04]  /*90b60*/  STL.64 [R1+0x7b8], R6 ;  /* 0x0007b80601007387 */ /* 0x000fe80000100a00 */
[----:B0-----:R-:W2:Y:S01]  /*90b70*/  LDL.LU.64 R4, [R1+0x80e8] ;  /* 0x0080e80001047983 */ /* 0x001ea20000300a00 */
[----:B------:R-:W-:Y:S01]  /*90b80*/  IMAD.MOV.U32 R28, RZ, RZ, R16 ;  /* 0x000000ffff1c7224 */ /* 0x000fe200078e0010 */
[----:B--2---:R-:W-:Y:S01]  /*90b90*/  HMMA.16816.F32 R12, R24, R4, R12 ;  /* 0x00000004180c723c */ /* 0x004fe2000000180c */
[----:B------:R-:W-:Y:S11]  /*90ba0*/  MOV R16, R4 ;  /* 0x0000000400107202 */ /* 0x000ff60000000f00 */
[----:B------:R-:W-:Y:S11]  /*90bb0*/  @!UPT UIADD3 URZ, URZ, URZ, URZ ;  /* 0x0000003f3f3ff290 */ /* 0x000ff6000fffe03f */
[----:B------:R-:W-:Y:S04]  /*90bc0*/  STL.64 [R1+0x7a0], R12 ;  /* 0x0007a00c01007387 */ /* 0x000fe80000100a00 */
[----:B------:R0:W-:Y:S04]  /*90bd0*/  STL.64 [R1+0x7a8], R14 ;  /* 0x0007a80e01007387 */ /* 0x0001e80000100a00 */
[----:B0-----:R-:W2:Y:S01]  /*90be0*/  LDL.LU R14, [R1+0x80e0] ;  /* 0x0080e000010e7983 */ /* 0x001ea20000300800 */
[----:B------:R-:W-:-:S03]  /*90bf0*/  MOV R15, R5 ;  /* 0x00000005000f7202 */ /* 0x000fc60000000f00 */
[----:B------:R-:W2:Y:S04]  /*90c00*/  LDL.LU.64 R12, [R1+0x80d8] ;  /* 0x0080d800010c7983 */ /* 0x000ea80000300a00 */
[----:B------:R-:W2:Y:S04]  /*90c10*/  LDL.LU.64 R6, [R1+0x80d0] ;  /* 0x0080d00001067983 */ /* 0x000ea80000300a00 */
        /* <DEDUP_REMOVED lines=10> */
[----:B------:R-:W-:-:S04]  /*90cc0*/  MOV R17, R21 ;  /* 0x0000001500117202 */ /* 0x000fc80000000f00 */
[----:B------:R-:W-:Y:S01]  /*90cd0*/  STL.64 [R1+0x8038], R18 ;  /* 0x0080381201007387 */ /* 0x000fe20000100a00 */
[----:B------:R0:W-:Y:S02]  /*90ce0*/  STL.64 [R1+0x8030], R16 ;  /* 0x0080301001007387 */ /* 0x0001e40000100a00 */
[----:B0-----:R-:W-:Y:S02]  /*90cf0*/  MOV R16, R14 ;  /* 0x0000000e00107202 */ /* 0x001fe40000000f00 */
[----:B---3--:R-:W-:-:S05]  /*90d00*/  MOV R17, R11 ;  /* 0x0000000b00117202 */ /* 0x008fca0000000f00 */
[----:B------:R0:W-:Y:S02]  /*90d10*/  STL.64 [R1+0x8050], R16 ;  /* 0x0080501001007387 */ /* 0x0001e40000100a00 */
[----:B0-----:R-:W-:Y:S01]  /*90d20*/  IMAD.MOV.U32 R16, RZ, RZ, R10 ;  /* 0x000000ffff107224 */ /* 0x001fe200078e000a */
[----:B------:R-:W-:-:S05]  /*90d30*/  MOV R17, R3 ;  /* 0x0000000300117202 */ /* 0x000fca0000000f00 */
[----:B------:R0:W-:Y:S02]  /*90d40*/  STL.64 [R1+0x8068], R16 ;  /* 0x0080681001007387 */ /* 0x0001e40000100a00 */
[----:B0-----:R-:W-:Y:S02]  /*90d50*/  MOV R16, R2 ;  /* 0x0000000200107202 */ /* 0x001fe40000000f00 */
[----:B------:R-:W-:Y:S01]  /*90d60*/  MOV R17, R0 ;  /* 0x0000000000117202 */ /* 0x000fe20000000f00 */
[C---:B--2---:R-:W-:Y:S11]  /*90d70*/  HMMA.16816.F32 R4, R24.reuse, R12, R4 ;  /* 0x0000000c1804723c */ /* 0x044ff60000001804 */
[----:B------:R-:W-:Y:S11]  /*90d80*/  @!UPT UIADD3 URZ, URZ, URZ, URZ ;  /* 0x0000003f3f3ff290 */ /* 0x000ff6000fffe03f */
[----:B------:R-:W-:Y:S01]  /*90d90*/  @!UPT UIADD3 URZ, URZ, URZ, URZ ;  /* 0x0000003f3f3ff290 */ /* 0x000fe2000fffe03f */
[----:B------:R0:W-:Y:S01]  /*90da0*/  STL.64 [R1+0x780], R4 ;  /* 0x0007800401007387 */ /* 0x0001e20000100a00 */
[----:B------:R1:W-:Y:S02]  /*90db0*/  STL.64 [R1+0x788], R6 ;  /* 0x0007880601007387 */ /* 0x0003e40000100a00 */
[----:B------:R-:W2:Y:S02]  /*90dc0*/  LDL.LU R20, [R1+0x350] ;  /* 0x0003500001147983 */ /* 0x000ea40000300800 */
[----:B------:R-:W2:Y:S01]  /*90dd0*/  LDL.LU R21, [R1+0x354] ;  /* 0x0003540001157983 */ /* 0x000ea20000300800 */
[----:B------:R-:W2:Y:S01]  /*90de0*/  LDL.LU R22, [R1+0x358] ;  /* 0x0003580001167983 */ /* 0x000ea20000300800 */
[----:B------:R-:W2:Y:S03]  /*90df0*/  LDL.LU R23, [R1+0x35c] ;  /* 0x00035c0001177983 */ /* 0x000ea60000300800 */
[----:B0-----:R-:W4:Y:S01]  /*90e00*/  LDL.LU R4, [R1+0x360] ;  /* 0x0003600001047983 */ /* 0x001f220000300800 */
[----:B------:R-:W4:Y:S02]  /*90e10*/  LDL.LU R5, [R1+0x364] ;  /* 0x0003640001057983 */ /* 0x000f240000300800 */
[----:B-1----:R-:W4:Y:S02]  /*90e20*/  LDL.LU R6, [R1+0x368] ;  /* 0x0003680001067983 */ /* 0x002f240000300800 */
[----:B------:R-:W4:Y:S01]  /*90e30*/  LDL.LU R7, [R1+0x36c] ;  /* 0x00036c0001077983 */ /* 0x000f220000300800 */
[----:B------:R0:W-:Y:S04]  /*90e40*/  STL.64 [R1+0x8080], R16 ;  /* 0x0080801001007387 */ /* 0x0001e80000100a00 */
[----:B0-----:R-:W3:Y:S04]  /*90e50*/  LDL.64 R16, [R1+0xc0] ;  /* 0x0000c00001107983 */ /* 0x001ee80000100a00 */
[----:B---3--:R-:W-:Y:S01]  /*90e60*/  STL.64 [R1+0x8098], R16 ;  /* 0x0080981001007387 */ /* 0x008fe20000100a00 */
[----:B------:R-:W-:Y:S02]  /*90e70*/  STL [R1+0x8048], R15 ;  /* 0x0080480f01007387 */ /* 0x000fe40000100800 */
[----:B------:R0:W-:Y:S02]  /*90e80*/  STL.64 [R1+0x8040], R12 ;  /* 0x0080400c01007387 */ /* 0x0001e40000100a00 */
[----:B0-----:R-:W3:Y:S01]  /*90e90*/  LDL.LU R12, [R1+0x400] ;  /* 0x00040000010c7983 */ /* 0x001ee20000300800 */
[----:B------:R-:W3:Y:S02]  /*90ea0*/  LDL.LU R13, [R1+0x404] ;  /* 0x00040400010d7983 */ /* 0x000ee40000300800 */
[----:B------:R-:W2:Y:S02]  /*90eb0*/  LDL.LU R14, [R1+0x408] ;  /* 0x00040800010e7983 */ /* 0x000ea40000300800 */
[----:B------:R-:W2:Y:S01]  /*90ec0*/  LDL.LU R15, [R1+0x40c] ;  /* 0x00040c00010f7983 */ /* 0x000ea20000300800 */
[----:B------:R-:W3:Y:S04]  /*90ed0*/  LDL.64 R16, [R1+0x30] ;  /* 0x0000300001107983 */ /* 0x000ee80000100a00 */
        /* <DEDUP_REMOVED lines=12> */
[C---:B----4-:R-:W-:Y:S01]  /*90fa0*/  HMMA.16816.F32 R4, R24.reuse, R8, R4 ;  /* 0x000000081804723c */ /* 0x050fe20000001804 */
        /* <DEDUP_REMOVED lines=15> */
[C---:B---3--:R-:W-:Y:S02]  /*910a0*/  HMMA.16816.F32 R20, R24.reuse, R4, R20 ;  /* 0x000000041814723c */ /* 0x048fe40000001814 */
[----:B------:R0:W-:Y:S04]  /*910b0*/  STL.64 [R1+0x8028], R4 ;  /* 0x0080280401007387 */ /* 0x0001e80000100a00 */
[----:B0-----:R-:W3:Y:S11]  /*910c0*/  LDL.64 R4, [R1+0x80] ;  /* 0x0000800001047983 */ /* 0x001ef60000100a00 */
[----:B------:R-:W-:Y:S06]  /*910d0*/  @!UPT UIADD3 URZ, URZ, URZ, URZ ;  /* 0x0000003f3f3ff290 */ /* 0x000fec000fffe03f */
[----:B------:R-:W-:Y:S01]  /*910e0*/  STL.64 [R1+0x760], R20 ;  /* 0x0007601401007387 */ /* 0x000fe20000100a00 */
[----:B------:R-:W-:Y:S02]  /*910f0*/  STL.64 [R1+0x768], R22 ;  /* 0x0007681601007387 */ /* 0x000fe40000100a00 */
[----:B------:R-:W0:Y:S02]  /*91100*/  LDSM.16.M88.4 R20, [R29+0x44000] ;  /* 0x044000001d14783b */ /* 0x000e240000000200 */
[----:B0-----:R-:W-:Y:S02]  /*91110*/  STL.64 [R1+0x7ec8], R22 ;  /* 0x007ec81601007387 */ /* 0x001fe40000100a00 */
[----:B------:R0:W-:Y:S02]  /*91120*/  STL.64 [R1+0x7ec0], R20 ;  /* 0x007ec01401007387 */ /* 0x0001e40000100a00 */
[----:B0-----:R-:W4:Y:S01]  /*91130*/  LDL.64 R20, [R1+0x40] ;  /* 0x0000400001147983 */ /* 0x001f220000100a00 */
[C---:B--2---:R-:W-:Y:S01]  /*91140*/  HMMA.16816.F32 R12, R24.reuse, R16, R12 ;  /* 0x00000010180c723c */ /* 0x044fe2000000180c */
[----:B------:R-:W-:Y:S01]  /*91150*/  IMAD.MOV.U32 R2, RZ, RZ, R16 ;  /* 0x000000ffff027224 */ /* 0x000fe200078e0010 */
[----:B------:R-:W-:Y:S01]  /*91160*/  MOV R0, R17 ;  /* 0x0000001100007202 */ /* 0x000fe20000000f00 */
[----:B----4-:R0:W-:Y:S04]  /*91170*/  STL.64 [R1+0x8008], R20 ;  /* 0x0080081401007387 */ /* 0x0101e80000100a00 */
[----:B0-----:R-:W3:Y:S01]  /*91180*/  LDL.LU R20, [R1+0x3f0] ;  /* 0x0003f00001147983 */ /* 0x001ee20000300800 */
[----:B------:R-:W3:Y:S02]  /*91190*/  LDL.LU R21, [R1+0x3f4] ;  /* 0x0003f40001157983 */ /* 0x000ee40000300800 */
[----:B------:R-:W3:Y:S02]  /*911a0*/  LDL.LU R22, [R1+0x3f8] ;  /* 0x0003f80001167983 */ /* 0x000ee40000300800 */
[----:B------:R-:W3:Y:S11]  /*911b0*/  LDL.LU R23, [R1+0x3fc] ;  /* 0x0003fc0001177983 */ /* 0x000ef60000300800 */
[----:B------:R-:W-:Y:S01]  /*911c0*/  STL.64 [R1+0x750], R12 ;  /* 0x0007500c01007387 */ /* 0x000fe20000100a00 */
[----:B------:R0:W-:Y:S03]  /*911d0*/  STL.64 [R1+0x758], R14 ;  /* 0x0007580e01007387 */ /* 0x0001e60000100a00 */
[----:B0-----:R-:W2:Y:S01]  /*911e0*/  LDL.LU.64 R14, [R1+0x80a8] ;  /* 0x0080a800010e7983 */ /* 0x001ea20000300a00 */
[----:B------:R-:W2:Y:S02]  /*911f0*/  LDL.LU.64 R12, [R1+0x80a0] ;  /* 0x0080a000010c7983 */ /* 0x000ea40000300a00 */
[----:B------:R-:W2:Y:S02]  /*91200*/  LDL.LU.64 R16, [R1+0x8098] ;  /* 0x0080980001107983 */ /* 0x000ea40000300a00 */
[----:B--2---:R-:W-:Y:S01]  /*91210*/  HMMA.16816.F32 R12, R24, R16, R12 ;  /* 0x00000010180c723c */ /* 0x004fe2000000180c */
[----:B------:R-:W-:-:S02]  /*91220*/  MOV R10, R16 ;  /* 0x00000010000a7202 */ /* 0x000fc40000000f00 */
[----:B------:R-:W-:Y:S11]  /*91230*/  MOV R3, R17 ;  /* 0x0000001100037202 */ /* 0x000ff60000000f00 */
[----:B------:R-:W-:Y:S09]  /*91240*/  @!UPT UIADD3 URZ, URZ, URZ, URZ ;  /* 0x0000003f3f3ff290 */ /* 0x000ff2000fffe03f */
[----:B------:R-:W-:Y:S01]  /*91250*/  STL.64 [R1+0x740], R12 ;  /* 0x0007400c01007387 */ /* 0x000fe20000100a00 */
[----:B------:R0:W-:Y:S03]  /*91260*/  STL.64 [R1+0x748], R14 ;  /* 0x0007480e01007387 */ /* 0x0001e60000100a00 */
[----:B0-----:R-:W2:Y:S01]  /*91270*/  LDL.LU.64 R14, [R1+0x8090] ;  /* 0x00809000010e7983 */ /* 0x001ea20000300a00 */
[----:B------:R-:W2:Y:S02]  /*91280*/  LDL.LU.64 R12, [R1+0x8088] ;  /* 0x00808800010c7983 */ /* 0x000ea40000300a00 */
[----:B------:R-:W2:Y:S02]  /*91290*/  LDL.LU.64 R16, [R1+0x8080] ;  /* 0x0080800001107983 */ /* 0x000ea40000300a00 */
[C---:B--2---:R-:W-:Y:S01]  /*912a0*/  HMMA.16816.F32 R16, R24.reuse, R16, R12 ;  /* 0x000000101810723c */ /* 0x044fe2000000180c */
[----:B------:R-:W2:Y:S01]  /*912b0*/  LDL.LU.64 R14, [R1+0x8078] ;  /* 0x00807800010e7983 */ /* 0x000ea20000300a00 */
[----:B------:R-:W2:Y:S11]  /*912c0*/  LDL.LU.64 R12, [R1+0x8070] ;  /* 0x00807000010c7983 */ /* 0x000eb60000300a00 */
[----:B------:R-:W-:Y:S10]  /*912d0*/  @!UPT UIADD3 URZ, URZ, URZ, URZ ;  /* 0x0000003f3f3ff290 */ /* 0x000ff4000fffe03f */
[----:B------:R0:W-:Y:S01]  /*912e0*/  STL.64 [R1+0x730], R16 ;  /* 0x0007301001007387 */ /* 0x0001e20000100a00 */
[----:B------:R2:W-:Y:S03]  /*912f0*/  STL.64 [R1+0x738], R18 ;  /* 0x0007381201007387 */ /* 0x0005e60000100a00 */
[----:B0-----:R-:W2:Y:S02]  /*91300*/  LDL.LU.64 R16, [R1+0x8068] ;  /* 0x0080680001107983 */ /* 0x001ea40000300a00 */
[C---:B--2---:R-:W-:Y:S02]  /*91310*/  HMMA.16816.F32 R16, R24.reuse, R16, R12 ;  /* 0x000000101810723c */ /* 0x044fe4000000180c */
[----:B------:R-:W2:Y:S01]  /*91320*/  LDL.LU.64 R14, [R1+0x8060] ;  /* 0x00806000010e7983 */ /* 0x000ea20000300a00 */
[----:B------:R-:W2:Y:S11]  /*91330*/  LDL.LU.64 R12, [R1+0x8058] ;  /* 0x00805800010c7983 */ /* 0x000eb60000300a00 */
[----:B------:R-:W-:Y:S09]  /*91340*/  @!UPT UIADD3 URZ, URZ, URZ, URZ ;  /* 0x0000003f3f3ff290 */ /* 0x000ff2000fffe03f */
[----:B------:R0:W-:Y:S01]  /*91350*/  STL.64 [R1+0x720], R16 ;  /* 0x0007201001007387 */ /* 0x0001e20000100a00 */
[----:B------:R2:W-:Y:S03]  /*91360*/  STL.64 [R1+0x728], R18 ;  /* 0x0007281201007387 */ /* 0x0005e60000100a00 */
[----:B0-----:R-:W2:Y:S01]  /*91370*/  LDL.LU.64 R16, [R1+0x8050] ;  /* 0x0080500001107983 */ /* 0x001ea20000300a00 */
[----:B---3--:R-:W-:Y:S01]  /*91380*/  HMMA.16816.F32 R20, R24, R4, R20 ;  /* 0x000000041814723c */ /* 0x008fe20000001814 */
[----:B------:R-:W-:-:S07]  /*91390*/  MOV R11, R5 ;  /* 0x00000005000b7202 */ /* 0x000fce0000000f00 */
[----:B--2---:R-:W-:Y:S01]  /*913a0*/  HMMA.16816.F32 R16, R24, R16, R12 ;  /* 0x000000101810723c */ /* 0x004fe2000000180c */
[----:B------:R-:W2:Y:S01]  /*913b0*/  LDL.LU R15, [R1+0x8048] ;  /* 0x00804800010f7983 */ /* 0x000ea20000300800 */
[----:B------:R-:W3:Y:S05]  /*913c0*/  LDL.LU.64 R12, [R1+0x8040] ;  /* 0x00804000010c7983 */ /* 0x000eea0000300a00 */
[----:B------:R-:W-:Y:S11]  /*913d0*/  IMAD.MOV.U32 R14, RZ, RZ, R4 ;  /* 0x000000ffff0e7224 */ /* 0x000ff600078e0004 */
[----:B------:R-:W-:Y:S05]  /*913e0*/  @!UPT UIADD3 URZ, URZ, URZ, URZ ;  /* 0x0000003f3f3ff290 */ /* 0x000fea000fffe03f */
[----:B------:R-:W-:Y:S01]  /*913f0*/  STL.64 [R1+0x710], R16 ;  /* 0x0007101001007387 */ /* 0x000fe20000100a00 */
[----:B------:R0:W-:Y:S03]  /*91400*/  STL.64 [R1+0x718], R18 ;  /* 0x0007181201007387 */ /* 0x0001e60000100a00 */
[----:B0-----:R-:W4:Y:S01]  /*91410*/  LDL.LU.64 R18, [R1+0x8038] ;  /* 0x0080380001127983 */ /* 0x001f220000300a00 */
[----:B------:R-:W2:Y:S02]  /*91420*/  LDL.LU.64 R16, [R1+0x8030] ;  /* 0x0080300001107983 */ /* 0x000ea40000300a00 */
[----:B------:R-:W-:Y:S02]  /*91430*/  STL.64 [R1+0x700], R20 ;  /* 0x0007001401007387 */ /* 0x000fe40000100a00 */
[----:B------:R-:W-:Y:S01]  /*91440*/  STL.64 [R1+0x708], R22 ;  /* 0x0007081601007387 */ /* 0x000fe20000100a00 */
[----:B------:R-:W2:Y:S01]  /*91450*/  LDL.LU R4, [R1+0x3d0] ;  /* 0x0003d00001047983 */ /* 0x000ea20000300800 */
[----:B------:R-:W2:Y:S02]  /*91460*/  LDL.LU R5, [R1+0x3d4] ;  /* 0x0003d40001057983 */ /* 0x000ea40000300800 */
[----:B------:R-:W2:Y:S02]  /*91470*/  LDL.LU R6, [R1+0x3d8] ;  /* 0x0003d80001067983 */ /* 0x000ea40000300800 */
[----:B------:R-:W2:Y:S01]  /*91480*/  LDL.LU R7, [R1+0x3dc] ;  /* 0x0003dc0001077983 */ /* 0x000ea20000300800 */
[----:B------:R-:W-:Y:S04]  /*91490*/  STL [R1+0x7fe8], R14 ;  /* 0x007fe80e01007387 */ /* 0x000fe80000100800 */
[----:B---3--:R-:W-:Y:S01]  /*914a0*/  STL.64 [R1+0x7fe0], R12 ;  /* 0x007fe00c01007387 */ /* 0x008fe20000100a00 */
[----:B------:R-:W-:Y:S02]  /*914b0*/  STL.64 [R1+0x7fa0], R10 ;  /* 0x007fa00a01007387 */ /* 0x000fe40000100a00 */
[----:B------:R0:W-:Y:S02]  /*914c0*/  STL.64 [R1+0x7f98], R8 ;  /* 0x007f980801007387 */ /* 0x0001e40000100a00 */
[----:B0-----:R-:W3:Y:S01]  /*914d0*/  LDL.LU R8, [R1+0xf0] ;  /* 0x0000f00001087983 */ /* 0x001ee20000300800 */
[----:B------:R-:W3:Y:S02]  /*914e0*/  LDL.LU R9, [R1+0xf4] ;  /* 0x0000f40001097983 */ /* 0x000ee40000300800 */
[----:B------:R-:W2:Y:S02]  /*914f0*/  LDL.LU R10, [R1+0xf8] ;  /* 0x0000f800010a7983 */ /* 0x000ea40000300800 */
[----:B------:R-:W2:Y:S02]  /*91500*/  LDL.LU R11, [R1+0xfc] ;  /* 0x0000fc00010b7983 */ /* 0x000ea40000300800 */
[----:B--2---:R-:W-:Y:S01]  /*91510*/  STL.64 [R1+0x7fb0], R10 ;  /* 0x007fb00a01007387 */ /* 0x004fe20000100a00 */
[----:B---3--:R4:W-:Y:S02]  /*91520*/  STL.64 [R1+0x7fa8], R8 ;  /* 0x007fa80801007387 */ /* 0x0089e40000100a00 */
[----:B----4-:R-:W-:Y:S01]  /*91530*/  IMAD.MOV.U32 R8, RZ, RZ, R18 ;  /* 0x000000ffff087224 */ /* 0x010fe200078e0012 */
[----:B------:R-:W-:-:S05]  /*91540*/  MOV R9, R17 ;  /* 0x0000001100097202 */ /* 0x000fca0000000f00 */
[----:B------:R0:W-:Y:S01]  /*91550*/  STL.64 [R1+0x7fc8], R8 ;  /* 0x007fc80801007387 */ /* 0x0001e20000100a00 */
[----:B------:R-:W2:Y:S01]  /*91560*/  LDL.64 R20, [R1+0x50] ;  /* 0x0000500001147983 */ /* 0x000ea20000100a00 */
[----:B------:R-:W-:Y:S02]  /*91570*/  MOV R13, R19 ;  /* 0x00000013000d7202 */ /* 0x000fe40000000f00 */
[----:B0-----:R-:W-:Y:S01]  /*91580*/  MOV R8, R16 ;  /* 0x0000001000087202 */ /* 0x001fe20000000f00 */
[----:B--2---:R0:W-:Y:S04]  /*91590*/  STL.64 [R1+0x8020], R20 ;  /* 0x0080201401007387 */ /* 0x0041e80000100a00 */
[----:B0-----:R-:W2:Y:S01]  /*915a0*/  LDL.64 R20, [R1+0x60] ;  /* 0x0000600001147983 */ /* 0x001ea20000100a00 */
[----:B------:R-:W3:Y:S02]  /*915b0*/  LDL.LU R16, [R1+0x3b0] ;  /* 0x0003b00001107983 */ /* 0x000ee40000300800 */
[----:B------:R-:W3:Y:S02]  /*915c0*/  LDL.LU R17, [R1+0x3b4] ;  /* 0x0003b40001117983 */ /* 0x000ee40000300800 */
[----:B------:R-:W4:Y:S01]  /*915d0*/  LDL.LU R18, [R1+0x3b8] ;  /* 0x0003b80001127983 */ /* 0x000f220000300800 */
[----:B------:R-:W4:Y:S01]  /*915e0*/  LDL.LU R19, [R1+0x3bc] ;  /* 0x0003bc0001137983 */ /* 0x000f220000300800 */
[----:B------:R-:W-:-:S03]  /*915f0*/  MOV R9, R15 ;  /* 0x0000000f00097202 */ /* 0x000fc60000000f00 */
[----:B----4-:R-:W-:Y:S01]  /*91600*/  STL.64 [R1+0x8018], R18 ;  /* 0x0080181201007387 */ /* 0x010fe20000100a00 */
[----:B---3--:R0:W-:Y:S03]  /*91610*/  STL.64 [R1+0x8010], R16 ;  /* 0x0080101001007387 */ /* 0x0081e60000100a00 */
[----:B0-----:R-:W3:Y:S01]  /*91620*/  LDL.LU R16, [R1+0x3c0] ;  /* 0x0003c00001107983 */ /* 0x001ee20000300800 */
[----:B------:R-:W3:Y:S02]  /*91630*/  LDL.LU R17, [R1+0x3c4] ;  /* 0x0003c40001117983 */ /* 0x000ee40000300800 */
[----:B------:R-:W3:Y:S02]  /*91640*/  LDL.LU R18, [R1+0x3c8] ;  /* 0x0003c80001127983 */ /* 0x000ee40000300800 */
[----:B------:R-:W3:Y:S01]  /*91650*/  LDL.LU R19, [R1+0x3cc] ;  /* 0x0003cc0001137983 */ /* 0x000ee20000300800 */
[----:B------:R0:W-:Y:S04]  /*91660*/  STL.64 [R1+0x7ff0], R8 ;  /* 0x007ff00801007387 */ /* 0x0001e80000100a00 */
[----:B0-----:R-:W4:Y:S01]  /*91670*/  LDL.LU R8, [R1+0x3e0] ;  /* 0x0003e00001087983 */ /* 0x001f220000300800 */
[----:B------:R-:W4:Y:S02]  /*91680*/  LDL.LU R9, [R1+0x3e4] ;  /* 0x0003e40001097983 */ /* 0x000f240000300800 */
[----:B------:R-:W4:Y:S02]  /*91690*/  LDL.LU R10, [R1+0x3e8] ;  /* 0x0003e800010a7983 */ /* 0x000f240000300800 */
[----:B------:R-:W4:Y:S01]  /*916a0*/  LDL.LU R11, [R1+0x3ec] ;  /* 0x0003ec00010b7983 */ /* 0x000f220000300800 */
[----:B------:R-:W-:Y:S01]  /*916b0*/  MOV R12, R28 ;  /* 0x0000001c000c7202 */ /* 0x000fe20000000f00 */
[C---:B--2---:R-:W-:Y:S08]  /*916c0*/  HMMA.16816.F32 R4, R24.reuse, R20, R4 ;  /* 0x000000141804723c */ /* 0x044ff00000001804 */
[----:B----4-:R-:W-:Y:S01]  /*916d0*/  HMMA.16816.F32 R12, R24, R12, R8 ;  /* 0x0000000c180c723c */ /* 0x010fe20000001808 */
[----:B------:R-:W2:Y:S11]  /*916e0*/  LDL.LU R8, [R1+0x120] ;  /* 0x0001200001087983 */ /* 0x000eb60000300800 */
[----:B------:R-:W-:Y:S11]  /*916f0*/  @!UPT UIADD3 URZ, URZ, URZ, URZ ;  /* 0x0000003f3f3ff290 */ /* 0x000ff6000fffe03f */
[----:B------:R0:W-:Y:S01]  /*91700*/  STL.64 [R1+0x6f0], R12 ;  /* 0x0006f00c01007387 */ /* 0x0001e20000100a00 */
[----:B------:R-:W-:Y:S02]  /*91710*/  STL.64 [R1+0x6f8], R14 ;  /* 0x0006f80e01007387 */ /* 0x000fe40000100a00 */
[----:B------:R-:W2:Y:S02]  /*91720*/  LDL.LU R9, [R1+0x124] ;  /* 0x0001240001097983 */ /* 0x000ea40000300800 */
[----:B------:R-:W2:Y:S01]  /*91730*/  LDL.LU R10, [R1+0x128] ;  /* 0x00012800010a7983 */ /* 0x000ea20000300800 */
[----:B------:R-:W2:Y:S04]  /*91740*/  LDL.LU R11, [R1+0x12c] ;  /* 0x00012c00010b7983 */ /* 0x000ea80000300800 */
[----:B0-----:R-:W2:Y:S01]  /*91750*/  LDL.64 R12, [R1+0x20] ;  /* 0x00002000010c7983 */ /* 0x001ea20000100a00 */
[----:B------:R0:W-:Y:S02]  /*91760*/  STL.64 [R1+0x6e0], R4 ;  /* 0x0006e00401007387 */ /* 0x0001e40000100a00 */
[----:B------:R1:W-:Y:S01]  /*91770*/  STL.64 [R1+0x6e8], R6 ;  /* 0x0006e80601007387 */ /* 0x0003e20000100a00 */
[----:B0-----:R-:W4:Y:S01]  /*91780*/  LDL.LU.64 R4, [R1+0x8028] ;  /* 0x0080280001047983 */ /* 0x001f220000300a00 */
[----:B-1----:R-:W-:Y:S01]  /*91790*/  IMAD.MOV.U32 R7, RZ, RZ, R20 ;  /* 0x000000ffff077224 */ /* 0x002fe200078e0014 */
[----:B------:R-:W-:-:S02]  /*917a0*/  MOV R6, R21 ;  /* 0x0000001500067202 */ /* 0x000fc40000000f00 */
[----:B------:R-:W3:Y:S03]  /*917b0*/  LDL.LU.64 R20, [R1+0x8020] ;  /* 0x0080200001147983 */ /* 0x000ee60000300a00 */
[----:B------:R-:W-:Y:S01]  /*917c0*/  STL.64 [R1+0x7f90], R6 ;  /* 0x007f900601007387 */ /* 0x000fe20000100a00 */
[----:B----4-:R0:W-:Y:S04]  /*917d0*/  STL.64 [R1+0x7f88], R4 ;  /* 0x007f880401007387 */ /* 0x0101e80000100a00 */
[----:B0-----:R-:W4:Y:S01]  /*917e0*/  LDL.LU R4, [R1+0xe0] ;  /* 0x0000e00001047983 */ /* 0x001f220000300800 */
[----:B------:R-:W4:Y:S02]  /*917f0*/  LDL.LU R5, [R1+0xe4] ;  /* 0x0000e40001057983 */ /* 0x000f240000300800 */
[----:B------:R-:W2:Y:S02]  /*91800*/  LDL.LU R6, [R1+0xe8] ;  /* 0x0000e80001067983 */ /* 0x000ea40000300800 */
[----:B------:R-:W2:Y:S01]  /*91810*/  LDL.LU R7, [R1+0xec] ;  /* 0x0000ec0001077983 */ /* 0x000ea20000300800 */
[----:B---3--:R-:W-:Y:S01]  /*91820*/  HMMA.16816.F32 R16, R24, R20, R16 ;  /* 0x000000141810723c */ /* 0x008fe20000001810 */
[----:B--2---:R-:W-:Y:S01]  /*91830*/  STL.64 [R1+0x7fc0], R6 ;  /* 0x007fc00601007387 */ /* 0x004fe20000100a00 */
        /* <DEDUP_REMOVED lines=24> */
[----:B0-----:R-:W4:Y:S01]  /*919c0*/  LDL.LU R24, [R1+0xd0] ;  /* 0x0000d00001187983 */ /* 0x001f220000300800 */
[----:B------:R-:W4:Y:S02]  /*919d0*/  LDL.LU R25, [R1+0xd4] ;  /* 0x0000d40001197983 */ /* 0x000f240000300800 */
[----:B-1----:R-:W4:Y:S02]  /*919e0*/  LDL.LU R26, [R1+0xd8] ;  /* 0x0000d800011a7983 */ /* 0x002f240000300800 */
[----:B------:R-:W4:Y:S01]  /*919f0*/  LDL.LU R27, [R1+0xdc] ;  /* 0x0000dc00011b7983 */ /* 0x000f220000300800 */
[----:B------:R-:W-:Y:S01]  /*91a00*/  STL.64 [R1+0x7ed0], R20 ;  /* 0x007ed01401007387 */ /* 0x000fe20000100a00 */
[C---:B---3--:R-:W-:Y:S11]  /*91a10*/  HMMA.16816.F32 R8, R16.reuse, R12, R8 ;  /* 0x0000000c1008723c */ /* 0x048ff60000001808 */
[----:B------:R-:W-:Y:S11]  /*91a20*/  @!UPT UIADD3 URZ, URZ, URZ, URZ ;  /* 0x0000003f3f3ff290 */ /* 0x000ff6000fffe03f */
[----:B------:R-:W-:Y:S01]  /*91a30*/  @!UPT UIADD3 URZ, URZ, URZ, URZ ;  /* 0x0000003f3f3ff290 */ /* 0x000fe2000fffe03f */
[----:B------:R0:W-:Y:S01]  /*91a40*/  STL.64 [R1+0x620], R8 ;  /* 0x0006200801007387 */ /* 0x0001e20000100a00 */
[----:B------:R2:W-:Y:S03]  /*91a50*/  STL.64 [R1+0x628], R10 ;  /* 0x0006280a01007387 */ /* 0x0005e60000100a00 */
[----:B0-----:R-:W2:Y:S01]  /*91a60*/  LDL.LU.64 R8, [R1+0x7ff0] ;  /* 0x007ff00001087983 */ /* 0x001ea20000300a00 */
[----:B------:R-:W-:Y:S01]  /*91a70*/  IMAD.MOV.U32 R22, RZ, RZ, R12 ;  /* 0x000000ffff167224 */ /* 0x000fe200078e000c */
[----:B------:R-:W-:Y:S01]  /*91a80*/  MOV R15, R13 ;  /* 0x0000000d000f7202 */ /* 0x000fe20000000f00 */
[----:B------:R-:W3:Y:S01]  /*91a90*/  LDL.LU R14, [R1+0x7fe8] ;  /* 0x007fe800010e7983 */ /* 0x000ee20000300800 */
[----:B------:R-:W3:Y:S01]  /*91aa0*/  LDL.LU.64 R12, [R1+0x7fe0] ;  /* 0x007fe000010c7983 */ /* 0x000ee20000300a00 */
[C---:B--2---:R-:W-:Y:S03]  /*91ab0*/  HMMA.16816.F32 R8, R16.reuse, R8, R4 ;  /* 0x000000081008723c */ /* 0x044fe60000001804 */
[----:B------:R-:W2:Y:S01]  /*91ac0*/  LDL.LU.64 R6, [R1+0x7fd8] ;  /* 0x007fd80001067983 */ /* 0x000ea20000300a00 */
[----:B------:R-:W2:Y:S11]  /*91ad0*/  LDL.LU.64 R4, [R1+0x7fd0] ;  /* 0x007fd00001047983 */ /* 0x000eb60000300a00 */
[----:B------:R-:W-:Y:S08]  /*91ae0*/  @!UPT UIADD3 URZ, URZ, URZ, URZ ;  /* 0x0000003f3f3ff290 */ /* 0x000ff0000fffe03f */
        /* <DEDUP_REMOVED lines=17> */
[----:B------:R-:W2:Y:S02]  /*91c00*/  LDL.LU.64 R8, [R1+0x7f98] ;  /* 0x007f980001087983 */ /* 0x000ea40000300a00 */
[----:B------:R-:W-:Y:S01]  /*91c10*/  STL.64 [R1+0x7f38], R12 ;  /* 0x007f380c01007387 */ /* 0x000fe20000100a00 */
[C---:B--2---:R-:W-:Y:S11]  /*91c20*/  HMMA.16816.F32 R4, R16.reuse, R8, R4 ;  /* 0x000000081004723c */ /* 0x044ff60000001804 */
[----:B------:R-:W-:Y:S11]  /*91c30*/  @!UPT UIADD3 URZ, URZ, URZ, URZ ;  /* 0x0000003f3f3ff290 */ /* 0x000ff6000fffe03f */
[----:B------:R-:W-:Y:S01]  /*91c40*/  @!UPT UIADD3 URZ, URZ, URZ, URZ ;  /* 0x0000003f3f3ff290 */ /* 0x000fe2000fffe03f */
[----:B------:R-:W-:Y:S01]  /*91c50*/  STL.64 [R1+0x5e0], R4 ;  /* 0x0005e00401007387 */ /* 0x000fe20000100a00 */
[----:B------:R0:W-:Y:S03]  /*91c60*/  STL.64 [R1+0x5e8], R6 ;  /* 0x0005e80601007387 */ /* 0x0001e60000100a00 */
[----:B0-----:R-:W2:Y:S01]  /*91c70*/  LDL.LU.64 R6, [R1+0x7f90] ;  /* 0x007f900001067983 */ /* 0x001ea20000300a00 */
[----:B------:R-:W4:Y:S01]  /*91c80*/  LDL.LU.64 R4, [R1+0x7f88] ;  /* 0x007f880001047983 */ /* 0x000f220000300a00 */
[----:B------:R-:W-:Y:S02]  /*91c90*/  MOV R20, R28 ;  /* 0x0000001c00147202 */ /* 0x000fe40000000f00 */
[----:B------:R-:W-:Y:S01]  /*91ca0*/  MOV R21, R23 ;  /* 0x0000001700157202 */ /* 0x000fe20000000f00 */
[----:B------:R-:W-:Y:S01]  /*91cb0*/  STL.64 [R1+0x7f30], R8 ;  /* 0x007f300801007387 */ /* 0x000fe20000100a00 */
[----:B----4-:R-:W-:Y:S03]  /*91cc0*/  HMMA.16816.F32 R24, R16, R4, R24 ;  /* 0x000000041018723c */ /* 0x010fe60000001818 */
[----:B------:R0:W-:Y:S04]  /*91cd0*/  STL.64 [R1+0x7e70], R4 ;  /* 0x007e700401007387 */ /* 0x0001e80000100a00 */
[----:B0-----:R-:W-:Y:S01]  /*91ce0*/  IMAD.MOV.U32 R4, RZ, RZ, R22 ;  /* 0x000000ffff047224 */ /* 0x001fe200078e0016 */
[----:B------:R-:W-:Y:S11]  /*91cf0*/  MOV R5, R15 ;  /* 0x0000000f00057202 */ /* 0x000ff60000000f00 */
[----:B------:R-:W-:Y:S04]  /*91d00*/  @!UPT UIADD3 URZ, URZ, URZ, URZ ;  /* 0x0000003f3f3ff290 */ /* 0x000fe8000fffe03f */
[----:B------:R-:W-:Y:S01]  /*91d10*/  STL.64 [R1+0x5d0], R24 ;  /* 0x0005d01801007387 */ /* 0x000fe20000100a00 */
[----:B------:R-:W-:Y:S02]  /*91d20*/  STL.64 [R1+0x5d8], R26 ;  /* 0x0005d81a01007387 */ /* 0x000fe40000100a00 */
[----:B------:R2:W-:Y:S02]  /*91d30*/  STL.64 [R1+0x7ee0], R20 ;  /* 0x007ee01401007387 */ /* 0x0005e40000100a00 */
[----:B------:R-:W0:Y:S01]  /*91d40*/  LDSM.16.M88.4 R24, [R29+0x45000] ;  /* 0x045000001d18783b */ /* 0x000e220000000200 */
[----:B--2---:R-:W-:Y:S02]  /*91d50*/  MOV R20, R7 ;  /* 0x0000000700147202 */ /* 0x004fe40000000f00 */
[----:B------:R-:W-:-:S05]  /*91d60*/  MOV R21, R6 ;  /* 0x0000000600157202 */ /* 0x000fca0000000f00 */
[----:B------:R-:W-:Y:S01]  /*91d70*/  STL.64 [R1+0x7ef8], R20 ;  /* 0x007ef81401007387 */ /* 0x000fe20000100a00 */
[----:B------:R1:W-:Y:S03]  /*91d80*/  STL.64 [R1+0x7ed8], R4 ;  /* 0x007ed80401007387 */ /* 0x0003e60000100a00 */
[----:B-1----:R-:W2:Y:S01]  /*91d90*/  LDL.LU R4, [R1+0x1d0] ;  /* 0x0001d00001047983 */ /* 0x002ea20000300800 */
[----:B------:R-:W2:Y:S02]  /*91da0*/  LDL.LU R5, [R1+0x1d4] ;  /* 0x0001d40001057983 */ /* 0x000ea40000300800 */
[----:B------:R-:W4:Y:S02]  /*91db0*/  LDL.LU R6, [R1+0x1d8] ;  /* 0x0001d80001067983 */ /* 0x000f240000300800 */
[----:B------:R-:W4:Y:S01]  /*91dc0*/  LDL.LU R7, [R1+0x1dc] ;  /* 0x0001dc0001077983 */ /* 0x000f220000300800 */
[----:B------:R-:W2:Y:S04]  /*91dd0*/  LDL.64 R20, [R1+0x70] ;  /* 0x0000700001147983 */ /* 0x000ea80000100a00 */
[----:B--2---:R1:W-:Y:S01]  /*91de0*/  STL.64 [R1+0x7f10], R20 ;  /* 0x007f101401007387 */ /* 0x0043e20000100a00 */
[----:B------:R-:W2:Y:S02]  /*91df0*/  LDL.LU R12, [R1+0x310] ;  /* 0x00031000010c7983 */ /* 0x000ea40000300800 */
[----:B------:R-:W2:Y:S02]  /*91e00*/  LDL.LU R13, [R1+0x314] ;  /* 0x00031400010d7983 */ /* 0x000ea40000300800 */
[----:B-1----:R-:W-:-:S02]  /*91e10*/  IMAD.MOV.U32 R20, RZ, RZ, R14 ;  /* 0x000000ffff147224 */ /* 0x002fc400078e000e */
[----:B------:R-:W2:Y:S01]  /*91e20*/  LDL.LU R14, [R1+0x318] ;  /* 0x00031800010e7983 */ /* 0x000ea20000300800 */
[----:B------:R-:W2:Y:S03]  /*91e30*/  LDL.LU R15, [R1+0x31c] ;  /* 0x00031c00010f7983 */ /* 0x000ea60000300800 */
[----:B--2---:R-:W-:Y:S01]  /*91e40*/  STL.64 [R1+0x7f48], R14 ;  /* 0x007f480e01007387 */ /* 0x004fe20000100a00 */
[----:B------:R1:W-:Y:S03]  /*91e50*/  STL.64 [R1+0x7f40], R12 ;  /* 0x007f400c01007387 */ /* 0x0003e60000100a00 */
[----:B-1----:R-:W2:Y:S04]  /*91e60*/  LDL.64 R12, [R1+0xb0] ;  /* 0x0000b000010c7983 */ /* 0x002ea80000100a00 */
[----:B--2---:R3:W-:Y:S02]  /*91e70*/  STL.64 [R1+0x7f58], R12 ;  /* 0x007f580c01007387 */ /* 0x0047e40000100a00 */
[----:B---3--:R-:W-:-:S02]  /*91e80*/  MOV R12, R10 ;  /* 0x0000000a000c7202 */ /* 0x008fc40000000f00 */
[----:B------:R-:W-:-:S05]  /*91e90*/  MOV R13, R3 ;  /* 0x00000003000d7202 */ /* 0x000fca0000000f00 */
[----:B------:R-:W-:Y:S01]  /*91ea0*/  STL.64 [R1+0x7f70], R12 ;  /* 0x007f700c01007387 */ /* 0x000fe20000100a00 */
[----:B------:R-:W2:Y:S01]  /*91eb0*/  LDL.64 R8, [R1+0xa0] ;  /* 0x0000a00001087983 */ /* 0x000ea20000100a00 */
[----:B------:R-:W-:Y:S02]  /*91ec0*/  MOV R21, R11 ;  /* 0x0000000b00157202 */ /* 0x000fe40000000f00 */
[----:B--2---:R1:W-:Y:S04]  /*91ed0*/  STL.64 [R1+0x7f50], R8 ;  /* 0x007f500801007387 */ /* 0x0043e80000100a00 */
[----:B-1----:R-:W2:Y:S01]  /*91ee0*/  LDL.LU R8, [R1+0x320] ;  /* 0x0003200001087983 */ /* 0x002ea20000300800 */
[----:B------:R-:W2:Y:S02]  /*91ef0*/  LDL.LU R9, [R1+0x324] ;  /* 0x0003240001097983 */ /* 0x000ea40000300800 */
[----:B------:R-:W3:Y:S02]  /*91f00*/  LDL.LU R10, [R1+0x328] ;  /* 0x00032800010a7983 */ /* 0x000ee40000300800 */
[----:B------:R-:W3:Y:S02]  /*91f10*/  LDL.LU R11, [R1+0x32c] ;  /* 0x00032c00010b7983 */ /* 0x000ee40000300800 */
[----:B---3--:R-:W-:Y:S01]  /*91f20*/  STL.64 [R1+0x7f68], R10 ;  /* 0x007f680a01007387 */ /* 0x008fe20000100a00 */
[----:B--2---:R1:W-:Y:S03]  /*91f30*/  STL.64 [R1+0x7f60], R8 ;  /* 0x007f600801007387 */ /* 0x0043e60000100a00 */
        /* <DEDUP_REMOVED lines=8> */
[----:B------:R-:W2:Y:S02]  /*91fc0*/  LDL.LU R10, [R1+0x348] ;  /* 0x00034800010a7983 */ /* 0x000ea40000300800 */
[----:B------:R-:W2:Y:S01]  /*91fd0*/  LDL.LU R11, [R1+0x34c] ;  /* 0x00034c00010b7983 */ /* 0x000ea20000300800 */
[----:B------:R1:W-:Y:S04]  /*91fe0*/  STL.64 [R1+0x7f28], R20 ;  /* 0x007f281401007387 */ /* 0x0003e80000100a00 */
[----:B-1----:R-:W3:Y:S01]  /*91ff0*/  LDL.LU R20, [R1+0x300] ;  /* 0x0003000001147983 */ /* 0x002ee20000300800 */
[----:B------:R-:W3:Y:S02]  /*92000*/  LDL.LU R21, [R1+0x304] ;  /* 0x0003040001157983 */ /* 0x000ee40000300800 */
[----:B------:R-:W3:Y:S02]  /*92010*/  LDL.LU R22, [R1+0x308] ;  /* 0x0003080001167983 */ /* 0x000ee40000300800 */
[----:B------:R-:W3:Y:S01]  /*92020*/  LDL.LU R23, [R1+0x30c] ;  /* 0x00030c0001177983 */ /* 0x000ee20000300800 */
[----:B----4-:R-:W-:Y:S01]  /*92030*/  STL.64 [R1+0x7ef0], R6 ;  /* 0x007ef00601007387 */ /* 0x010fe20000100a00 */
[----:B------:R1:W-:Y:S03]  /*92040*/  STL.64 [R1+0x7ee8], R4 ;  /* 0x007ee80401007387 */ /* 0x0003e60000100a00 */
[----:B-1----:R-:W4:Y:S01]  /*92050*/  LDL.LU R4, [R1+0x1e0] ;  /* 0x0001e00001047983 */ /* 0x002f220000300800 */
[----:B------:R-:W4:Y:S02]  /*92060*/  LDL.LU R5, [R1+0x1e4] ;  /* 0x0001e40001057983 */ /* 0x000f240000300800 */
[----:B------:R-:W2:Y:S02]  /*92070*/  LDL.LU R6, [R1+0x1e8] ;  /* 0x0001e80001067983 */ /* 0x000ea40000300800 */
[----:B------:R-:W2:Y:S02]  /*92080*/  LDL.LU R7, [R1+0x1ec] ;  /* 0x0001ec0001077983 */ /* 0x000ea40000300800 */
[----:B------:R-:W-:Y:S01]  /*92090*/  IMAD.MOV.U32 R12, RZ, RZ, R2 ;  /* 0x000000ffff0c7224 */ /* 0x000fe200078e0002 */
[----:B------:R-:W-:Y:S01]  /*920a0*/  MOV R13, R0 ;  /* 0x00000000000d7202 */ /* 0x000fe20000000f00 */
[----:B--2---:R-:W-:Y:S01]  /*920b0*/  STL.64 [R1+0x7f08], R6 ;  /* 0x007f080601007387 */ /* 0x004fe20000100a00 */
[----:B----4-:R1:W-:Y:S03]  /*920c0*/  STL.64 [R1+0x7f00], R4 ;  /* 0x007f000401007387 */ /* 0x0103e60000100a00 */
[----:B-1----:R-:W2:Y:S01]  /*920d0*/  LDL.LU R4, [R1+0x1f0] ;  /* 0x0001f00001047983 */ /* 0x002ea20000300800 */
[----:B------:R-:W2:Y:S02]  /*920e0*/  LDL.LU R5, [R1+0x1f4] ;  /* 0x0001f40001057983 */ /* 0x000ea40000300800 */
[----:B------:R-:W4:Y:S02]  /*920f0*/  LDL.LU R6, [R1+0x1f8] ;  /* 0x0001f80001067983 */ /* 0x000f240000300800 */
[----:B------:R-:W4:Y:S01]  /*92100*/  LDL.LU R7, [R1+0x1fc] ;  /* 0x0001fc0001077983 */ /* 0x000f220000300800 */
[C---:B------:R-:W-:Y:S01]  /*92110*/  HMMA.16816.F32 R12, R16.reuse, R12, R8 ;  /* 0x0000000c100c723c */ /* 0x040fe20000001808 */
[----:B----4-:R-:W-:Y:S01]  /*92120*/  STL.64 [R1+0x7f20], R6 ;  /* 0x007f200601007387 */ /* 0x010fe20000100a00 */
[----:B--2---:R1:W-:Y:S03]  /*92130*/  STL.64 [R1+0x7f18], R4 ;  /* 0x007f180401007387 */ /* 0x0043e60000100a00 */
[----:B-1----:R-:W2:Y:S01]  /*92140*/  LDL.LU R4, [R1+0x200] ;  /* 0x0002000001047983 */ /* 0x002ea20000300800 */
[----:B------:R-:W2:Y:S02]  /*92150*/  LDL.LU R5, [R1+0x204] ;  /* 0x0002040001057983 */ /* 0x000ea40000300800 */
[----:B------:R-:W2:Y:S02]  /*92160*/  LDL.LU R6, [R1+0x208] ;  /* 0x0002080001067983 */ /* 0x000ea40000300800 */
[----:B------:R-:W2:Y:S01]  /*92170*/  LDL.LU R7, [R1+0x20c] ;  /* 0x00020c0001077983 */ /* 0x000ea20000300800 */
[----:B0-----:R-:W-:Y:S01]  /*92180*/  STL.64 [R1+0x7da0], R26 ;  /* 0x007da01a01007387 */ /* 0x001fe20000100a00 */
[----:B------:R0:W-:Y:S03]  /*92190*/  STL.64 [R1+0x7d98], R24 ;  /* 0x007d981801007387 */ /* 0x0001e60000100a00 */
[----:B0-----:R-:W3:Y:S01]  /*921a0*/  LDL.64 R24, [R1+0x90] ;  /* 0x0000900001187983 */ /* 0x001ee20000100a00 */
[----:B------:R-:W4:Y:S02]  /*921b0*/  LDL.LU.64 R10, [R1+0x7f80] ;  /* 0x007f8000010a7983 */ /* 0x000f240000300a00 */
[----:B------:R-:W4:Y:S05]  /*921c0*/  LDL.LU.64 R8, [R1+0x7f78] ;  /* 0x007f780001087983 */ /* 0x000f2a0000300a00 */
[----:B------:R0:W-:Y:S01]  /*921d0*/  STL.64 [R1+0x5c0], R12 ;  /* 0x0005c00c01007387 */ /* 0x0001e20000100a00 */
[----:B------:R4:W-:Y:S04]  /*921e0*/  STL.64 [R1+0x5c8], R14 ;  /* 0x0005c80e01007387 */ /* 0x0009e80000100a00 */
[----:B0-----:R-:W4:Y:S02]  /*921f0*/  LDL.LU.64 R12, [R1+0x7f70] ;  /* 0x007f7000010c7983 */ /* 0x001f240000300a00 */
[C---:B----4-:R-:W-:Y:S02]  /*92200*/  HMMA.16816.F32 R12, R16.reuse, R12, R8 ;  /* 0x0000000c100c723c */ /* 0x050fe40000001808 */
[----:B------:R-:W4:Y:S01]  /*92210*/  LDL.LU.64 R10, [R1+0x7f68] ;  /* 0x007f6800010a7983 */ /* 0x000f220000300a00 */
[----:B------:R-:W4:Y:S11]  /*92220*/  LDL.LU.64 R8, [R1+0x7f60] ;  /* 0x007f600001087983 */ /* 0x000f360000300a00 */
[----:B------:R-:W-:Y:S09]  /*92230*/  @!UPT UIADD3 URZ, URZ, URZ, URZ ;  /* 0x0000003f3f3ff290 */ /* 0x000ff2000fffe03f */
[----:B------:R0:W-:Y:S01]  /*92240*/  STL.64 [R1+0x5b0], R12 ;  /* 0x0005b00c01007387 */ /* 0x0001e20000100a00 */
[----:B------:R-:W-:Y:S03]  /*92250*/  STL.64 [R1+0x5b8], R14 ;  /* 0x0005b80e01007387 */ /* 0x000fe60000100a00 */
[----:B0-----:R-:W4:Y:S02]  /*92260*/  LDL.LU.64 R12, [R1+0x7f58] ;  /* 0x007f5800010c7983 */ /* 0x001f240000300a00 */
[C---:B----4-:R-:W-:Y:S01]  /*92270*/  HMMA.16816.F32 R8, R16.reuse, R12, R8 ;  /* 0x0000000c1008723c */ /* 0x050fe20000001808 */
[----:B------:R-:W-:Y:S02]  /*92280*/  MOV R2, R12 ;  /* 0x0000000c00027202 */ /* 0x000fe40000000f00 */
[----:B------:R-:W-:Y:S11]  /*92290*/  MOV R0, R13 ;  /* 0x0000000d00007202 */ /* 0x000ff60000000f00 */
[----:B------:R-:W-:Y:S09]  /*922a0*/  @!UPT UIADD3 URZ, URZ, URZ, URZ ;  /* 0x0000003f3f3ff290 */ /* 0x000ff2000fffe03f */
[----:B------:R0:W-:Y:S01]  /*922b0*/  STL.64 [R1+0x5a0], R8 ;  /* 0x0005a00801007387 */ /* 0x0001e20000100a00 */
[----:B------:R-:W-:Y:S03]  /*922c0*/  STL.64 [R1+0x5a8], R10 ;  /* 0x0005a80a01007387 */ /* 0x000fe60000100a00 */
[----:B0-----:R-:W4:Y:S01]  /*922d0*/  LDL.LU.64 R8, [R1+0x7f50] ;  /* 0x007f500001087983 */ /* 0x001f220000300a00 */
[----:B------:R-:W4:Y:S02]  /*922e0*/  LDL.LU.64 R14, [R1+0x7f48] ;  /* 0x007f4800010e7983 */ /* 0x000f240000300a00 */
[----:B------:R-:W4:Y:S02]  /*922f0*/  LDL.LU.64 R12, [R1+0x7f40] ;  /* 0x007f4000010c7983 */ /* 0x000f240000300a00 */
[C---:B----4-:R-:W-:Y:S11]  /*92300*/  HMMA.16816.F32 R12, R16.reuse, R8, R12 ;  /* 0x00000008100c723c */ /* 0x050ff6000000180c */
[----:B------:R-:W-:Y:S11]  /*92310*/  @!UPT UIADD3 URZ, URZ, URZ, URZ ;  /* 0x0000003f3f3ff290 */ /* 0x000ff6000fffe03f */
[----:B------:R-:W-:Y:S01]  /*92320*/  @!UPT UIADD3 URZ, URZ, URZ, URZ ;  /* 0x0000003f3f3ff290 */ /* 0x000fe2000fffe03f */
[----:B------:R0:W-:Y:S01]  /*92330*/  STL.64 [R1+0x590], R12 ;  /* 0x0005900c01007387 */ /* 0x0001e20000100a00 */
[----:B------:R1:W-:Y:S03]  /*92340*/  STL.64 [R1+0x598], R14 ;  /* 0x0005980e01007387 */ /* 0x0003e60000100a00 */
[----:B0-----:R-:W4:Y:S01]  /*92350*/  LDL.LU.64 R12, [R1+0x7f38] ;  /* 0x007f3800010c7983 */ /* 0x001f220000300a00 */
[C---:B---3--:R-:W-:Y:S01]  /*92360*/  HMMA.16816.F32 R20, R16.reuse, R24, R20 ;  /* 0x000000181014723c */ /* 0x048fe20000001814 */
[----:B-1----:R-:W-:Y:S01]  /*92370*/  IMAD.MOV.U32 R14, RZ, RZ, R8 ;  /* 0x000000ffff0e7224 */ /* 0x002fe200078e0008 */
[----:B------:R-:W-:Y:S02]  /*92380*/  MOV R11, R9 ;  /* 0x00000009000b7202 */ /* 0x000fe40000000f00 */
[----:B------:R-:W3:Y:S02]  /*92390*/  LDL.LU.64 R8, [R1+0x7f30] ;  /* 0x007f300001087983 */ /* 0x000ee40000300a00 */
[----:B------:R-:W-:Y:S02]  /*923a0*/  STL [R1+0x7e90], R14 ;  /* 0x007e900e01007387 */ /* 0x000fe40000100800 */
[----:B----4-:R0:W-:Y:S04]  /*923b0*/  STL.64 [R1+0x7e88], R12 ;  /* 0x007e880c01007387 */ /* 0x0101e80000100a00 */
[----:B0-----:R-:W4:Y:S01]  /*923c0*/  LDL.LU R12, [R1+0x1b0] ;  /* 0x0001b000010c7983 */ /* 0x001f220000300800 */
[----:B------:R-:W4:Y:S02]  /*923d0*/  LDL.LU R13, [R1+0x1b4] ;  /* 0x0001b400010d7983 */ /* 0x000f240000300800 */
[----:B------:R-:W4:Y:S02]  /*923e0*/  LDL.LU R14, [R1+0x1b8] ;  /* 0x0001b800010e7983 */ /* 0x000f240000300800 */
[----:B------:R-:W4:Y:S06]  /*923f0*/  LDL.LU R15, [R1+0x1bc] ;  /* 0x0001bc00010f7983 */ /* 0x000f2c0000300800 */
        /* <DEDUP_REMOVED lines=12> */
[----:B------:R0:W-:Y:S01]  /*924c0*/  STL.64 [R1+0x570], R20 ;  /* 0x0005701401007387 */ /* 0x0001e20000100a00 */
[----:B------:R-:W-:Y:S03]  /*924d0*/  STL.64 [R1+0x578], R22 ;  /* 0x0005781601007387 */ /* 0x000fe60000100a00 */
[----:B0-----:R-:W2:Y:S02]  /*924e0*/  LDL.LU.64 R20, [R1+0x7f10] ;  /* 0x007f100001147983 */ /* 0x001ea40000300a00 */
[C---:B--2---:R-:W-:Y:S01]  /*924f0*/  HMMA.16816.F32 R4, R16.reuse, R20, R4 ;  /* 0x000000141004723c */ /* 0x044fe20000001804 */
[----:B------:R-:W-:Y:S11]  /*92500*/  MOV R10, R21 ;  /* 0x00000015000a7202 */ /* 0x000ff60000000f00 */
[----:B------:R-:W-:Y:S11]  /*92510*/  @!UPT UIADD3 URZ, URZ, URZ, URZ ;  /* 0x0000003f3f3ff290 */ /* 0x000ff6000fffe03f */
[----:B------:R-:W-:Y:S01]  /*92520*/  STL.64 [R1+0x560], R4 ;  /* 0x0005600401007387 */ /* 0x000fe20000100a00 */
[----:B------:R0:W-:Y:S03]  /*92530*/  STL.64 [R1+0x568], R6 ;  /* 0x0005680601007387 */ /* 0x0001e60000100a00 */
[----:B0-----:R-:W2:Y:S01]  /*92540*/  LDL.LU.64 R6, [R1+0x7f08] ;  /* 0x007f080001067983 */ /* 0x001ea20000300a00 */
[----:B------:R-:W2:Y:S02]  /*92550*/  LDL.LU.64 R4, [R1+0x7f00] ;  /* 0x007f000001047983 */ /* 0x000ea40000300a00 */
[----:B------:R-:W2:Y:S02]  /*92560*/  LDL.LU.64 R20, [R1+0x7ef8] ;  /* 0x007ef80001147983 */ /* 0x000ea40000300a00 */
[----:B------:R-:W-:Y:S01]  /*92570*/  STL [R1+0x7e20], R10 ;  /* 0x007e200a01007387 */ /* 0x000fe20000100800 */
        /* <DEDUP_REMOVED lines=8> */
[----:B------:R-:W4:Y:S11]  /*92600*/  LDL.LU.64 R4, [R1+0x7ed8] ;  /* 0x007ed80001047983 */ /* 0x000f360000300a00 */
[----:B------:R-:W-:Y:S10]  /*92610*/  @!UPT UIADD3 URZ, URZ, URZ, URZ ;  /* 0x0000003f3f3ff290 */ /* 0x000ff4000fffe03f */
[----:B------:R0:W-:Y:S01]  /*92620*/  STL.64 [R1+0x540], R20 ;  /* 0x0005401401007387 */ /* 0x0001e20000100a00 */
[----:B------:R1:W-:Y:S03]  /*92630*/  STL.64 [R1+0x548], R22 ;  /* 0x0005481601007387 */ /* 0x0003e60000100a00 */
[----:B0-----:R-:W3:Y:S01]  /*92640*/  LDL.LU.64 R20, [R1+0x7ed0] ;  /* 0x007ed00001147983 */ /* 0x001ee20000300a00 */
[----:B-1----:R-:W4:Y:S01]  /*92650*/  LDL.LU.64 R22, [R1+0x7ec8] ;  /* 0x007ec80001167983 */ /* 0x002f220000300a00 */
[----:B---3--:R-:W-:Y:S01]  /*92660*/  HMMA.16816.F32 R16, R16, R20, R24 ;  /* 0x000000141010723c */ /* 0x008fe20000001818 */
[----:B------:R-:W-:Y:S11]  /*92670*/  MOV R10, R21 ;  /* 0x00000015000a7202 */ /* 0x000ff60000000f00 */
[----:B------:R-:W-:Y:S11]  /*92680*/  @!UPT UIADD3 URZ, URZ, URZ, URZ ;  /* 0x0000003f3f3ff290 */ /* 0x000ff6000fffe03f */
[----:B------:R-:W-:Y:S01]  /*92690*/  STL.64 [R1+0x530], R16 ;  /* 0x0005301001007387 */ /* 0x000fe20000100a00 */
[----:B------:R0:W-:Y:S02]  /*926a0*/  STL.64 [R1+0x538], R18 ;  /* 0x0005381201007387 */ /* 0x0001e40000100a00 */
[----:B------:R-:W4:Y:S02]  /*926b0*/  LDL.LU.64 R20, [R1+0x7ec0] ;  /* 0x007ec00001147983 */ /* 0x000f240000300a00 */
[----:B------:R-:W-:Y:S01]  /*926c0*/  STL.64 [R1+0x7e80], R10 ;  /* 0x007e800a01007387 */ /* 0x000fe20000100a00 */
[----:B------:R-:W-:Y:S04]  /*926d0*/  STL.64 [R1+0x7e78], R8 ;  /* 0x007e780801007387 */ /* 0x000fe80000100a00 */
[----:B0-----:R-:W2:Y:S01]  /*926e0*/  LDL R19, [R1+0xe18] ;  /* 0x000e180001137983 */ /* 0x001ea20000100800 */
[----:B------:R-:W-:Y:S01]  /*926f0*/  IMAD.MOV.U32 R16, RZ, RZ, R2 ;  /* 0x000000ffff107224 */ /* 0x000fe200078e0002 */
[----:B------:R-:W-:-:S02]  /*92700*/  MOV R17, R0 ;  /* 0x0000000000117202 */ /* 0x000fc40000000f00 */
[----:B--2---:R-:W-:Y:S03]  /*92710*/  STL [R1+0x7e24], R19 ;  /* 0x007e241301007387 */ /* 0x004fe60000100800 */
[----:B------:R0:W-:Y:S02]  /*92720*/  STL.64 [R1+0x7e38], R16 ;  /* 0x007e381001007387 */ /* 0x0001e40000100a00 */
[----:B0-----:R-:W2:Y:S01]  /*92730*/  LDL.64 R16, [R1+0xc0] ;  /* 0x0000c00001107983 */ /* 0x001ea20000100a00 */
[C---:B----4-:R-:W-:Y:S03]  /*92740*/  HMMA.16816.F32 R8, R20.reuse, R4, R12 ;  /* 0x000000041408723c */ /* 0x050fe6000000180c */
[----:B--2---:R0:W-:Y:S04]  /*92750*/  STL.64 [R1+0x7e50], R16 ;  /* 0x007e501001007387 */ /* 0x0041e80000100a00 */
[----:B0-----:R-:W2:Y:S04]  /*92760*/  LDL.64 R16, [R1+0x30] ;  /* 0x0000300001107983 */ /* 0x001ea80000100a00 */
[----:B--2---:R-:W-:Y:S01]  /*92770*/  STL.64 [R1+0x7e68], R16 ;  /* 0x007e681001007387 */ /* 0x004fe20000100a00 */
[----:B------:R-:W2:Y:S11]  /*92780*/  LDL.LU R4, [R1+0x170] ;  /* 0x0001700001047983 */ /* 0x000eb60000300800 */
[----:B------:R-:W-:Y:S02]  /*92790*/  STL.64 [R1+0x520], R8 ;  /* 0x0005200801007387 */ /* 0x000fe40000100a00 */
[----:B------:R-:W-:Y:S01]  /*927a0*/  STL.64 [R1+0x528], R10 ;  /* 0x0005280a01007387 */ /* 0x000fe20000100a00 */
[----:B------:R-:W2:Y:S01]  /*927b0*/  LDL.LU R5, [R1+0x174] ;  /* 0x0001740001057983 */ /* 0x000ea20000300800 */
[----:B------:R-:W3:Y:S02]  /*927c0*/  LDL.LU R6, [R1+0x178] ;  /* 0x0001780001067983 */ /* 0x000ee40000300800 */
[----:B------:R-:W3:Y:S02]  /*927d0*/  LDL.LU R7, [R1+0x17c] ;  /* 0x00017c0001077983 */ /* 0x000ee40000300800 */
[----:B---3--:R-:W-:Y:S01]  /*927e0*/  STL.64 [R1+0x7ea0], R6 ;  /* 0x007ea00601007387 */ /* 0x008fe20000100a00 */
[----:B--2---:R0:W-:Y:S03]  /*927f0*/  STL.64 [R1+0x7e98], R4 ;  /* 0x007e980401007387 */ /* 0x0041e60000100a00 */
[----:B0-----:R-:W2:Y:S01]  /*92800*/  LDL.LU R4, [R1+0x190] ;  /* 0x0001900001047983 */ /* 0x001ea20000300800 */
[----:B------:R-:W2:Y:S02]  /*92810*/  LDL.LU R5, [R1+0x194] ;  /* 0x0001940001057983 */ /* 0x000ea40000300800 */
[----:B------:R-:W3:Y:S02]  /*92820*/  LDL.LU R6, [R1+0x198] ;  /* 0x0001980001067983 */ /* 0x000ee40000300800 */
[----:B------:R-:W3:Y:S02]  /*92830*/  LDL.LU R7, [R1+0x19c] ;  /* 0x00019c0001077983 */ /* 0x000ee40000300800 */
[----:B---3--:R-:W-:Y:S01]  /*92840*/  STL.64 [R1+0x7eb0], R6 ;  /* 0x007eb00601007387 */ /* 0x008fe20000100a00 */
[----:B--2---:R0:W-:Y:S02]  /*92850*/  STL.64 [R1+0x7ea8], R4 ;  /* 0x007ea80401007387 */ /* 0x0041e40000100a00 */
[----:B------:R-:W2:Y:S01]  /*92860*/  LDL.64 R12, [R1] ;  /* 0x00000000010c7983 */ /* 0x000ea20000100a00 */
[----:B0-----:R-:W3:Y:S04]  /*92870*/  LDL.64 R4, [R1+0x10] ;  /* 0x0000100001047983 */ /* 0x001ee80000100a00 */
[----:B--2---:R0:W-:Y:S04]  /*92880*/  STL.64 [R1+0x7eb8], R12 ;  /* 0x007eb80c01007387 */ /* 0x0041e80000100a00 */
[----:B0-----:R-:W3:Y:S01]  /*92890*/  LDL.LU R12, [R1+0x1a0] ;  /* 0x0001a000010c7983 */ /* 0x001ee20000300800 */
[----:B------:R-:W3:Y:S02]  /*928a0*/  LDL.LU R13, [R1+0x1a4] ;  /* 0x0001a400010d7983 */ /* 0x000ee40000300800 */
[----:B------:R-:W3:Y:S02]  /*928b0*/  LDL.LU R14, [R1+0x1a8] ;  /* 0x0001a800010e7983 */ /* 0x000ee40000300800 */
[----:B------:R-:W3:Y:S01]  /*928c0*/  LDL.LU R15, [R1+0x1ac] ;  /* 0x0001ac00010f7983 */ /* 0x000ee20000300800 */
[----:B------:R-:W2:Y:S01]  /*928d0*/  LDL.LU R8, [R1+0x180] ;  /* 0x0001800001087983 */ /* 0x000ea20000300800 */
[----:B------:R-:W2:Y:S02]  /*928e0*/  LDL.LU R9, [R1+0x184] ;  /* 0x0001840001097983 */ /* 0x000ea40000300800 */
[----:B------:R-:W2:Y:S02]  /*928f0*/  LDL.LU R10, [R1+0x188] ;  /* 0x00018800010a7983 */ /* 0x000ea40000300800 */
[----:B------:R-:W2:Y:S01]  /*92900*/  LDL.LU R11, [R1+0x18c] ;  /* 0x00018c00010b7983 */ /* 0x000ea20000300800 */
        /* <DEDUP_REMOVED lines=20> */
[----:B------:R-:W3:Y:S01]  /*92a50*/  LDL.LU R27, [R1+0x14c] ;  /* 0x00014c00011b7983 */ /* 0x000ee20000300800 */
[----:B------:R-:W-:Y:S01]  /*92a60*/  MOV R3, R5 ;  /* 0x0000000500037202 */ /* 0x000fe20000000f00 */
        /* <DEDUP_REMOVED lines=8> */
[----:B0-----:R-:W3:Y:S01]  /*92af0*/  LDL.LU.64 R12, [R1+0x7eb8] ;  /* 0x007eb800010c7983 */ /* 0x001ee20000300a00 */
[----:B------:R-:W3:Y:S02]  /*92b00*/  LDL.LU.64 R6, [R1+0x7eb0] ;  /* 0x007eb00001067983 */ /* 0x000ee40000300a00 */
[----:B------:R-:W3:Y:S02]  /*92b10*/  LDL.LU.64 R4, [R1+0x7ea8] ;  /* 0x007ea80001047983 */ /* 0x000ee40000300a00 */
[C---:B---3--:R-:W-:Y:S01]  /*92b20*/  HMMA.16816.F32 R4, R20.reuse, R12, R4 ;  /* 0x0000000c1404723c */ /* 0x048fe20000001804 */
[----:B------:R-:W-:Y:S11]  /*92b30*/  MOV R0, R13 ;  /* 0x0000000d00007202 */ /* 0x000ff60000000f00 */
[----:B------:R-:W-:Y:S11]  /*92b40*/  @!UPT UIADD3 URZ, URZ, URZ, URZ ;  /* 0x0000003f3f3ff290 */ /* 0x000ff6000fffe03f */
[----:B------:R-:W-:Y:S01]  /*92b50*/  STL.64 [R1+0x500], R4 ;  /* 0x0005000401007387 */ /* 0x000fe20000100a00 */
[----:B------:R0:W-:Y:S03]  /*92b60*/  STL.64 [R1+0x508], R6 ;  /* 0x0005080601007387 */ /* 0x0001e60000100a00 */
[----:B0-----:R-:W3:Y:S01]  /*92b70*/  LDL.LU.64 R6, [R1+0x7ea0] ;  /* 0x007ea00001067983 */ /* 0x001ee20000300a00 */
[----:B------:R-:W3:Y:S02]  /*92b80*/  LDL.LU.64 R4, [R1+0x7e98] ;  /* 0x007e980001047983 */ /* 0x000ee40000300a00 */
[----:B------:R-:W2:Y:S02]  /*92b90*/  LDL.LU R14, [R1+0x7e90] ;  /* 0x007e9000010e7983 */ /* 0x000ea40000300800 */
[----:B------:R-:W2:Y:S02]  /*92ba0*/  LDL.LU.64 R12, [R1+0x7e88] ;  /* 0x007e8800010c7983 */ /* 0x000ea40000300a00 */
[C---:B--2---:R-:W-:Y:S11]  /*92bb0*/  HMMA.16816.F32 R8, R20.reuse, R12, R8 ;  /* 0x0000000c1408723c */ /* 0x044ff60000001808 */
[----:B------:R-:W-:Y:S11]  /*92bc0*/  @!UPT UIADD3 URZ, URZ, URZ, URZ ;  /* 0x0000003f3f3ff290 */ /* 0x000ff6000fffe03f */
[----:B------:R-:W-:Y:S01]  /*92bd0*/  @!UPT UIADD3 URZ, URZ, URZ, URZ ;  /* 0x0000003f3f3ff290 */ /* 0x000fe2000fffe03f */
[----:B------:R-:W-:Y:S01]  /*92be0*/  STL.64 [R1+0x4f0], R8 ;  /* 0x0004f00801007387 */ /* 0x000fe20000100a00 */
[----:B------:R0:W-:Y:S03]  /*92bf0*/  STL.64 [R1+0x4f8], R10 ;  /* 0x0004f80a01007387 */ /* 0x0001e60000100a00 */
[----:B0-----:R-:W2:Y:S01]  /*92c00*/  LDL.LU.64 R10, [R1+0x7e80] ;  /* 0x007e8000010a7983 */ /* 0x001ea20000300a00 */
[----:B------:R-:W3:Y:S02]  /*92c10*/  LDL.LU.64 R8, [R1+0x7e78] ;  /* 0x007e780001087983 */ /* 0x000ee40000300a00 */
[----:B------:R-:W2:Y:S01]  /*92c20*/  LDL.LU R28, [R1+0x6c0] ;  /* 0x0006c000011c7983 */ /* 0x000ea20000300800 */
[C---:B---3--:R-:W-:Y:S01]  /*92c30*/  HMMA.16816.F32 R4, R20.reuse, R8, R4 ;  /* 0x000000081404723c */ /* 0x048fe20000001804 */
[----:B--2---:R-:W-:Y:S11]  /*92c40*/  STL [R1+0x7d44], R28 ;  /* 0x007d441c01007387 */ /* 0x004ff60000100800 */
[----:B------:R-:W-:Y:S11]  /*92c50*/  @!UPT UIADD3 URZ, URZ, URZ, URZ ;  /* 0x0000003f3f3ff290 */ /* 0x000ff6000fffe03f */
[----:B------:R0:W-:Y:S01]  /*92c60*/  STL.64 [R1+0x4e0], R4 ;  /* 0x0004e00401007387 */ /* 0x0001e20000100a00 */
[----:B------:R-:W-:Y:S03]  /*92c70*/  STL.64 [R1+0x4e8], R6 ;  /* 0x0004e80601007387 */ /* 0x000fe60000100a00 */
[----:B0-----:R-:W4:Y:S01]  /*92c80*/  LDL.LU.64 R4, [R1+0x7e70] ;  /* 0x007e700001047983 */ /* 0x001f220000300a00 */
[----:B------:R-:W2:Y:S01]  /*92c90*/  LDL R2, [R1+0xde8] ;  /* 0x000de80001027983 */ /* 0x000ea20000100800 */
[C---:B----4-:R-:W-:Y:S11]  /*92ca0*/  HMMA.16816.F32 R16, R20.reuse, R4, R16 ;  /* 0x000000041410723c */ /* 0x050ff60000001810 */
        /* <DEDUP_REMOVED lines=14> */
[----:B---3--:R-:W-:Y:S01]  /*92d90*/  HMMA.16816.F32 R24, R20, R16, R24 ;  /* 0x000000101418723c */ /* 0x008fe20000001818 */
        /* <DEDUP_REMOVED lines=8> */
[----:B------:R-:W-:Y:S01]  /*92e20*/  STL [R1+0x7dd8], R7 ;  /* 0x007dd80701007387 */ /* 0x000fe20000100800 */
[----:B------:R0:W-:Y:S04]  /*92e30*/  STL.64 [R1+0x7dd0], R4 ;  /* 0x007dd00401007387 */ /* 0x0001e80000100a00 */
[----:B0-----:R-:W4:Y:S01]  /*92e40*/  LDL.LU R4, [R1+0x2e0] ;  /* 0x0002e00001047983 */ /* 0x001f220000300800 */
[----:B------:R-:W4:Y:S02]  /*92e50*/  LDL.LU R5, [R1+0x2e4] ;  /* 0x0002e40001057983 */ /* 0x000f240000300800 */
[----:B------:R-:W4:Y:S02]  /*92e60*/  LDL.LU R6, [R1+0x2e8] ;  /* 0x0002e80001067983 */ /* 0x000f240000300800 */
[----:B------:R-:W4:Y:S01]  /*92e70*/  LDL.LU R7, [R1+0x2ec] ;  /* 0x0002ec0001077983 */ /* 0x000f220000300800 */
[----:B---3--:R-:W-:Y:S01]  /*92e80*/  HMMA.16816.F32 R16, R20, R16, R24 ;  /* 0x000000101410723c */ /* 0x008fe20000001818 */
[----:B------:R-:W3:Y:S01]  /*92e90*/  LDL.LU.64 R26, [R1+0x7e30] ;  /* 0x007e3000011a7983 */ /* 0x000ee20000300a00 */
[----:B------:R-:W3:Y:S11]  /*92ea0*/  LDL.LU.64 R24, [R1+0x7e28] ;  /* 0x007e280001187983 */ /* 0x000ef60000300a00 */
[----:B------:R-:W-:Y:S10]  /*92eb0*/  @!UPT UIADD3 URZ, URZ, URZ, URZ ;  /* 0x0000003f3f3ff290 */ /* 0x000ff4000fffe03f */
[----:B------:R-:W-:Y:S01]  /*92ec0*/  STL.64 [R1+0x4a0], R16 ;  /* 0x0004a01001007387 */ /* 0x000fe20000100a00 */
[----:B------:R0:W-:Y:S03]  /*92ed0*/  STL.64 [R1+0x4a8], R18 ;  /* 0x0004a81201007387 */ /* 0x0001e60000100a00 */
[----:B0-----:R-:W2:Y:S04]  /*92ee0*/  LDL.LU R19, [R1+0x7e24] ;  /* 0x007e240001137983 */ /* 0x001ea80000300800 */
[----:B--2---:R-:W0:Y:S04]  /*92ef0*/  LDSM.16.M88.4 R16, [R19+0x46000] ;  /* 0x046000001310783b */ /* 0x004e280000000200 */
[----:B0-----:R-:W-:Y:S01]  /*92f00*/  STL.64 [R1+0x7c50], R18 ;  /* 0x007c501201007387 */ /* 0x001fe20000100a00 */
[----:B------:R0:W-:Y:S03]  /*92f10*/  STL.64 [R1+0x7c48], R16 ;  /* 0x007c481001007387 */ /* 0x0001e60000100a00 */
[----:B0-----:R-:W2:Y:S01]  /*92f20*/  LDL R16, [R1+0x40] ;  /* 0x0000400001107983 */ /* 0x001ea20000100800 */
[----:B------:R-:W-:-:S02]  /*92f30*/  IMAD.MOV.U32 R17, RZ, RZ, R10 ;  /* 0x000000ffff117224 */ /* 0x000fc400078e000a */
[----:B------:R-:W3:Y:S03]  /*92f40*/  LDL.LU R10, [R1+0x7e20] ;  /* 0x007e2000010a7983 */ /* 0x000ee60000300800 */
[----:B--2---:R0:W-:Y:S02]  /*92f50*/  STL.64 [R1+0x7db8], R16 ;  /* 0x007db81001007387 */ /* 0x0041e40000100a00 */
[----:B0-----:R-:W-:Y:S02]  /*92f60*/  MOV R16, R14 ;  /* 0x0000000e00107202 */ /* 0x001fe40000000f00 */
[----:B------:R-:W-:-:S07]  /*92f70*/  MOV R17, R11 ;  /* 0x0000000b00117202 */ /* 0x000fce0000000f00 */
[C---:B---3--:R-:W-:Y:S01]  /*92f80*/  HMMA.16816.F32 R16, R20.reuse, R16, R24 ;  /* 0x000000101410723c */ /* 0x048fe20000001818 */
[----:B------:R-:W4:Y:S11]  /*92f90*/  LDL.LU.64 R24, [R1+0x7e18] ;  /* 0x007e180001187983 */ /* 0x000f360000300a00 */
[----:B------:R-:W-:Y:S11]  /*92fa0*/  @!UPT UIADD3 URZ, URZ, URZ, URZ ;  /* 0x0000003f3f3ff290 */ /* 0x000ff6000fffe03f */
[----:B------:R0:W-:Y:S01]  /*92fb0*/  STL.64 [R1+0x490], R16 ;  /* 0x0004901001007387 */ /* 0x0001e20000100a00 */
[----:B------:R1:W-:Y:S01]  /*92fc0*/  STL.64 [R1+0x498], R18 ;  /* 0x0004981201007387 */ /* 0x0003e20000100a00 */
[----:B----4-:R-:W-:Y:S01]  /*92fd0*/  HMMA.16816.F32 R4, R20, R24, R4 ;  /* 0x000000181404723c */ /* 0x010fe20000001804 */
[----:B------:R-:W-:Y:S01]  /*92fe0*/  MOV R11, R24 ;  /* 0x00000018000b7202 */ /* 0x000fe20000000f00 */
[----:B------:R-:W-:Y:S11]  /*92ff0*/  IMAD.MOV.U32 R14, RZ, RZ, R25 ;  /* 0x000000ffff0e7224 */ /* 0x000ff600078e0019 */
[----:B------:R-:W-:Y:S10]  /*93000*/  @!UPT UIADD3 URZ, URZ, URZ, URZ ;  /* 0x0000003f3f3ff290 */ /* 0x000ff4000fffe03f */
[----:B------:R2:W-:Y:S01]  /*93010*/  STL.64 [R1+0x480], R4 ;  /* 0x0004800401007387 */ /* 0x0005e20000100a00 */
[----:B------:R3:W-:Y:S02]  /*93020*/  STL.64 [R1+0x488], R6 ;  /* 0x0004880601007387 */ /* 0x0007e40000100a00 */
[----:B------:R-:W4:Y:S02]  /*93030*/  LDL.LU R24, [R1+0x290] ;  /* 0x0002900001187983 */ /* 0x000f240000300800 */
[----:B------:R-:W4:Y:S01]  /*93040*/  LDL.LU R25, [R1+0x294] ;  /* 0x0002940001197983 */ /* 0x000f220000300800 */
[----:B------:R-:W4:Y:S01]  /*93050*/  LDL.LU R26, [R1+0x298] ;  /* 0x00029800011a7983 */ /* 0x000f220000300800 */
[----:B------:R-:W4:Y:S02]  /*93060*/  LDL.LU R27, [R1+0x29c] ;  /* 0x00029c00011b7983 */ /* 0x000f240000300800 */
[----:B0-----:R-:W4:Y:S02]  /*93070*/  LDL.LU R16, [R1+0x2a0] ;  /* 0x0002a00001107983 */ /* 0x001f240000300800 */
[----:B------:R-:W4:Y:S01]  /*93080*/  LDL.LU R17, [R1+0x2a4] ;  /* 0x0002a40001117983 */ /* 0x000f220000300800 */
[----:B-1----:R-:W4:Y:S01]  /*93090*/  LDL.LU R18, [R1+0x2a8] ;  /* 0x0002a80001127983 */ /* 0x002f220000300800 */
[----:B------:R-:W4:Y:S03]  /*930a0*/  LDL.LU R19, [R1+0x2ac] ;  /* 0x0002ac0001137983 */ /* 0x000f260000300800 */
[----:B--2---:R-:W2:Y:S01]  /*930b0*/  LDL.LU R4, [R1+0x2b0] ;  /* 0x0002b00001047983 */ /* 0x004ea20000300800 */
[----:B------:R-:W2:Y:S02]  /*930c0*/  LDL.LU R5, [R1+0x2b4] ;  /* 0x0002b40001057983 */ /* 0x000ea40000300800 */
[----:B---3--:R-:W3:Y:S02]  /*930d0*/  LDL.LU R6, [R1+0x2b8] ;  /* 0x0002b80001067983 */ /* 0x008ee40000300800 */
[----:B------:R-:W3:Y:S02]  /*930e0*/  LDL.LU R7, [R1+0x2bc] ;  /* 0x0002bc0001077983 */ /* 0x000ee40000300800 */
[----:B---3--:R-:W-:Y:S01]  /*930f0*/  STL.64 [R1+0x7de8], R6 ;  /* 0x007de80601007387 */ /* 0x008fe20000100a00 */
[----:B--2---:R0:W-:Y:S03]  /*93100*/  STL.64 [R1+0x7de0], R4 ;  /* 0x007de00401007387 */ /* 0x0041e60000100a00 */
[----:B0-----:R-:W2:Y:S01]  /*93110*/  LDL R4, [R1+0x70] ;  /* 0x0000700001047983 */ /* 0x001ea20000100800 */
[----:B------:R-:W-:-:S02]  /*93120*/  MOV R5, R10 ;  /* 0x0000000a00057202 */ /* 0x000fc40000000f00 */
[----:B------:R-:W3:Y:S03]  /*93130*/  LDL.LU R10, [R1+0x7e14] ;  /* 0x007e1400010a7983 */ /* 0x000ee60000300800 */
[----:B--2---:R0:W-:Y:S04]  /*93140*/  STL.64 [R1+0x7df8], R4 ;  /* 0x007df80401007387 */ /* 0x0041e80000100a00 */
[----:B0-----:R-:W2:Y:S01]  /*93150*/  LDL.64 R4, [R1+0x80] ;  /* 0x0000800001047983 */ /* 0x001ea20000100a00 */
[----:B----4-:R-:W-:Y:S02]  /*93160*/  STL.64 [R1+0x7dc8], R18 ;  /* 0x007dc81201007387 */ /* 0x010fe40000100a00 */
[----:B------:R0:W-:Y:S02]  /*93170*/  STL.64 [R1+0x7dc0], R16 ;  /* 0x007dc01001007387 */ /* 0x0001e40000100a00 */
[----:B0-----:R-:W4:Y:S04]  /*93180*/  LDL.64 R16, [R1+0x60] ;  /* 0x0000600001107983 */ /* 0x001f280000100a00 */
[----:B----4-:R0:W-:Y:S04]  /*93190*/  STL.64 [R1+0x7df0], R16 ;  /* 0x007df01001007387 */ /* 0x0101e80000100a00 */
        /* <DEDUP_REMOVED lines=8> */
[----:B------:R-:W2:Y:S02]  /*93220*/  LDL.LU R18, [R1+0x2d8] ;  /* 0x0002d80001127983 */ /* 0x000ea40000300800 */
[----:B------:R-:W2:Y:S01]  /*93230*/  LDL.LU R19, [R1+0x2dc] ;  /* 0x0002dc0001137983 */ /* 0x000ea20000300800 */
[----:B------:R-:W-:Y:S01]  /*93240*/  STL.64 [R1+0x7db0], R26 ;  /* 0x007db01a01007387 */ /* 0x000fe20000100a00 */
[----:B------:R0:W-:Y:S03]  /*93250*/  STL.64 [R1+0x7da8], R24 ;  /* 0x007da81801007387 */ /* 0x0001e60000100a00 */
[----:B0-----:R-:W4:Y:S01]  /*93260*/  LDL.64 R24, [R1+0x50] ;  /* 0x0000500001187983 */ /* 0x001f220000100a00 */
        /* <DEDUP_REMOVED lines=8> */
[----:B0-----:R-:W2:Y:S01]  /*932f0*/  LDL R12, [R1+0x10] ;  /* 0x00001000010c7983 */ /* 0x001ea20000100800 */
[----:B------:R-:W-:-:S02]  /*93300*/  MOV R13, R3 ;  /* 0x00000003000d7202 */ /* 0x000fc40000000f00 */
[----:B------:R-:W2:Y:S02]  /*93310*/  LDL.LU R3, [R1+0x7e10] ;  /* 0x007e100001037983 */ /* 0x000ea40000300800 */
[----:B---3--:R-:W-:Y:S01]  /*93320*/  STL.64 [R1+0x7d58], R10 ;  /* 0x007d580a01007387 */ /* 0x008fe20000100a00 */
[----:B------:R0:W-:Y:S04]  /*93330*/  STL.64 [R1+0x7d50], R8 ;  /* 0x007d500801007387 */ /* 0x0001e80000100a00 */
[----:B0-----:R-:W3:Y:S01]  /*93340*/  LDL R8, [R1] ;  /* 0x0000000001087983 */ /* 0x001ee20000100800 */
[----:B------:R-:W-:Y:S01]  /*93350*/  MOV R9, R0 ;  /* 0x0000000000097202 */ /* 0x000fe20000000f00 */
[----:B------:R-:W-:Y:S04]  /*93360*/  HMMA.16816.F32 R16, R20, R4, R16 ;  /* 0x000000041410723c */ /* 0x000fe80000001810 */
[----:B---3--:R0:W-:Y:S04]  /*93370*/  STL.64 [R1+0x7d80], R8 ;  /* 0x007d800801007387 */ /* 0x0081e80000100a00 */
[----:B0-----:R-:W3:Y:S01]  /*93380*/  LDL.LU R8, [R1+0x270] ;  /* 0x0002700001087983 */ /* 0x001ee20000300800 */
[----:B------:R-:W3:Y:S02]  /*93390*/  LDL.LU R9, [R1+0x274] ;  /* 0x0002740001097983 */ /* 0x000ee40000300800 */
[----:B------:R-:W3:Y:S02]  /*933a0*/  LDL.LU R10, [R1+0x278] ;  /* 0x00027800010a7983 */ /* 0x000ee40000300800 */
[----:B--2---:R-:W-:Y:S01]  /*933b0*/  IMAD.MOV.U32 R11, RZ, RZ, R3 ;  /* 0x000000ffff0b7224 */ /* 0x004fe200078e0003 */
[----:B------:R-:W-:-:S02]  /*933c0*/  MOV R15, R4 ;  /* 0x00000004000f7202 */ /* 0x000fc40000000f00 */
[----:B------:R-:W-:Y:S02]  /*933d0*/  MOV R14, R5 ;  /* 0x00000005000e7202 */ /* 0x000fe40000000f00 */
[----:B---3--:R-:W-:Y:S01]  /*933e0*/  STL.64 [R1+0x7d90], R10 ;  /* 0x007d900a01007387 */ /* 0x008fe20000100a00 */
[----:B------:R0:W-:Y:S03]  /*933f0*/  STL.64 [R1+0x7d88], R8 ;  /* 0x007d880801007387 */ /* 0x0001e60000100a00 */
[----:B0-----:R-:W2:Y:S01]  /*93400*/  LDL.64 R8, [R1+0x20] ;  /* 0x0000200001087983 */ /* 0x001ea20000100a00 */
[----:B------:R-:W-:Y:S02]  /*93410*/  STL.64 [R1+0x470], R16 ;  /* 0x0004701001007387 */ /* 0x000fe40000100a00 */
[----:B------:R0:W-:Y:S02]  /*93420*/  STL.64 [R1+0x478], R18 ;  /* 0x0004781201007387 */ /* 0x0001e40000100a00 */
[----:B0-----:R-:W3:Y:S01]  /*93430*/  LDL.LU.64 R18, [R1+0x7e08] ;  /* 0x007e080001127983 */ /* 0x001ee20000300a00 */
[----:B------:R-:W3:Y:S02]  /*93440*/  LDL.LU.64 R16, [R1+0x7e00] ;  /* 0x007e000001107983 */ /* 0x000ee40000300a00 */
[----:B------:R-:W3:Y:S02]  /*93450*/  LDL.LU.64 R4, [R1+0x7df8] ;  /* 0x007df80001047983 */ /* 0x000ee40000300a00 */
[C---:B---3--:R-:W-:Y:S01]  /*93460*/  HMMA.16816.F32 R4, R20.reuse, R4, R16 ;  /* 0x000000041404723c */ /* 0x048fe20000001810 */
[----:B------:R-:W3:Y:S11]  /*93470*/  LDL.LU.64 R16, [R1+0x7df0] ;  /* 0x007df00001107983 */ /* 0x000ef60000300a00 */
[----:B------:R-:W-:Y:S11]  /*93480*/  @!UPT UIADD3 URZ, URZ, URZ, URZ ;  /* 0x0000003f3f3ff290 */ /* 0x000ff6000fffe03f */
[----:B------:R-:W-:Y:S01]  /*93490*/  STL.64 [R1+0x460], R4 ;  /* 0x0004600401007387 */ /* 0x000fe20000100a00 */
[----:B------:R0:W-:Y:S03]  /*934a0*/  STL.64 [R1+0x468], R6 ;  /* 0x0004680601007387 */ /* 0x0001e60000100a00 */
[----:B0-----:R-:W2:Y:S01]  /*934b0*/  LDL.LU.64 R6, [R1+0x7de8] ;  /* 0x007de80001067983 */ /* 0x001ea20000300a00 */
[----:B------:R-:W2:Y:S02]  /*934c0*/  LDL.LU.64 R4, [R1+0x7de0] ;  /* 0x007de00001047983 */ /* 0x000ea40000300a00 */
[----:B---3--:R-:W-:Y:S01]  /*934d0*/  IMAD.MOV.U32 R3, RZ, RZ, R17 ;  /* 0x000000ffff037224 */ /* 0x008fe200078e0011 */
[C---:B--2---:R-:W-:Y:S11]  /*934e0*/  HMMA.16816.F32 R4, R20.reuse, R16, R4 ;  /* 0x000000101404723c */ /* 0x044ff60000001804 */
[----:B------:R-:W-:Y:S11]  /*934f0*/  @!UPT UIADD3 URZ, URZ, URZ, URZ ;  /* 0x0000003f3f3ff290 */ /* 0x000ff6000fffe03f */
[----:B------:R-:W-:Y:S01]  /*93500*/  @!UPT UIADD3 URZ, URZ, URZ, URZ ;  /* 0x0000003f3f3ff290 */ /* 0x000fe2000fffe03f */
[----:B------:R-:W-:Y:S01]  /*93510*/  STL.64 [R1+0x450], R4 ;  /* 0x0004500401007387 */ /* 0x000fe20000100a00 */
[----:B------:R0:W-:Y:S03]  /*93520*/  STL.64 [R1+0x458], R6 ;  /* 0x0004580601007387 */ /* 0x0001e60000100a00 */
[----:B0-----:R-:W2:Y:S01]  /*93530*/  LDL.LU R7, [R1+0x7dd8] ;  /* 0x007dd80001077983 */ /* 0x001ea20000300800 */
[----:B------:R-:W3:Y:S01]  /*93540*/  LDL.LU.64 R4, [R1+0x7dd0] ;  /* 0x007dd00001047983 */ /* 0x000ee20000300a00 */
[----:B------:R-:W-:Y:S01]  /*93550*/  MOV R6, R16 ;  /* 0x0000001000067202 */ /* 0x000fe20000000f00 */
[----:B------:R-:W4:Y:S01]  /*93560*/  LDL.LU.64 R18, [R1+0x7dc8] ;  /* 0x007dc80001127983 */ /* 0x000f220000300a00 */
[----:B------:R-:W4:Y:S03]  /*93570*/  LDL.LU.64 R16, [R1+0x7dc0] ;  /* 0x007dc00001107983 */ /* 0x000f260000300a00 */
[----:B------:R-:W-:Y:S01]  /*93580*/  STL [R1+0x7d40], R6 ;  /* 0x007d400601007387 */ /* 0x000fe20000100800 */
[C---:B----4-:R-:W-:Y:S01]  /*93590*/  HMMA.16816.F32 R16, R20.reuse, R24, R16 ;  /* 0x000000181410723c */ /* 0x050fe20000001810 */
[----:B---3--:R-:W-:Y:S11]  /*935a0*/  STL.64 [R1+0x7d38], R4 ;  /* 0x007d380401007387 */ /* 0x008ff60000100a00 */
[----:B------:R-:W-:Y:S11]  /*935b0*/  @!UPT UIADD3 URZ, URZ, URZ, URZ ;  /* 0x0000003f3f3ff290 */ /* 0x000ff6000fffe03f */
[----:B------:R0:W-:Y:S01]  /*935c0*/  STL.64 [R1+0x440], R16 ;  /* 0x0004401001007387 */ /* 0x0001e20000100a00 */
[----:B------:R1:W-:Y:S03]  /*935d0*/  STL.64 [R1+0x448], R18 ;  /* 0x0004481201007387 */ /* 0x0003e60000100a00 */
[----:B0-----:R-:W3:Y:S01]  /*935e0*/  LDL.LU.64 R16, [R1+0x7db8] ;  /* 0x007db80001107983 */ /* 0x001ee20000300a00 */
[----:B-1----:R-:W-:Y:S02]  /*935f0*/  MOV R19, R24 ;  /* 0x0000001800137202 */ /* 0x002fe40000000f00 */
[----:B------:R-:W-:Y:S01]  /*93600*/  MOV R18, R25 ;  /* 0x0000001900127202 */ /* 0x000fe20000000f00 */
[----:B------:R-:W3:Y:S01]  /*93610*/  LDL.LU.64 R26, [R1+0x7db0] ;  /* 0x007db000011a7983 */ /* 0x000ee20000300a00 */
[----:B------:R-:W3:Y:S02]  /*93620*/  LDL.LU.64 R24, [R1+0x7da8] ;  /* 0x007da80001187983 */ /* 0x000ee40000300a00 */
[----:B---3--:R-:W-:Y:S02]  /*93630*/  HMMA.16816.F32 R20, R20, R16, R24 ;  /* 0x000000101414723c */ /* 0x008fe40000001818 */
[----:B------:R-:W3:Y:S01]  /*93640*/  LDL.LU.64 R26, [R1+0x7da0] ;  /* 0x007da000011a7983 */ /* 0x000ee20000300a00 */
[----:B------:R-:W3:Y:S11]  /*93650*/  LDL.LU.64 R24, [R1+0x7d98] ;  /* 0x007d980001187983 */ /* 0x000ef60000300a00 */
[----:B------:R-:W-:Y:S09]  /*93660*/  @!UPT UIADD3 URZ, URZ, URZ, URZ ;  /* 0x0000003f3f3ff290 */ /* 0x000ff2000fffe03f */
[----:B------:R0:W-:Y:S01]  /*93670*/  STL.64 [R1+0x430], R20 ;  /* 0x0004301401007387 */ /* 0x0001e20000100a00 */
[----:B------:R1:W-:Y:S03]  /*93680*/  STL.64 [R1+0x438], R22 ;  /* 0x0004381601007387 */ /* 0x0003e60000100a00 */
[----:B0-----:R-:W3:Y:S01]  /*93690*/  LDL.LU R20, [R1+0x280] ;  /* 0x0002800001147983 */ /* 0x001ee20000300800 */
[----:B------:R-:W3:Y:S02]  /*936a0*/  LDL.LU R21, [R1+0x284] ;  /* 0x0002840001157983 */ /* 0x000ee40000300800 */
[----:B-1----:R-:W3:Y:S02]  /*936b0*/  LDL.LU R22, [R1+0x288] ;  /* 0x0002880001167983 */ /* 0x002ee40000300800 */
[----:B------:R-:W3:Y:S01]  /*936c0*/  LDL.LU R23, [R1+0x28c] ;  /* 0x00028c0001177983 */ /* 0x000ee20000300800 */
[----:B------:R-:W-:Y:S01]  /*936d0*/  STL.64 [R1+0x7c68], R16 ;  /* 0x007c681001007387 */ /* 0x000fe20000100a00 */
[----:B------:R-:W-:Y:S01]  /*936e0*/  IMAD.MOV.U32 R0, RZ, RZ, R9 ;  /* 0x000000ffff007224 */ /* 0x000fe200078e0009 */
[----:B---3--:R-:W-:Y:S11]  /*936f0*/  HMMA.16816.F32 R20, R24, R8, R20 ;  /* 0x000000081814723c */ /* 0x008ff60000001814 */
[----:B------:R-:W-:Y:S11]  /*93700*/  @!UPT UIADD3 URZ, URZ, URZ, URZ ;  /* 0x0000003f3f3ff290 */ /* 0x000ff6000fffe03f */
[----:B------:R-:W-:Y:S01]  /*93710*/  @!UPT UIADD3 URZ, URZ, URZ, URZ ;  /* 0x0000003f3f3ff290 */ /* 0x000fe2000fffe03f */
[----:B------:R0:W-:Y:S01]  /*93720*/  STL.64 [R1+0x420], R20 ;  /* 0x0004201401007387 */ /* 0x0001e20000100a00 */
[----:B------:R-:W-:Y:S02]  /*93730*/  STL.64 [R1+0x428], R22 ;  /* 0x0004281601007387 */ /* 0x000fe40000100a00 */
[----:B------:R-:W3:Y:S01]  /*93740*/  LDL.LU.64 R10, [R1+0x7d90] ;  /* 0x007d9000010a7983 */ /* 0x000ee20000300a00 */
[----:B0-----:R-:W-:Y:S02]  /*93750*/  MOV R21, R8 ;  /* 0x0000000800157202 */ /* 0x001fe40000000f00 */
[----:B------:R-:W3:Y:S03]  /*93760*/  LDL.LU.64 R8, [R1+0x7d88] ;  /* 0x007d880001087983 */ /* 0x000ee60000300a00 */
[----:B------:R0:W-:Y:S02]  /*93770*/  STL [R1+0x7c98], R21 ;  /* 0x007c981501007387 */ /* 0x0001e40000100800 */
[----:B0-----:R-:W4:Y:S04]  /*93780*/  LDL.64 R20, [R1+0x70] ;  /* 0x0000700001147983 */ /* 0x001f280000100a00 */
[----:B----4-:R0:W-:Y:S02]  /*93790*/  STL.64 [R1+0x7cb0], R20 ;  /* 0x007cb01401007387 */ /* 0x0101e40000100a00 */
[----:B0-----:R-:W-:-:S02]  /*937a0*/  MOV R20, R15 ;  /* 0x0000000f00147202 */ /* 0x001fc40000000f00 */
[----:B------:R-:W-:Y:S02]  /*937b0*/  MOV R21, R14 ;  /* 0x0000000e00157202 */ /* 0x000fe40000000f00 */
[C---:B---3--:R-:W-:Y:S03]  /*937c0*/  HMMA.16816.F32 R12, R24.reuse, R12, R8 ;  /* 0x0000000c180c723c */ /* 0x048fe60000001808 */
[----:B------:R0:W-:Y:S04]  /*937d0*/  STL.64 [R1+0x7cc8], R20 ;  /* 0x007cc81401007387 */ /* 0x0001e80000100a00 */
[----:B0-----:R-:W3:Y:S01]  /*937e0*/  LDL.LU R20, [R1+0x250] ;  /* 0x0002500001147983 */ /* 0x001ee20000300800 */
[----:B------:R-:W3:Y:S02]  /*937f0*/  LDL.LU R21, [R1+0x254] ;  /* 0x0002540001157983 */ /* 0x000ee40000300800 */
[----:B------:R-:W3:Y:S02]  /*93800*/  LDL.LU R22, [R1+0x258] ;  /* 0x0002580001167983 */ /* 0x000ee40000300800 */
[----:B------:R-:W3:Y:S01]  /*93810*/  LDL.LU R23, [R1+0x25c] ;  /* 0x00025c0001177983 */ /* 0x000ee20000300800 */
[----:B------:R-:W4:Y:S10]  /*93820*/  LDL.LU.64 R8, [R1+0x7d80] ;  /* 0x007d800001087983 */ /* 0x000f340000300a00 */
[----:B------:R-:W-:Y:S01]  /*93830*/  STL.64 [R1+0x410], R12 ;  /* 0x0004100c01007387 */ /* 0x000fe20000100a00 */
[----:B------:R0:W-:Y:S03]  /*93840*/  STL.64 [R1+0x418], R14 ;  /* 0x0004180e01007387 */ /* 0x0001e60000100a00 */
[----:B0-----:R-:W4:Y:S01]  /*93850*/  LDL.LU.64 R14, [R1+0x7d78] ;  /* 0x007d7800010e7983 */ /* 0x001f220000300a00 */
[----:B------:R-:W4:Y:S02]  /*93860*/  LDL.LU.64 R12, [R1+0x7d70] ;  /* 0x007d7000010c7983 */ /* 0x000f240000300a00 */
[C---:B----4-:R-:W-:Y:S01]  /*93870*/  HMMA.16816.F32 R8, R24.reuse, R8, R12 ;  /* 0x000000081808723c */ /* 0x050fe2000000180c */
[----:B------:R-:W4:Y:S01]  /*93880*/  LDL.LU.64 R14, [R1+0x7d68] ;  /* 0x007d6800010e7983 */ /* 0x000f220000300a00 */
[----:B------:R-:W3:Y:S11]  /*93890*/  LDL.LU.64 R12, [R1+0x7d60] ;  /* 0x007d6000010c7983 */ /* 0x000ef60000300a00 */
[----:B------:R-:W-:Y:S10]  /*938a0*/  @!UPT UIADD3 URZ, URZ, URZ, URZ ;  /* 0x0000003f3f3ff290 */ /* 0x000ff4000fffe03f */
[----:B------:R-:W-:Y:S01]  /*938b0*/  STL.64 [R1+0x400], R8 ;  /* 0x0004000801007387 */ /* 0x000fe20000100a00 */
[----:B------:R0:W-:Y:S03]  /*938c0*/  STL.64 [R1+0x408], R10 ;  /* 0x0004080a01007387 */ /* 0x0001e60000100a00 */
[----:B0-----:R-:W2:Y:S01]  /*938d0*/  LDL.LU.64 R10, [R1+0x7d58] ;  /* 0x007d5800010a7983 */ /* 0x001ea20000300a00 */
[----:B------:R-:W2:Y:S01]  /*938e0*/  LDL.LU.64 R8, [R1+0x7d50] ;  /* 0x007d500001087983 */ /* 0x000ea20000300a00 */
[----:B---3--:R-:W-:Y:S11]  /*938f0*/  HMMA.16816.F32 R20, R24, R12, R20 ;  /* 0x0000000c1814723c */ /* 0x008ff60000001814 */
[----:B------:R-:W-:Y:S11]  /*93900*/  @!UPT UIADD3 URZ, URZ, URZ, URZ ;  /* 0x0000003f3f3ff290 */ /* 0x000ff6000fffe03f */
[----:B------:R-:W-:Y:S01]  /*93910*/  @!UPT UIADD3 URZ, URZ, URZ, URZ ;  /* 0x0000003f3f3ff290 */ /* 0x000fe2000fffe03f */
[----:B------:R2:W-:Y:S01]  /*93920*/  STL.64 [R1+0x3f0], R20 ;  /* 0x0003f01401007387 */ /* 0x0005e20000100a00 */
[----:B------:R-:W-:Y:S01]  /*93930*/  STL.64 [R1+0x3f8], R22 ;  /* 0x0003f81601007387 */ /* 0x000fe20000100a00 */
[----:B--2---:R-:W-:Y:S01]  /*93940*/  MOV R20, R11 ;  /* 0x0000000b00147202 */ /* 0x004fe20000000f00 */
[----:B----4-:R-:W-:Y:S01]  /*93950*/  IMAD.MOV.U32 R21, RZ, RZ, R14 ;  /* 0x000000ffff157224 */ /* 0x010fe200078e000e */
[----:B------:R-:W2:Y:S01]  /*93960*/  LDL.LU R11, [R1+0x7d4c] ;  /* 0x007d4c00010b7983 */ /* 0x000ea20000300800 */
[----:B------:R-:W3:Y:S03]  /*93970*/  LDL.LU R14, [R1+0x7d48] ;  /* 0x007d4800010e7983 */ /* 0x000ee60000300800 */
[----:B------:R0:W-:Y:S04]  /*93980*/  STL.64 [R1+0x7ce0], R20 ;  /* 0x007ce01401007387 */ /* 0x0001e80000100a00 */
[----:B0-----:R-:W4:Y:S01]  /*93990*/  LDL.LU R20, [R1+0x650] ;  /* 0x0006500001147983 */ /* 0x001f220000300800 */
[----:B------:R-:W4:Y:S02]  /*939a0*/  LDL.LU R21, [R1+0x654] ;  /* 0x0006540001157983 */ /* 0x000f240000300800 */
[----:B------:R-:W2:Y:S02]  /*939b0*/  LDL.LU R22, [R1+0x658] ;  /* 0x0006580001167983 */ /* 0x000ea40000300800 */
[----:B------:R-:W2:Y:S02]  /*939c0*/  LDL.LU R23, [R1+0x65c] ;  /* 0x00065c0001177983 */ /* 0x000ea40000300800 */
[----:B--2---:R-:W-:Y:S01]  /*939d0*/  STL.64 [R1+0x7cf0], R22 ;  /* 0x007cf01601007387 */ /* 0x004fe20000100a00 */
[----:B----4-:R0:W-:Y:S03]  /*939e0*/  STL.64 [R1+0x7ce8], R20 ;  /* 0x007ce81401007387 */ /* 0x0101e60000100a00 */
[----:B0-----:R-:W2:Y:S04]  /*939f0*/  LDL.64 R20, [R1+0xb0] ;  /* 0x0000b00001147983 */ /* 0x001ea80000100a00 */
[----:B--2---:R0:W-:Y:S02]  /*93a00*/  STL.64 [R1+0x7d08], R20 ;  /* 0x007d081401007387 */ /* 0x0041e40000100a00 */
[----:B0-----:R-:W-:-:S02]  /*93a10*/  MOV R20, R15 ;  /* 0x0000000f00147202 */ /* 0x001fc40000000f00 */
[----:B------:R-:W-:-:S05]  /*93a20*/  MOV R21, R7 ;  /* 0x0000000700157202 */ /* 0x000fca0000000f00 */
[----:B------:R-:W-:Y:S01]  /*93a30*/  STL.64 [R1+0x7d20], R20 ;  /* 0x007d201401007387 */ /* 0x000fe20000100a00 */
[----:B---3--:R-:W-:Y:S02]  /*93a40*/  STL [R1+0x7ca8], R14 ;  /* 0x007ca80e01007387 */ /* 0x008fe40000100800 */
[----:B------:R0:W-:Y:S02]  /*93a50*/  STL.64 [R1+0x7ca0], R12 ;  /* 0x007ca00c01007387 */ /* 0x0001e40000100a00 */
        /* <DEDUP_REMOVED lines=12> */
[----:B--2---:R-:W-:Y:S01]  /*93b20*/  STL.64 [R1+0x7d30], R22 ;  /* 0x007d301601007387 */ /* 0x004fe20000100a00 */
[----:B----4-:R0:W-:Y:S03]  /*93b30*/  STL.64 [R1+0x7d28], R20 ;  /* 0x007d281401007387 */ /* 0x0101e60000100a00 */
        /* <DEDUP_REMOVED lines=22> */
[----:B------:R-:W4:Y:S01]  /*93ca0*/  LDL.LU R15, [R1+0x64c] ;  /* 0x00064c00010f7983 */ /* 0x000f220000300800 */
[----:B------:R-:W-:Y:S01]  /*93cb0*/  MOV R16, R19 ;  /* 0x0000001300107202 */ /* 0x000fe20000000f00 */
[----:B------:R-:W-:Y:S01]  /*93cc0*/  IMAD.MOV.U32 R17, RZ, RZ, R18 ;  /* 0x000000ffff117224 */ /* 0x000fe200078e0012 */
[----:B----4-:R-:W-:Y:S01]  /*93cd0*/  STL.64 [R1+0x7d18], R14 ;  /* 0x007d180e01007387 */ /* 0x010fe20000100a00 */
[----:B---3--:R0:W-:Y:S03]  /*93ce0*/  STL.64 [R1+0x7d10], R12 ;  /* 0x007d100c01007387 */ /* 0x0081e60000100a00 */
[----:B0-----:R-:W3:Y:S01]  /*93cf0*/  LDL.LU R12, [R1+0x210] ;  /* 0x00021000010c7983 */ /* 0x001ee20000300800 */
[----:B------:R-:W3:Y:S02]  /*93d00*/  LDL.LU R13, [R1+0x214] ;  /* 0x00021400010d7983 */ /* 0x000ee40000300800 */
[----:B------:R-:W3:Y:S02]  /*93d10*/  LDL.LU R14, [R1+0x218] ;  /* 0x00021800010e7983 */ /* 0x000ee40000300800 */
[----:B------:R-:W3:Y:S01]  /*93d20*/  LDL.LU R15, [R1+0x21c] ;  /* 0x00021c00010f7983 */ /* 0x000ee20000300800 */
[----:B------:R0:W-:Y:S02]  /*93d30*/  STL.64 [R1+0x7c80], R16 ;  /* 0x007c801001007387 */ /* 0x0001e40000100a00 */
[----:B0-----:R-:W-:-:S02]  /*93d40*/  MOV R16, R28 ;  /* 0x0000001c00107202 */ /* 0x001fc40000000f00 */
[----:B------:R-:W4:Y:S01]  /*93d50*/  LDL.LU R28, [R1+0x7d44] ;  /* 0x007d4400011c7983 */ /* 0x000f220000300800 */
[----:B------:R-:W-:Y:S02]  /*93d60*/  STL.64 [R1+0x3e0], R4 ;  /* 0x0003e00401007387 */ /* 0x000fe40000100a00 */
[----:B------:R0:W-:Y:S02]  /*93d70*/  STL.64 [R1+0x3e8], R6 ;  /* 0x0003e80601007387 */ /* 0x0001e40000100a00 */
[----:B0-----:R-:W2:Y:S01]  /*93d80*/  LDL.LU R6, [R1+0x7d40] ;  /* 0x007d400001067983 */ /* 0x001ea20000300800 */
[----:B------:R-:W2:Y:S02]  /*93d90*/  LDL.LU.64 R4, [R1+0x7d38] ;  /* 0x007d380001047983 */ /* 0x000ea40000300a00 */
[----:B------:R-:W-:Y:S02]  /*93da0*/  STL.64 [R1+0x7c20], R10 ;  /* 0x007c200a01007387 */ /* 0x000fe40000100a00 */
[----:B------:R0:W-:Y:S02]  /*93db0*/  STL.64 [R1+0x7c18], R8 ;  /* 0x007c180801007387 */ /* 0x0001e40000100a00 */
[----:B0-----:R-:W3:Y:S01]  /*93dc0*/  LDL.64 R8, [R1+0xa0] ;  /* 0x0000a00001087983 */ /* 0x001ee20000100a00 */
        /* <DEDUP_REMOVED lines=8> */
[C---:B--2---:R-:W-:Y:S01]  /*93e50*/  HMMA.16816.F32 R16, R24.reuse, R16, R20 ;  /* 0x000000101810723c */ /* 0x044fe20000001814 */
[----:B------:R-:W3:Y:S11]  /*93e60*/  LDL.LU.64 R20, [R1+0x7d20] ;  /* 0x007d200001147983 */ /* 0x000ef60000300a00 */
[----:B------:R-:W-:Y:S11]  /*93e70*/  @!UPT UIADD3 URZ, URZ, URZ, URZ ;  /* 0x0000003f3f3ff290 */ /* 0x000ff6000fffe03f */
[----:B------:R-:W-:Y:S01]  /*93e80*/  STL.64 [R1+0x3c0], R16 ;  /* 0x0003c01001007387 */ /* 0x000fe20000100a00 */
[----:B------:R-:W-:Y:S01]  /*93e90*/  STL.64 [R1+0x3c8], R18 ;  /* 0x0003c81201007387 */ /* 0x000fe20000100a00 */
[C---:B---3--:R-:W-:Y:S02]  /*93ea0*/  HMMA.16816.F32 R20, R24.reuse, R20, R12 ;  /* 0x000000141814723c */ /* 0x048fe4000000180c */
[----:B------:R-:W2:Y:S01]  /*93eb0*/  LDL.LU.64 R14, [R1+0x7d18] ;  /* 0x007d1800010e7983 */ /* 0x000ea20000300a00 */
[----:B------:R-:W2:Y:S11]  /*93ec0*/  LDL.LU.64 R12, [R1+0x7d10] ;  /* 0x007d1000010c7983 */ /* 0x000eb60000300a00 */
[----:B------:R-:W-:Y:S09]  /*93ed0*/  @!UPT UIADD3 URZ, URZ, URZ, URZ ;  /* 0x0000003f3f3ff290 */ /* 0x000ff2000fffe03f */
[----:B------:R0:W-:Y:S01]  /*93ee0*/  STL.64 [R1+0x3b0], R20 ;  /* 0x0003b01401007387 */ /* 0x0001e20000100a00 */
[----:B------:R-:W-:Y:S03]  /*93ef0*/  STL.64 [R1+0x3b8], R22 ;  /* 0x0003b81601007387 */ /* 0x000fe60000100a00 */
[----:B0-----:R-:W2:Y:S01]  /*93f00*/  LDL.LU.64 R20, [R1+0x7d08] ;  /* 0x007d080001147983 */ /* 0x001ea20000300a00 */
[----:B------:R-:W-:Y:S01]  /*93f10*/  IMAD.MOV.U32 R17, RZ, RZ, R3 ;  /* 0x000000ffff117224 */ /* 0x000fe200078e0003 */
[C---:B--2---:R-:W-:Y:S01]  /*93f20*/  HMMA.16816.F32 R12, R24.reuse, R20, R12 ;  /* 0x00000014180c723c */ /* 0x044fe2000000180c */
[----:B------:R-:W-:Y:S11]  /*93f30*/  MOV R3, R21 ;  /* 0x0000001500037202 */ /* 0x000ff60000000f00 */
[----:B------:R-:W-:Y:S11]  /*93f40*/  @!UPT UIADD3 URZ, URZ, URZ, URZ ;  /* 0x0000003f3f3ff290 */ /* 0x000ff6000fffe03f */
        /* <DEDUP_REMOVED lines=10> */
[----:B------:R2:W-:Y:S03]  /*93ff0*/  STL.64 [R1+0x398], R22 ;  /* 0x0003981601007387 */ /* 0x0005e60000100a00 */
[----:B0-----:R-:W2:Y:S01]  /*94000*/  LDL.LU.64 R20, [R1+0x7ce0] ;  /* 0x007ce00001147983 */ /* 0x001ea20000300a00 */
[----:B------:R-:W-:Y:S02]  /*94010*/  MOV R7, R9 ;  /* 0x0000000900077202 */ /* 0x000fe40000000f00 */
[----:B------:R-:W-:Y:S02]  /*94020*/  MOV R29, R8 ;  /* 0x00000008001d7202 */ /* 0x000fe40000000f00 */
[----:B------:R-:W3:Y:S01]  /*94030*/  LDL.64 R8, [R1] ;  /* 0x0000000001087983 */ /* 0x000ee20000100a00 */
        /* <DEDUP_REMOVED lines=14> */
[----:B------:R-:W-:Y:S03]  /*94120*/  STL.64 [R1+0x378], R22 ;  /* 0x0003781601007387 */ /* 0x000fe60000100a00 */
[----:B0-----:R-:W2:Y:S01]  /*94130*/  LDL.LU.64 R20, [R1+0x7cb0] ;  /* 0x007cb00001147983 */ /* 0x001ea20000300a00 */
[----:B------:R-:W-:Y:S01]  /*94140*/  MOV R16, R6 ;  /* 0x0000000600107202 */ /* 0x000fe20000000f00 */
[C---:B--2---:R-:W-:Y:S01]  /*94150*/  HMMA.16816.F32 R12, R24.reuse, R20, R12 ;  /* 0x00000014180c723c */ /* 0x044fe2000000180c */
[----:B------:R-:W-:Y:S01]  /*94160*/  IMAD.MOV.U32 R7, RZ, RZ, R20 ;  /* 0x000000ffff077224 */ /* 0x000fe200078e0014 */
[----:B------:R-:W-:Y:S11]  /*94170*/  MOV R29, R21 ;  /* 0x00000015001d7202 */ /* 0x000ff60000000f00 */
[----:B------:R-:W-:Y:S10]  /*94180*/  @!UPT UIADD3 URZ, URZ, URZ, URZ ;  /* 0x0000003f3f3ff290 */ /* 0x000ff4000fffe03f */
[----:B------:R-:W-:Y:S01]  /*94190*/  STL.64 [R1+0x360], R12 ;  /* 0x0003600c01007387 */ /* 0x000fe20000100a00 */
[----:B------:R0:W-:Y:S03]  /*941a0*/  STL.64 [R1+0x368], R14 ;  /* 0x0003680e01007387 */ /* 0x0001e60000100a00 */
[----:B0-----:R-:W2:Y:S01]  /*941b0*/  LDL.LU R14, [R1+0x7ca8] ;  /* 0x007ca800010e7983 */ /* 0x001ea20000300800 */
[----:B------:R-:W2:Y:S02]  /*941c0*/  LDL.LU.64 R12, [R1+0x7ca0] ;  /* 0x007ca000010c7983 */ /* 0x000ea40000300a00 */
[----:B------:R-:W2:Y:S02]  /*941d0*/  LDL.LU R21, [R1+0x7c98] ;  /* 0x007c980001157983 */ /* 0x000ea40000300800 */
[----:B------:R-:W-:Y:S01]  /*941e0*/  STL [R1+0x7c60], R7 ;  /* 0x007c600701007387 */ /* 0x000fe20000100800 */
[----:B------:R0:W-:Y:S04]  /*941f0*/  STL.64 [R1+0x7c58], R4 ;  /* 0x007c580401007387 */ /* 0x0001e80000100a00 */
        /* <DEDUP_REMOVED lines=17> */
[----:B------:R-:W4:Y:S02]  /*94310*/  LDL.LU R15, [R1+0x1434] ;  /* 0x00143400010f7983 */ /* 0x000f240000300800 */
[----:B------:R-:W3:Y:S02]  /*94320*/  LDL.LU R11, [R1+0x1438] ;  /* 0x00143800010b7983 */ /* 0x000ee40000300800 */
[----:B------:R-:W3:Y:S01]  /*94330*/  LDL.LU R10, [R1+0x143c] ;  /* 0x00143c00010a7983 */ /* 0x000ee20000300800 */
        /* <DEDUP_REMOVED lines=13> */
[----:B0-----:R-:W2:Y:S02]  /*94410*/  LDL.LU.64 R16, [R1+0x7c68] ;  /* 0x007c680001107983 */ /* 0x001ea40000300a00 */
[----:B--2---:R-:W-:Y:S02]  /*94420*/  HMMA.16816.F32 R24, R24, R16, R4 ;  /* 0x000000101818723c */ /* 0x004fe40000001804 */
[----:B------:R-:W2:Y:S01]  /*94430*/  LDL.LU R7, [R1+0x7c60] ;  /* 0x007c600001077983 */ /* 0x000ea20000300800 */
[----:B------:R-:W2:Y:S02]  /*94440*/  LDL.LU.64 R4, [R1+0x7c58] ;  /* 0x007c580001047983 */ /* 0x000ea40000300a00 */
[----:B-1----:R-:W2:Y:S02]  /*94450*/  LDL.LU.64 R18, [R1+0x7c50] ;  /* 0x007c500001127983 */ /* 0x002ea40000300a00 */
[----:B------:R-:W2:Y:S11]  /*94460*/  LDL.LU.64 R16, [R1+0x7c48] ;  /* 0x007c480001107983 */ /* 0x000eb60000300a00 */
[----:B------:R-:W-:Y:S05]  /*94470*/  @!UPT UIADD3 URZ, URZ, URZ, URZ ;  /* 0x0000003f3f3ff290 */ /* 0x000fea000fffe03f */
[----:B------:R0:W-:Y:S01]  /*94480*/  STL.64 [R1+0x330], R24 ;  /* 0x0003301801007387 */ /* 0x0001e20000100a00 */
[----:B------:R1:W-:Y:S03]  /*94490*/  STL.64 [R1+0x338], R26 ;  /* 0x0003381a01007387 */ /* 0x0003e60000100a00 */
[----:B0-----:R-:W2:Y:S01]  /*944a0*/  LDL.LU R25, [R1+0x1440] ;  /* 0x0014400001197983 */ /* 0x001ea20000300800 */
[----:B-1----:R-:W2:Y:S02]  /*944b0*/  LDL.LU R26, [R1+0x1444] ;  /* 0x00144400011a7983 */ /* 0x002ea40000300800 */
[----:B------:R-:W2:Y:S02]  /*944c0*/  LDL.LU R27, [R1+0x1448] ;  /* 0x00144800011b7983 */ /* 0x000ea40000300800 */
[----:B------:R-:W2:Y:S02]  /*944d0*/  LDL.LU R6, [R1+0x144c] ;  /* 0x00144c0001067983 */ /* 0x000ea40000300800 */
[----:B--2---:R-:W-:Y:S01]  /*944e0*/  STL.64 [R1+0x7c40], R6 ;  /* 0x007c400601007387 */ /* 0x004fe20000100a00 */
[----:B------:R0:W-:Y:S02]  /*944f0*/  STL.64 [R1+0x7c38], R4 ;  /* 0x007c380401007387 */ /* 0x0001e40000100a00 */
[----:B0-----:R-:W-:-:S02]  /*94500*/  MOV R4, R21 ;  /* 0x0000001500047202 */ /* 0x001fc40000000f00 */
[----:B------:R-:W-:Y:S01]  /*94510*/  MOV R5, R0 ;  /* 0x0000000000057202 */ /* 0x000fe20000000f00 */
[----:B----4-:R-:W-:Y:S01]  /*94520*/  FMUL R21, R28, R15 ;  /* 0x0000000f1c157220 */ /* 0x010fe20000400000 */
[----:B------:R-:W2:Y:S01]  /*94530*/  LDL.LU R0, [R1+0x1458] ;  /* 0x0014580001007983 */ /* 0x000ea20000300800 */
[----:B------:R-:W4:Y:S02]  /*94540*/  LDL.LU R15, [R1+0x145c] ;  /* 0x00145c00010f7983 */ /* 0x000f240000300800 */
[C---:B---3--:R-:W-:Y:S02]  /*94550*/  FMUL R22, R2.reuse, R11 ;  /* 0x0000000b02167220 */ /* 0x048fe40000400000 */
[----:B------:R-:W-:Y:S02]  /*94560*/  FMUL R23, R2, R10 ;  /* 0x0000000a02177220 */ /* 0x000fe40000400000 */
[----:B------:R-:W-:-:S07]  /*94570*/  FMUL R20, R28, R20 ;  /* 0x000000141c147220 */ /* 0x000fce0000400000 */
[----:B------:R-:W-:Y:S01]  /*94580*/  HMMA.16816.F32 R20, R16, R4, R20 ;  /* 0x000000041014723c */ /* 0x000fe20000001814 */
[----:B----4-:R0:W-:Y:S04]  /*94590*/  STL.64 [R1+0x7c30], R14 ;  /* 0x007c300e01007387 */ /* 0x0101e80000100a00 */
[----:B0-----:R-:W3:Y:S01]  /*945a0*/  LDL.LU R14, [R1+0x1450] ;  /* 0x00145000010e7983 */ /* 0x001ee20000300800 */
[----:B------:R-:W4:Y:S02]  /*945b0*/  LDL.LU R15, [R1+0x1454] ;  /* 0x00145400010f7983 */ /* 0x000f240000300800 */
[----:B------:R0:W-:Y:S02]  /*945c0*/  STL.64 [R1+0x7c28], R12 ;  /* 0x007c280c01007387 */ /* 0x0001e40000100a00 */
[----:B0-----:R-:W2:Y:S01]  /*945d0*/  LDL.64 R12, [R1+0x10] ;  /* 0x00001000010c7983 */ /* 0x001ea20000100a00 */
[----:B------:R-:W2:Y:S02]  /*945e0*/  LDL.LU R11, [R1+0x1464] ;  /* 0x00146400010b7983 */ /* 0x000ea40000300800 */
[----:B------:R-:W2:Y:S02]  /*945f0*/  LDL.LU R10, [R1+0x1468] ;  /* 0x00146800010a7983 */ /* 0x000ea40000300800 */
[----:B------:R-:W2:Y:S02]  /*94600*/  LDL.LU.64 R6, [R1+0x7c40] ;  /* 0x007c400001067983 */ /* 0x000ea40000300a00 */
[----:B------:R-:W-:-:S02]  /*94610*/  FMUL R24, R28, R25 ;  /* 0x000000191c187220 */ /* 0x000fc40000400000 */
[----:B------:R-:W-:Y:S02]  /*94620*/  FMUL R25, R28, R26 ;  /* 0x0000001a1c197220 */ /* 0x000fe40000400000 */
[C---:B------:R-:W-:Y:S01]  /*94630*/  FMUL R26, R2.reuse, R27 ;  /* 0x0000001b021a7220 */ /* 0x040fe20000400000 */
[----:B------:R-:W3:Y:S01]  /*94640*/  LDL.LU.64 R4, [R1+0x7c38] ;  /* 0x007c380001047983 */ /* 0x000ee20000300a00 */
[----:B--2---:R-:W-:-:S03]  /*94650*/  FMUL R27, R2, R6 ;  /* 0x00000006021b7220 */ /* 0x004fc60000400000 */
[----:B------:R-:W2:Y:S01]  /*94660*/  LDL.LU R6, [R1+0x1478] ;  /* 0x0014780001067983 */ /* 0x000ea20000300800 */
[----:B------:R3:W-:Y:S02]  /*94670*/  STL.64 [R1+0x320], R20 ;  /* 0x0003201401007387 */ /* 0x0007e40000100a00 */
[----:B------:R0:W-:Y:S01]  /*94680*/  STL.64 [R1+0x328], R22 ;  /* 0x0003281601007387 */ /* 0x0001e20000100a00 */
[----:B------:R-:W-:Y:S01]  /*94690*/  HMMA.16816.F32 R24, R16, R12, R24 ;  /* 0x0000000c1018723c */ /* 0x000fe20000001818 */
[C---:B---3--:R-:W-:Y:S02]  /*946a0*/  FMUL R20, R28.reuse, R14 ;  /* 0x0000000e1c147220 */ /* 0x048fe40000400000 */
[----:B----4-:R-:W-:Y:S02]  /*946b0*/  FMUL R21, R28, R15 ;  /* 0x0000000f1c157220 */ /* 0x010fe40000400000 */
[----:B------:R-:W3:Y:S01]  /*946c0*/  LDL.LU.64 R14, [R1+0x7c30] ;  /* 0x007c3000010e7983 */ /* 0x000ee20000300a00 */
[----:B0-----:R-:W-:-:S02]  /*946d0*/  FMUL R22, R2, R0 ;  /* 0x0000000002167220 */ /* 0x001fc40000400000 */
[----:B------:R-:W-:Y:S11]  /*946e0*/  IMAD.MOV.U32 R0, RZ, RZ, R13 ;  /* 0x000000ffff007224 */ /* 0x000ff600078e000d */
[----:B------:R-:W-:Y:S04]  /*946f0*/  @!UPT UIADD3 URZ, URZ, URZ, URZ ;  /* 0x0000003f3f3ff290 */ /* 0x000fe8000fffe03f */
[----:B------:R-:W-:Y:S01]  /*94700*/  STL.64 [R1+0x310], R24 ;  /* 0x0003101801007387 */ /* 0x000fe20000100a00 */
[----:B------:R0:W-:Y:S02]  /*94710*/  STL.64 [R1+0x318], R26 ;  /* 0x0003181a01007387 */ /* 0x0001e40000100a00 */
[----:B------:R-:W4:Y:S01]  /*94720*/  LDL.LU.64 R12, [R1+0x7c28] ;  /* 0x007c2800010c7983 */ /* 0x000f220000300a00 */
[----:B0-----:R-:W2:Y:S01]  /*94730*/  LDL.LU R26, [R1+0x1460] ;  /* 0x00146000011a7983 */ /* 0x001ea20000300800 */
[----:B------:R-:W4:Y:S02]  /*94740*/  LDL.LU R27, [R1+0x146c] ;  /* 0x00146c00011b7983 */ /* 0x000f240000300800 */
[----:B------:R0:W-:Y:S02]  /*94750*/  STL [R1+0x7bcc], R0 ;  /* 0x007bcc0001007387 */ /* 0x0001e40000100800 */
[----:B------:R-:W-:Y:S01]  /*94760*/  FMUL R25, R28, R11 ;  /* 0x0000000b1c197220 */ /* 0x000fe20000400000 */
[----:B0-----:R-:W-:Y:S01]  /*94770*/  MOV R0, R8 ;  /* 0x0000000800007202 */ /* 0x001fe20000000f00 */
[----:B---3--:R-:W-:-:S02]  /*94780*/  FMUL R23, R2, R15 ;  /* 0x0000000f02177220 */ /* 0x008fc40000400000 */
[----:B------:R-:W3:Y:S05]  /*94790*/  LDL.LU R15, [R1+0x1488] ;  /* 0x00148800010f7983 */ /* 0x000eea0000300800 */
[C---:B------:R-:W-:Y:S01]  /*947a0*/  HMMA.16816.F32 R20, R16.reuse, R8, R20 ;  /* 0x000000081014723c */ /* 0x040fe20000001814 */
[----:B--2---:R-:W-:Y:S02]  /*947b0*/  FMUL R24, R28, R26 ;  /* 0x0000001a1c187220 */ /* 0x004fe40000400000 */
[C---:B------:R-:W-:Y:S02]  /*947c0*/  FMUL R26, R2.reuse, R10 ;  /* 0x0000000a021a7220 */ /* 0x040fe40000400000 */
[----:B------:R-:W2:Y:S11]  /*947d0*/  LDL.LU.64 R10, [R1+0x7c20] ;  /* 0x007c2000010a7983 */ /* 0x000eb60000300a00 */
[----:B------:R-:W-:Y:S07]  /*947e0*/  @!UPT UIADD3 URZ, URZ, URZ, URZ ;  /* 0x0000003f3f3ff290 */ /* 0x000fee000fffe03f */
[----:B------:R0:W-:Y:S02]  /*947f0*/  STL.64 [R1+0x300], R20 ;  /* 0x0003001401007387 */ /* 0x0001e40000100a00 */
[----:B------:R1:W-:Y:S02]  /*94800*/  STL.64 [R1+0x308], R22 ;  /* 0x0003081601007387 */ /* 0x0003e40000100a00 */
[----:B------:R-:W2:Y:S01]  /*94810*/  LDL.LU.64 R8, [R1+0x7c18] ;  /* 0x007c180001087983 */ /* 0x000ea20000300a00 */
[----:B0-----:R-:W2:Y:S01]  /*94820*/  LDL.LU R21, [R1+0x1470] ;  /* 0x0014700001157983 */ /* 0x001ea20000300800 */
[----:B-1----:R-:W3:Y:S02]  /*94830*/  LDL.LU R22, [R1+0x1474] ;  /* 0x0014740001167983 */ /* 0x002ee40000300800 */
[----:B----4-:R-:W-:Y:S02]  /*94840*/  FMUL R27, R2, R27 ;  /* 0x0000001b021b7220 */ /* 0x010fe40000400000 */
[----:B------:R-:W4:Y:S05]  /*94850*/  LDL.LU R23, [R1+0x147c] ;  /* 0x00147c0001177983 */ /* 0x000f2a0000300800 */
[----:B------:R-:W-:Y:S11]  /*94860*/  HMMA.16816.F32 R24, R16, R12, R24 ;  /* 0x0000000c1018723c */ /* 0x000ff60000001818 */
[----:B------:R-:W-:Y:S11]  /*94870*/  @!UPT UIADD3 URZ, URZ, URZ, URZ ;  /* 0x0000003f3f3ff290 */ /* 0x000ff6000fffe03f */
[----:B------:R-:W-:Y:S01]  /*94880*/  @!UPT UIADD3 URZ, URZ, URZ, URZ ;  /* 0x0000003f3f3ff290 */ /* 0x000fe2000fffe03f */
[----:B------:R-:W-:Y:S01]  /*94890*/  STL.64 [R1+0x2f0], R24 ;  /* 0x0002f01801007387 */ /* 0x000fe20000100a00 */
[----:B------:R0:W-:Y:S03]  /*948a0*/  STL.64 [R1+0x2f8], R26 ;  /* 0x0002f81a01007387 */ /* 0x0001e60000100a00 */
[----:B0-----:R-:W4:Y:S01]  /*948b0*/  LDL.LU R26, [R1+0x1480] ;  /* 0x00148000011a7983 */ /* 0x001f220000300800 */
[----:B------:R-:W4:Y:S02]  /*948c0*/  LDL.LU R27, [R1+0x1484] ;  /* 0x00148400011b7983 */ /* 0x000f240000300800 */
[C---:B--2---:R-:W-:Y:S02]  /*948d0*/  FMUL R20, R28.reuse, R21 ;  /* 0x000000151c147220 */ /* 0x044fe40000400000 */
[----:B---3--:R-:W-:Y:S02]  /*948e0*/  FMUL R21, R28, R22 ;  /* 0x000000161c157220 */ /* 0x008fe40000400000 */
[----:B------:R-:W-:-:S02]  /*948f0*/  FMUL R22, R2, R6 ;  /* 0x0000000602167220 */ /* 0x000fc40000400000 */
[----:B------:R-:W2:Y:S01]  /*94900*/  LDL.LU R6, [R1+0x148c] ;  /* 0x00148c0001067983 */ /* 0x000ea20000300800 */
[----:B------:R-:W-:Y:S02]  /*94910*/  STL [R1+0x7c08], R14 ;  /* 0x007c080e01007387 */ /* 0x000fe40000100800 */
[----:B------:R0:W-:Y:S02]  /*94920*/  STL.64 [R1+0x7c00], R12 ;  /* 0x007c000c01007387 */ /* 0x0001e40000100a00 */
[----:B0-----:R-:W3:Y:S01]  /*94930*/  LDL.64 R12, [R1+0xc0] ;  /* 0x0000c000010c7983 */ /* 0x001ee20000100a00 */
[----:B----4-:R-:W-:-:S07]  /*94940*/  FMUL R23, R2, R23 ;  /* 0x0000001702177220 */ /* 0x010fce0000400000 */
[----:B------:R-:W-:Y:S01]  /*94950*/  HMMA.16816.F32 R20, R16, R8, R20 ;  /* 0x000000081014723c */ /* 0x000fe20000001814 */
[----:B------:R-:W-:Y:S02]  /*94960*/  FMUL R24, R28, R26 ;  /* 0x0000001a1c187220 */ /* 0x000fe40000400000 */
[----:B------:R-:W-:Y:S01]  /*94970*/  FMUL R26, R2, R15 ;  /* 0x0000000f021a7220 */ /* 0x000fe20000400000 */
[----:B---3--:R0:W-:Y:S04]  /*94980*/  STL.64 [R1+0x7c10], R12 ;  /* 0x007c100c01007387 */ /* 0x0081e80000100a00 */
[----:B0-----:R-:W3:Y:S11]  /*94990*/  LDL.LU.64 R12, [R1+0x30] ;  /* 0x00003000010c7983 */ /* 0x001ef60000300a00 */
[----:B------:R-:W-:Y:S04]  /*949a0*/  @!UPT UIADD3 URZ, URZ, URZ, URZ ;  /* 0x0000003f3f3ff290 */ /* 0x000fe8000fffe03f */
[----:B------:R0:W-:Y:S02]  /*949b0*/  STL.64 [R1+0x2e0], R20 ;  /* 0x0002e01401007387 */ /* 0x0001e40000100a00 */
[----:B------:R1:W-:Y:S01]  /*949c0*/  STL.64 [R1+0x2e8], R22 ;  /* 0x0002e81601007387 */ /* 0x0003e20000100a00 */
[----:B0-----:R-:W4:Y:S01]  /*949d0*/  LDL.LU R20, [R1+0x1490] ;  /* 0x0014900001147983 */ /* 0x001f220000300800 */
[----:B------:R-:W3:Y:S02]  /*949e0*/  LDL.LU R21, [R1+0x1494] ;  /* 0x0014940001157983 */ /* 0x000ee40000300800 */
[----:B-1----:R-:W3:Y:S02]  /*949f0*/  LDL.LU R22, [R1+0x1498] ;  /* 0x0014980001167983 */ /* 0x002ee40000300800 */
[----:B------:R-:W3:Y:S01]  /*94a00*/  LDL.LU R23, [R1+0x149c] ;  /* 0x00149c0001177983 */ /* 0x000ee20000300800 */
[----:B------:R-:W3:Y:S01]  /*94a10*/  LDL.LU R15, [R1+0x14a4] ;  /* 0x0014a400010f7983 */ /* 0x000ee20000300800 */
[----:B------:R-:W3:Y:S02]  /*94a20*/  LDL.LU R14, [R1+0x14a8] ;  /* 0x0014a800010e7983 */ /* 0x000ee40000300800 */
[----:B------:R-:W-:Y:S02]  /*94a30*/  STL.64 [R1+0x7b70], R10 ;  /* 0x007b700a01007387 */ /* 0x000fe40000100a00 */
[----:B------:R0:W-:Y:S02]  /*94a40*/  STL.64 [R1+0x7b68], R8 ;  /* 0x007b680801007387 */ /* 0x0001e40000100a00 */
[----:B0-----:R-:W3:Y:S01]  /*94a50*/  LDL.LU R8, [R1+0x14a0] ;  /* 0x0014a00001087983 */ /* 0x001ee20000300800 */
[----:B------:R-:W-:-:S02]  /*94a60*/  FMUL R25, R28, R27 ;  /* 0x0000001b1c197220 */ /* 0x000fc40000400000 */
[----:B--2---:R-:W-:Y:S02]  /*94a70*/  FMUL R27, R2, R6 ;  /* 0x00000006021b7220 */ /* 0x004fe40000400000 */
[----:B------:R-:W2:Y:S01]  /*94a80*/  LDL.LU R11, [R1+0x14ac] ;  /* 0x0014ac00010b7983 */ /* 0x000ea20000300800 */
[----:B------:R-:W2:Y:S01]  /*94a90*/  LDL.LU R10, [R1+0x14b0] ;  /* 0x0014b000010a7983 */ /* 0x000ea20000300800 */
[----:B------:R-:W2:Y:S02]  /*94aa0*/  LDL.LU R9, [R1+0x14b4] ;  /* 0x0014b40001097983 */ /* 0x000ea40000300800 */
[----:B------:R-:W2:Y:S01]  /*94ab0*/  LDL.LU R6, [R1+0x14b8] ;  /* 0x0014b80001067983 */ /* 0x000ea20000300800 */
[----:B------:R-:W-:Y:S01]  /*94ac0*/  HMMA.16816.F32 R24, R16, R4, R24 ;  /* 0x000000041018723c */ /* 0x000fe20000001818 */
[----:B------:R0:W-:Y:S01]  /*94ad0*/  STL [R1+0x7b8c], R4 ;  /* 0x007b8c0401007387 */ /* 0x0001e20000100800 */
[----:B------:R1:W-:Y:S11]  /*94ae0*/  STL [R1+0x7b88], R5 ;  /* 0x007b880501007387 */ /* 0x0003f60000100800 */
[----:B------:R-:W-:Y:S10]  /*94af0*/  @!UPT UIADD3 URZ, URZ, URZ, URZ ;  /* 0x0000003f3f3ff290 */ /* 0x000ff4000fffe03f */
[----:B------:R0:W-:Y:S01]  /*94b00*/  STL.64 [R1+0x2d0], R24 ;  /* 0x0002d01801007387 */ /* 0x0001e20000100a00 */
[----:B------:R0:W-:Y:S02]  /*94b10*/  STL.64 [R1+0x2d8], R26 ;  /* 0x0002d81a01007387 */ /* 0x0001e40000100a00 */
[C---:B----4-:R-:W-:Y:S02]  /*94b20*/  FMUL R20, R28.reuse, R20 ;  /* 0x000000141c147220 */ /* 0x050fe40000400000 */
[----:B---3--:R-:W-:Y:S02]  /*94b30*/  FMUL R21, R28, R21 ;  /* 0x000000151c157220 */ /* 0x008fe40000400000 */
[C---:B------:R-:W-:Y:S02]  /*94b40*/  FMUL R22, R2.reuse, R22 ;  /* 0x0000001602167220 */ /* 0x040fe40000400000 */
[----:B------:R-:W-:-:S07]  /*94b50*/  FMUL R23, R2, R23 ;  /* 0x0000001702177220 */ /* 0x000fce0000400000 */
[----:B------:R-:W-:Y:S01]  /*94b60*/  HMMA.16816.F32 R20, R16, R12, R20 ;  /* 0x0000000c1014723c */ /* 0x000fe20000001814 */
[----:B0-----:R-:W-:Y:S02]  /*94b70*/  MOV R4, R12 ;  /* 0x0000000c00047202 */ /* 0x001fe40000000f00 */
[----:B-1----:R-:W-:Y:S11]  /*94b80*/  MOV R5, R13 ;  /* 0x0000000d00057202 */ /* 0x002ff60000000f00 */
[----:B------:R-:W-:Y:S09]  /*94b90*/  @!UPT UIADD3 URZ, URZ, URZ, URZ ;  /* 0x0000003f3f3ff290 */ /* 0x000ff2000fffe03f */
[----:B------:R-:W-:Y:S01]  /*94ba0*/  STL.64 [R1+0x2c0], R20 ;  /* 0x0002c01401007387 */ /* 0x000fe20000100a00 */
[----:B------:R0:W-:Y:S02]  /*94bb0*/  STL.64 [R1+0x2c8], R22 ;  /* 0x0002c81601007387 */ /* 0x0001e40000100a00 */
[----:B------:R-:W3:Y:S02]  /*94bc0*/  LDL.LU.64 R12, [R1+0x7c10] ;  /* 0x007c1000010c7983 */ /* 0x000ee40000300a00 */
[----:B------:R-:W-:Y:S02]  /*94bd0*/  FMUL R24, R28, R8 ;  /* 0x000000081c187220 */ /* 0x000fe40000400000 */
[----:B------:R-:W-:Y:S01]  /*94be0*/  FMUL R26, R2, R14 ;  /* 0x0000000e021a7220 */ /* 0x000fe20000400000 */
[----:B------:R-:W4:Y:S01]  /*94bf0*/  LDL.LU R8, [R1+0x14bc] ;  /* 0x0014bc0001087983 */ /* 0x000f220000300800 */
[----:B------:R1:W-:Y:S02]  /*94c00*/  STL.64 [R1+0x7bd0], R4 ;  /* 0x007bd00401007387 */ /* 0x0003e40000100a00 */
[----:B------:R-:W4:Y:S02]  /*94c10*/  LDL.LU R14, [R1+0x7c08] ;  /* 0x007c0800010e7983 */ /* 0x000f240000300800 */
[----:B------:R-:W-:-:S02]  /*94c20*/  FMUL R25, R28, R15 ;  /* 0x0000000f1c197220 */ /* 0x000fc40000400000 */
[C---:B--2---:R-:W-:Y:S02]  /*94c30*/  FMUL R27, R2.reuse, R11 ;  /* 0x0000000b021b7220 */ /* 0x044fe40000400000 */
[----:B0-----:R-:W-:-:S05]  /*94c40*/  FMUL R22, R2, R6 ;  /* 0x0000000602167220 */ /* 0x001fca0000400000 */
[----:B---3--:R-:W-:Y:S01]  /*94c50*/  HMMA.16816.F32 R24, R16, R12, R24 ;  /* 0x0000000c1018723c */ /* 0x008fe20000001818 */
[----:B------:R-:W-:Y:S11]  /*94c60*/  IMAD.MOV.U32 R15, RZ, RZ, R12 ;  /* 0x000000ffff0f7224 */ /* 0x000ff600078e000c */
[----:B------:R-:W-:Y:S11]  /*94c70*/  @!UPT UIADD3 URZ, URZ, URZ, URZ ;  /* 0x0000003f3f3ff290 */ /* 0x000ff6000fffe03f */
[----:B------:R0:W-:Y:S01]  /*94c80*/  STL.64 [R1+0x2b0], R24 ;  /* 0x0002b01801007387 */ /* 0x0001e20000100a00 */
[----:B------:R-:W-:Y:S02]  /*94c90*/  STL.64 [R1+0x2b8], R26 ;  /* 0x0002b81a01007387 */ /* 0x000fe40000100a00 */
[----:B------:R-:W2:Y:S02]  /*94ca0*/  LDL.LU.64 R12, [R1+0x7c00] ;  /* 0x007c0000010c7983 */ /* 0x000ea40000300a00 */
[----:B------:R-:W3:Y:S01]  /*94cb0*/  LDL.LU R6, [R1+0x14c0] ;  /* 0x0014c00001067983 */ /* 0x000ee20000300800 */
[----:B-1----:R-:W2:Y:S01]  /*94cc0*/  LDL.LU R5, [R1+0x14c4] ;  /* 0x0014c40001057983 */ /* 0x002ea20000300800 */
[----:B------:R-:W2:Y:S03]  /*94cd0*/  LDL.LU R4, [R1+0x14c8] ;  /* 0x0014c80001047983 */ /* 0x000ea60000300800 */
[----:B0-----:R-:W2:Y:S01]  /*94ce0*/  LDL R24, [R1+0xb0] ;  /* 0x0000b00001187983 */ /* 0x001ea20000100800 */
[----:B------:R-:W-:-:S02]  /*94cf0*/  MOV R25, R3 ;  /* 0x0000000300197202 */ /* 0x000fc40000000f00 */
[----:B------:R-:W3:Y:S02]  /*94d00*/  LDL.LU R3, [R1+0x14cc] ;  /* 0x0014cc0001037983 */ /* 0x000ee40000300800 */
[----:B----4-:R0:W-:Y:S02]  /*94d10*/  STL.64 [R1+0x7b80], R14 ;  /* 0x007b800e01007387 */ /* 0x0101e40000100a00 */
[----:B0-----:R-:W4:Y:S01]  /*94d20*/  LDL R15, [R1+0xe18] ;  /* 0x000e1800010f7983 */ /* 0x001f220000100800 */
[C---:B------:R-:W-:Y:S02]  /*94d30*/  FMUL R20, R28.reuse, R10 ;  /* 0x0000000a1c147220 */ /* 0x040fe40000400000 */
[----:B------:R-:W-:Y:S02]  /*94d40*/  FMUL R21, R28, R9 ;  /* 0x000000091c157220 */ /* 0x000fe40000400000 */
[----:B------:R-:W-:-:S07]  /*94d50*/  FMUL R23, R2, R8 ;  /* 0x0000000802177220 */ /* 0x000fce0000400000 */
[----:B--2---:R-:W-:Y:S01]  /*94d60*/  HMMA.16816.F32 R20, R16, R24, R20 ;  /* 0x000000181014723c */ /* 0x004fe20000001814 */
[----:B------:R0:W-:Y:S02]  /*94d70*/  STL.64 [R1+0x7b78], R12 ;  /* 0x007b780c01007387 */ /* 0x0001e40000100a00 */
[----:B0-----:R-:W-:Y:S02]  /*94d80*/  MOV R12, R7 ;  /* 0x00000007000c7202 */ /* 0x001fe40000000f00 */
[----:B------:R-:W-:Y:S01]  /*94d90*/  MOV R13, R29 ;  /* 0x0000001d000d7202 */ /* 0x000fe20000000f00 */
[----:B------:R-:W2:Y:S01]  /*94da0*/  LDL.LU R7, [R1+0x7bfc] ;  /* 0x007bfc0001077983 */ /* 0x000ea20000300800 */
[----:B------:R-:W2:Y:S02]  /*94db0*/  LDL.LU R29, [R1+0x7bf8] ;  /* 0x007bf800011d7983 */ /* 0x000ea40000300800 */
[----:B----4-:R-:W-:Y:S01]  /*94dc0*/  STL [R1+0x7be0], R15 ;  /* 0x007be00f01007387 */ /* 0x010fe20000100800 */
[----:B------:R0:W-:Y:S04]  /*94dd0*/  STL.64 [R1+0x7bd8], R12 ;  /* 0x007bd80c01007387 */ /* 0x0001e80000100a00 */
[----:B0-----:R-:W4:Y:S04]  /*94de0*/  LDL R12, [R1+0x90] ;  /* 0x00009000010c7983 */ /* 0x001f280000100800 */
[----:B------:R-:W4:Y:S01]  /*94df0*/  LDL R13, [R1+0x94] ;  /* 0x00009400010d7983 */ /* 0x000f220000100800 */
[----:B------:R-:W2:Y:S02]  /*94e00*/  LDL.LU R9, [R1+0x14dc] ;  /* 0x0014dc0001097983 */ /* 0x000ea40000300800 */
[----:B------:R-:W2:Y:S02]  /*94e10*/  LDL.LU R24, [R1+0x14d0] ;  /* 0x0014d00001187983 */ /* 0x000ea40000300800 */
[----:B------:R-:W2:Y:S01]  /*94e20*/  LDL.LU R11, [R1+0x14d4] ;  /* 0x0014d400010b7983 */ /* 0x000ea20000300800 */
[----:B------:R0:W-:Y:S01]  /*94e30*/  STL.64 [R1+0x2a0], R20 ;  /* 0x0002a01401007387 */ /* 0x0001e20000100a00 */
[----:B------:R-:W-:Y:S02]  /*94e40*/  STL.64 [R1+0x2a8], R22 ;  /* 0x0002a81601007387 */ /* 0x000fe40000100a00 */
[----:B------:R-:W2:Y:S01]  /*94e50*/  LDL.LU R10, [R1+0x14d8] ;  /* 0x0014d800010a7983 */ /* 0x000ea20000300800 */
[----:B0-----:R-:W2:Y:S01]  /*94e60*/  LDL.LU R20, [R1+0x14e0] ;  /* 0x0014e00001147983 */ /* 0x001ea20000300800 */
[----:B---3--:R-:W-:-:S03]  /*94e70*/  FMUL R6, R28, R6 ;  /* 0x000000061c067220 */ /* 0x008fc60000400000 */
[----:B--2---:R0:W-:Y:S01]  /*94e80*/  STL [R1+0x7be4], R20 ;  /* 0x007be41401007387 */ /* 0x0041e20000100800 */
[----:B------:R-:W2:Y:S02]  /*94e90*/  LDL.LU R15, [R1+0x14e4] ;  /* 0x0014e400010f7983 */ /* 0x000ea40000300800 */
[----:B------:R-:W2:Y:S02]  /*94ea0*/  LDL.LU R14, [R1+0x14e8] ;  /* 0x0014e800010e7983 */ /* 0x000ea40000300800 */
[----:B------:R-:W-:Y:S02]  /*94eb0*/  FMUL R5, R28, R5 ;  /* 0x000000051c057220 */ /* 0x000fe40000400000 */
[C---:B------:R-:W-:Y:S02]  /*94ec0*/  FMUL R3, R2.reuse, R3 ;  /* 0x0000000302037220 */ /* 0x040fe40000400000 */
[----:B------:R-:W-:Y:S01]  /*94ed0*/  FMUL R4, R2, R4 ;  /* 0x0000000402047220 */ /* 0x000fe20000400000 */
[----:B------:R-:W-:Y:S01]  /*94ee0*/  MOV R21, R7 ;  /* 0x0000000700157202 */ /* 0x000fe20000000f00 */
[----:B0-----:R-:W-:Y:S01]  /*94ef0*/  IMAD.MOV.U32 R20, RZ, RZ, R29 ;  /* 0x000000ffff147224 */ /* 0x001fe200078e001d */
[----:B--2---:R0:W-:Y:S01]  /*94f00*/  STL.64 [R1+0x7bf0], R14 ;  /* 0x007bf00e01007387 */ /* 0x0041e20000100a00 */
[----:B----4-:R1:W-:Y:S02]  /*94f10*/  STL.64 [R1+0x7be8], R12 ;  /* 0x007be80c01007387 */ /* 0x0103e40000100a00 */
[----:B------:R-:W2:Y:S02]  /*94f20*/  LDL.LU R8, [R1+0x14ec] ;  /* 0x0014ec0001087983 */ /* 0x000ea40000300800 */
[----:B0-----:R-:W-:Y:S01]  /*94f30*/  IMAD.MOV.U32 R14, RZ, RZ, R4 ;  /* 0x000000ffff0e7224 */ /* 0x001fe200078e0004 */
[----:B-1----:R-:W-:-:S02]  /*94f40*/  MOV R12, R6 ;  /* 0x00000006000c7202 */ /* 0x002fc40000000f00 */
[----:B------:R-:W-:Y:S02]  /*94f50*/  MOV R13, R5 ;  /* 0x00000005000d7202 */ /* 0x000fe40000000f00 */
[----:B------:R-:W-:Y:S01]  /*94f60*/  MOV R15, R3 ;  /* 0x00000003000f7202 */ /* 0x000fe20000000f00 */
[----:B------:R-:W3:Y:S01]  /*94f70*/  LDL.LU R4, [R1+0x14f0] ;  /* 0x0014f00001047983 */ /* 0x000ee20000300800 */
[----:B------:R-:W4:Y:S02]  /*94f80*/  LDL.LU R5, [R1+0x14f4] ;  /* 0x0014f40001057983 */ /* 0x000f240000300800 */
[----:B------:R-:W2:Y:S02]  /*94f90*/  LDL.LU R6, [R1+0x14f8] ;  /* 0x0014f80001067983 */ /* 0x000ea40000300800 */
[----:B------:R-:W2:Y:S01]  /*94fa0*/  LDL.LU R7, [R1+0x14fc] ;  /* 0x0014fc0001077983 */ /* 0x000ea20000300800 */
[----:B------:R-:W2:Y:S01]  /*94fb0*/  LDL R3, [R1+0xde4] ;  /* 0x000de40001037983 */ /* 0x000ea20000100800 */
[----:B------:R-:W-:Y:S01]  /*94fc0*/  HMMA.16816.F32 R20, R16, R20, R12 ;  /* 0x000000141014723c */ /* 0x000fe2000000180c */
[----:B------:R-:W2:Y:S02]  /*94fd0*/  LDL.LU.64 R14, [R1+0x7bf0] ;  /* 0x007bf000010e7983 */ /* 0x000ea40000300a00 */
[----:B------:R-:W2:Y:S01]  /*94fe0*/  LDL.LU.64 R12, [R1+0x7be8] ;  /* 0x007be800010c7983 */ /* 0x000ea20000300a00 */
[----:B------:R-:W-:-:S02]  /*94ff0*/  FMUL R24, R28, R24 ;  /* 0x000000181c187220 */ /* 0x000fc40000400000 */
[----:B------:R-:W-:Y:S02]  /*95000*/  FMUL R25, R28, R11 ;  /* 0x0000000b1c197220 */ /* 0x000fe40000400000 */
[C---:B------:R-:W-:Y:S02]  /*95010*/  FMUL R26, R2.reuse, R10 ;  /* 0x0000000a021a7220 */ /* 0x040fe40000400000 */
[----:B------:R-:W-:Y:S11]  /*95020*/  FMUL R27, R2, R9 ;  /* 0x00000009021b7220 */ /* 0x000ff60000400000 */
[----:B------:R-:W-:Y:S02]  /*95030*/  @!UPT UIADD3 URZ, URZ, URZ, URZ ;  /* 0x0000003f3f3ff290 */ /* 0x000fe4000fffe03f */
[----:B------:R0:W-:Y:S01]  /*95040*/  STL.64 [R1+0x290], R20 ;  /* 0x0002901401007387 */ /* 0x0001e20000100a00 */
[----:B------:R-:W-:Y:S03]  /*95050*/  STL.64 [R1+0x298], R22 ;  /* 0x0002981601007387 */ /* 0x000fe60000100a00 */
[----:B0-----:R-:W3:Y:S01]  /*95060*/  LDL.LU R20, [R1+0x7be4] ;  /* 0x007be40001147983 */ /* 0x001ee20000300800 */
[----:B------:R-:W3:Y:S02]  /*95070*/  LDL.LU R29, [R1+0xde0] ;  /* 0x000de000011d7983 */ /* 0x000ee40000300800 */
[----:B------:R-:W3:Y:S02]  /*95080*/  LDL.LU R11, [R1+0x1500] ;  /* 0x00150000010b7983 */ /* 0x000ee40000300800 */
[----:B------:R-:W3:Y:S01]  /*95090*/  LDL.LU R10, [R1+0x1504] ;  /* 0x00150400010a7983 */ /* 0x000ee20000300800 */
[----:B------:R-:W3:Y:S01]  /*950a0*/  LDL.LU R9, [R1+0x1508] ;  /* 0x0015080001097983 */ /* 0x000ee20000300800 */
[----:B--2---:R-:W-:Y:S01]  /*950b0*/  HMMA.16816.F32 R24, R16, R12, R24 ;  /* 0x0000000c1018723c */ /* 0x004fe20000001818 */
[----:B------:R-:W-:-:S02]  /*950c0*/  FMUL R21, R28, R15 ;  /* 0x0000000f1c157220 */ /* 0x000fc40000400000 */
[----:B------:R-:W2:Y:S01]  /*950d0*/  LDL.LU R15, [R1+0x7be0] ;  /* 0x007be000010f7983 */ /* 0x000ea20000300800 */
[----:B------:R-:W2:Y:S11]  /*950e0*/  LDL.LU.64 R12, [R1+0x7bd8] ;  /* 0x007bd800010c7983 */ /* 0x000eb60000300a00 */
[----:B------:R-:W-:Y:S08]  /*950f0*/  @!UPT UIADD3 URZ, URZ, URZ, URZ ;  /* 0x0000003f3f3ff290 */ /* 0x000ff0000fffe03f */
[----:B------:R0:W-:Y:S01]  /*95100*/  STL.64 [R1+0x280], R24 ;  /* 0x0002801801007387 */ /* 0x0001e20000100a00 */
[----:B------:R-:W-:Y:S03]  /*95110*/  STL.64 [R1+0x288], R26 ;  /* 0x0002881a01007387 */ /* 0x000fe60000100a00 */
[----:B0-----:R-:W2:Y:S04]  /*95120*/  LDL R24, [R1+0x80] ;  /* 0x0000800001187983 */ /* 0x001ea80000100800 */
[----:B------:R-:W2:Y:S01]  /*95130*/  LDL R25, [R1+0x84] ;  /* 0x0000840001197983 */ /* 0x000ea20000100800 */
[----:B---3--:R-:W-:Y:S02]  /*95140*/  FMUL R20, R28, R20 ;  /* 0x000000141c147220 */ /* 0x008fe40000400000 */
[----:B------:R-:W-:-:S02]  /*95150*/  FMUL R22, R2, R14 ;  /* 0x0000000e02167220 */ /* 0x000fc40000400000 */
[----:B------:R-:W-:Y:S02]  /*95160*/  FMUL R23, R2, R8 ;  /* 0x0000000802177220 */ /* 0x000fe40000400000 */
[----:B------:R-:W3:Y:S05]  /*95170*/  LDL.LU R8, [R1+0x150c] ;  /* 0x00150c0001087983 */ /* 0x000eea0000300800 */
[----:B--2---:R-:W-:Y:S01]  /*95180*/  HMMA.16816.F32 R20, R16, R24, R20 ;  /* 0x000000181014723c */ /* 0x004fe20000001814 */
[----:B------:R-:W0:Y:S11]  /*95190*/  LDSM.16.M88.4 R24, [R15+0x47000] ;  /* 0x047000000f18783b */ /* 0x000e360000000200 */
[----:B------:R-:W-:Y:S11]  /*951a0*/  @!UPT UIADD3 URZ, URZ, URZ, URZ ;  /* 0x0000003f3f3ff290 */ /* 0x000ff6000fffe03f */
[----:B------:R-:W-:Y:S01]  /*951b0*/  STL.64 [R1+0x270], R20 ;  /* 0x0002701401007387 */ /* 0x000fe20000100a00 */
[----:B------:R-:W-:Y:S03]  /*951c0*/  STL.64 [R1+0x278], R22 ;  /* 0x0002781601007387 */ /* 0x000fe60000100a00 */
[----:B0-----:R-:W-:Y:S01]  /*951d0*/  STL.64 [R1+0x7ba8], R26 ;  /* 0x007ba81a01007387 */ /* 0x001fe20000100a00 */
[----:B------:R0:W-:Y:S03]  /*951e0*/  STL.64 [R1+0x7ba0], R24 ;  /* 0x007ba01801007387 */ /* 0x0001e60000100a00 */
[----:B0-----:R-:W2:Y:S01]  /*951f0*/  LDL.LU.64 R24, [R1+0x40] ;  /* 0x0000400001187983 */ /* 0x001ea20000300a00 */
[C---:B------:R-:W-:Y:S02]  /*95200*/  FMUL R4, R28.reuse, R4 ;  /* 0x000000041c047220 */ /* 0x040fe40000400000 */
[----:B----4-:R-:W-:-:S02]  /*95210*/  FMUL R5, R28, R5 ;  /* 0x000000051c057220 */ /* 0x010fc40000400000 */
[C---:B------:R-:W-:Y:S02]  /*95220*/  FMUL R6, R2.reuse, R6 ;  /* 0x0000000602067220 */ /* 0x040fe40000400000 */
[----:B------:R-:W-:-:S07]  /*95230*/  FMUL R7, R2, R7 ;  /* 0x0000000702077220 */ /* 0x000fce0000400000 */
[----:B------:R-:W-:Y:S01]  /*95240*/  HMMA.16816.F32 R12, R16, R12, R4 ;  /* 0x0000000c100c723c */ /* 0x000fe20000001804 */
[----:B------:R-:W-:Y:S02]  /*95250*/  FMUL R21, R28, R10 ;  /* 0x0000000a1c157220 */ /* 0x000fe40000400000 */
[C---:B---3--:R-:W-:Y:S01]  /*95260*/  FMUL R23, R2.reuse, R8 ;  /* 0x0000000802177220 */ /* 0x048fe20000400000 */
[----:B------:R-:W-:Y:S01]  /*95270*/  MOV R8, R0 ;  /* 0x0000000000087202 */ /* 0x000fe20000000f00 */
[----:B------:R-:W-:Y:S02]  /*95280*/  FMUL R22, R2, R9 ;  /* 0x0000000902167220 */ /* 0x000fe40000400000 */
[C---:B------:R-:W-:Y:S01]  /*95290*/  FMUL R20, R28.reuse, R11 ;  /* 0x0000000b1c147220 */ /* 0x040fe20000400000 */
[----:B--2---:R0:W-:Y:S04]  /*952a0*/  STL.64 [R1+0x7bb0], R24 ;  /* 0x007bb01801007387 */ /* 0x0041e80000100a00 */
[----:B0-----:R-:W2:Y:S01]  /*952b0*/  LDL.64 R24, [R1+0x50] ;  /* 0x0000500001187983 */ /* 0x001ea20000100a00 */
[----:B------:R-:W3:Y:S02]  /*952c0*/  LDL.LU.64 R4, [R1+0x7bd0] ;  /* 0x007bd00001047983 */ /* 0x000ee40000300a00 */
[----:B------:R-:W4:Y:S02]  /*952d0*/  LDL.LU R10, [R1+0x1510] ;  /* 0x00151000010a7983 */ /* 0x000f240000300800 */
[----:B------:R-:W2:Y:S06]  /*952e0*/  LDL.LU R7, [R1+0x1514] ;  /* 0x0015140001077983 */ /* 0x000eac0000300800 */
[----:B------:R-:W-:Y:S01]  /*952f0*/  STL.64 [R1+0x260], R12 ;  /* 0x0002600c01007387 */ /* 0x000fe20000100a00 */
[----:B------:R-:W-:Y:S02]  /*95300*/  STL.64 [R1+0x268], R14 ;  /* 0x0002680e01007387 */ /* 0x000fe40000100a00 */
[----:B------:R-:W2:Y:S02]  /*95310*/  LDL.LU R6, [R1+0x1518] ;  /* 0x0015180001067983 */ /* 0x000ea40000300800 */
[----:B------:R-:W2:Y:S01]  /*95320*/  LDL.LU R0, [R1+0x7bcc] ;  /* 0x007bcc0001007983 */ /* 0x000ea20000300800 */
[----:B------:R-:W2:Y:S01]  /*95330*/  LDL.LU R9, [R1+0x4] ;  /* 0x0000040001097983 */ /* 0x000ea20000300800 */
[----:B------:R-:W2:Y:S02]  /*95340*/  LDL.LU R11, [R1+0x151c] ;  /* 0x00151c00010b7983 */ /* 0x000ea40000300800 */
[----:B------:R-:W2:Y:S02]  /*95350*/  LDL.LU R26, [R1+0x1520] ;  /* 0x00152000011a7983 */ /* 0x000ea40000300800 */
[----:B--2---:R-:W-:Y:S01]  /*95360*/  STL [R1+0x7bc8], R26 ;  /* 0x007bc81a01007387 */ /* 0x004fe20000100800 */
[----:B------:R0:W-:Y:S03]  /*95370*/  STL.64 [R1+0x7bc0], R24 ;  /* 0x007bc01801007387 */ /* 0x0001e60000100a00 */
[----:B0-----:R-:W2:Y:S01]  /*95380*/  LDL.LU.64 R24, [R1+0x60] ;  /* 0x0000600001187983 */ /* 0x001ea20000300a00 */
[----:B------:R-:W3:Y:S02]  /*95390*/  LDL.LU R15, [R1+0x1524] ;  /* 0x00152400010f7983 */ /* 0x000ee40000300800 */
[----:B------:R4:W-:Y:S02]  /*953a0*/  STL.64 [R1+0x7bb8], R8 ;  /* 0x007bb80801007387 */ /* 0x0009e40000100a00 */
[----:B------:R-:W3:Y:S01]  /*953b0*/  LDL.LU R12, [R1+0x10] ;  /* 0x00001000010c7983 */ /* 0x000ee20000300800 */
[----:B------:R-:W-:Y:S01]  /*953c0*/  MOV R13, R0 ;  /* 0x00000000000d7202 */ /* 0x000fe20000000f00 */
[----:B------:R-:W3:Y:S01]  /*953d0*/  LDL.LU R14, [R1+0x1528] ;  /* 0x00152800010e7983 */ /* 0x000ee20000300800 */
[----:B------:R-:W3:Y:S02]  /*953e0*/  LDL.LU R0, [R1+0x152c] ;  /* 0x00152c0001007983 */ /* 0x000ee40000300800 */
[----:B----4-:R-:W-:-:S02]  /*953f0*/  FMUL R8, R28, R10 ;  /* 0x0000000a1c087220 */ /* 0x010fc40000400000 */
[----:B------:R-:W-:Y:S02]  /*95400*/  FMUL R9, R28, R7 ;  /* 0x000000071c097220 */ /* 0x000fe40000400000 */
[C---:B------:R-:W-:Y:S01]  /*95410*/  FMUL R10, R2.reuse, R6 ;  /* 0x00000006020a7220 */ /* 0x040fe20000400000 */
[C---:B--2---:R-:W-:Y:S01]  /*95420*/  HMMA.16816.F32 R20, R16.reuse, R24, R20 ;  /* 0x000000181014723c */ /* 0x044fe20000001814 */
[----:B------:R-:W-:Y:S01]  /*95430*/  IMAD.MOV.U32 R6, RZ, RZ, R24 ;  /* 0x000000ffff067224 */ /* 0x000fe200078e0018 */
[----:B------:R-:W-:Y:S11]  /*95440*/  MOV R7, R25 ;  /* 0x0000001900077202 */ /* 0x000ff60000000f00 */
[----:B------:R-:W-:Y:S10]  /*95450*/  @!UPT UIADD3 URZ, URZ, URZ, URZ ;  /* 0x0000003f3f3ff290 */ /* 0x000ff4000fffe03f */
[----:B------:R0:W-:Y:S01]  /*95460*/  STL.64 [R1+0x250], R20 ;  /* 0x0002501401007387 */ /* 0x0001e20000100a00 */
[----:B------:R-:W-:Y:S02]  /*95470*/  STL.64 [R1+0x258], R22 ;  /* 0x0002581601007387 */ /* 0x000fe40000100a00 */
[----:B------:R-:W2:Y:S02]  /*95480*/  LDL.LU R26, [R1+0x7bc8] ;  /* 0x007bc800011a7983 */ /* 0x000ea40000300800 */
[----:B------:R-:W4:Y:S02]  /*95490*/  LDL.LU.64 R24, [R1+0x7bc0] ;  /* 0x007bc00001187983 */ /* 0x000f240000300a00 */
[----:B------:R-:W-:Y:S01]  /*954a0*/  FMUL R11, R2, R11 ;  /* 0x0000000b020b7220 */ /* 0x000fe20000400000 */
[----:B------:R-:W-:Y:S01]  /*954b0*/  STL.64 [R1+0x7b98], R6 ;  /* 0x007b980601007387 */ /* 0x000fe20000100a00 */
[----:B---3--:R1:W-:Y:S02]  /*954c0*/  STL.64 [R1+0x7b90], R4 ;  /* 0x007b900401007387 */ /* 0x0083e40000100a00 */
[C---:B0-----:R-:W-:Y:S01]  /*954d0*/  FMUL R21, R28.reuse, R15 ;  /* 0x0000000f1c157220 */ /* 0x041fe20000400000 */
[----:B-1----:R-:W3:Y:S01]  /*954e0*/  LDL.LU R4, [R1+0x20] ;  /* 0x0000200001047983 */ /* 0x002ee20000300800 */
[----:B------:R-:W3:Y:S02]  /*954f0*/  LDL.LU R5, [R1+0x24] ;  /* 0x0000240001057983 */ /* 0x000ee40000300800 */
[----:B------:R-:W3:Y:S02]  /*95500*/  LDL.LU R7, [R1+0x1538] ;  /* 0x0015380001077983 */ /* 0x000ee40000300800 */
[----:B------:R-:W3:Y:S01]  /*95510*/  LDL.LU R6, [R1+0x153c] ;  /* 0x00153c0001067983 */ /* 0x000ee20000300800 */
[----:B----4-:R-:W-:Y:S01]  /*95520*/  HMMA.16816.F32 R8, R16, R24, R8 ;  /* 0x000000181008723c */ /* 0x010fe20000001808 */
[----:B--2---:R-:W-:Y:S01]  /*95530*/  FMUL R20, R28, R26 ;  /* 0x0000001a1c147220 */ /* 0x004fe20000400000 */
[----:B------:R-:W-:Y:S11]  /*95540*/  MOV R28, R25 ;  /* 0x00000019001c7202 */ /* 0x000ff60000000f00 */
[----:B------:R-:W-:Y:S10]  /*95550*/  @!UPT UIADD3 URZ, URZ, URZ, URZ ;  /* 0x0000003f3f3ff290 */ /* 0x000ff4000fffe03f */
[----:B------:R0:W-:Y:S01]  /*95560*/  STL.64 [R1+0x240], R8 ;  /* 0x0002400801007387 */ /* 0x0001e20000100a00 */
[----:B------:R1:W-:Y:S03]  /*95570*/  STL.64 [R1+0x248], R10 ;  /* 0x0002480a01007387 */ /* 0x0003e60000100a00 */
[----:B0-----:R-:W2:Y:S01]  /*95580*/  LDL.LU.64 R8, [R1+0x7bb8] ;  /* 0x007bb80001087983 */ /* 0x001ea20000300a00 */
[----:B------:R-:W4:Y:S02]  /*95590*/  LDL.LU.64 R24, [R1+0x7bb0] ;  /* 0x007bb00001187983 */ /* 0x000f240000300a00 */
[C---:B------:R-:W-:Y:S02]  /*955a0*/  FMUL R22, R2.reuse, R14 ;  /* 0x0000000e02167220 */ /* 0x040fe40000400000 */
[----:B------:R-:W-:-:S07]  /*955b0*/  FMUL R23, R2, R0 ;  /* 0x0000000002177220 */ /* 0x000fce0000400000 */
[----:B----4-:R-:W-:Y:S01]  /*955c0*/  HMMA.16816.F32 R16, R16, R24, R20 ;  /* 0x000000181010723c */ /* 0x010fe20000001814 */
[----:B------:R-:W-:Y:S01]  /*955d0*/  MOV R2, R24 ;  /* 0x0000001800027202 */ /* 0x000fe20000000f00 */
[----:B------:R-:W-:Y:S11]  /*955e0*/  IMAD.MOV.U32 R0, RZ, RZ, R25 ;  /* 0x000000ffff007224 */ /* 0x000ff600078e0019 */
[----:B------:R-:W-:Y:S10]  /*955f0*/  @!UPT UIADD3 URZ, URZ, URZ, URZ ;  /* 0x0000003f3f3ff290 */ /* 0x000ff4000fffe03f */
[----:B------:R-:W-:Y:S01]  /*95600*/  STL.64 [R1+0x150], R16 ;  /* 0x0001501001007387 */ /* 0x000fe20000100a00 */
[----:B------:R3:W-:Y:S02]  /*95610*/  STL.64 [R1+0x158], R18 ;  /* 0x0001581201007387 */ /* 0x0007e40000100a00 */
[----:B------:R-:W4:Y:S02]  /*95620*/  LDL.LU.64 R26, [R1+0x7ba8] ;  /* 0x007ba800011a7983 */ /* 0x000f240000300a00 */
[----:B------:R-:W4:Y:S01]  /*95630*/  LDL.LU.64 R24, [R1+0x7ba0] ;  /* 0x007ba00001187983 */ /* 0x000f220000300a00 */
[----:B------:R-:W2:Y:S01]  /*95640*/  LDL.LU R20, [R1+0x1530] ;  /* 0x0015300001147983 */ /* 0x000ea20000300800 */
[----:B------:R-:W4:Y:S02]  /*95650*/  LDL.LU R21, [R1+0x1534] ;  /* 0x0015340001157983 */ /* 0x000f240000300800 */
[----:B------:R-:W4:Y:S02]  /*95660*/  LDL.LU R15, [R1+0x1548] ;  /* 0x00154800010f7983 */ /* 0x000f240000300800 */
[----:B------:R-:W4:Y:S01]  /*95670*/  LDL.LU R14, [R1+0x154c] ;  /* 0x00154c00010e7983 */ /* 0x000f220000300800 */
[----:B------:R-:W4:Y:S01]  /*95680*/  LDL.LU R22, [R1+0x1550] ;  /* 0x0015500001167983 */ /* 0x000f220000300800 */
[----:B------:R-:W4:Y:S02]  /*95690*/  LDL.LU R23, [R1+0x1554] ;  /* 0x0015540001177983 */ /* 0x000f240000300800 */
[----:B-1----:R-:W4:Y:S02]  /*956a0*/  LDL.LU R11, [R1+0x1558] ;  /* 0x00155800010b7983 */ /* 0x002f240000300800 */
[----:B------:R-:W4:Y:S02]  /*956b0*/  LDL.LU R10, [R1+0x155c] ;  /* 0x00155c00010a7983 */ /* 0x000f240000300800 */
[----:B---3--:R-:W-:-:S02]  /*956c0*/  FMUL R18, R29, R7 ;  /* 0x000000071d127220 */ /* 0x008fc40000400000 */
[----:B------:R-:W-:Y:S02]  /*956d0*/  FMUL R19, R29, R6 ;  /* 0x000000061d137220 */ /* 0x000fe40000400000 */
[----:B------:R-:W3:Y:S01]  /*956e0*/  LDL.LU.64 R6, [R1+0x7b98] ;  /* 0x007b980001067983 */ /* 0x000ee20000300a00 */
[C---:B--2---:R-:W-:Y:S02]  /*956f0*/  FMUL R16, R3.reuse, R20 ;  /* 0x0000001403107220 */ /* 0x044fe40000400000 */
[----:B----4-:R-:W-:-:S07]  /*95700*/  FMUL R17, R3, R21 ;  /* 0x0000001503117220 */ /* 0x010fce0000400000 */
[----:B------:R-:W-:Y:S01]  /*95710*/  HMMA.16816.F32 R16, R24, R4, R16 ;  /* 0x000000041810723c */ /* 0x000fe20000001810 */
[----:B------:R-:W2:Y:S11]  /*95720*/  LDL.LU.64 R4, [R1+0x7b90] ;  /* 0x007b900001047983 */ /* 0x000eb60000300a00 */
[----:B------:R-:W-:Y:S11]  /*95730*/  @!UPT UIADD3 URZ, URZ, URZ, URZ ;  /* 0x0000003f3f3ff290 */ /* 0x000ff6000fffe03f */
[----:B------:R-:W-:Y:S01]  /*95740*/  STL.64 [R1+0x130], R16 ;  /* 0x0001301001007387 */ /* 0x000fe20000100a00 */
[----:B------:R0:W-:Y:S03]  /*95750*/  STL.64 [R1+0x138], R18 ;  /* 0x0001381201007387 */ /* 0x0001e60000100a00 */
[----:B0-----:R-:W4:Y:S01]  /*95760*/  LDL.LU R18, [R1+0x1540] ;  /* 0x0015400001127983 */ /* 0x001f220000300800 */
[----:B------:R-:W3:Y:S01]  /*95770*/  LDL.LU R19, [R1+0x1544] ;  /* 0x0015440001137983 */ /* 0x000ee20000300800 */
[----:B--2---:R-:W-:Y:S02]  /*95780*/  MOV R20, R4 ;  /* 0x0000000400147202 */ /* 0x004fe40000000f00 */
[----:B------:R-:W-:Y:S01]  /*95790*/  MOV R21, R5 ;  /* 0x0000000500157202 */ /* 0x000fe20000000f00 */
[----:B------:R-:W2:Y:S01]  /*957a0*/  LDL.LU R4, [R1+0x7b8c] ;  /* 0x007b8c0001047983 */ /* 0x000ea20000300800 */
[----:B------:R-:W2:Y:S02]  /*957b0*/  LDL.LU R5, [R1+0x7b88] ;  /* 0x007b880001057983 */ /* 0x000ea40000300800 */
[----:B----4-:R-:W-:-:S02]  /*957c0*/  FMUL R16, R3, R18 ;  /* 0x0000001203107220 */ /* 0x010fc40000400000 */
[----:B---3--:R-:W-:Y:S02]  /*957d0*/  FMUL R17, R3, R19 ;  /* 0x0000001303117220 */ /* 0x008fe40000400000 */
[C---:B------:R-:W-:Y:S02]  /*957e0*/  FMUL R18, R29.reuse, R15 ;  /* 0x0000000f1d127220 */ /* 0x040fe40000400000 */
[----:B------:R-:W-:Y:S02]  /*957f0*/  FMUL R19, R29, R14 ;  /* 0x0000000e1d137220 */ /* 0x000fe40000400000 */
[----:B------:R-:W3:Y:S05]  /*95800*/  LDL.LU.64 R14, [R1+0x7b80] ;  /* 0x007b8000010e7983 */ /* 0x000eea0000300a00 */
[C---:B------:R-:W-:Y:S01]  /*95810*/  HMMA.16816.F32 R16, R24.reuse, R12, R16 ;  /* 0x0000000c1810723c */ /* 0x040fe20000001810 */
[----:B------:R-:W4:Y:S11]  /*95820*/  LDL.LU.64 R12, [R1+0x7b78] ;  /* 0x007b7800010c7983 */ /* 0x000f360000300a00 */
[----:B------:R-:W-:Y:S11]  /*95830*/  @!UPT UIADD3 URZ, URZ, URZ, URZ ;  /* 0x0000003f3f3ff290 */ /* 0x000ff6000fffe03f */
[----:B------:R0:W-:Y:S01]  /*95840*/  STL.64 [R1+0x120], R16 ;  /* 0x0001201001007387 */ /* 0x0001e20000100a00 */
[----:B------:R1:W-:Y:S02]  /*95850*/  STL.64 [R1+0x128], R18 ;  /* 0x0001281201007387 */ /* 0x0003e40000100a00 */
[C---:B0-----:R-:W-:Y:S02]  /*95860*/  FMUL R16, R3.reuse, R22 ;  /* 0x0000001603107220 */ /* 0x041fe40000400000 */
[----:B------:R-:W-:Y:S02]  /*95870*/  FMUL R17, R3, R23 ;  /* 0x0000001703117220 */ /* 0x000fe40000400000 */
[C---:B-1----:R-:W-:Y:S02]  /*95880*/  FMUL R18, R29.reuse, R11 ;  /* 0x0000000b1d127220 */ /* 0x042fe40000400000 */
[----:B------:R-:W-:Y:S02]  /*95890*/  FMUL R19, R29, R10 ;  /* 0x0000000a1d137220 */ /* 0x000fe40000400000 */
[----:B------:R-:W2:Y:S05]  /*958a0*/  LDL.LU.64 R10, [R1+0x7b70] ;  /* 0x007b7000010a7983 */ /* 0x000eaa0000300a00 */
[----:B------:R-:W-:Y:S01]  /*958b0*/  HMMA.16816.F32 R16, R24, R8, R16 ;  /* 0x000000081810723c */ /* 0x000fe20000001810 */
[----:B------:R-:W2:Y:S11]  /*958c0*/  LDL.LU.64 R8, [R1+0x7b68] ;  /* 0x007b680001087983 */ /* 0x000eb60000300a00 */
[----:B------:R-:W-:Y:S11]  /*958d0*/  @!UPT UIADD3 URZ, URZ, URZ, URZ ;  /* 0x0000003f3f3ff290 */ /* 0x000ff6000fffe03f */
[----:B------:R0:W-:Y:S01]  /*958e0*/  STL.64 [R1+0x110], R16 ;  /* 0x0001101001007387 */ /* 0x0001e20000100a00 */
[----:B------:R1:W-:Y:S03]  /*958f0*/  STL.64 [R1+0x118], R18 ;  /* 0x0001181201007387 */ /* 0x0003e60000100a00 */
[----:B0-----:R-:W2:Y:S01]  /*95900*/  LDL.LU R16, [R1+0x1560] ;  /* 0x0015600001107983 */ /* 0x001ea20000300800 */
[----:B------:R-:W3:Y:S02]  /*95910*/  LDL.LU R17, [R1+0x1564] ;  /* 0x0015640001117983 */ /* 0x000ee40000300800 */
[----:B-1----:R-:W4:Y:S02]  /*95920*/  LDL.LU R18, [R1+0x1568] ;  /* 0x0015680001127983 */ /* 0x002f240000300800 */
[----:B------:R-:W4:Y:S01]  /*95930*/  LDL.LU R19, [R1+0x156c] ;  /* 0x00156c0001137983 */ /* 0x000f220000300800 */
[----:B------:R-:W4:Y:S01]  /*95940*/  LDL.LU R23, [R1+0x1598] ;  /* 0x0015980001177983 */ /* 0x000f220000300800 */
[----:B------:R-:W4:Y:S02]  /*95950*/  LDL.LU R22, [R1+0x159c] ;  /* 0x00159c0001167983 */ /* 0x000f240000300800 */
[----:B--2---:R-:W-:-:S02]  /*95960*/  FMUL R16, R3, R16 ;  /* 0x0000001003107220 */ /* 0x004fc40000400000 */
[----:B---3--:R-:W-:Y:S02]  /*95970*/  FMUL R17, R3, R17 ;  /* 0x0000001103117220 */ /* 0x008fe40000400000 */
[C---:B----4-:R-:W-:Y:S02]  /*95980*/  FMUL R18, R29.reuse, R18 ;  /* 0x000000121d127220 */ /* 0x050fe40000400000 */
[----:B------:R-:W-:-:S07]  /*95990*/  FMUL R19, R29, R19 ;  /* 0x000000131d137220 */ /* 0x000fce0000400000 */
[----:B------:R-:W-:Y:S11]  /*959a0*/  HMMA.16816.F32 R16, R24, R12, R16 ;  /* 0x0000000c1810723c */ /* 0x000ff60000001810 */
[----:B------:R-:W-:Y:S11]  /*959b0*/  @!UPT UIADD3 URZ, URZ, URZ, URZ ;  /* 0x0000003f3f3ff290 */ /* 0x000ff6000fffe03f */
[----:B------:R-:W-:Y:S01]  /*959c0*/  @!UPT UIADD3 URZ, URZ, URZ, URZ ;  /* 0x0000003f3f3ff290 */ /* 0x000fe2000fffe03f */
        /* <DEDUP_REMOVED lines=21> */
[----:B------:R0:W-:Y:S01]  /*95b20*/  STL.64 [R1+0x7ac0], R10 ;  /* 0x007ac00a01007387 */ /* 0x0001e20000100a00 */
[----:B--2---:R-:W-:-:S02]  /*95b30*/  FMUL R16, R3, R16 ;  /* 0x0000001003107220 */ /* 0x004fc40000400000 */
[----:B---3--:R-:W-:Y:S02]  /*95b40*/  FMUL R17, R3, R17 ;  /* 0x0000001103117220 */ /* 0x008fe40000400000 */
[C---:B----4-:R-:W-:Y:S02]  /*95b50*/  FMUL R18, R29.reuse, R18 ;  /* 0x000000121d127220 */ /* 0x050fe40000400000 */
[----:B------:R-:W-:-:S07]  /*95b60*/  FMUL R19, R29, R19 ;  /* 0x000000131d137220 */ /* 0x000fce0000400000 */
[----:B0-----:R-:W-:Y:S07]  /*95b70*/  HMMA.16816.F32 R8, R24, R4, R16 ;  /* 0x000000041808723c */ /* 0x001fee0000001810 */
[C---:B------:R-:W-:Y:S02]  /*95b80*/  FMUL R16, R3.reuse, R12 ;  /* 0x0000000c03107220 */ /* 0x040fe40000400000 */
[----:B------:R-:W-:Y:S02]  /*95b90*/  FMUL R17, R3, R13 ;  /* 0x0000000d03117220 */ /* 0x000fe40000400000 */
[----:B------:R-:W-:-:S02]  /*95ba0*/  FMUL R18, R29, R23 ;  /* 0x000000171d127220 */ /* 0x000fc40000400000 */
[----:B------:R-:W-:-:S10]  /*95bb0*/  FMUL R19, R29, R22 ;  /* 0x000000161d137220 */ /* 0x000fd40000400000 */
[----:B------:R-:W-:Y:S01]  /*95bc0*/  STL.64 [R1+0xe0], R8 ;  /* 0x0000e00801007387 */ /* 0x000fe20000100a00 */
[----:B------:R0:W-:Y:S02]  /*95bd0*/  STL.64 [R1+0xe8], R10 ;  /* 0x0000e80a01007387 */ /* 0x0001e40000100a00 */
[----:B0-----:R-:W-:Y:S11]  /*95be0*/  HMMA.16816.F32 R8, R24, R20, R16 ;  /* 0x000000141808723c */ /* 0x001ff60000001810 */
[----:B------:R-:W-:Y:S11]  /*95bf0*/  @!UPT UIADD3 URZ, URZ, URZ, URZ ;  /* 0x0000003f3f3ff290 */ /* 0x000ff6000fffe03f */
[----:B------:R-:W-:Y:S01]  /*95c00*/  @!UPT UIADD3 URZ, URZ, URZ, URZ ;  /* 0x0000003f3f3ff290 */ /* 0x000fe2000fffe03f */
[----:B------:R-:W-:Y:S01]  /*95c10*/  STL.64 [R1+0x140], R8 ;  /* 0x0001400801007387 */ /* 0x000fe20000100a00 */
[----:B------:R-:W2:Y:S02]  /*95c20*/  LDL.LU R16, [R1+0x15a0] ;  /* 0x0015a00001107983 */ /* 0x000ea40000300800 */
[----:B------:R-:W3:Y:S02]  /*95c30*/  LDL.LU R17, [R1+0x15a4] ;  /* 0x0015a40001117983 */ /* 0x000ee40000300800 */
[----:B------:R-:W4:Y:S02]  /*95c40*/  LDL.LU R18, [R1+0x15a8] ;  /* 0x0015a80001127983 */ /* 0x000f240000300800 */
[----:B------:R-:W-:Y:S01]  /*95c50*/  IMAD.MOV.U32 R12, RZ, RZ, R11 ;  /* 0x000000ffff0c7224 */ /* 0x000fe200078e000b */
[----:B------:R-:W2:Y:S01]  /*95c60*/  LDL.LU R19, [R1+0x15ac] ;  /* 0x0015ac0001137983 */ /* 0x000ea20000300800 */
[----:B------:R-:W-:Y:S01]  /*95c70*/  MOV R13, R10 ;  /* 0x0000000a000d7202 */ /* 0x000fe20000000f00 */
[----:B------:R-:W2:Y:S02]  /*95c80*/  LDL.LU R11, [R1+0x15b0] ;  /* 0x0015b000010b7983 */ /* 0x000ea40000300800 */
[----:B------:R-:W2:Y:S01]  /*95c90*/  LDL.LU R10, [R1+0x15b4] ;  /* 0x0015b400010a7983 */ /* 0x000ea20000300800 */
[----:B------:R-:W2:Y:S01]  /*95ca0*/  LDL.LU R5, [R1+0x15b8] ;  /* 0x0015b80001057983 */ /* 0x000ea20000300800 */
[----:B------:R-:W2:Y:S02]  /*95cb0*/  LDL.LU R4, [R1+0x15bc] ;  /* 0x0015bc0001047983 */ /* 0x000ea40000300800 */
[----:B------:R-:W-:Y:S01]  /*95cc0*/  STL.64 [R1+0x7b58], R6 ;  /* 0x007b580601007387 */ /* 0x000fe20000100a00 */
[----:B--2---:R0:W-:Y:S02]  /*95cd0*/  STL.64 [R1+0x7b50], R4 ;  /* 0x007b500401007387 */ /* 0x0041e40000100a00 */
[----:B0-----:R-:W-:-:S02]  /*95ce0*/  MOV R4, R15 ;  /* 0x0000000f00047202 */ /* 0x001fc40000000f00 */
[----:B------:R-:W2:Y:S01]  /*95cf0*/  LDL.LU R15, [R1+0x7b60] ;  /* 0x007b6000010f7983 */ /* 0x000ea20000300800 */
[----:B------:R-:W2:Y:S02]  /*95d00*/  LDL.LU R5, [R1+0xc4] ;  /* 0x0000c40001057983 */ /* 0x000ea40000300800 */
[----:B------:R-:W2:Y:S02]  /*95d10*/  LDL.LU R8, [R1+0x70] ;  /* 0x0000700001087983 */ /* 0x000ea40000300800 */
[----:B------:R-:W2:Y:S02]  /*95d20*/  LDL.LU R9, [R1+0x74] ;  /* 0x0000740001097983 */ /* 0x000ea40000300800 */
[C---:B------:R-:W-:Y:S02]  /*95d30*/  FMUL R16, R3.reuse, R16 ;  /* 0x0000001003107220 */ /* 0x040fe40000400000 */
[----:B---3--:R-:W-:Y:S02]  /*95d40*/  FMUL R17, R3, R17 ;  /* 0x0000001103117220 */ /* 0x008fe40000400000 */
[----:B----4-:R-:W-:-:S02]  /*95d50*/  FMUL R18, R29, R18 ;  /* 0x000000121d127220 */ /* 0x010fc40000400000 */
[----:B------:R-:W-:Y:S01]  /*95d60*/  FMUL R19, R29, R19 ;  /* 0x000000131d137220 */ /* 0x000fe20000400000 */
[----:B------:R-:W3:Y:S01]  /*95d70*/  LDL.LU R20, [R1+0x80] ;  /* 0x0000800001147983 */ /* 0x000ee20000300800 */
[----:B------:R-:W3:Y:S03]  /*95d80*/  LDL.LU R21, [R1+0x84] ;  /* 0x0000840001157983 */ /* 0x000ee60000300800 */
[----:B--2---:R-:W-:Y:S01]  /*95d90*/  STL.64 [R1+0x7ad0], R14 ;  /* 0x007ad00e01007387 */ /* 0x004fe20000100a00 */
[----:B------:R0:W-:Y:S01]  /*95da0*/  STL.64 [R1+0x7ac8], R12 ;  /* 0x007ac80c01007387 */ /* 0x0001e20000100a00 */
[----:B------:R-:W-:Y:S02]  /*95db0*/  HMMA.16816.F32 R16, R24, R4, R16 ;  /* 0x000000041810723c */ /* 0x000fe40000001810 */
[----:B0-----:R-:W2:Y:S01]  /*95dc0*/  LDL.LU R12, [R1+0xb0] ;  /* 0x0000b000010c7983 */ /* 0x001ea20000300800 */
[----:B------:R-:W2:Y:S02]  /*95dd0*/  LDL.LU R13, [R1+0xb4] ;  /* 0x0000b400010d7983 */ /* 0x000ea40000300800 */
[----:B------:R-:W4:Y:S02]  /*95de0*/  LDL.LU.64 R6, [R1+0x7b58] ;  /* 0x007b580001067983 */ /* 0x000f240000300a00 */
[----:B------:R-:W2:Y:S11]  /*95df0*/  LDL.LU.64 R4, [R1+0x7b50] ;  /* 0x007b500001047983 */ /* 0x000eb60000300a00 */
[----:B------:R-:W-:Y:S05]  /*95e00*/  @!UPT UIADD3 URZ, URZ, URZ, URZ ;  /* 0x0000003f3f3ff290 */ /* 0x000fea000fffe03f */
[----:B------:R0:W-:Y:S01]  /*95e10*/  STL.64 [R1+0xdc0], R16 ;  /* 0x000dc01001007387 */ /* 0x0001e20000100a00 */
[----:B------:R2:W-:Y:S02]  /*95e20*/  STL.64 [R1+0xdc8], R18 ;  /* 0x000dc81201007387 */ /* 0x0005e40000100a00 */
[----:B------:R-:W3:Y:S02]  /*95e30*/  LDL.LU R22, [R1+0x15e0] ;  /* 0x0015e00001167983 */ /* 0x000ee40000300800 */
[C---:B0-----:R-:W-:Y:S02]  /*95e40*/  FMUL R16, R3.reuse, R11 ;  /* 0x0000000b03107220 */ /* 0x041fe40000400000 */
[----:B------:R-:W-:Y:S02]  /*95e50*/  FMUL R17, R3, R10 ;  /* 0x0000000a03117220 */ /* 0x000fe40000400000 */
[C---:B--2---:R-:W-:Y:S02]  /*95e60*/  FMUL R18, R29.reuse, R5 ;  /* 0x000000051d127220 */ /* 0x044fe40000400000 */
[----:B------:R-:W-:-:S07]  /*95e70*/  FMUL R19, R29, R4 ;  /* 0x000000041d137220 */ /* 0x000fce0000400000 */
[----:B------:R-:W-:Y:S01]  /*95e80*/  HMMA.16816.F32 R12, R24, R12, R16 ;  /* 0x0000000c180c723c */ /* 0x000fe20000001810 */
[----:B---3--:R-:W-:Y:S11]  /*95e90*/  STL [R1+0x7b38], R22 ;  /* 0x007b381601007387 */ /* 0x008ff60000100800 */
[----:B------:R-:W-:Y:S11]  /*95ea0*/  @!UPT UIADD3 URZ, URZ, URZ, URZ ;  /* 0x0000003f3f3ff290 */ /* 0x000ff6000fffe03f */
[----:B------:R-:W-:Y:S01]  /*95eb0*/  STL.64 [R1+0xdb0], R12 ;  /* 0x000db00c01007387 */ /* 0x000fe20000100a00 */
[----:B------:R-:W-:Y:S02]  /*95ec0*/  STL.64 [R1+0xdb8], R14 ;  /* 0x000db80e01007387 */ /* 0x000fe40000100a00 */
[----:B------:R0:W-:Y:S02]  /*95ed0*/  STL.64 [R1+0x7b30], R20 ;  /* 0x007b301401007387 */ /* 0x0001e40000100a00 */
[----:B0-----:R-:W2:Y:S01]  /*95ee0*/  LDL.LU R20, [R1+0x90] ;  /* 0x0000900001147983 */ /* 0x001ea20000300800 */
[----:B------:R-:W2:Y:S02]  /*95ef0*/  LDL.LU R21, [R1+0x94] ;  /* 0x0000940001157983 */ /* 0x000ea40000300800 */
[----:B------:R-:W3:Y:S02]  /*95f00*/  LDL.LU R16, [R1+0x15c0] ;  /* 0x0015c00001107983 */ /* 0x000ee40000300800 */
        /* <DEDUP_REMOVED lines=9> */
[----:B---3--:R-:W-:-:S02]  /*95fa0*/  FMUL R16, R3, R16 ;  /* 0x0000001003107220 */ /* 0x008fc40000400000 */
[----:B------:R-:W-:Y:S02]  /*95fb0*/  FMUL R17, R3, R17 ;  /* 0x0000001103117220 */ /* 0x000fe40000400000 */
[C---:B------:R-:W-:Y:S02]  /*95fc0*/  FMUL R18, R29.reuse, R18 ;  /* 0x000000121d127220 */ /* 0x040fe40000400000 */
[----:B------:R-:W-:Y:S01]  /*95fd0*/  FMUL R19, R29, R4 ;  /* 0x000000041d137220 */ /* 0x000fe20000400000 */
[----:B------:R-:W3:Y:S01]  /*95fe0*/  LDL.LU R15, [R1+0x15e4] ;  /* 0x0015e400010f7983 */ /* 0x000ee20000300800 */
[----:B------:R-:W3:Y:S02]  /*95ff0*/  LDL.LU R14, [R1+0x15e8] ;  /* 0x0015e800010e7983 */ /* 0x000ee40000300800 */
[----:B------:R-:W3:Y:S02]  /*96000*/  LDL.LU R13, [R1+0x15ec] ;  /* 0x0015ec00010d7983 */ /* 0x000ee40000300800 */
[----:B------:R-:W3:Y:S01]  /*96010*/  LDL.LU R12, [R1+0x15f0] ;  /* 0x0015f000010c7983 */ /* 0x000ee20000300800 */
[----:B------:R-:W3:Y:S01]  /*96020*/  LDL.LU R11, [R1+0x15f4] ;  /* 0x0015f400010b7983 */ /* 0x000ee20000300800 */
[----:B------:R-:W3:Y:S02]  /*96030*/  LDL.LU R10, [R1+0x15f8] ;  /* 0x0015f800010a7983 */ /* 0x000ee40000300800 */
[----:B------:R-:W3:Y:S02]  /*96040*/  LDL.LU R5, [R1+0x15fc] ;  /* 0x0015fc0001057983 */ /* 0x000ee40000300800 */
[----:B------:R-:W3:Y:S01]  /*96050*/  LDL R4, [R1+0x2800] ;  /* 0x0028000001047983 */ /* 0x000ee20000100800 */
[----:B------:R-:W3:Y:S01]  /*96060*/  LDL.LU.64 R22, [R1+0x7b48] ;  /* 0x007b480001167983 */ /* 0x000ee20000300a00 */
[----:B--2---:R-:W-:Y:S03]  /*96070*/  HMMA.16816.F32 R16, R24, R20, R16 ;  /* 0x000000141810723c */ /* 0x004fe60000001810 */
[----:B------:R-:W2:Y:S11]  /*96080*/  LDL.LU.64 R20, [R1+0x7b40] ;  /* 0x007b400001147983 */ /* 0x000eb60000300a00 */
[----:B------:R-:W-:Y:S09]  /*96090*/  @!UPT UIADD3 URZ, URZ, URZ, URZ ;  /* 0x0000003f3f3ff290 */ /* 0x000ff2000fffe03f */
[----:B------:R-:W-:Y:S01]  /*960a0*/  STL.64 [R1+0xda0], R16 ;  /* 0x000da01001007387 */ /* 0x000fe20000100a00 */
[----:B------:R0:W-:Y:S03]  /*960b0*/  STL.64 [R1+0xda8], R18 ;  /* 0x000da81201007387 */ /* 0x0001e60000100a00 */
[----:B0-----:R-:W2:Y:S01]  /*960c0*/  LDL.LU R18, [R1+0x15d0] ;  /* 0x0015d00001127983 */ /* 0x001ea20000300800 */
[----:B------:R-:W3:Y:S02]  /*960d0*/  LDL.LU R19, [R1+0x15d4] ;  /* 0x0015d40001137983 */ /* 0x000ee40000300800 */
[C---:B--2---:R-:W-:Y:S02]  /*960e0*/  FMUL R16, R3.reuse, R18 ;  /* 0x0000001203107220 */ /* 0x044fe40000400000 */
[----:B---3--:R-:W-:Y:S02]  /*960f0*/  FMUL R17, R3, R19 ;  /* 0x0000001303117220 */ /* 0x008fe40000400000 */
[----:B------:R-:W-:-:S02]  /*96100*/  FMUL R18, R29, R23 ;  /* 0x000000171d127220 */ /* 0x000fc40000400000 */
[----:B------:R-:W-:Y:S02]  /*96110*/  FMUL R19, R29, R22 ;  /* 0x000000161d137220 */ /* 0x000fe40000400000 */
[----:B------:R-:W2:Y:S05]  /*96120*/  LDL.LU R22, [R1+0x7b38] ;  /* 0x007b380001167983 */ /* 0x000eaa0000300800 */
[----:B------:R-:W-:Y:S01]  /*96130*/  HMMA.16816.F32 R16, R24, R20, R16 ;  /* 0x000000141810723c */ /* 0x000fe20000001810 */
[----:B------:R-:W3:Y:S11]  /*96140*/  LDL.LU.64 R20, [R1+0x7b30] ;  /* 0x007b300001147983 */ /* 0x000ef60000300a00 */
[----:B------:R-:W-:Y:S11]  /*96150*/  @!UPT UIADD3 URZ, URZ, URZ, URZ ;  /* 0x0000003f3f3ff290 */ /* 0x000ff6000fffe03f */
[----:B------:R0:W-:Y:S01]  /*96160*/  STL.64 [R1+0xd90], R16 ;  /* 0x000d901001007387 */ /* 0x0001e20000100a00 */
[----:B------:R1:W-:Y:S02]  /*96170*/  STL.64 [R1+0xd98], R18 ;  /* 0x000d981201007387 */ /* 0x0003e40000100a00 */
[----:B0-----:R-:W-:Y:S02]  /*96180*/  FMUL R17, R3, R15 ;  /* 0x0000000f03117220 */ /* 0x001fe40000400000 */
[C---:B-1----:R-:W-:Y:S02]  /*96190*/  FMUL R18, R29.reuse, R14 ;  /* 0x0000000e1d127220 */ /* 0x042fe40000400000 */
[C---:B------:R-:W-:Y:S02]  /*961a0*/  FMUL R19, R29.reuse, R13 ;  /* 0x0000000d1d137220 */ /* 0x040fe40000400000 */
[----:B------:R-:W-:Y:S02]  /*961b0*/  FMUL R23, R29, R5 ;  /* 0x000000051d177220 */ /* 0x000fe40000400000 */
[----:B--2---:R-:W-:-:S07]  /*961c0*/  FMUL R16, R3, R22 ;  /* 0x0000001603107220 */ /* 0x004fce0000400000 */
[----:B---3--:R-:W-:Y:S01]  /*961d0*/  HMMA.16816.F32 R16, R24, R20, R16 ;  /* 0x000000141810723c */ /* 0x008fe20000001810 */
[----:B------:R-:W-:-:S06]  /*961e0*/  FMUL R22, R29, R10 ;  /* 0x0000000a1d167220 */ /* 0x000fcc0000400000 */
[C---:B------:R-:W-:Y:S02]  /*961f0*/  FMUL R20, R3.reuse, R12 ;  /* 0x0000000c03147220 */ /* 0x040fe40000400000 */
[----:B------:R-:W-:Y:S11]  /*96200*/  FMUL R21, R3, R11 ;  /* 0x0000000b03157220 */ /* 0x000ff60000400000 */
[----:B------:R-:W-:Y:S03]  /*96210*/  @!UPT UIADD3 URZ, URZ, URZ, URZ ;  /* 0x0000003f3f3ff290 */ /* 0x000fe6000fffe03f */
[----:B------:R-:W-:Y:S01]  /*96220*/  STL.64 [R1+0xd80], R16 ;  /* 0x000d801001007387 */ /* 0x000fe20000100a00 */
[----:B------:R-:W-:Y:S02]  /*96230*/  STL.64 [R1+0xd88], R18 ;  /* 0x000d881201007387 */ /* 0x000fe40000100a00 */
[----:B------:R-:W0:Y:S01]  /*96240*/  LDSM.16.M88.4 R16, [R4+0x40000] ;  /* 0x040000000410783b */ /* 0x000e220000000200 */
[----:B------:R-:W-:Y:S01]  /*96250*/  HMMA.16816.F32 R12, R24, R8, R20 ;  /* 0x00000008180c723c */ /* 0x000fe20000001814 */
[----:B0-----:R-:W-:Y:S02]  /*96260*/  STL.64 [R1+0x7b00], R18 ;  /* 0x007b001201007387 */ /* 0x001fe40000100a00 */
[----:B------:R-:W-:Y:S02]  /*96270*/  STL.64 [R1+0x7af8], R16 ;  /* 0x007af81001007387 */ /* 0x000fe40000100a00 */
[----:B------:R-:W2:Y:S11]  /*96280*/  LDL.LU R8, [R1+0x980] ;  /* 0x0009800001087983 */ /* 0x000eb60000300800 */
[----:B------:R-:W-:Y:S07]  /*96290*/  @!UPT UIADD3 URZ, URZ, URZ, URZ ;  /* 0x0000003f3f3ff290 */ /* 0x000fee000fffe03f */
[----:B------:R-:W-:Y:S01]  /*962a0*/  STL.64 [R1+0xd70], R12 ;  /* 0x000d700c01007387 */ /* 0x000fe20000100a00 */
[----:B------:R-:W-:Y:S01]  /*962b0*/  STL.64 [R1+0xd78], R14 ;  /* 0x000d780e01007387 */ /* 0x000fe20000100a00 */
        /* <DEDUP_REMOVED lines=9> */
[----:B------:R-:W2:Y:S01]  /*96350*/  LDL.LU R20, [R1+0x1600] ;  /* 0x0016000001147983 */ /* 0x000ea20000300800 */
[----:B------:R-:W4:Y:S02]  /*96360*/  LDL.LU R19, [R1+0x1604] ;  /* 0x0016040001137983 */ /* 0x000f240000300800 */
[----:B------:R-:W4:Y:S01]  /*96370*/  LDL.LU R18, [R1+0x1608] ;  /* 0x0016080001127983 */ /* 0x000f220000300800 */
[----:B------:R-:W-:-:S02]  /*96380*/  MOV R16, R2 ;  /* 0x0000000200107202 */ /* 0x000fc40000000f00 */
[----:B------:R-:W-:Y:S01]  /*96390*/  MOV R17, R0 ;  /* 0x0000000000117202 */ /* 0x000fe20000000f00 */
[----:B------:R-:W4:Y:S01]  /*963a0*/  LDL.LU R13, [R1+0x160c] ;  /* 0x00160c00010d7983 */ /* 0x000f220000300800 */
[----:B------:R-:W4:Y:S02]  /*963b0*/  LDL.LU R12, [R1+0x1610] ;  /* 0x00161000010c7983 */ /* 0x000f240000300800 */
[----:B------:R-:W4:Y:S02]  /*963c0*/  LDL.LU R5, [R1+0x1614] ;  /* 0x0016140001057983 */ /* 0x000f240000300800 */
[----:B------:R-:W4:Y:S01]  /*963d0*/  LDL.LU R2, [R1+0x1618] ;  /* 0x0016180001027983 */ /* 0x000f220000300800 */
[----:B------:R-:W4:Y:S01]  /*963e0*/  LDL.LU R0, [R1+0x161c] ;  /* 0x00161c0001007983 */ /* 0x000f220000300800 */
[----:B------:R0:W-:Y:S03]  /*963f0*/  STL.64 [R1+0x7b10], R16 ;  /* 0x007b101001007387 */ /* 0x0001e60000100a00 */
[----:B0-----:R-:W4:Y:S01]  /*96400*/  LDL.LU R16, [R1+0x50] ;  /* 0x0000500001107983 */ /* 0x001f220000300800 */
[----:B------:R-:W-:-:S02]  /*96410*/  IMAD.MOV.U32 R17, RZ, RZ, R28 ;  /* 0x000000ffff117224 */ /* 0x000fc400078e001c */
[----:B------:R-:W4:Y:S01]  /*96420*/  LDL.LU R28, [R1+0x7b2c] ;  /* 0x007b2c00011c7983 */ /* 0x000f220000300800 */
[----:B---3--:R0:W-:Y:S01]  /*96430*/  STL.64 [R1+0x7af0], R10 ;  /* 0x007af00a01007387 */ /* 0x0081e20000100a00 */
[----:B--2---:R4:W-:Y:S03]  /*96440*/  STL.64 [R1+0x7ae8], R8 ;  /* 0x007ae80801007387 */ /* 0x0049e60000100a00 */
[----:B0-----:R-:W2:Y:S01]  /*96450*/  LDL.64 R10, [R1+0x28] ;  /* 0x00002800010a7983 */ /* 0x001ea20000100a00 */
[----:B----4-:R-:W-:Y:S02]  /*96460*/  MOV R8, R6 ;  /* 0x0000000600087202 */ /* 0x010fe40000000f00 */
[----:B------:R-:W-:Y:S01]  /*96470*/  MOV R9, R7 ;  /* 0x0000000700097202 */ /* 0x000fe20000000f00 */
[C---:B------:R-:W-:Y:S02]  /*96480*/  FMUL R20, R3.reuse, R20 ;  /* 0x0000001403147220 */ /* 0x040fe40000400000 */
[----:B------:R-:W-:-:S02]  /*96490*/  FMUL R21, R3, R19 ;  /* 0x0000001303157220 */ /* 0x000fc40000400000 */
[C---:B------:R-:W-:Y:S02]  /*964a0*/  FMUL R22, R29.reuse, R18 ;  /* 0x000000121d167220 */ /* 0x040fe40000400000 */
[----:B------:R-:W-:Y:S01]  /*964b0*/  FMUL R23, R29, R13 ;  /* 0x0000000d1d177220 */ /* 0x000fe20000400000 */
[----:B--2---:R0:W-:Y:S01]  /*964c0*/  STL.64 [R1+0x7b08], R10 ;  /* 0x007b080a01007387 */ /* 0x0041e20000100a00 */
[----:B------:R-:W2:Y:S02]  /*964d0*/  LDL.LU R6, [R1+0x7b28] ;  /* 0x007b280001067983 */ /* 0x000ea40000300800 */
[----:B------:R-:W2:Y:S02]  /*964e0*/  LDL.LU R7, [R1+0x7b24] ;  /* 0x007b240001077983 */ /* 0x000ea40000300800 */
[----:B------:R-:W3:Y:S01]  /*964f0*/  LDL.64 R14, [R1+0x18] ;  /* 0x00001800010e7983 */ /* 0x000ee20000100a00 */
[----:B0-----:R-:W-:Y:S01]  /*96500*/  HMMA.16816.F32 R8, R24, R8, R20 ;  /* 0x000000081808723c */ /* 0x001fe20000001814 */
[----:B------:R-:W0:Y:S01]  /*96510*/  LDSM.16.M88.4 R20, [R4+0x41000] ;  /* 0x041000000414783b */ /* 0x000e220000000200 */
[----:B------:R-:W-:-:S02]  /*96520*/  FMUL R12, R3, R12 ;  /* 0x0000000c030c7220 */ /* 0x000fc40000400000 */
[----:B------:R-:W-:Y:S01]  /*96530*/  FMUL R13, R3, R5 ;  /* 0x00000005030d7220 */ /* 0x000fe20000400000 */
[----:B---3--:R1:W-:Y:S02]  /*96540*/  STL.64 [R1+0x7b18], R14 ;  /* 0x007b180e01007387 */ /* 0x0083e40000100a00 */
[C---:B-1----:R-:W-:Y:S02]  /*96550*/  FMUL R14, R29.reuse, R2 ;  /* 0x000000021d0e7220 */ /* 0x042fe40000400000 */
[----:B------:R-:W-:Y:S11]  /*96560*/  FMUL R15, R29, R0 ;  /* 0x000000001d0f7220 */ /* 0x000ff60000400000 */
[----:B------:R-:W-:Y:S03]  /*96570*/  @!UPT UIADD3 URZ, URZ, URZ, URZ ;  /* 0x0000003f3f3ff290 */ /* 0x000fe6000fffe03f */
[----:B------:R1:W-:Y:S01]  /*96580*/  STL.64 [R1+0xd60], R8 ;  /* 0x000d600801007387 */ /* 0x0003e20000100a00 */
[----:B------:R-:W-:Y:S03]  /*96590*/  HMMA.16816.F32 R16, R24, R16, R12 ;  /* 0x000000101810723c */ /* 0x000fe6000000180c */
[----:B------:R-:W-:Y:S04]  /*965a0*/  STL.64 [R1+0xd68], R10 ;  /* 0x000d680a01007387 */ /* 0x000fe80000100a00 */
[----:B-1----:R-:W3:Y:S01]  /*965b0*/  LDL.LU R8, [R1+0x1620] ;  /* 0x0016200001087983 */ /* 0x002ee20000300800 */
[----:B------:R-:W4:Y:S02]  /*965c0*/  LDL.LU R9, [R1+0x1624] ;  /* 0x0016240001097983 */ /* 0x000f240000300800 */
[----:B------:R-:W4:Y:S02]  /*965d0*/  LDL.LU R2, [R1+0x1628] ;  /* 0x0016280001027983 */ /* 0x000f240000300800 */
[----:B------:R-:W4:Y:S01]  /*965e0*/  LDL.LU R0, [R1+0x162c] ;  /* 0x00162c0001007983 */ /* 0x000f220000300800 */
[----:B--2---:R-:W-:Y:S01]  /*965f0*/  STL.64 [R1+0x7aa8], R6 ;  /* 0x007aa80601007387 */ /* 0x004fe20000100a00 */
[----:B------:R1:W-:Y:S03]  /*96600*/  STL [R1+0x7aa0], R4 ;  /* 0x007aa00401007387 */ /* 0x0003e60000100800 */
[----:B-1----:R-:W2:Y:S01]  /*96610*/  LDL.LU R4, [R1+0x970] ;  /* 0x0009700001047983 */ /* 0x002ea20000300800 */
[----:B------:R-:W2:Y:S01]  /*96620*/  LDL.LU R5, [R1+0x974] ;  /* 0x0009740001057983 */ /* 0x000ea20000300800 */
[----:B------:R-:W-:-:S02]  /*96630*/  MOV R6, R28 ;  /* 0x0000001c00067202 */ /* 0x000fc40000000f00 */
[----:B------:R-:W2:Y:S01]  /*96640*/  LDL.LU R28, [R1+0x7b20] ;  /* 0x007b2000011c7983 */ /* 0x000ea20000300800 */
[----:B------:R-:W2:Y:S02]  /*96650*/  LDL.LU R7, [R1+0x97c] ;  /* 0x00097c0001077983 */ /* 0x000ea40000300800 */
[----:B0-----:R-:W-:Y:S02]  /*96660*/  STL.64 [R1+0x79d0], R22 ;  /* 0x0079d01601007387 */ /* 0x001fe40000100a00 */
[----:B------:R0:W-:Y:S02]  /*96670*/  STL.64 [R1+0x79c8], R20 ;  /* 0x0079c81401007387 */ /* 0x0001e40000100a00 */
[----:B0-----:R-:W2:Y:S01]  /*96680*/  LDL.LU R20, [R1+0x9a0] ;  /* 0x0009a00001147983 */ /* 0x001ea20000300800 */
[----:B------:R-:W2:Y:S02]  /*96690*/  LDL.LU R21, [R1+0x9a4] ;  /* 0x0009a40001157983 */ /* 0x000ea40000300800 */
[----:B------:R-:W2:Y:S02]  /*966a0*/  LDL.LU R22, [R1+0x9a8] ;  /* 0x0009a80001167983 */ /* 0x000ea40000300800 */
[----:B------:R-:W2:Y:S01]  /*966b0*/  LDL.LU.64 R14, [R1+0x7b18] ;  /* 0x007b1800010e7983 */ /* 0x000ea20000300a00 */
[----:B------:R0:W-:Y:S01]  /*966c0*/  STL.64 [R1+0xd50], R16 ;  /* 0x000d501001007387 */ /* 0x0001e20000100a00 */
[----:B------:R1:W-:Y:S03]  /*966d0*/  STL.64 [R1+0xd58], R18 ;  /* 0x000d581201007387 */ /* 0x0003e60000100a00 */
[----:B0-----:R-:W2:Y:S01]  /*966e0*/  LDL.LU.64 R16, [R1+0x7b10] ;  /* 0x007b100001107983 */ /* 0x001ea20000300a00 */
[----:B------:R-:W-:Y:S02]  /*966f0*/  STL [R1+0x3948], R29 ;  /* 0x0039481d01007387 */ /* 0x000fe40000100800 */
[----:B---3--:R-:W-:-:S02]  /*96700*/  FMUL R8, R3, R8 ;  /* 0x0000000803087220 */ /* 0x008fc40000400000 */
[----:B----4-:R-:W-:Y:S02]  /*96710*/  FMUL R9, R3, R9 ;  /* 0x0000000903097220 */ /* 0x010fe40000400000 */
[C---:B------:R-:W-:Y:S02]  /*96720*/  FMUL R10, R29.reuse, R2 ;  /* 0x000000021d0a7220 */ /* 0x040fe40000400000 */
[----:B------:R-:W-:-:S07]  /*96730*/  FMUL R11, R29, R0 ;  /* 0x000000001d0b7220 */ /* 0x000fce0000400000 */
[----:B--2---:R-:W-:Y:S01]  /*96740*/  HMMA.16816.F32 R24, R24, R16, R8 ;  /* 0x000000101818723c */ /* 0x004fe20000001808 */
[----:B------:R-:W2:Y:S01]  /*96750*/  LDL.LU.64 R10, [R1+0x7b08] ;  /* 0x007b0800010a7983 */ /* 0x000ea20000300a00 */
[----:B-1----:R-:W2:Y:S02]  /*96760*/  LDL.LU.64 R18, [R1+0x7b00] ;  /* 0x007b000001127983 */ /* 0x002ea40000300a00 */
[----:B------:R-:W2:Y:S02]  /*96770*/  LDL.LU.64 R16, [R1+0x7af8] ;  /* 0x007af80001107983 */ /* 0x000ea40000300a00 */
[----:B------:R-:W-:Y:S11]  /*96780*/  IMAD.MOV.U32 R23, RZ, RZ, R28 ;  /* 0x000000ffff177224 */ /* 0x000ff600078e001c */
[----:B------:R-:W-:Y:S06]  /*96790*/  @!UPT UIADD3 URZ, URZ, URZ, URZ ;  /* 0x0000003f3f3ff290 */ /* 0x000fec000fffe03f */
[----:B------:R-:W-:Y:S01]  /*967a0*/  STL.64 [R1+0x230], R24 ;  /* 0x0002301801007387 */ /* 0x000fe20000100a00 */
[----:B------:R0:W-:Y:S03]  /*967b0*/  STL.64 [R1+0x238], R26 ;  /* 0x0002381a01007387 */ /* 0x0001e60000100a00 */
[----:B0-----:R-:W3:Y:S01]  /*967c0*/  LDL.64 R26, [R1+0x8] ;  /* 0x00000800011a7983 */ /* 0x001ee20000100a00 */
[C---:B--2---:R-:W-:Y:S11]  /*967d0*/  HMMA.16816.F32 R20, R16.reuse, R10, R20 ;  /* 0x0000000a1014723c */ /* 0x044ff60000001814 */
[----:B------:R-:W-:Y:S11]  /*967e0*/  @!UPT UIADD3 URZ, URZ, URZ, URZ ;  /* 0x0000003f3f3ff290 */ /* 0x000ff6000fffe03f */
[----:B------:R-:W-:Y:S01]  /*967f0*/  @!UPT UIADD3 URZ, URZ, URZ, URZ ;  /* 0x0000003f3f3ff290 */ /* 0x000fe2000fffe03f */
[----:B------:R0:W-:Y:S01]  /*96800*/  STL.64 [R1+0x220], R20 ;  /* 0x0002201401007387 */ /* 0x0001e20000100a00 */
[----:B------:R-:W-:Y:S01]  /*96810*/  STL.64 [R1+0x228], R22 ;  /* 0x0002281601007387 */ /* 0x000fe20000100a00 */
[----:B0-----:R-:W-:Y:S02]  /*96820*/  MOV R21, R10 ;  /* 0x0000000a00157202 */ /* 0x001fe40000000f00 */
[----:B------:R-:W-:Y:S02]  /*96830*/  MOV R20, R11 ;  /* 0x0000000b00147202 */ /* 0x000fe40000000f00 */
[----:B------:R-:W2:Y:S01]  /*96840*/  LDL.LU.64 R10, [R1+0x7af0] ;  /* 0x007af000010a7983 */ /* 0x000ea20000300a00 */
        /* <DEDUP_REMOVED lines=11> */
[----:B---3--:R-:W-:Y:S01]  /*96900*/  MOV R21, R26 ;  /* 0x0000001a00157202 */ /* 0x008fe20000000f00 */
[----:B------:R-:W3:Y:S01]  /*96910*/  LDL.LU.64 R14, [R1+0x7ad0] ;  /* 0x007ad000010e7983 */ /* 0x000ee20000300a00 */
[----:B------:R-:W4:Y:S01]  /*96920*/  LDL.LU.64 R12, [R1+0x7ac8] ;  /* 0x007ac800010c7983 */ /* 0x000f220000300a00 */
[C---:B--2---:R-:W-:Y:S11]  /*96930*/  HMMA.16816.F32 R8, R16.reuse, R26, R8 ;  /* 0x0000001a1008723c */ /* 0x044ff60000001808 */
[----:B------:R-:W-:Y:S11]  /*96940*/  @!UPT UIADD3 URZ, URZ, URZ, URZ ;  /* 0x0000003f3f3ff290 */ /* 0x000ff6000fffe03f */
[----:B------:R-:W-:Y:S01]  /*96950*/  @!UPT UIADD3 URZ, URZ, URZ, URZ ;  /* 0x0000003f3f3ff290 */ /* 0x000fe2000fffe03f */
[----:B------:R-:W-:Y:S01]  /*96960*/  STL.64 [R1+0x200], R8 ;  /* 0x0002000801007387 */ /* 0x000fe20000100a00 */
[----:B------:R0:W-:Y:S03]  /*96970*/  STL.64 [R1+0x208], R10 ;  /* 0x0002080a01007387 */ /* 0x0001e60000100a00 */
[----:B0-----:R-:W2:Y:S01]  /*96980*/  LDL.LU.64 R10, [R1+0x7ac0] ;  /* 0x007ac000010a7983 */ /* 0x001ea20000300a00 */
[----:B------:R0:W-:Y:S02]  /*96990*/  STL.64 [R1+0x7a48], R22 ;  /* 0x007a481601007387 */ /* 0x0001e40000100a00 */
[----:B------:R-:W-:Y:S01]  /*969a0*/  STL.64 [R1+0x7a40], R20 ;  /* 0x007a401401007387 */ /* 0x000fe20000100a00 */
[----:B0-----:R-:W2:Y:S04]  /*969b0*/  LDL.64 R22, [R1+0xa8] ;  /* 0x0000a80001167983 */ /* 0x001ea80000100a00 */
[----:B--2---:R0:W-:Y:S04]  /*969c0*/  STL.64 [R1+0x7a58], R22 ;  /* 0x007a581601007387 */ /* 0x0041e80000100a00 */
[----:B0-----:R-:W2:Y:S01]  /*969d0*/  LDL.64 R22, [R1+0xb8] ;  /* 0x0000b80001167983 */ /* 0x001ea20000100a00 */
[----:B---3--:R-:W-:Y:S03]  /*969e0*/  HMMA.16816.F32 R4, R16, R14, R4 ;  /* 0x0000000e1004723c */ /* 0x008fe60000001804 */
[----:B--2---:R0:W-:Y:S04]  /*969f0*/  STL.64 [R1+0x7a70], R22 ;  /* 0x007a701601007387 */ /* 0x0041e80000100a00 */
[----:B0-----:R-:W2:Y:S04]  /*96a00*/  LDL R22, [R1+0xc8] ;  /* 0x0000c80001167983 */ /* 0x001ea80000100800 */
[----:B------:R-:W2:Y:S01]  /*96a10*/  LDL R23, [R1+0xcc] ;  /* 0x0000cc0001177983 */ /* 0x000ea20000100800 */
[----:B------:R-:W-:Y:S11]  /*96a20*/  MOV R29, R27 ;  /* 0x0000001b001d7202 */ /* 0x000ff60000000f00 */
[----:B------:R-:W-:Y:S01]  /*96a30*/  @!UPT UIADD3 URZ, URZ, URZ, URZ ;  /* 0x0000003f3f3ff290 */ /* 0x000fe2000fffe03f */
[----:B------:R-:W-:Y:S01]  /*96a40*/  MOV R28, R4 ;  /* 0x00000004001c7202 */ /* 0x000fe20000000f00 */
[----:B------:R-:W-:Y:S01]  /*96a50*/  IMAD.MOV.U32 R3, RZ, RZ, R5 ;  /* 0x000000ffff037224 */ /* 0x000fe200078e0005 */
[----:B------:R-:W-:Y:S02]  /*96a60*/  MOV R2, R6 ;  /* 0x0000000600027202 */ /* 0x000fe40000000f00 */
[----:B------:R-:W-:Y:S01]  /*96a70*/  MOV R0, R7 ;  /* 0x0000000700007202 */ /* 0x000fe20000000f00 */
[----:B--2---:R0:W-:Y:S04]  /*96a80*/  STL.64 [R1+0x7a88], R22 ;  /* 0x007a881601007387 */ /* 0x0041e80000100a00 */
[----:B0-----:R-:W2:Y:S04]  /*96a90*/  LDL R22, [R1+0x38] ;  /* 0x0000380001167983 */ /* 0x001ea80000100800 */
[----:B------:R-:W2:Y:S01]  /*96aa0*/  LDL R23, [R1+0x3c] ;  /* 0x00003c0001177983 */ /* 0x000ea20000100800 */
        /* <DEDUP_REMOVED lines=8> */
[----:B------:R0:W-:Y:S02]  /*96b30*/  STL.64 [R1+0x7980], R14 ;  /* 0x0079800e01007387 */ /* 0x0001e40000100a00 */
[----:B----4-:R1:W-:Y:S01]  /*96b40*/  STL.64 [R1+0x7978], R12 ;  /* 0x0079780c01007387 */ /* 0x0103e20000100a00 */
[----:B0-----:R-:W4:Y:S04]  /*96b50*/  LDL.64 R14, [R1+0x98] ;  /* 0x00009800010e7983 */ /* 0x001f280000100a00 */
[----:B----4-:R0:W-:Y:S01]  /*96b60*/  STL.64 [R1+0x7a50], R14 ;  /* 0x007a500e01007387 */ /* 0x0101e20000100a00 */
[----:B-1----:R-:W4:Y:S02]  /*96b70*/  LDL.LU R12, [R1+0x920] ;  /* 0x00092000010c7983 */ /* 0x002f240000300800 */
[----:B------:R-:W4:Y:S01]  /*96b80*/  LDL.LU R13, [R1+0x924] ;  /* 0x00092400010d7983 */ /* 0x000f220000300800 */
[----:B0-----:R-:W2:Y:S01]  /*96b90*/  LDL.LU R14, [R1+0x928] ;  /* 0x00092800010e7983 */ /* 0x001ea20000300800 */
[----:B------:R-:W-:-:S02]  /*96ba0*/  MOV R15, R10 ;  /* 0x0000000a000f7202 */ /* 0x000fc40000000f00 */
[----:B------:R-:W3:Y:S03]  /*96bb0*/  LDL.LU R10, [R1+0x7abc] ;  /* 0x007abc00010a7983 */ /* 0x000ee60000300800 */
[----:B--2---:R-:W-:Y:S01]  /*96bc0*/  STL.64 [R1+0x7a68], R14 ;  /* 0x007a680e01007387 */ /* 0x004fe20000100a00 */
[----:B----4-:R0:W-:Y:S03]  /*96bd0*/  STL.64 [R1+0x7a60], R12 ;  /* 0x007a600c01007387 */ /* 0x0101e60000100a00 */
[----:B0-----:R-:W2:Y:S01]  /*96be0*/  LDL.LU R12, [R1+0x930] ;  /* 0x00093000010c7983 */ /* 0x001ea20000300800 */
[----:B------:R-:W2:Y:S02]  /*96bf0*/  LDL.LU R13, [R1+0x934] ;  /* 0x00093400010d7983 */ /* 0x000ea40000300800 */
[----:B------:R-:W4:Y:S02]  /*96c00*/  LDL.LU R14, [R1+0x938] ;  /* 0x00093800010e7983 */ /* 0x000f240000300800 */
[----:B------:R-:W-:-:S02]  /*96c10*/  IMAD.MOV.U32 R15, RZ, RZ, R11 ;  /* 0x000000ffff0f7224 */ /* 0x000fc400078e000b */
        /* <DEDUP_REMOVED lines=8> */
[----:B----4-:R-:W-:Y:S01]  /*96ca0*/  STL.64 [R1+0x7a98], R14 ;  /* 0x007a980e01007387 */ /* 0x010fe20000100a00 */
[----:B--2---:R0:W-:Y:S02]  /*96cb0*/  STL.64 [R1+0x7a90], R12 ;  /* 0x007a900c01007387 */ /* 0x0041e40000100a00 */
[----:B0-----:R-:W-:Y:S02]  /*96cc0*/  MOV R12, R11 ;  /* 0x0000000b000c7202 */ /* 0x001fe40000000f00 */
[----:B------:R-:W3:Y:S01]  /*96cd0*/  LDL.LU R11, [R1+0x7ab0] ;  /* 0x007ab000010b7983 */ /* 0x000ee20000300800 */
[----:B------:R-:W2:Y:S02]  /*96ce0*/  LDL.LU R13, [R1+0x9b4] ;  /* 0x0009b400010d7983 */ /* 0x000ea40000300800 */
[----:B------:R-:W2:Y:S02]  /*96cf0*/  LDL.LU R14, [R1+0x9b8] ;  /* 0x0009b800010e7983 */ /* 0x000ea40000300800 */
[----:B------:R-:W2:Y:S01]  /*96d00*/  LDL.LU R15, [R1+0x9bc] ;  /* 0x0009bc00010f7983 */ /* 0x000ea20000300800 */
[----:B------:R-:W-:Y:S01]  /*96d10*/  STL [R1+0x721c], R0 ;  /* 0x00721c0001007387 */ /* 0x000fe20000100800 */
        /* <DEDUP_REMOVED lines=9> */
[----:B------:R-:W4:Y:S01]  /*96db0*/  LDL.LU R4, [R1+0x7aa0] ;  /* 0x007aa00001047983 */ /* 0x000f220000300800 */
[C---:B--2---:R-:W-:Y:S08]  /*96dc0*/  HMMA.16816.F32 R20, R16.reuse, R22, R12 ;  /* 0x000000161014723c */ /* 0x044ff0000000180c */
[C---:B---3--:R-:W-:Y:S11]  /*96dd0*/  HMMA.16816.F32 R24, R16.reuse, R6, R24 ;  /* 0x000000061018723c */ /* 0x048ff60000001818 */
[----:B------:R-:W-:Y:S11]  /*96de0*/  @!UPT UIADD3 URZ, URZ, URZ, URZ ;  /* 0x0000003f3f3ff290 */ /* 0x000ff6000fffe03f */
[----:B------:R-:W-:Y:S01]  /*96df0*/  @!UPT UIADD3 URZ, URZ, URZ, URZ ;  /* 0x0000003f3f3ff290 */ /* 0x000fe2000fffe03f */
[----:B------:R-:W-:Y:S01]  /*96e00*/  STL.64 [R1+0x1d0], R24 ;  /* 0x0001d01801007387 */ /* 0x000fe20000100a00 */
[----:B------:R-:W-:Y:S02]  /*96e10*/  STL.64 [R1+0x1d8], R26 ;  /* 0x0001d81a01007387 */ /* 0x000fe40000100a00 */
[----:B----4-:R-:W0:Y:S04]  /*96e20*/  LDSM.16.M88.4 R24, [R4+0x42000] ;  /* 0x042000000418783b */ /* 0x010e280000000200 */
[----:B------:R-:W-:Y:S01]  /*96e30*/  STL.64 [R1+0x7960], R6 ;  /* 0x0079600601007387 */ /* 0x000fe20000100a00 */
[----:B------:R1:W-:Y:S04]  /*96e40*/  STL [R1+0x7958], R4 ;  /* 0x0079580401007387 */ /* 0x0003e80000100800 */
[----:B-1----:R-:W2:Y:S01]  /*96e50*/  LDL.LU R4, [R1+0x910] ;  /* 0x0009100001047983 */ /* 0x002ea20000300800 */
[----:B------:R-:W2:Y:S02]  /*96e60*/  LDL.LU R5, [R1+0x914] ;  /* 0x0009140001057983 */ /* 0x000ea40000300800 */
[----:B------:R-:W2:Y:S02]  /*96e70*/  LDL.LU R6, [R1+0x918] ;  /* 0x0009180001067983 */ /* 0x000ea40000300800 */
[----:B------:R-:W2:Y:S01]  /*96e80*/  LDL.LU R7, [R1+0x91c] ;  /* 0x00091c0001077983 */ /* 0x000ea20000300800 */
[----:B0-----:R0:W-:Y:S01]  /*96e90*/  STL.64 [R1+0x7890], R26 ;  /* 0x0078901a01007387 */ /* 0x0011e20000100a00 */
[----:B------:R-:W-:Y:S03]  /*96ea0*/  STL.64 [R1+0x7888], R24 ;  /* 0x0078881801007387 */ /* 0x000fe60000100a00 */
[----:B0-----:R-:W3:Y:S04]  /*96eb0*/  LDL R26, [R1+0x48] ;  /* 0x00004800011a7983 */ /* 0x001ee80000100800 */
[----:B------:R-:W3:Y:S01]  /*96ec0*/  LDL R27, [R1+0x4c] ;  /* 0x00004c00011b7983 */ /* 0x000ee20000100800 */
[----:B------:R-:W4:Y:S02]  /*96ed0*/  LDL.LU.64 R14, [R1+0x7a98] ;  /* 0x007a9800010e7983 */ /* 0x000f240000300a00 */
[----:B------:R-:W4:Y:S02]  /*96ee0*/  LDL.LU.64 R12, [R1+0x7a90] ;  /* 0x007a9000010c7983 */ /* 0x000f240000300a00 */
[----:B------:R-:W-:Y:S01]  /*96ef0*/  STL.64 [R1+0xd40], R20 ;  /* 0x000d401401007387 */ /* 0x000fe20000100a00 */
[----:B------:R0:W-:Y:S04]  /*96f00*/  STL.64 [R1+0xd48], R22 ;  /* 0x000d481601007387 */ /* 0x0001e80000100a00 */
[----:B0-----:R-:W4:Y:S02]  /*96f10*/  LDL.LU.64 R22, [R1+0x7a88] ;  /* 0x007a880001167983 */ /* 0x001f240000300a00 */
[C---:B----4-:R-:W-:Y:S02]  /*96f20*/  HMMA.16816.F32 R20, R16.reuse, R22, R12 ;  /* 0x000000161014723c */ /* 0x050fe4000000180c */
[----:B------:R-:W4:Y:S01]  /*96f30*/  LDL.LU.64 R14, [R1+0x7a80] ;  /* 0x007a8000010e7983 */ /* 0x000f220000300a00 */
[----:B------:R-:W4:Y:S11]  /*96f40*/  LDL.LU.64 R12, [R1+0x7a78] ;  /* 0x007a7800010c7983 */ /* 0x000f360000300a00 */
[----:B------:R-:W-:Y:S09]  /*96f50*/  @!UPT UIADD3 URZ, URZ, URZ, URZ ;  /* 0x0000003f3f3ff290 */ /* 0x000ff2000fffe03f */
[----:B------:R-:W-:Y:S01]  /*96f60*/  STL.64 [R1+0xd30], R20 ;  /* 0x000d301401007387 */ /* 0x000fe20000100a00 */
[----:B------:R0:W-:Y:S03]  /*96f70*/  STL.64 [R1+0xd38], R22 ;  /* 0x000d381601007387 */ /* 0x0001e60000100a00 */
[----:B0-----:R-:W4:Y:S02]  /*96f80*/  LDL.LU.64 R22, [R1+0x7a70] ;  /* 0x007a700001167983 */ /* 0x001f240000300a00 */
[C---:B----4-:R-:W-:Y:S01]  /*96f90*/  HMMA.16816.F32 R12, R16.reuse, R22, R12 ;  /* 0x00000016100c723c */ /* 0x050fe2000000180c */
[----:B------:R-:W-:Y:S01]  /*96fa0*/  MOV R2, R22 ;  /* 0x0000001600027202 */ /* 0x000fe20000000f00 */
[----:B------:R-:W-:Y:S11]  /*96fb0*/  IMAD.MOV.U32 R0, RZ, RZ, R23 ;  /* 0x000000ffff007224 */ /* 0x000ff600078e0017 */
[----:B------:R-:W-:Y:S10]  /*96fc0*/  @!UPT UIADD3 URZ, URZ, URZ, URZ ;  /* 0x0000003f3f3ff290 */ /* 0x000ff4000fffe03f */
[----:B------:R-:W-:Y:S01]  /*96fd0*/  STL.64 [R1+0xd20], R12 ;  /* 0x000d200c01007387 */ /* 0x000fe20000100a00 */
[----:B------:R0:W-:Y:S03]  /*96fe0*/  STL.64 [R1+0xd28], R14 ;  /* 0x000d280e01007387 */ /* 0x0001e60000100a00 */
[----:B0-----:R-:W4:Y:S01]  /*96ff0*/  LDL.LU.64 R14, [R1+0x7a68] ;  /* 0x007a6800010e7983 */ /* 0x001f220000300a00 */
[----:B------:R-:W4:Y:S02]  /*97000*/  LDL.LU.64 R12, [R1+0x7a60] ;  /* 0x007a6000010c7983 */ /* 0x000f240000300a00 */
[----:B------:R-:W4:Y:S02]  /*97010*/  LDL.LU.64 R22, [R1+0x7a58] ;  /* 0x007a580001167983 */ /* 0x000f240000300a00 */
[----:B------:R-:W-:Y:S01]  /*97020*/  STL [R1+0x7944], R0 ;  /* 0x0079440001007387 */ /* 0x000fe20000100800 */
[----:B------:R-:W-:Y:S01]  /*97030*/  STL [R1+0x7940], R2 ;  /* 0x0079400201007387 */ /* 0x000fe20000100800 */
[C---:B----4-:R-:W-:Y:S11]  /*97040*/  HMMA.16816.F32 R12, R16.reuse, R22, R12 ;  /* 0x00000016100c723c */ /* 0x050ff6000000180c */
[----:B------:R-:W-:Y:S11]  /*97050*/  @!UPT UIADD3 URZ, URZ, URZ, URZ ;  /* 0x0000003f3f3ff290 */ /* 0x000ff6000fffe03f */
[----:B------:R-:W-:Y:S01]  /*97060*/  @!UPT UIADD3 URZ, URZ, URZ, URZ ;  /* 0x0000003f3f3ff290 */ /* 0x000fe2000fffe03f */
[----:B------:R-:W-:Y:S01]  /*97070*/  STL.64 [R1+0xd10], R12 ;  /* 0x000d100c01007387 */ /* 0x000fe20000100a00 */
[----:B------:R0:W-:Y:S03]  /*97080*/  STL.64 [R1+0xd18], R14 ;  /* 0x000d180e01007387 */ /* 0x0001e60000100a00 */
[----:B0-----:R-:W2:Y:S01]  /*97090*/  LDL.LU.64 R14, [R1+0x7a50] ;  /* 0x007a5000010e7983 */ /* 0x001ea20000300a00 */
[----:B------:R-:W-:Y:S02]  /*970a0*/  MOV R8, R22 ;  /* 0x0000001600087202 */ /* 0x000fe40000000f00 */
[----:B------:R-:W-:Y:S02]  /*970b0*/  MOV R3, R23 ;  /* 0x0000001700037202 */ /* 0x000fe40000000f00 */
[----:B------:R-:W4:Y:S01]  /*970c0*/  LDL.LU.64 R22, [R1+0x7a48] ;  /* 0x007a480001167983 */ /* 0x000f220000300a00 */
[----:B------:R-:W3:Y:S02]  /*970d0*/  LDL.LU.64 R20, [R1+0x7a40] ;  /* 0x007a400001147983 */ /* 0x000ee40000300a00 */
[----:B------:R-:W-:Y:S01]  /*970e0*/  STL [R1+0x7948], R8 ;  /* 0x0079480801007387 */ /* 0x000fe20000100800 */
[----:B--2---:R-:W-:Y:S01]  /*970f0*/  HMMA.16816.F32 R4, R16, R14, R4 ;  /* 0x0000000e1004723c */ /* 0x004fe20000001804 */
[----:B------:R-:W-:Y:S01]  /*97100*/  MOV R24, R14 ;  /* 0x0000000e00187202 */ /* 0x000fe20000000f00 */
[----:B------:R-:W-:-:S05]  /*97110*/  IMAD.MOV.U32 R9, RZ, RZ, R15 ;  /* 0x000000ffff097224 */ /* 0x000fca00078e000f */
[----:B---3--:R-:W-:Y:S11]  /*97120*/  MOV R14, R21 ;  /* 0x00000015000e7202 */ /* 0x008ff60000000f00 */
[----:B------:R-:W-:Y:S05]  /*97130*/  @!UPT UIADD3 URZ, URZ, URZ, URZ ;  /* 0x0000003f3f3ff290 */ /* 0x000fea000fffe03f */
[----:B------:R0:W-:Y:S01]  /*97140*/  STL.64 [R1+0xd00], R4 ;  /* 0x000d000401007387 */ /* 0x0001e20000100a00 */
[----:B------:R1:W-:Y:S02]  /*97150*/  STL.64 [R1+0xd08], R6 ;  /* 0x000d080601007387 */ /* 0x0003e40000100a00 */
[----:B------:R-:W-:Y:S02]  /*97160*/  STL.64 [R1+0x7a30], R26 ;  /* 0x007a301a01007387 */ /* 0x000fe40000100a00 */
[----:B------:R-:W-:Y:S01]  /*97170*/  STL [R1+0x7a28], R24 ;  /* 0x007a281801007387 */ /* 0x000fe20000100800 */
[----:B------:R-:W-:Y:S01]  /*97180*/  STL.64 [R1+0x7a00], R10 ;  /* 0x007a000a01007387 */ /* 0x000fe20000100a00 */
[----:B------:R-:W-:Y:S03]  /*97190*/  STL [R1+0x79f8], R9 ;  /* 0x0079f80901007387 */ /* 0x000fe60000100800 */
[----:B0-----:R-:W2:Y:S01]  /*971a0*/  LDL.LU R4, [R1+0x860] ;  /* 0x0008600001047983 */ /* 0x001ea20000300800 */
[----:B------:R-:W2:Y:S02]  /*971b0*/  LDL.LU R5, [R1+0x864] ;  /* 0x0008640001057983 */ /* 0x000ea40000300800 */
[----:B-1----:R-:W3:Y:S02]  /*971c0*/  LDL.LU R6, [R1+0x868] ;  /* 0x0008680001067983 */ /* 0x002ee40000300800 */
[----:B------:R-:W3:Y:S01]  /*971d0*/  LDL.LU R7, [R1+0x86c] ;  /* 0x00086c0001077983 */ /* 0x000ee20000300800 */
[----:B------:R-:W2:Y:S01]  /*971e0*/  LDL.LU R21, [R1+0x7a38] ;  /* 0x007a380001157983 */ /* 0x000ea20000300800 */
[----:B------:R-:W-:-:S05]  /*971f0*/  MOV R15, R29 ;  /* 0x0000001d000f7202 */ /* 0x000fca0000000f00 */
[----:B------:R4:W-:Y:S02]  /*97200*/  STL.64 [R1+0x7998], R14 ;  /* 0x0079980e01007387 */ /* 0x0009e40000100a00 */
[----:B----4-:R-:W-:Y:S01]  /*97210*/  MOV R14, R23 ;  /* 0x00000017000e7202 */ /* 0x010fe20000000f00 */
[----:B------:R-:W-:Y:S01]  /*97220*/  IMAD.MOV.U32 R15, RZ, RZ, R22 ;  /* 0x000000ffff0f7224 */ /* 0x000fe200078e0016 */
[----:B---3--:R-:W-:Y:S01]  /*97230*/  STL.64 [R1+0x7970], R6 ;  /* 0x0079700601007387 */ /* 0x008fe20000100a00 */
[----:B--2---:R0:W-:Y:S03]  /*97240*/  STL.64 [R1+0x7968], R4 ;  /* 0x0079680401007387 */ /* 0x0041e60000100a00 */
[----:B0-----:R-:W2:Y:S01]  /*97250*/  LDL.LU R4, [R1+0x870] ;  /* 0x0008700001047983 */ /* 0x001ea20000300800 */
[----:B------:R-:W2:Y:S02]  /*97260*/  LDL.LU R5, [R1+0x874] ;  /* 0x0008740001057983 */ /* 0x000ea40000300800 */
[----:B------:R-:W3:Y:S02]  /*97270*/  LDL.LU R6, [R1+0x878] ;  /* 0x0008780001067983 */ /* 0x000ee40000300800 */
[----:B------:R-:W3:Y:S01]  /*97280*/  LDL.LU R7, [R1+0x87c] ;  /* 0x00087c0001077983 */ /* 0x000ee20000300800 */
[----:B------:R0:W-:Y:S02]  /*97290*/  STL.64 [R1+0x79b0], R14 ;  /* 0x0079b00e01007387 */ /* 0x0001e40000100a00 */
[----:B0-----:R-:W-:-:S02]  /*972a0*/  MOV R14, R21 ;  /* 0x00000015000e7202 */ /* 0x001fc40000000f00 */
[----:B------:R-:W-:-:S05]  /*972b0*/  MOV R15, R20 ;  /* 0x00000014000f7202 */ /* 0x000fca0000000f00 */
[----:B------:R0:W-:Y:S04]  /*972c0*/  STL.64 [R1+0x79d8], R14 ;  /* 0x0079d80e01007387 */ /* 0x0001e80000100a00 */
[----:B0-----:R-:W4:Y:S04]  /*972d0*/  LDL R14, [R1+0x58] ;  /* 0x00005800010e7983 */ /* 0x001f280000100800 */
[----:B------:R-:W4:Y:S04]  /*972e0*/  LDL R15, [R1+0x5c] ;  /* 0x00005c00010f7983 */ /* 0x000f280000100800 */
[----:B----4-:R-:W-:Y:S01]  /*972f0*/  STL.64 [R1+0x79f0], R14 ;  /* 0x0079f00e01007387 */ /* 0x010fe20000100a00 */
        /* <DEDUP_REMOVED lines=8> */
[----:B------:R-:W3:Y:S03]  /*97380*/  LDL.64 R26, [R1+0x88] ;  /* 0x00008800011a7983 */ /* 0x000ee60000100a00 */
[----:B--2---:R0:W-:Y:S01]  /*97390*/  STL.64 [R1+0x7a10], R10 ;  /* 0x007a100a01007387 */ /* 0x0041e20000100a00 */
[----:B------:R1:W-:Y:S03]  /*973a0*/  STL.64 [R1+0x7a08], R8 ;  /* 0x007a080801007387 */ /* 0x0003e60000100a00 */
[----:B0-----:R-:W2:Y:S04]  /*973b0*/  LDL.64 R10, [R1+0x78] ;  /* 0x00007800010a7983 */ /* 0x001ea80000100a00 */
[----:B--2---:R0:W-:Y:S01]  /*973c0*/  STL.64 [R1+0x7a20], R10 ;  /* 0x007a200a01007387 */ /* 0x0041e20000100a00 */
[----:B-1----:R-:W2:Y:S02]  /*973d0*/  LDL.LU R8, [R1+0x900] ;  /* 0x0009000001087983 */ /* 0x002ea40000300800 */
[----:B------:R-:W2:Y:S01]  /*973e0*/  LDL.LU R9, [R1+0x904] ;  /* 0x0009040001097983 */ /* 0x000ea20000300800 */
[----:B0-----:R-:W2:Y:S01]  /*973f0*/  LDL.LU R10, [R1+0x908] ;  /* 0x00090800010a7983 */ /* 0x001ea20000300800 */
[----:B------:R-:W2:Y:S02]  /*97400*/  LDL.LU R11, [R1+0x90c] ;  /* 0x00090c00010b7983 */ /* 0x000ea40000300800 */
[----:B------:R-:W2:Y:S02]  /*97410*/  LDL.64 R14, [R1+0x68] ;  /* 0x00006800010e7983 */ /* 0x000ea40000100a00 */
[----:B--2---:R0:W-:Y:S01]  /*97420*/  STL.64 [R1+0x7a18], R14 ;  /* 0x007a180e01007387 */ /* 0x0041e20000100a00 */
[----:B------:R-:W2:Y:S02]  /*97430*/  LDL.LU R12, [R1+0x8f0] ;  /* 0x0008f000010c7983 */ /* 0x000ea40000300800 */
[----:B------:R-:W2:Y:S01]  /*97440*/  LDL.LU R13, [R1+0x8f4] ;  /* 0x0008f400010d7983 */ /* 0x000ea20000300800 */
[----:B0-----:R-:W2:Y:S01]  /*97450*/  LDL.LU R14, [R1+0x8f8] ;  /* 0x0008f800010e7983 */ /* 0x001ea20000300800 */
[----:B------:R-:W2:Y:S02]  /*97460*/  LDL.LU R15, [R1+0x8fc] ;  /* 0x0008fc00010f7983 */ /* 0x000ea40000300800 */
[----:B------:R-:W-:Y:S02]  /*97470*/  STL.64 [R1+0x79e8], R22 ;  /* 0x0079e81601007387 */ /* 0x000fe40000100a00 */
[----:B----4-:R0:W-:Y:S02]  /*97480*/  STL.64 [R1+0x79e0], R20 ;  /* 0x0079e01401007387 */ /* 0x0101e40000100a00 */
[----:B0-----:R-:W4:Y:S01]  /*97490*/  LDL.LU R20, [R1+0x8d0] ;  /* 0x0008d00001147983 */ /* 0x001f220000300800 */
[----:B------:R-:W4:Y:S02]  /*974a0*/  LDL.LU R21, [R1+0x8d4] ;  /* 0x0008d40001157983 */ /* 0x000f240000300800 */
[----:B------:R-:W4:Y:S02]  /*974b0*/  LDL.LU R22, [R1+0x8d8] ;  /* 0x0008d80001167983 */ /* 0x000f240000300800 */
[----:B------:R-:W4:Y:S01]  /*974c0*/  LDL.LU R23, [R1+0x8dc] ;  /* 0x0008dc0001177983 */ /* 0x000f220000300800 */
[----:B---3--:R-:W-:Y:S01]  /*974d0*/  STL.64 [R1+0x7990], R6 ;  /* 0x0079900601007387 */ /* 0x008fe20000100a00 */
[----:B------:R0:W-:Y:S03]  /*974e0*/  STL.64 [R1+0x7988], R4 ;  /* 0x0079880401007387 */ /* 0x0001e60000100a00 */
[----:B0-----:R-:W3:Y:S01]  /*974f0*/  LDL.LU R4, [R1+0x880] ;  /* 0x0008800001047983 */ /* 0x001ee20000300800 */
[----:B------:R-:W3:Y:S02]  /*97500*/  LDL.LU R5, [R1+0x884] ;  /* 0x0008840001057983 */ /* 0x000ee40000300800 */
[----:B------:R-:W2:Y:S02]  /*97510*/  LDL.LU R6, [R1+0x888] ;  /* 0x0008880001067983 */ /* 0x000ea40000300800 */
[----:B------:R-:W2:Y:S01]  /*97520*/  LDL.LU R7, [R1+0x88c] ;  /* 0x00088c0001077983 */ /* 0x000ea20000300800 */
[C---:B------:R-:W-:Y:S01]  /*97530*/  HMMA.16816.F32 R8, R16.reuse, R26, R8 ;  /* 0x0000001a1008723c */ /* 0x040fe20000001808 */
[----:B--2---:R-:W-:Y:S01]  /*97540*/  STL.64 [R1+0x79a8], R6 ;  /* 0x0079a80601007387 */ /* 0x004fe20000100a00 */
[----:B---3--:R0:W-:Y:S03]  /*97550*/  STL.64 [R1+0x79a0], R4 ;  /* 0x0079a00401007387 */ /* 0x0081e60000100a00 */
[----:B0-----:R-:W2:Y:S01]  /*97560*/  LDL.LU R4, [R1+0x890] ;  /* 0x0008900001047983 */ /* 0x001ea20000300800 */
[----:B------:R-:W2:Y:S02]  /*97570*/  LDL.LU R5, [R1+0x894] ;  /* 0x0008940001057983 */ /* 0x000ea40000300800 */
[----:B------:R-:W3:Y:S02]  /*97580*/  LDL.LU R6, [R1+0x898] ;  /* 0x0008980001067983 */ /* 0x000ee40000300800 */
[----:B------:R-:W3:Y:S01]  /*97590*/  LDL.LU R7, [R1+0x89c] ;  /* 0x00089c0001077983 */ /* 0x000ee20000300800 */
[----:B------:R-:W-:Y:S01]  /*975a0*/  MOV R28, R26 ;  /* 0x0000001a001c7202 */ /* 0x000fe20000000f00 */
[----:B------:R-:W-:Y:S11]  /*975b0*/  IMAD.MOV.U32 R25, RZ, RZ, R27 ;  /* 0x000000ffff197224 */ /* 0x000ff600078e001b */
[----:B------:R-:W-:Y:S01]  /*975c0*/  @!UPT UIADD3 URZ, URZ, URZ, URZ ;  /* 0x0000003f3f3ff290 */ /* 0x000fe2000fffe03f */
[----:B------:R-:W-:Y:S01]  /*975d0*/  MOV R29, R11 ;  /* 0x0000000b001d7202 */ /* 0x000fe20000000f00 */
[----:B---3--:R-:W-:Y:S01]  /*975e0*/  STL.64 [R1+0x79c0], R6 ;  /* 0x0079c00601007387 */ /* 0x008fe20000100a00 */
[----:B--2---:R0:W-:Y:S03]  /*975f0*/  STL.64 [R1+0x79b8], R4 ;  /* 0x0079b80401007387 */ /* 0x0041e60000100a00 */
[----:B0-----:R-:W2:Y:S01]  /*97600*/  LDL.LU R4, [R1+0x8a0] ;  /* 0x0008a00001047983 */ /* 0x001ea20000300800 */
[----:B------:R-:W2:Y:S02]  /*97610*/  LDL.LU R5, [R1+0x8a4] ;  /* 0x0008a40001057983 */ /* 0x000ea40000300800 */
[----:B------:R-:W2:Y:S02]  /*97620*/  LDL.LU R6, [R1+0x8a8] ;  /* 0x0008a80001067983 */ /* 0x000ea40000300800 */
[----:B------:R-:W2:Y:S01]  /*97630*/  LDL.LU R7, [R1+0x8ac] ;  /* 0x0008ac0001077983 */ /* 0x000ea20000300800 */
[----:B------:R-:W3:Y:S01]  /*97640*/  LDL.LU.64 R26, [R1+0x7a30] ;  /* 0x007a3000011a7983 */ /* 0x000ee20000300a00 */
[----:B------:R-:W2:Y:S02]  /*97650*/  LDL.LU R24, [R1+0x7a28] ;  /* 0x007a280001187983 */ /* 0x000ea40000300800 */
[----:B------:R-:W-:Y:S02]  /*97660*/  STL.64 [R1+0xcf0], R8 ;  /* 0x000cf00801007387 */ /* 0x000fe40000100a00 */
[----:B------:R0:W-:Y:S02]  /*97670*/  STL [R1+0xcf8], R10 ;  /* 0x000cf80a01007387 */ /* 0x0001e40000100800 */
[----:B0-----:R-:W2:Y:S01]  /*97680*/  LDL.LU.64 R10, [R1+0x7a20] ;  /* 0x007a2000010a7983 */ /* 0x001ea20000300a00 */
[----:B------:R0:W-:Y:S01]  /*97690*/  STL [R1+0x70c8], R29 ;  /* 0x0070c81d01007387 */ /* 0x0001e20000100800 */
[----:B--2---:R-:W-:Y:S01]  /*976a0*/  HMMA.16816.F32 R12, R16, R10, R12 ;  /* 0x0000000a100c723c */ /* 0x004fe2000000180c */
[----:B------:R-:W-:-:S02]  /*976b0*/  MOV R2, R10 ;  /* 0x0000000a00027202 */ /* 0x000fc40000000f00 */
[----:B0-----:R-:W-:Y:S11]  /*976c0*/  MOV R29, R11 ;  /* 0x0000000b001d7202 */ /* 0x001ff60000000f00 */
[----:B------:R-:W-:Y:S09]  /*976d0*/  @!UPT UIADD3 URZ, URZ, URZ, URZ ;  /* 0x0000003f3f3ff290 */ /* 0x000ff2000fffe03f */
[----:B------:R-:W-:Y:S01]  /*976e0*/  STL.64 [R1+0xce0], R12 ;  /* 0x000ce00c01007387 */ /* 0x000fe20000100a00 */
[----:B------:R0:W-:Y:S03]  /*976f0*/  STL.64 [R1+0xce8], R14 ;  /* 0x000ce80e01007387 */ /* 0x0001e60000100a00 */
[----:B0-----:R-:W2:Y:S01]  /*97700*/  LDL.LU.64 R14, [R1+0x7a18] ;  /* 0x007a1800010e7983 */ /* 0x001ea20000300a00 */
[----:B------:R-:W2:Y:S02]  /*97710*/  LDL.LU.64 R10, [R1+0x7a10] ;  /* 0x007a1000010a7983 */ /* 0x000ea40000300a00 */
[----:B------:R-:W2:Y:S02]  /*97720*/  LDL.LU.64 R8, [R1+0x7a08] ;  /* 0x007a080001087983 */ /* 0x000ea40000300a00 */
[C---:B--2---:R-:W-:Y:S01]  /*97730*/  HMMA.16816.F32 R8, R16.reuse, R14, R8 ;  /* 0x0000000e1008723c */ /* 0x044fe20000001808 */
[----:B------:R-:W-:Y:S11]  /*97740*/  MOV R0, R15 ;  /* 0x0000000f00007202 */ /* 0x000ff60000000f00 */
[----:B------:R-:W-:Y:S11]  /*97750*/  @!UPT UIADD3 URZ, URZ, URZ, URZ ;  /* 0x0000003f3f3ff290 */ /* 0x000ff6000fffe03f */
[----:B------:R0:W-:Y:S01]  /*97760*/  STL.64 [R1+0xcd0], R8 ;  /* 0x000cd00801007387 */ /* 0x0001e20000100a00 */
[----:B------:R1:W-:Y:S02]  /*97770*/  STL.64 [R1+0xcd8], R10 ;  /* 0x000cd80a01007387 */ /* 0x0003e40000100a00 */
[----:B0-----:R-:W-:Y:S01]  /*97780*/  IMAD.MOV.U32 R8, RZ, RZ, R14 ;  /* 0x000000ffff087224 */ /* 0x001fe200078e000e */
[----:B-1----:R-:W2:Y:S01]  /*97790*/  LDL.LU.64 R10, [R1+0x7a00] ;  /* 0x007a0000010a7983 */ /* 0x002ea20000300a00 */
[----:B------:R-:W2:Y:S02]  /*977a0*/  LDL.LU R9, [R1+0x79f8] ;  /* 0x0079f80001097983 */ /* 0x000ea40000300800 */
[----:B------:R-:W4:Y:S02]  /*977b0*/  LDL.LU.64 R14, [R1+0x79f0] ;  /* 0x0079f000010e7983 */ /* 0x000f240000300a00 */
[C---:B----4-:R-:W-:Y:S01]  /*977c0*/  HMMA.16816.F32 R12, R16.reuse, R14, R20 ;  /* 0x0000000e100c723c */ /* 0x050fe20000001814 */
[----:B------:R-:W3:Y:S01]  /*977d0*/  LDL.LU.64 R22, [R1+0x79e8] ;  /* 0x0079e80001167983 */ /* 0x000ee20000300a00 */
[----:B------:R-:W3:Y:S11]  /*977e0*/  LDL.LU.64 R20, [R1+0x79e0] ;  /* 0x0079e00001147983 */ /* 0x000ef60000300a00 */
[----:B------:R-:W-:Y:S10]  /*977f0*/  @!UPT UIADD3 URZ, URZ, URZ, URZ ;  /* 0x0000003f3f3ff290 */ /* 0x000ff4000fffe03f */
[----:B------:R-:W-:Y:S01]  /*97800*/  STL.64 [R1+0xcc0], R12 ;  /* 0x000cc00c01007387 */ /* 0x000fe20000100a00 */
[----:B------:R0:W-:Y:S03]  /*97810*/  STL.64 [R1+0xcc8], R14 ;  /* 0x000cc80e01007387 */ /* 0x0001e60000100a00 */
[----:B0-----:R-:W4:Y:S01]  /*97820*/  LDL.LU.64 R14, [R1+0x79d8] ;  /* 0x0079d800010e7983 */ /* 0x001f220000300a00 */
[----:B---3--:R-:W-:Y:S03]  /*97830*/  HMMA.16816.F32 R16, R16, R26, R20 ;  /* 0x0000001a1010723c */ /* 0x008fe60000001814 */
[----:B------:R-:W4:Y:S01]  /*97840*/  LDL.LU.64 R22, [R1+0x79d0] ;  /* 0x0079d00001167983 */ /* 0x000f220000300a00 */
[----:B------:R-:W4:Y:S11]  /*97850*/  LDL.LU.64 R20, [R1+0x79c8] ;  /* 0x0079c80001147983 */ /* 0x000f360000300a00 */
[----:B------:R-:W-:Y:S08]  /*97860*/  @!UPT UIADD3 URZ, URZ, URZ, URZ ;  /* 0x0000003f3f3ff290 */ /* 0x000ff0000fffe03f */
[----:B------:R0:W-:Y:S01]  /*97870*/  STL.64 [R1+0x1c0], R16 ;  /* 0x0001c01001007387 */ /* 0x0001e20000100a00 */
[----:B------:R1:W-:Y:S03]  /*97880*/  STL.64 [R1+0x1c8], R18 ;  /* 0x0001c81201007387 */ /* 0x0003e60000100a00 */
[----:B0-----:R-:W3:Y:S01]  /*97890*/  LDL.LU R16, [R1+0x850] ;  /* 0x0008500001107983 */ /* 0x001ee20000300800 */
[----:B------:R-:W3:Y:S02]  /*978a0*/  LDL.LU R17, [R1+0x854] ;  /* 0x0008540001117983 */ /* 0x000ee40000300800 */
[----:B-1----:R-:W3:Y:S02]  /*978b0*/  LDL.LU R18, [R1+0x858] ;  /* 0x0008580001127983 */ /* 0x002ee40000300800 */
[----:B------:R-:W3:Y:S01]  /*978c0*/  LDL.LU R19, [R1+0x85c] ;  /* 0x00085c0001137983 */ /* 0x000ee20000300800 */
[----:B------:R-:W-:Y:S01]  /*978d0*/  STL.64 [R1+0x78a8], R26 ;  /* 0x0078a81a01007387 */ /* 0x000fe20000100a00 */
[----:B------:R0:W-:Y:S03]  /*978e0*/  STL.64 [R1+0x7950], R24 ;  /* 0x0079501801007387 */ /* 0x0001e60000100a00 */
[----:B0-----:R-:W2:Y:S01]  /*978f0*/  LDL.LU R24, [R1+0x8c0] ;  /* 0x0008c00001187983 */ /* 0x001ea20000300800 */
[----:B------:R-:W2:Y:S02]  /*97900*/  LDL.LU R25, [R1+0x8c4] ;  /* 0x0008c40001197983 */ /* 0x000ea40000300800 */
[----:B------:R-:W2:Y:S02]  /*97910*/  LDL.LU R26, [R1+0x8c8] ;  /* 0x0008c800011a7983 */ /* 0x000ea40000300800 */
[----:B------:R-:W2:Y:S01]  /*97920*/  LDL.LU R27, [R1+0x8cc] ;  /* 0x0008cc00011b7983 */ /* 0x000ea20000300800 */
[C---:B----4-:R-:W-:Y:S01]  /*97930*/  HMMA.16816.F32 R12, R20.reuse, R14, R4 ;  /* 0x0000000e140c723c */ /* 0x050fe20000001804 */
[----:B------:R-:W4:Y:S01]  /*97940*/  LDL.LU.64 R6, [R1+0x79c0] ;  /* 0x0079c00001067983 */ /* 0x000f220000300a00 */
[----:B------:R-:W4:Y:S11]  /*97950*/  LDL.LU.64 R4, [R1+0x79b8] ;  /* 0x0079b80001047983 */ /* 0x000f360000300a00 */
[----:B------:R-:W-:Y:S10]  /*97960*/  @!UPT UIADD3 URZ, URZ, URZ, URZ ;  /* 0x0000003f3f3ff290 */ /* 0x000ff4000fffe03f */
[----:B------:R-:W-:Y:S01]  /*97970*/  STL.64 [R1+0x1b0], R12 ;  /* 0x0001b00c01007387 */ /* 0x000fe20000100a00 */
[----:B------:R0:W-:Y:S03]  /*97980*/  STL.64 [R1+0x1b8], R14 ;  /* 0x0001b80e01007387 */ /* 0x0001e60000100a00 */
        /* <DEDUP_REMOVED lines=14> */
[----:B0-----:R-:W4:Y:S01]  /*97a70*/  LDL.LU.64 R14, [R1+0x7980] ;  /* 0x00798000010e7983 */ /* 0x001f220000300a00 */
[----:B------:R-:W2:Y:S01]  /*97a80*/  LDL.LU.64 R12, [R1+0x7978] ;  /* 0x00797800010c7983 */ /* 0x000ea20000300a00 */
        /* <DEDUP_REMOVED lines=8> */
[----:B--2---:R-:W-:Y:S01]  /*97b10*/  STL.64 [R1+0x7840], R12 ;  /* 0x0078400c01007387 */ /* 0x004fe20000100a00 */
[----:B0-----:R-:W2:Y:S04]  /*97b20*/  LDL R14, [R1+0xc8] ;  /* 0x0000c800010e7983 */ /* 0x001ea80000100800 */
[----:B------:R-:W2:Y:S01]  /*97b30*/  LDL R15, [R1+0xcc] ;  /* 0x0000cc00010f7983 */ /* 0x000ea20000100800 */
[C---:B----4-:R-:W-:Y:S11]  /*97b40*/  HMMA.16816.F32 R4, R20.reuse, R10, R4 ;  /* 0x0000000a1404723c */ /* 0x050ff60000001804 */
[----:B------:R-:W-:Y:S11]  /*97b50*/  @!UPT UIADD3 URZ, URZ, URZ, URZ ;  /* 0x0000003f3f3ff290 */ /* 0x000ff6000fffe03f */
[----:B------:R-:W-:Y:S01]  /*97b60*/  @!UPT UIADD3 URZ, URZ, URZ, URZ ;  /* 0x0000003f3f3ff290 */ /* 0x000fe2000fffe03f */
[----:B------:R-:W-:Y:S01]  /*97b70*/  STL.64 [R1+0x170], R4 ;  /* 0x0001700401007387 */ /* 0x000fe20000100a00 */
[----:B------:R0:W-:Y:S03]  /*97b80*/  STL.64 [R1+0x178], R6 ;  /* 0x0001780601007387 */ /* 0x0001e60000100a00 */
[----:B0-----:R-:W3:Y:S01]  /*97b90*/  LDL.LU.64 R6, [R1+0x7960] ;  /* 0x0079600001067983 */ /* 0x001ee20000300a00 */
[----:B------:R-:W4:Y:S02]  /*97ba0*/  LDL.LU R4, [R1+0x7958] ;  /* 0x0079580001047983 */ /* 0x000f240000300800 */
[----:B------:R-:W-:Y:S01]  /*97bb0*/  STL.64 [R1+0x7838], R10 ;  /* 0x0078380a01007387 */ /* 0x000fe20000100a00 */
        /* <DEDUP_REMOVED lines=12> */
[----:B0-----:R-:W-:Y:S01]  /*97c80*/  STL [R1+0x7778], R17 ;  /* 0x0077781101007387 */ /* 0x001fe20000100800 */
[----:B------:R0:W-:Y:S02]  /*97c90*/  STL [R1+0x7774], R18 ;  /* 0x0077741201007387 */ /* 0x0001e40000100800 */
[----:B------:R1:W-:Y:S02]  /*97ca0*/  STL [R1+0x7770], R19 ;  /* 0x0077701301007387 */ /* 0x0003e40000100800 */
[----:B------:R3:W-:Y:S01]  /*97cb0*/  STL [R1+0x7850], R16 ;  /* 0x0078501001007387 */ /* 0x0007e20000100800 */
[----:B0-----:R-:W3:Y:S04]  /*97cc0*/  LDL R18, [R1+0x38] ;  /* 0x0000380001127983 */ /* 0x001ee80000100800 */
[----:B-1----:R-:W3:Y:S01]  /*97cd0*/  LDL R19, [R1+0x3c] ;  /* 0x00003c0001137983 */ /* 0x002ee20000100800 */
[C---:B--2---:R-:W-:Y:S08]  /*97ce0*/  HMMA.16816.F32 R4, R20.reuse, R14, R4 ;  /* 0x0000000e1404723c */ /* 0x044ff00000001804 */
[----:B---3--:R-:W-:Y:S01]  /*97cf0*/  HMMA.16816.F32 R16, R20, R18, R24 ;  /* 0x000000121410723c */ /* 0x008fe20000001818 */
[----:B------:R-:W2:Y:S11]  /*97d00*/  LDL.LU.64 R24, [R1+0x7950] ;  /* 0x0079500001187983 */ /* 0x000eb60000300a00 */
[----:B------:R-:W-:Y:S11]  /*97d10*/  @!UPT UIADD3 URZ, URZ, URZ, URZ ;  /* 0x0000003f3f3ff290 */ /* 0x000ff6000fffe03f */
[----:B------:R0:W-:Y:S01]  /*97d20*/  STL.64 [R1+0xcb0], R16 ;  /* 0x000cb01001007387 */ /* 0x0001e20000100a00 */
[----:B------:R1:W-:Y:S03]  /*97d30*/  STL.64 [R1+0xcb8], R18 ;  /* 0x000cb81201007387 */ /* 0x0003e60000100a00 */
[----:B0-----:R-:W3:Y:S01]  /*97d40*/  LDL.LU R16, [R1+0x790] ;  /* 0x0007900001107983 */ /* 0x001ee20000300800 */
[----:B------:R0:W-:Y:S02]  /*97d50*/  STL.64 [R1+0x6c0], R4 ;  /* 0x0006c00401007387 */ /* 0x0001e40000100a00 */
[----:B------:R4:W-:Y:S02]  /*97d60*/  STL.64 [R1+0x6c8], R6 ;  /* 0x0006c80601007387 */ /* 0x0009e40000100a00 */
[----:B------:R-:W3:Y:S01]  /*97d70*/  LDL.LU R17, [R1+0x794] ;  /* 0x0007940001117983 */ /* 0x000ee20000300800 */
[----:B-1----:R-:W2:Y:S01]  /*97d80*/  LDL.LU R18, [R1+0x798] ;  /* 0x0007980001127983 */ /* 0x002ea20000300800 */
[----:B------:R-:W2:Y:S02]  /*97d90*/  LDL.LU R19, [R1+0x79c] ;  /* 0x00079c0001137983 */ /* 0x000ea40000300800 */
[----:B------:R-:W2:Y:S02]  /*97da0*/  LDL.64 R26, [R1+0x58] ;  /* 0x00005800011a7983 */ /* 0x000ea40000100a00 */
[----:B--2---:R1:W-:Y:S01]  /*97db0*/  STL.64 [R1+0x78c0], R26 ;  /* 0x0078c01a01007387 */ /* 0x0043e20000100a00 */
[----:B0-----:R-:W2:Y:S02]  /*97dc0*/  LDL.LU R4, [R1+0x7b0] ;  /* 0x0007b00001047983 */ /* 0x001ea40000300800 */
[----:B------:R-:W2:Y:S02]  /*97dd0*/  LDL.LU R5, [R1+0x7b4] ;  /* 0x0007b40001057983 */ /* 0x000ea40000300800 */
[----:B----4-:R-:W4:Y:S01]  /*97de0*/  LDL.LU R6, [R1+0x7b8] ;  /* 0x0007b80001067983 */ /* 0x010f220000300800 */
[----:B------:R-:W4:Y:S01]  /*97df0*/  LDL.LU R7, [R1+0x7bc] ;  /* 0x0007bc0001077983 */ /* 0x000f220000300800 */
[----:B-1----:R-:W-:-:S02]  /*97e00*/  MOV R26, R8 ;  /* 0x00000008001a7202 */ /* 0x002fc40000000f00 */
[----:B------:R-:W-:Y:S01]  /*97e10*/  MOV R27, R0 ;  /* 0x00000000001b7202 */ /* 0x000fe20000000f00 */
[----:B------:R-:W3:Y:S01]  /*97e20*/  LDL.LU R8, [R1+0x7948] ;  /* 0x0079480001087983 */ /* 0x000ee20000300800 */
[----:B------:R-:W3:Y:S03]  /*97e30*/  LDL.LU R0, [R1+0x7944] ;  /* 0x0079440001007983 */ /* 0x000ee60000300800 */
[----:B------:R-:W-:Y:S04]  /*97e40*/  STL.64 [R1+0x78d8], R26 ;  /* 0x0078d81a01007387 */ /* 0x000fe80000100a00 */
[----:B----4-:R-:W-:Y:S01]  /*97e50*/  STL.64 [R1+0x78a0], R6 ;  /* 0x0078a00601007387 */ /* 0x010fe20000100a00 */
[----:B--2---:R0:W-:Y:S03]  /*97e60*/  STL.64 [R1+0x7898], R4 ;  /* 0x0078980401007387 */ /* 0x0041e60000100a00 */
[----:B0-----:R-:W2:Y:S01]  /*97e70*/  LDL.LU R4, [R1+0x7c0] ;  /* 0x0007c00001047983 */ /* 0x001ea20000300800 */
[----:B------:R-:W2:Y:S02]  /*97e80*/  LDL.LU R5, [R1+0x7c4] ;  /* 0x0007c40001057983 */ /* 0x000ea40000300800 */
[----:B------:R-:W4:Y:S02]  /*97e90*/  LDL.LU R6, [R1+0x7c8] ;  /* 0x0007c80001067983 */ /* 0x000f240000300800 */
[----:B------:R-:W4:Y:S02]  /*97ea0*/  LDL.LU R7, [R1+0x7cc] ;  /* 0x0007cc0001077983 */ /* 0x000f240000300800 */
[----:B------:R-:W-:Y:S01]  /*97eb0*/  IMAD.MOV.U32 R26, RZ, RZ, R2 ;  /* 0x000000ffff1a7224 */ /* 0x000fe200078e0002 */
[----:B------:R-:W-:Y:S01]  /*97ec0*/  MOV R27, R29 ;  /* 0x0000001d001b7202 */ /* 0x000fe20000000f00 */
[----:B------:R-:W3:Y:S04]  /*97ed0*/  LDL.LU R2, [R1+0x7940] ;  /* 0x0079400001027983 */ /* 0x000ee80000300800 */
[----:B------:R-:W-:Y:S04]  /*97ee0*/  STL.64 [R1+0x78f0], R26 ;  /* 0x0078f01a01007387 */ /* 0x000fe80000100a00 */
[----:B----4-:R-:W-:Y:S01]  /*97ef0*/  STL.64 [R1+0x78b8], R6 ;  /* 0x0078b80601007387 */ /* 0x010fe20000100a00 */
[----:B--2---:R0:W-:Y:S03]  /*97f00*/  STL.64 [R1+0x78b0], R4 ;  /* 0x0078b00401007387 */ /* 0x0041e60000100a00 */
[----:B0-----:R-:W2:Y:S01]  /*97f10*/  LDL.LU R4, [R1+0x7d0] ;  /* 0x0007d00001047983 */ /* 0x001ea20000300800 */
[----:B------:R-:W2:Y:S02]  /*97f20*/  LDL.LU R5, [R1+0x7d4] ;  /* 0x0007d40001057983 */ /* 0x000ea40000300800 */
[----:B------:R-:W4:Y:S02]  /*97f30*/  LDL.LU R6, [R1+0x7d8] ;  /* 0x0007d80001067983 */ /* 0x000f240000300800 */
[----:B------:R-:W4:Y:S01]  /*97f40*/  LDL.LU R7, [R1+0x7dc] ;  /* 0x0007dc0001077983 */ /* 0x000f220000300800 */
[----:B------:R-:W-:-:S02]  /*97f50*/  MOV R26, R28 ;  /* 0x0000001c001a7202 */ /* 0x000fc40000000f00 */
[----:B------:R-:W-:-:S05]  /*97f60*/  MOV R27, R25 ;  /* 0x00000019001b7202 */ /* 0x000fca0000000f00 */
[----:B------:R0:W-:Y:S01]  /*97f70*/  STL.64 [R1+0x7908], R26 ;  /* 0x0079081a01007387 */ /* 0x0001e20000100a00 */
[----:B---3--:R-:W-:Y:S02]  /*97f80*/  MOV R10, R8 ;  /* 0x00000008000a7202 */ /* 0x008fe40000000f00 */
[----:B------:R-:W-:Y:S01]  /*97f90*/  MOV R11, R3 ;  /* 0x00000003000b7202 */ /* 0x000fe20000000f00 */
[----:B0-----:R-:W-:Y:S01]  /*97fa0*/  IMAD.MOV.U32 R26, RZ, RZ, R24 ;  /* 0x000000ffff1a7224 */ /* 0x001fe200078e0018 */
[----:B------:R-:W-:-:S05]  /*97fb0*/  MOV R27, R9 ;  /* 0x00000009001b7202 */ /* 0x000fca0000000f00 */
[----:B------:R-:W-:Y:S04]  /*97fc0*/  STL.64 [R1+0x7920], R26 ;  /* 0x0079201a01007387 */ /* 0x000fe80000100a00 */
[----:B----4-:R-:W-:Y:S01]  /*97fd0*/  STL.64 [R1+0x78d0], R6 ;  /* 0x0078d00601007387 */ /* 0x010fe20000100a00 */
[----:B--2---:R0:W-:Y:S03]  /*97fe0*/  STL.64 [R1+0x78c8], R4 ;  /* 0x0078c80401007387 */ /* 0x0041e60000100a00 */
[----:B0-----:R-:W2:Y:S01]  /*97ff0*/  LDL.LU R4, [R1+0x7e0] ;  /* 0x0007e00001047983 */ /* 0x001ea20000300800 */
[----:B------:R-:W2:Y:S02]  /*98000*/  LDL.LU R5, [R1+0x7e4] ;  /* 0x0007e40001057983 */ /* 0x000ea40000300800 */
[----:B------:R-:W3:Y:S02]  /*98010*/  LDL.LU R6, [R1+0x7e8] ;  /* 0x0007e80001067983 */ /* 0x000ee40000300800 */
[----:B------:R-:W3:Y:S01]  /*98020*/  LDL.LU R7, [R1+0x7ec] ;  /* 0x0007ec0001077983 */ /* 0x000ee20000300800 */
[----:B------:R-:W-:Y:S01]  /*98030*/  STL.64 [R1+0x7928], R10 ;  /* 0x0079280a01007387 */ /* 0x000fe20000100a00 */
[----:B------:R-:W4:Y:S02]  /*98040*/  LDL.LU R24, [R1+0x820] ;  /* 0x0008200001187983 */ /* 0x000f240000300800 */
[----:B------:R-:W4:Y:S02]  /*98050*/  LDL.LU R25, [R1+0x824] ;  /* 0x0008240001197983 */ /* 0x000f240000300800 */
[----:B------:R-:W2:Y:S01]  /*98060*/  LDL.LU R26, [R1+0x828] ;  /* 0x00082800011a7983 */ /* 0x000ea20000300800 */
[----:B------:R-:W2:Y:S04]  /*98070*/  LDL.LU R27, [R1+0x82c] ;  /* 0x00082c00011b7983 */ /* 0x000ea80000300800 */
        /* <DEDUP_REMOVED lines=24> */
[----:B------:R0:W-:Y:S01]  /*98200*/  STL.64 [R1+0x7860], R18 ;  /* 0x0078601201007387 */ /* 0x0001e20000100a00 */
[----:B------:R-:W-:Y:S03]  /*98210*/  STL.64 [R1+0x7858], R16 ;  /* 0x0078581001007387 */ /* 0x000fe60000100a00 */
[----:B0-----:R-:W4:Y:S01]  /*98220*/  LDL.64 R18, [R1+0x18] ;  /* 0x0000180001127983 */ /* 0x001f220000100a00 */
[----:B------:R-:W-:Y:S01]  /*98230*/  IMAD.MOV.U32 R10, RZ, RZ, R2 ;  /* 0x000000ffff0a7224 */ /* 0x000fe200078e0002 */
[----:B------:R-:W-:-:S07]  /*98240*/  MOV R11, R0 ;  /* 0x00000000000b7202 */ /* 0x000fce0000000f00 */
[C---:B--2---:R-:W-:Y:S01]  /*98250*/  HMMA.16816.F32 R8, R20.reuse, R10, R24 ;  /* 0x0000000a1408723c */ /* 0x044fe20000001818 */
[----:B----4-:R0:W-:Y:S01]  /*98260*/  STL.64 [R1+0x7870], R18 ;  /* 0x0078701201007387 */ /* 0x0101e20000100a00 */
[----:B------:R-:W2:Y:S03]  /*98270*/  LDL.64 R14, [R1+0x8] ;  /* 0x00000800010e7983 */ /* 0x000ea60000100a00 */
[----:B0-----:R-:W4:Y:S04]  /*98280*/  LDL.64 R18, [R1+0x28] ;  /* 0x0000280001127983 */ /* 0x001f280000100a00 */
[----:B--2---:R0:W-:Y:S01]  /*98290*/  STL.64 [R1+0x7868], R14 ;  /* 0x0078680e01007387 */ /* 0x0041e20000100a00 */
[----:B------:R-:W2:Y:S02]  /*982a0*/  LDL.LU R12, [R1+0x7a0] ;  /* 0x0007a000010c7983 */ /* 0x000ea40000300800 */
[----:B------:R-:W2:Y:S01]  /*982b0*/  LDL.LU R13, [R1+0x7a4] ;  /* 0x0007a400010d7983 */ /* 0x000ea20000300800 */
[----:B0-----:R-:W2:Y:S01]  /*982c0*/  LDL.LU R14, [R1+0x7a8] ;  /* 0x0007a800010e7983 */ /* 0x001ea20000300800 */
[----:B------:R-:W2:Y:S02]  /*982d0*/  LDL.LU R15, [R1+0x7ac] ;  /* 0x0007ac00010f7983 */ /* 0x000ea40000300800 */
[----:B------:R-:W2:Y:S02]  /*982e0*/  LDL.LU.64 R26, [R1+0x7938] ;  /* 0x00793800011a7983 */ /* 0x000ea40000300a00 */
[----:B------:R-:W2:Y:S05]  /*982f0*/  LDL.LU.64 R24, [R1+0x7930] ;  /* 0x0079300001187983 */ /* 0x000eaa0000300a00 */
[----:B------:R-:W-:Y:S01]  /*98300*/  STL.64 [R1+0x6b0], R8 ;  /* 0x0006b00801007387 */ /* 0x000fe20000100a00 */
[----:B------:R0:W-:Y:S03]  /*98310*/  STL.64 [R1+0x6b8], R10 ;  /* 0x0006b80a01007387 */ /* 0x0001e60000100a00 */
[----:B0-----:R-:W2:Y:S02]  /*98320*/  LDL.LU.64 R10, [R1+0x7928] ;  /* 0x00792800010a7983 */ /* 0x001ea40000300a00 */
[C---:B--2---:R-:W-:Y:S02]  /*98330*/  HMMA.16816.F32 R8, R20.reuse, R10, R24 ;  /* 0x0000000a1408723c */ /* 0x044fe40000001818 */
        /* <DEDUP_REMOVED lines=8> */
[C---:B---3--:R-:W-:Y:S01]  /*983c0*/  HMMA.16816.F32 R24, R20.reuse, R26, R4 ;  /* 0x0000001a1418723c */ /* 0x048fe20000001804 */
[----:B------:R-:W3:Y:S01]  /*983d0*/  LDL.LU.64 R6, [R1+0x7918] ;  /* 0x0079180001067983 */ /* 0x000ee20000300a00 */
[----:B------:R-:W3:Y:S11]  /*983e0*/  LDL.LU.64 R4, [R1+0x7910] ;  /* 0x0079100001047983 */ /* 0x000ef60000300a00 */
[----:B------:R-:W-:Y:S10]  /*983f0*/  @!UPT UIADD3 URZ, URZ, URZ, URZ ;  /* 0x0000003f3f3ff290 */ /* 0x000ff4000fffe03f */
[----:B------:R-:W-:Y:S01]  /*98400*/  STL.64 [R1+0x690], R24 ;  /* 0x0006901801007387 */ /* 0x000fe20000100a00 */
        /* <DEDUP_REMOVED lines=23> */
[C---:B---3--:R-:W-:Y:S01]  /*98580*/  HMMA.16816.F32 R4, R20.reuse, R26, R4 ;  /* 0x0000001a1404723c */ /* 0x048fe20000001804 */
[----:B------:R-:W-:Y:S02]  /*98590*/  MOV R2, R26 ;  /* 0x0000001a00027202 */ /* 0x000fe40000000f00 */
        /* <DEDUP_REMOVED lines=14> */
[----:B------:R1:W-:Y:S03]  /*98680*/  STL.64 [R1+0xa88], R22 ;  /* 0x000a881601007387 */ /* 0x0003e60000100a00 */
[----:B0-----:R-:W2:Y:S01]  /*98690*/  LDL.LU R20, [R1+0x760] ;  /* 0x0007600001147983 */ /* 0x001ea20000300800 */
[----:B------:R-:W2:Y:S02]  /*986a0*/  LDL.LU R21, [R1+0x764] ;  /* 0x0007640001157983 */ /* 0x000ea40000300800 */
[----:B-1----:R-:W2:Y:S02]  /*986b0*/  LDL.LU R22, [R1+0x768] ;  /* 0x0007680001167983 */ /* 0x002ea40000300800 */
[----:B------:R-:W2:Y:S01]  /*986c0*/  LDL.LU R23, [R1+0x76c] ;  /* 0x00076c0001177983 */ /* 0x000ea20000300800 */
[----:B----4-:R-:W-:Y:S01]  /*986d0*/  MOV R3, R19 ;  /* 0x0000001300037202 */ /* 0x010fe20000000f00 */
[C---:B---3--:R-:W-:Y:S01]  /*986e0*/  HMMA.16816.F32 R4, R24.reuse, R18, R4 ;  /* 0x000000121804723c */ /* 0x048fe20000001804 */
[----:B--2---:R-:W-:Y:S01]  /*986f0*/  STL.64 [R1+0x7830], R22 ;  /* 0x0078301601007387 */ /* 0x004fe20000100a00 */
[----:B------:R0:W-:Y:S03]  /*98700*/  STL.64 [R1+0x7828], R20 ;  /* 0x0078281401007387 */ /* 0x0001e60000100a00 */
[----:B0-----:R-:W2:Y:S01]  /*98710*/  LDL.LU R20, [R1+0x770] ;  /* 0x0007700001147983 */ /* 0x001ea20000300800 */
[----:B------:R-:W2:Y:S02]  /*98720*/  LDL.LU R21, [R1+0x774] ;  /* 0x0007740001157983 */ /* 0x000ea40000300800 */
[----:B------:R-:W2:Y:S02]  /*98730*/  LDL.LU R22, [R1+0x778] ;  /* 0x0007780001167983 */ /* 0x000ea40000300800 */
[----:B------:R-:W2:Y:S11]  /*98740*/  LDL.LU R23, [R1+0x77c] ;  /* 0x00077c0001177983 */ /* 0x000eb60000300800 */
[----:B------:R-:W-:Y:S02]  /*98750*/  @!UPT UIADD3 URZ, URZ, URZ, URZ ;  /* 0x0000003f3f3ff290 */ /* 0x000fe4000fffe03f */
[----:B------:R0:W-:Y:S01]  /*98760*/  STL.64 [R1+0xa70], R4 ;  /* 0x000a700401007387 */ /* 0x0001e20000100a00 */
[----:B------:R1:W-:Y:S02]  /*98770*/  STL.64 [R1+0xa78], R6 ;  /* 0x000a780601007387 */ /* 0x0003e40000100a00 */
[----:B0-----:R-:W-:Y:S01]  /*98780*/  IMAD.MOV.U32 R5, RZ, RZ, R18 ;  /* 0x000000ffff057224 */ /* 0x001fe200078e0012 */
[----:B-1----:R-:W3:Y:S01]  /*98790*/  LDL.LU.64 R6, [R1+0x7880] ;  /* 0x0078800001067983 */ /* 0x002ee20000300a00 */
[----:B------:R-:W4:Y:S02]  /*987a0*/  LDL.LU R4, [R1+0x7878] ;  /* 0x0078780001047983 */ /* 0x000f240000300800 */
        /* <DEDUP_REMOVED lines=13> */
[----:B------:R0:W-:Y:S01]  /*98880*/  STL.64 [R1+0xa50], R16 ;  /* 0x000a501001007387 */ /* 0x0001e20000100a00 */
[----:B------:R1:W-:Y:S03]  /*98890*/  STL.64 [R1+0xa58], R18 ;  /* 0x000a581201007387 */ /* 0x0003e60000100a00 */
[----:B0-----:R-:W2:Y:S01]  /*988a0*/  LDL.LU R16, [R1+0x7850] ;  /* 0x0078500001107983 */ /* 0x001ea20000300800 */
[----:B-1----:R-:W-:Y:S01]  /*988b0*/  IMAD.MOV.U32 R18, RZ, RZ, R14 ;  /* 0x000000ffff127224 */ /* 0x002fe200078e000e */
[----:B------:R-:W-:Y:S02]  /*988c0*/  MOV R19, R15 ;  /* 0x0000000f00137202 */ /* 0x000fe40000000f00 */
[----:B------:R-:W2:Y:S01]  /*988d0*/  LDL.LU.64 R14, [R1+0x7848] ;  /* 0x00784800010e7983 */ /* 0x000ea20000300a00 */
[----:B------:R-:W3:Y:S02]  /*988e0*/  LDL.LU.64 R12, [R1+0x7840] ;  /* 0x00784000010c7983 */ /* 0x000ee40000300a00 */
[----:B------:R0:W-:Y:S01]  /*988f0*/  STL.64 [R1+0x77c0], R18 ;  /* 0x0077c01201007387 */ /* 0x0001e20000100a00 */
[C---:B--2---:R-:W-:Y:S01]  /*98900*/  HMMA.16816.F32 R8, R24.reuse, R14, R8 ;  /* 0x0000000e1808723c */ /* 0x044fe20000001808 */
[----:B------:R-:W-:Y:S01]  /*98910*/  STL [R1+0x77b8], R16 ;  /* 0x0077b81001007387 */ /* 0x000fe20000100800 */
[----:B0-----:R-:W2:Y:S11]  /*98920*/  LDL.64 R18, [R1+0xc8] ;  /* 0x0000c80001127983 */ /* 0x001eb60000100a00 */
[----:B------:R-:W-:Y:S10]  /*98930*/  @!UPT UIADD3 URZ, URZ, URZ, URZ ;  /* 0x0000003f3f3ff290 */ /* 0x000ff4000fffe03f */
[----:B------:R-:W-:Y:S01]  /*98940*/  STL.64 [R1+0xa40], R8 ;  /* 0x000a400801007387 */ /* 0x000fe20000100a00 */
[----:B------:R0:W-:Y:S03]  /*98950*/  STL.64 [R1+0xa48], R10 ;  /* 0x000a480a01007387 */ /* 0x0001e60000100a00 */
[----:B0-----:R-:W2:Y:S01]  /*98960*/  LDL.LU.64 R10, [R1+0x7838] ;  /* 0x00783800010a7983 */ /* 0x001ea20000300a00 */
[----:B------:R-:W-:Y:S02]  /*98970*/  STL.64 [R1+0x7728], R14 ;  /* 0x0077280e01007387 */ /* 0x000fe40000100a00 */
[----:B---3--:R0:W-:Y:S02]  /*98980*/  STL.64 [R1+0x7720], R12 ;  /* 0x0077200c01007387 */ /* 0x0081e40000100a00 */
        /* <DEDUP_REMOVED lines=12> */
[----:B0-----:R-:W3:Y:S01]  /*98a50*/  LDL.64 R10, [R1+0x38] ;  /* 0x00003800010a7983 */ /* 0x001ee20000100a00 */
[C---:B--2---:R-:W-:Y:S11]  /*98a60*/  HMMA.16816.F32 R20, R24.reuse, R6, R20 ;  /* 0x000000061814723c */ /* 0x044ff60000001814 */
[----:B------:R-:W-:Y:S11]  /*98a70*/  @!UPT UIADD3 URZ, URZ, URZ, URZ ;  /* 0x0000003f3f3ff290 */ /* 0x000ff6000fffe03f */
[----:B------:R-:W-:Y:S01]  /*98a80*/  @!UPT UIADD3 URZ, URZ, URZ, URZ ;  /* 0x0000003f3f3ff290 */ /* 0x000fe2000fffe03f */
[----:B------:R-:W-:Y:S01]  /*98a90*/  STL.64 [R1+0x640], R20 ;  /* 0x0006401401007387 */ /* 0x000fe20000100a00 */
[----:B------:R-:W-:Y:S02]  /*98aa0*/  STL.64 [R1+0x648], R22 ;  /* 0x0006481601007387 */ /* 0x000fe40000100a00 */
[----:B----4-:R-:W0:Y:S04]  /*98ab0*/  LDSM.16.M88.4 R20, [R4+0x44000] ;  /* 0x044000000414783b */ /* 0x010e280000000200 */
[----:B------:R-:W-:Y:S01]  /*98ac0*/  STL.64 [R1+0x7710], R6 ;  /* 0x0077100601007387 */ /* 0x000fe20000100a00 */
[----:B------:R-:W-:Y:S04]  /*98ad0*/  STL [R1+0x7708], R4 ;  /* 0x0077080401007387 */ /* 0x000fe80000100800 */
[----:B0-----:R0:W-:Y:S01]  /*98ae0*/  STL.64 [R1+0x7650], R22 ;  /* 0x0076501601007387 */ /* 0x0011e20000100a00 */
[----:B------:R1:W-:Y:S03]  /*98af0*/  STL.64 [R1+0x7648], R20 ;  /* 0x0076481401007387 */ /* 0x0003e60000100a00 */
[----:B0-----:R-:W2:Y:S04]  /*98b00*/  LDL.64 R22, [R1+0x48] ;  /* 0x0000480001167983 */ /* 0x001ea80000100a00 */
[----:B--2---:R0:W-:Y:S01]  /*98b10*/  STL.64 [R1+0x77e8], R22 ;  /* 0x0077e81601007387 */ /* 0x0041e20000100a00 */
[----:B-1----:R-:W2:Y:S02]  /*98b20*/  LDL.LU R20, [R1+0x750] ;  /* 0x0007500001147983 */ /* 0x002ea40000300800 */
[----:B------:R-:W2:Y:S01]  /*98b30*/  LDL.LU R21, [R1+0x754] ;  /* 0x0007540001157983 */ /* 0x000ea20000300800 */
[----:B0-----:R-:W2:Y:S01]  /*98b40*/  LDL.LU R22, [R1+0x758] ;  /* 0x0007580001167983 */ /* 0x001ea20000300800 */
[----:B------:R-:W2:Y:S01]  /*98b50*/  LDL.LU R23, [R1+0x75c] ;  /* 0x00075c0001177983 */ /* 0x000ea20000300800 */
[----:B---3--:R-:W-:Y:S01]  /*98b60*/  HMMA.16816.F32 R12, R24, R18, R12 ;  /* 0x00000012180c723c */ /* 0x008fe2000000180c */
[----:B------:R-:W-:Y:S01]  /*98b70*/  IMAD.MOV.U32 R8, RZ, RZ, R18 ;  /* 0x000000ffff087224 */ /* 0x000fe200078e0012 */
[----:B------:R-:W-:-:S06]  /*98b80*/  MOV R7, R19 ;  /* 0x0000001300077202 */ /* 0x000fcc0000000f00 */
[C---:B--2---:R-:W-:Y:S11]  /*98b90*/  HMMA.16816.F32 R20, R24.reuse, R10, R20 ;  /* 0x0000000a1814723c */ /* 0x044ff60000001814 */
[----:B------:R-:W-:Y:S11]  /*98ba0*/  @!UPT UIADD3 URZ, URZ, URZ, URZ ;  /* 0x0000003f3f3ff290 */ /* 0x000ff6000fffe03f */
[----:B------:R-:W-:Y:S01]  /*98bb0*/  @!UPT UIADD3 URZ, URZ, URZ, URZ ;  /* 0x0000003f3f3ff290 */ /* 0x000fe2000fffe03f */
[----:B------:R0:W-:Y:S01]  /*98bc0*/  STL.64 [R1+0xca0], R20 ;  /* 0x000ca01401007387 */ /* 0x0001e20000100a00 */
[----:B------:R1:W-:Y:S02]  /*98bd0*/  STL.64 [R1+0xca8], R22 ;  /* 0x000ca81601007387 */ /* 0x0003e40000100a00 */
[----:B------:R2:W-:Y:S02]  /*98be0*/  STL.64 [R1+0xc90], R12 ;  /* 0x000c900c01007387 */ /* 0x0005e40000100a00 */
[----:B------:R3:W-:Y:S01]  /*98bf0*/  STL.64 [R1+0xc98], R14 ;  /* 0x000c980e01007387 */ /* 0x0007e20000100a00 */
[----:B------:R2:W-:Y:S01]  /*98c00*/  STL [R1+0x7820], R8 ;  /* 0x0078200801007387 */ /* 0x0005e20000100800 */
[----:B------:R-:W4:Y:S02]  /*98c10*/  LDL.LU R16, [R1+0x6e0] ;  /* 0x0006e00001107983 */ /* 0x000f240000300800 */
[----:B------:R-:W4:Y:S02]  /*98c20*/  LDL.LU R17, [R1+0x6e4] ;  /* 0x0006e40001117983 */ /* 0x000f240000300800 */
[----:B------:R-:W4:Y:S01]  /*98c30*/  LDL.LU R18, [R1+0x6e8] ;  /* 0x0006e80001127983 */ /* 0x000f220000300800 */
[----:B------:R-:W4:Y:S04]  /*98c40*/  LDL.LU R19, [R1+0x6ec] ;  /* 0x0006ec0001137983 */ /* 0x000f280000300800 */
[----:B0-----:R-:W4:Y:S01]  /*98c50*/  LDL.LU R20, [R1+0x700] ;  /* 0x0007000001147983 */ /* 0x001f220000300800 */
[----:B------:R-:W4:Y:S02]  /*98c60*/  LDL.LU R21, [R1+0x704] ;  /* 0x0007040001157983 */ /* 0x000f240000300800 */
[----:B-1----:R-:W4:Y:S02]  /*98c70*/  LDL.LU R22, [R1+0x708] ;  /* 0x0007080001167983 */ /* 0x002f240000300800 */
[----:B------:R-:W4:Y:S01]  /*98c80*/  LDL.LU R23, [R1+0x70c] ;  /* 0x00070c0001177983 */ /* 0x000f220000300800 */
[----:B--2---:R-:W2:Y:S01]  /*98c90*/  LDL.LU R12, [R1+0x720] ;  /* 0x00072000010c7983 */ /* 0x004ea20000300800 */
[----:B------:R-:W2:Y:S02]  /*98ca0*/  LDL.LU R13, [R1+0x724] ;  /* 0x00072400010d7983 */ /* 0x000ea40000300800 */
[----:B---3--:R-:W3:Y:S02]  /*98cb0*/  LDL.LU R14, [R1+0x728] ;  /* 0x00072800010e7983 */ /* 0x008ee40000300800 */
[----:B------:R-:W3:Y:S01]  /*98cc0*/  LDL.LU R15, [R1+0x72c] ;  /* 0x00072c00010f7983 */ /* 0x000ee20000300800 */
[----:B------:R-:W2:Y:S01]  /*98cd0*/  LDL.LU R8, [R1+0x730] ;  /* 0x0007300001087983 */ /* 0x000ea20000300800 */
[----:B------:R-:W-:Y:S01]  /*98ce0*/  MOV R6, R10 ;  /* 0x0000000a00067202 */ /* 0x000fe20000000f00 */
[----:B------:R-:W4:Y:S01]  /*98cf0*/  LDL.LU R9, [R1+0x734] ;  /* 0x0007340001097983 */ /* 0x000f220000300800 */
[----:B------:R-:W-:Y:S01]  /*98d00*/  MOV R4, R11 ;  /* 0x0000000b00047202 */ /* 0x000fe20000000f00 */
[----:B------:R-:W4:Y:S01]  /*98d10*/  LDL.LU R10, [R1+0x738] ;  /* 0x00073800010a7983 */ /* 0x000f220000300800 */
[----:B------:R-:W4:Y:S03]  /*98d20*/  LDL.LU R11, [R1+0x73c] ;  /* 0x00073c00010b7983 */ /* 0x000f260000300800 */
[----:B---3--:R0:W-:Y:S01]  /*98d30*/  STL.64 [R1+0x7818], R14 ;  /* 0x0078180e01007387 */ /* 0x0081e20000100a00 */
[----:B--2---:R-:W-:Y:S03]  /*98d40*/  STL.64 [R1+0x7810], R12 ;  /* 0x0078100c01007387 */ /* 0x004fe60000100a00 */
[----:B0-----:R-:W2:Y:S01]  /*98d50*/  LDL.64 R14, [R1+0xb8] ;  /* 0x0000b800010e7983 */ /* 0x001ea20000100a00 */
[----:B----4-:R0:W-:Y:S02]  /*98d60*/  STL.64 [R1+0x77f8], R22 ;  /* 0x0077f81601007387 */ /* 0x0101e40000100a00 */
[----:B------:R-:W-:Y:S01]  /*98d70*/  STL.64 [R1+0x77f0], R20 ;  /* 0x0077f01401007387 */ /* 0x000fe20000100a00 */
[----:B0-----:R-:W3:Y:S04]  /*98d80*/  LDL.64 R22, [R1+0x98] ;  /* 0x0000980001167983 */ /* 0x001ee80000100a00 */
[----:B---3--:R0:W-:Y:S04]  /*98d90*/  STL.64 [R1+0x7808], R22 ;  /* 0x0078081601007387 */ /* 0x0081e80000100a00 */
[----:B0-----:R-:W3:Y:S01]  /*98da0*/  LDL.64 R22, [R1+0xa8] ;  /* 0x0000a80001167983 */ /* 0x001ee20000100a00 */
[----:B------:R0:W-:Y:S02]  /*98db0*/  STL.64 [R1+0x77d0], R18 ;  /* 0x0077d01201007387 */ /* 0x0001e40000100a00 */
[----:B------:R-:W-:Y:S01]  /*98dc0*/  STL.64 [R1+0x77c8], R16 ;  /* 0x0077c81001007387 */ /* 0x000fe20000100a00 */
[----:B0-----:R-:W4:Y:S04]  /*98dd0*/  LDL.64 R18, [R1+0x78] ;  /* 0x0000780001127983 */ /* 0x001f280000100a00 */
[----:B----4-:R0:W-:Y:S04]  /*98de0*/  STL.64 [R1+0x77e0], R18 ;  /* 0x0077e01201007387 */ /* 0x0101e80000100a00 */
[----:B0-----:R-:W4:Y:S04]  /*98df0*/  LDL.64 R18, [R1+0x88] ;  /* 0x0000880001127983 */ /* 0x001f280000100a00 */
[----:B----4-:R0:W-:Y:S01]  /*98e00*/  STL.64 [R1+0x7800], R18 ;  /* 0x0078001201007387 */ /* 0x0101e20000100a00 */
[----:B------:R-:W4:Y:S02]  /*98e10*/  LDL.LU R16, [R1+0x710] ;  /* 0x0007100001107983 */ /* 0x000f240000300800 */
[----:B------:R-:W4:Y:S01]  /*98e20*/  LDL.LU R17, [R1+0x714] ;  /* 0x0007140001117983 */ /* 0x000f220000300800 */
[----:B0-----:R-:W4:Y:S01]  /*98e30*/  LDL.LU R18, [R1+0x718] ;  /* 0x0007180001127983 */ /* 0x001f220000300800 */
[----:B------:R-:W4:Y:S02]  /*98e40*/  LDL.LU R19, [R1+0x71c] ;  /* 0x00071c0001137983 */ /* 0x000f240000300800 */
[----:B------:R-:W-:Y:S02]  /*98e50*/  STL.64 [R1+0x7788], R6 ;  /* 0x0077880601007387 */ /* 0x000fe40000100a00 */
[----:B------:R0:W-:Y:S02]  /*98e60*/  STL.64 [R1+0x7780], R4 ;  /* 0x0077800401007387 */ /* 0x0001e40000100a00 */
[----:B0-----:R-:W3:Y:S01]  /*98e70*/  LDL.LU R4, [R1+0x630] ;  /* 0x0006300001047983 */ /* 0x001ee20000300800 */
[----:B------:R-:W3:Y:S02]  /*98e80*/  LDL.LU R5, [R1+0x634] ;  /* 0x0006340001057983 */ /* 0x000ee40000300800 */
[----:B------:R-:W3:Y:S02]  /*98e90*/  LDL.LU R6, [R1+0x638] ;  /* 0x0006380001067983 */ /* 0x000ee40000300800 */
[----:B------:R-:W3:Y:S01]  /*98ea0*/  LDL.LU R7, [R1+0x63c] ;  /* 0x00063c0001077983 */ /* 0x000ee20000300800 */
[----:B--2---:R-:W-:Y:S01]  /*98eb0*/  HMMA.16816.F32 R8, R24, R14, R8 ;  /* 0x0000000e1808723c */ /* 0x004fe20000001808 */
[----:B---3--:R0:W-:Y:S01]  /*98ec0*/  STL.64 [R1+0x7798], R6 ;  /* 0x0077980601007387 */ /* 0x0081e20000100a00 */
[----:B------:R-:W-:Y:S01]  /*98ed0*/  STL.64 [R1+0x7790], R4 ;  /* 0x0077900401007387 */ /* 0x000fe20000100a00 */
[----:B0-----:R-:W-:-:S02]  /*98ee0*/  MOV R6, R2 ;  /* 0x0000000200067202 */ /* 0x001fc40000000f00 */
[----:B------:R-:W-:-:S05]  /*98ef0*/  MOV R7, R0 ;  /* 0x0000000000077202 */ /* 0x000fca0000000f00 */
[----:B------:R0:W-:Y:S04]  /*98f00*/  STL.64 [R1+0x77b0], R6 ;  /* 0x0077b00601007387 */ /* 0x0001e80000100a00 */
[----:B0-----:R-:W2:Y:S04]  /*98f10*/  LDL.64 R6, [R1+0x68] ;  /* 0x0000680001067983 */ /* 0x001ea80000100a00 */
[----:B--2---:R0:W-:Y:S01]  /*98f20*/  STL.64 [R1+0x77d8], R6 ;  /* 0x0077d80601007387 */ /* 0x0041e20000100a00 */
[----:B------:R-:W2:Y:S02]  /*98f30*/  LDL.LU R4, [R1+0x6f0] ;  /* 0x0006f00001047983 */ /* 0x000ea40000300800 */
[----:B------:R-:W2:Y:S01]  /*98f40*/  LDL.LU R5, [R1+0x6f4] ;  /* 0x0006f40001057983 */ /* 0x000ea20000300800 */
[----:B0-----:R-:W2:Y:S01]  /*98f50*/  LDL.LU R6, [R1+0x6f8] ;  /* 0x0006f80001067983 */ /* 0x001ea20000300800 */
[----:B------:R-:W2:Y:S02]  /*98f60*/  LDL.LU R7, [R1+0x6fc] ;  /* 0x0006fc0001077983 */ /* 0x000ea40000300800 */
[----:B------:R0:W-:Y:S02]  /*98f70*/  STL.64 [R1+0xc80], R8 ;  /* 0x000c800801007387 */ /* 0x0001e40000100a00 */
[----:B------:R1:W-:Y:S01]  /*98f80*/  STL.64 [R1+0xc88], R10 ;  /* 0x000c880a01007387 */ /* 0x0003e20000100a00 */
[----:B0-----:R-:W3:Y:S01]  /*98f90*/  LDL.LU R8, [R1+0x7820] ;  /* 0x0078200001087983 */ /* 0x001ee20000300800 */
[----:B-1----:R-:W-:Y:S01]  /*98fa0*/  IMAD.MOV.U32 R10, RZ, RZ, R14 ;  /* 0x000000ffff0a7224 */ /* 0x002fe200078e000e */
[----:B------:R-:W-:-:S02]  /*98fb0*/  MOV R9, R15 ;  /* 0x0000000f00097202 */ /* 0x000fc40000000f00 */
[----:B------:R-:W2:Y:S01]  /*98fc0*/  LDL.LU.64 R14, [R1+0x7818] ;  /* 0x00781800010e7983 */ /* 0x000ea20000300a00 */
[----:B------:R-:W2:Y:S01]  /*98fd0*/  LDL.LU.64 R12, [R1+0x7810] ;  /* 0x00781000010c7983 */ /* 0x000ea20000300a00 */
[----:B------:R-:W-:Y:S01]  /*98fe0*/  MOV R11, R23 ;  /* 0x00000017000b7202 */ /* 0x000fe20000000f00 */
[C---:B--2---:R-:W-:Y:S11]  /*98ff0*/  HMMA.16816.F32 R12, R24.reuse, R22, R12 ;  /* 0x00000016180c723c */ /* 0x044ff6000000180c */
[----:B------:R-:W-:Y:S11]  /*99000*/  @!UPT UIADD3 URZ, URZ, URZ, URZ ;  /* 0x0000003f3f3ff290 */ /* 0x000ff6000fffe03f */
[----:B------:R-:W-:Y:S01]  /*99010*/  @!UPT UIADD3 URZ, URZ, URZ, URZ ;  /* 0x0000003f3f3ff290 */ /* 0x000fe2000fffe03f */
[----:B------:R0:W-:Y:S01]  /*99020*/  STL.64 [R1+0xc70], R12 ;  /* 0x000c700c01007387 */ /* 0x0001e20000100a00 */
[----:B------:R-:W-:Y:S01]  /*99030*/  STL.64 [R1+0xc78], R14 ;  /* 0x000c780e01007387 */ /* 0x000fe20000100a00 */
[----:B0-----:R-:W-:Y:S02]  /*99040*/  MOV R12, R22 ;  /* 0x00000016000c7202 */ /* 0x001fe40000000f00 */
[----:B------:R-:W4:Y:S01]  /*99050*/  LDL.LU.64 R22, [R1+0x7808] ;  /* 0x0078080001167983 */ /* 0x000f220000300a00 */
[----:B------:R-:W-:Y:S02]  /*99060*/  STL.64 [R1+0x77a8], R10 ;  /* 0x0077a80a01007387 */ /* 0x000fe40000100a00 */
[----:B---3--:R0:W-:Y:S02]  /*99070*/  STL.64 [R1+0x77a0], R8 ;  /* 0x0077a00801007387 */ /* 0x0081e40000100a00 */
[----:B0-----:R-:W2:Y:S01]  /*99080*/  LDL.LU R8, [R1+0x6d0] ;  /* 0x0006d00001087983 */ /* 0x001ea20000300800 */
[----:B------:R-:W2:Y:S02]  /*99090*/  LDL.LU R9, [R1+0x6d4] ;  /* 0x0006d40001097983 */ /* 0x000ea40000300800 */
[----:B------:R-:W2:Y:S02]  /*990a0*/  LDL.LU R10, [R1+0x6d8] ;  /* 0x0006d800010a7983 */ /* 0x000ea40000300800 */
[----:B------:R-:W2:Y:S01]  /*990b0*/  LDL.LU R11, [R1+0x6dc] ;  /* 0x0006dc00010b7983 */ /* 0x000ea20000300800 */
        /* <DEDUP_REMOVED lines=9> */
[C---:B---3--:R-:W-:Y:S01]  /*99150*/  HMMA.16816.F32 R20, R24.reuse, R18, R20 ;  /* 0x000000121814723c */ /* 0x048fe20000001814 */
[----:B------:R-:W-:Y:S11]  /*99160*/  MOV R15, R19 ;  /* 0x00000013000f7202 */ /* 0x000ff60000000f00 */
[----:B------:R-:W-:Y:S11]  /*99170*/  @!UPT UIADD3 URZ, URZ, URZ, URZ ;  /* 0x0000003f3f3ff290 */ /* 0x000ff6000fffe03f */
[----:B------:R0:W-:Y:S01]  /*99180*/  STL.64 [R1+0xc50], R20 ;  /* 0x000c501401007387 */ /* 0x0001e20000100a00 */
[----:B------:R1:W-:Y:S01]  /*99190*/  STL.64 [R1+0xc58], R22 ;  /* 0x000c581601007387 */ /* 0x0003e20000100a00 */
[----:B0-----:R-:W-:Y:S02]  /*991a0*/  MOV R20, R18 ;  /* 0x0000001200147202 */ /* 0x001fe40000000f00 */
[----:B-1----:R-:W3:Y:S01]  /*991b0*/  LDL.LU.64 R22, [R1+0x77e8] ;  /* 0x0077e80001167983 */ /* 0x002ee20000300a00 */
[----:B------:R-:W4:Y:S02]  /*991c0*/  LDL.LU.64 R18, [R1+0x77e0] ;  /* 0x0077e00001127983 */ /* 0x000f240000300a00 */
[C---:B----4-:R-:W-:Y:S01]  /*991d0*/  HMMA.16816.F32 R4, R24.reuse, R18, R4 ;  /* 0x000000121804723c */ /* 0x050fe20000001804 */
[----:B------:R-:W-:Y:S01]  /*991e0*/  IMAD.MOV.U32 R2, RZ, RZ, R18 ;  /* 0x000000ffff027224 */ /* 0x000fe200078e0012 */
[----:B------:R-:W-:Y:S11]  /*991f0*/  MOV R0, R19 ;  /* 0x0000001300007202 */ /* 0x000ff60000000f00 */
[----:B------:R-:W-:Y:S10]  /*99200*/  @!UPT UIADD3 URZ, URZ, URZ, URZ ;  /* 0x0000003f3f3ff290 */ /* 0x000ff4000fffe03f */
[----:B------:R-:W-:Y:S01]  /*99210*/  STL.64 [R1+0xc40], R4 ;  /* 0x000c400401007387 */ /* 0x000fe20000100a00 */
[----:B------:R0:W-:Y:S03]  /*99220*/  STL.64 [R1+0xc48], R6 ;  /* 0x000c480601007387 */ /* 0x0001e60000100a00 */
[----:B0-----:R-:W4:Y:S01]  /*99230*/  LDL.LU.64 R6, [R1+0x77d8] ;  /* 0x0077d80001067983 */ /* 0x001f220000300a00 */
[----:B------:R-:W4:Y:S02]  /*99240*/  LDL.LU.64 R18, [R1+0x77d0] ;  /* 0x0077d00001127983 */ /* 0x000f240000300a00 */
[----:B------:R-:W4:Y:S02]  /*99250*/  LDL.LU.64 R16, [R1+0x77c8] ;  /* 0x0077c80001107983 */ /* 0x000f240000300a00 */
[C---:B----4-:R-:W-:Y:S01]  /*99260*/  HMMA.16816.F32 R16, R24.reuse, R6, R16 ;  /* 0x000000061810723c */ /* 0x050fe20000001810 */
[----:B------:R-:W-:Y:S11]  /*99270*/  MOV R21, R7 ;  /* 0x0000000700157202 */ /* 0x000ff60000000f00 */
[----:B------:R-:W-:Y:S11]  /*99280*/  @!UPT UIADD3 URZ, URZ, URZ, URZ ;  /* 0x0000003f3f3ff290 */ /* 0x000ff6000fffe03f */
[----:B------:R0:W-:Y:S01]  /*99290*/  STL.64 [R1+0xc30], R16 ;  /* 0x000c301001007387 */ /* 0x0001e20000100a00 */
[----:B------:R1:W-:Y:S01]  /*992a0*/  STL.64 [R1+0xc38], R18 ;  /* 0x000c381201007387 */ /* 0x0003e20000100a00 */
[----:B0-----:R-:W-:Y:S02]  /*992b0*/  MOV R17, R6 ;  /* 0x0000000600117202 */ /* 0x001fe40000000f00 */
[----:B-1----:R-:W4:Y:S01]  /*992c0*/  LDL.LU.64 R18, [R1+0x77c0] ;  /* 0x0077c00001127983 */ /* 0x002f220000300a00 */
[----:B------:R-:W2:Y:S02]  /*992d0*/  LDL.LU R16, [R1+0x77b8] ;  /* 0x0077b80001107983 */ /* 0x000ea40000300800 */
        /* <DEDUP_REMOVED lines=9> */
[----:B---3--:R-:W-:Y:S01]  /*99370*/  HMMA.16816.F32 R24, R24, R22, R4 ;  /* 0x000000161818723c */ /* 0x008fe20000001804 */
[----:B------:R-:W3:Y:S01]  /*99380*/  LDL.LU.64 R6, [R1+0x7788] ;  /* 0x0077880001067983 */ /* 0x000ee20000300a00 */
[----:B------:R-:W3:Y:S11]  /*99390*/  LDL.LU.64 R4, [R1+0x7780] ;  /* 0x0077800001047983 */ /* 0x000ef60000300a00 */
[----:B------:R-:W-:Y:S10]  /*993a0*/  @!UPT UIADD3 URZ, URZ, URZ, URZ ;  /* 0x0000003f3f3ff290 */ /* 0x000ff4000fffe03f */
[----:B------:R-:W-:Y:S01]  /*993b0*/  STL.64 [R1+0xa20], R24 ;  /* 0x000a201801007387 */ /* 0x000fe20000100a00 */
[----:B------:R0:W-:Y:S02]  /*993c0*/  STL.64 [R1+0xa28], R26 ;  /* 0x000a281a01007387 */ /* 0x0001e40000100a00 */
[----:B0-----:R-:W-:Y:S01]  /*993d0*/  IMAD.MOV.U32 R26, RZ, RZ, R17 ;  /* 0x000000ffff1a7224 */ /* 0x001fe200078e0011 */
[----:B------:R-:W-:Y:S01]  /*993e0*/  MOV R27, R21 ;  /* 0x00000015001b7202 */ /* 0x000fe20000000f00 */
[----:B------:R-:W3:Y:S04]  /*993f0*/  LDL.LU R17, [R1+0x7778] ;  /* 0x0077780001117983 */ /* 0x000ee80000300800 */
[----:B------:R0:W-:Y:S02]  /*99400*/  STL.64 [R1+0x7670], R26 ;  /* 0x0076701a01007387 */ /* 0x0001e40000100a00 */
[----:B0-----:R-:W-:-:S02]  /*99410*/  MOV R26, R20 ;  /* 0x00000014001a7202 */ /* 0x001fc40000000f00 */
[----:B------:R-:W-:-:S05]  /*99420*/  MOV R27, R15 ;  /* 0x0000000f001b7202 */ /* 0x000fca0000000f00 */
[----:B------:R0:W-:Y:S02]  /*99430*/  STL.64 [R1+0x7688], R26 ;  /* 0x0076881a01007387 */ /* 0x0001e40000100a00 */
[----:B0-----:R-:W-:Y:S01]  /*99440*/  IMAD.MOV.U32 R26, RZ, RZ, R14 ;  /* 0x000000ffff1a7224 */ /* 0x001fe200078e000e */
[----:B------:R-:W-:-:S05]  /*99450*/  MOV R27, R13 ;  /* 0x0000000d001b7202 */ /* 0x000fca0000000f00 */
[----:B------:R-:W-:Y:S01]  /*99460*/  STL.64 [R1+0x76a0], R26 ;  /* 0x0076a01a01007387 */ /* 0x000fe20000100a00 */
[----:B------:R0:W-:Y:S02]  /*99470*/  STL.64 [R1+0x7660], R22 ;  /* 0x0076601601007387 */ /* 0x0001e40000100a00 */
[----:B------:R-:W3:Y:S02]  /*99480*/  LDL.LU R20, [R1+0x550] ;  /* 0x0005500001147983 */ /* 0x000ee40000300800 */
[----:B------:R-:W3:Y:S01]  /*99490*/  LDL.LU R21, [R1+0x554] ;  /* 0x0005540001157983 */ /* 0x000ee20000300800 */
[----:B0-----:R-:W3:Y:S01]  /*994a0*/  LDL.LU R22, [R1+0x558] ;  /* 0x0005580001167983 */ /* 0x001ee20000300800 */
[----:B------:R-:W3:Y:S01]  /*994b0*/  LDL.LU R23, [R1+0x55c] ;  /* 0x00055c0001177983 */ /* 0x000ee20000300800 */
[----:B------:R-:W-:Y:S02]  /*994c0*/  MOV R26, R12 ;  /* 0x0000000c001a7202 */ /* 0x000fe40000000f00 */
[----:B--2---:R-:W-:-:S05]  /*994d0*/  MOV R27, R11 ;  /* 0x0000000b001b7202 */ /* 0x004fca0000000f00 */
[----:B------:R-:W-:Y:S04]  /*994e0*/  STL.64 [R1+0x76b8], R26 ;  /* 0x0076b81a01007387 */ /* 0x000fe80000100a00 */
[----:B---3--:R-:W-:Y:S01]  /*994f0*/  STL.64 [R1+0x7680], R22 ;  /* 0x0076801601007387 */ /* 0x008fe20000100a00 */
[----:B------:R0:W-:Y:S03]  /*99500*/  STL.64 [R1+0x7678], R20 ;  /* 0x0076781401007387 */ /* 0x0001e60000100a00 */
[----:B0-----:R-:W2:Y:S01]  /*99510*/  LDL.LU R20, [R1+0x570] ;  /* 0x0005700001147983 */ /* 0x001ea20000300800 */
[----:B------:R-:W2:Y:S02]  /*99520*/  LDL.LU R21, [R1+0x574] ;  /* 0x0005740001157983 */ /* 0x000ea40000300800 */
[----:B------:R-:W3:Y:S02]  /*99530*/  LDL.LU R22, [R1+0x578] ;  /* 0x0005780001167983 */ /* 0x000ee40000300800 */
[----:B------:R-:W3:Y:S02]  /*99540*/  LDL.LU R23, [R1+0x57c] ;  /* 0x00057c0001177983 */ /* 0x000ee40000300800 */
[----:B------:R-:W-:Y:S01]  /*99550*/  IMAD.MOV.U32 R26, RZ, RZ, R10 ;  /* 0x000000ffff1a7224 */ /* 0x000fe200078e000a */
[----:B------:R-:W-:-:S05]  /*99560*/  MOV R27, R9 ;  /* 0x00000009001b7202 */ /* 0x000fca0000000f00 */
[----:B------:R0:W-:Y:S02]  /*99570*/  STL.64 [R1+0x76d0], R26 ;  /* 0x0076d01a01007387 */ /* 0x0001e40000100a00 */
[----:B0-----:R-:W-:Y:S02]  /*99580*/  MOV R26, R8 ;  /* 0x00000008001a7202 */ /* 0x001fe40000000f00 */
[----:B------:R-:W-:-:S05]  /*99590*/  MOV R27, R7 ;  /* 0x00000007001b7202 */ /* 0x000fca0000000f00 */
[----:B------:R-:W-:Y:S04]  /*995a0*/  STL.64 [R1+0x76e8], R26 ;  /* 0x0076e81a01007387 */ /* 0x000fe80000100a00 */
        /* <DEDUP_REMOVED lines=10> */
[----:B----4-:R-:W-:-:S02]  /*99650*/  MOV R14, R18 ;  /* 0x00000012000e7202 */ /* 0x010fc40000000f00 */
[----:B------:R-:W-:Y:S01]  /*99660*/  MOV R15, R19 ;  /* 0x00000013000f7202 */ /* 0x000fe20000000f00 */
[----:B--2---:R-:W-:Y:S01]  /*99670*/  STL.64 [R1+0x7738], R10 ;  /* 0x0077380a01007387 */ /* 0x004fe20000100a00 */
[----:B------:R0:W-:Y:S02]  /*99680*/  STL.64 [R1+0x7730], R8 ;  /* 0x0077300801007387 */ /* 0x0001e40000100a00 */
[----:B------:R-:W2:Y:S02]  /*99690*/  LDL.LU R18, [R1+0x7774] ;  /* 0x0077740001127983 */ /* 0x000ea40000300800 */
[----:B------:R-:W2:Y:S01]  /*996a0*/  LDL.LU R19, [R1+0x7770] ;  /* 0x0077700001137983 */ /* 0x000ea20000300800 */
[----:B------:R1:W-:Y:S04]  /*996b0*/  STL.64 [R1+0x7740], R14 ;  /* 0x0077400e01007387 */ /* 0x0003e80000100a00 */
[----:B0-----:R-:W4:Y:S01]  /*996c0*/  LDL.LU R8, [R1+0x600] ;  /* 0x0006000001087983 */ /* 0x001f220000300800 */
[----:B------:R-:W4:Y:S02]  /*996d0*/  LDL.LU R9, [R1+0x604] ;  /* 0x0006040001097983 */ /* 0x000f240000300800 */
[----:B------:R-:W2:Y:S02]  /*996e0*/  LDL.LU R10, [R1+0x608] ;  /* 0x00060800010a7983 */ /* 0x000ea40000300800 */
[----:B------:R-:W2:Y:S02]  /*996f0*/  LDL.LU R11, [R1+0x60c] ;  /* 0x00060c00010b7983 */ /* 0x000ea40000300800 */
[----:B-1----:R-:W-:Y:S01]  /*99700*/  IMAD.MOV.U32 R14, RZ, RZ, R29 ;  /* 0x000000ffff0e7224 */ /* 0x002fe200078e001d */
[----:B------:R-:W-:Y:S01]  /*99710*/  MOV R15, R28 ;  /* 0x0000001c000f7202 */ /* 0x000fe20000000f00 */
[----:B--2---:R-:W-:Y:S01]  /*99720*/  STL.64 [R1+0x7750], R10 ;  /* 0x0077500a01007387 */ /* 0x004fe20000100a00 */
[----:B----4-:R0:W-:Y:S03]  /*99730*/  STL.64 [R1+0x7748], R8 ;  /* 0x0077480801007387 */ /* 0x0101e60000100a00 */
[----:B------:R-:W-:Y:S01]  /*99740*/  STL.64 [R1+0x7758], R14 ;  /* 0x0077580e01007387 */ /* 0x000fe20000100a00 */
[----:B0-----:R-:W2:Y:S01]  /*99750*/  LDL.LU R8, [R1+0x610] ;  /* 0x0006100001087983 */ /* 0x001ea20000300800 */
[----:B------:R-:W2:Y:S02]  /*99760*/  LDL.LU R9, [R1+0x614] ;  /* 0x0006140001097983 */ /* 0x000ea40000300800 */
[----:B------:R-:W4:Y:S02]  /*99770*/  LDL.LU R10, [R1+0x618] ;  /* 0x00061800010a7983 */ /* 0x000f240000300800 */
[----:B------:R-:W4:Y:S02]  /*99780*/  LDL.LU R11, [R1+0x61c] ;  /* 0x00061c00010b7983 */ /* 0x000f240000300800 */
        /* <DEDUP_REMOVED lines=8> */
[----:B------:R-:W-:Y:S01]  /*99810*/  STL.64 [R1+0x7700], R26 ;  /* 0x0077001a01007387 */ /* 0x000fe20000100a00 */
[----:B---3--:R-:W-:Y:S02]  /*99820*/  STL.64 [R1+0x76b0], R22 ;  /* 0x0076b01601007387 */ /* 0x008fe40000100a00 */
[----:B------:R0:W-:Y:S02]  /*99830*/  STL.64 [R1+0x76a8], R20 ;  /* 0x0076a81401007387 */ /* 0x0001e40000100a00 */
[----:B0-----:R-:W3:Y:S01]  /*99840*/  LDL.LU R20, [R1+0x590] ;  /* 0x0005900001147983 */ /* 0x001ee20000300800 */
[----:B------:R-:W3:Y:S02]  /*99850*/  LDL.LU R21, [R1+0x594] ;  /* 0x0005940001157983 */ /* 0x000ee40000300800 */
[----:B------:R-:W4:Y:S02]  /*99860*/  LDL.LU R22, [R1+0x598] ;  /* 0x0005980001167983 */ /* 0x000f240000300800 */
[----:B------:R-:W4:Y:S01]  /*99870*/  LDL.LU R23, [R1+0x59c] ;  /* 0x00059c0001177983 */ /* 0x000f220000300800 */
[----:B------:R-:W-:Y:S01]  /*99880*/  MOV R14, R5 ;  /* 0x00000005000e7202 */ /* 0x000fe20000000f00 */
        /* <DEDUP_REMOVED lines=13> */
[----:B------:R-:W4:Y:S01]  /*99960*/  LDL.LU R23, [R1+0x5ac] ;  /* 0x0005ac0001177983 */ /* 0x000f220000300800 */
[----:B------:R-:W-:-:S07]  /*99970*/  MOV R15, R3 ;  /* 0x00000003000f7202 */ /* 0x000fce0000000f00 */
        /* <DEDUP_REMOVED lines=31> */
[----:B0-----:R-:W3:Y:S01]  /*99b70*/  LDL.LU.64 R14, [R1+0x7728] ;  /* 0x00772800010e7983 */ /* 0x001ee20000300a00 */
[----:B------:R-:W4:Y:S01]  /*99b80*/  LDL.LU.64 R12, [R1+0x7720] ;  /* 0x00772000010c7983 */ /* 0x000f220000300a00 */
[C---:B---3--:R-:W-:Y:S11]  /*99b90*/  HMMA.16816.F32 R8, R16.reuse, R14, R8 ;  /* 0x0000000e1008723c */ /* 0x048ff60000001808 */
[----:B------:R-:W-:Y:S11]  /*99ba0*/  @!UPT UIADD3 URZ, URZ, URZ, URZ ;  /* 0x0000003f3f3ff290 */ /* 0x000ff6000fffe03f */
[----:B------:R-:W-:Y:S01]  /*99bb0*/  @!UPT UIADD3 URZ, URZ, URZ, URZ ;  /* 0x0000003f3f3ff290 */ /* 0x000fe2000fffe03f */
[----:B------:R-:W-:Y:S01]  /*99bc0*/  STL.64 [R1+0x9e0], R8 ;  /* 0x0009e00801007387 */ /* 0x000fe20000100a00 */
[----:B------:R0:W-:Y:S03]  /*99bd0*/  STL.64 [R1+0x9e8], R10 ;  /* 0x0009e80a01007387 */ /* 0x0001e60000100a00 */
[----:B0-----:R-:W3:Y:S01]  /*99be0*/  LDL.LU.64 R10, [R1+0x7718] ;  /* 0x00771800010a7983 */ /* 0x001ee20000300a00 */
[----:B------:R-:W-:Y:S02]  /*99bf0*/  STL.64 [R1+0x7608], R14 ;  /* 0x0076080e01007387 */ /* 0x000fe40000100a00 */
[----:B----4-:R-:W-:Y:S01]  /*99c00*/  STL.64 [R1+0x7600], R12 ;  /* 0x0076000c01007387 */ /* 0x010fe20000100a00 */
[C---:B---3--:R-:W-:Y:S11]  /*99c10*/  HMMA.16816.F32 R4, R16.reuse, R10, R4 ;  /* 0x0000000a1004723c */ /* 0x048ff60000001804 */
[----:B------:R-:W-:Y:S11]  /*99c20*/  @!UPT UIADD3 URZ, URZ, URZ, URZ ;  /* 0x0000003f3f3ff290 */ /* 0x000ff6000fffe03f */
[----:B------:R-:W-:Y:S01]  /*99c30*/  @!UPT UIADD3 URZ, URZ, URZ, URZ ;  /* 0x0000003f3f3ff290 */ /* 0x000fe2000fffe03f */
[----:B------:R-:W-:Y:S01]  /*99c40*/  STL.64 [R1+0x9d0], R4 ;  /* 0x0009d00401007387 */ /* 0x000fe20000100a00 */
[----:B------:R0:W-:Y:S03]  /*99c50*/  STL.64 [R1+0x9d8], R6 ;  /* 0x0009d80601007387 */ /* 0x0001e60000100a00 */
[----:B0-----:R-:W3:Y:S01]  /*99c60*/  LDL.LU.64 R6, [R1+0x7710] ;  /* 0x0077100001067983 */ /* 0x001ee20000300a00 */
[----:B------:R-:W4:Y:S02]  /*99c70*/  LDL.LU R4, [R1+0x7708] ;  /* 0x0077080001047983 */ /* 0x000f240000300800 */
[----:B------:R0:W-:Y:S02]  /*99c80*/  STL.64 [R1+0x7658], R10 ;  /* 0x0076580a01007387 */ /* 0x0001e40000100a00 */
[----:B------:R-:W2:Y:S01]  /*99c90*/  LDL.LU R8, [R1+0x560] ;  /* 0x0005600001087983 */ /* 0x000ea20000300800 */
[----:B------:R-:W2:Y:S04]  /*99ca0*/  LDL.LU R9, [R1+0x564] ;  /* 0x0005640001097983 */ /* 0x000ea80000300800 */
[----:B0-----:R-:W2:Y:S01]  /*99cb0*/  LDL.LU R10, [R1+0x568] ;  /* 0x00056800010a7983 */ /* 0x001ea20000300800 */
[----:B------:R-:W2:Y:S01]  /*99cc0*/  LDL.LU R11, [R1+0x56c] ;  /* 0x00056c00010b7983 */ /* 0x000ea20000300800 */
[C---:B---3--:R-:W-:Y:S11]  /*99cd0*/  HMMA.16816.F32 R24, R16.reuse, R6, R24 ;  /* 0x000000061018723c */ /* 0x048ff60000001818 */
[----:B------:R-:W-:Y:S11]  /*99ce0*/  @!UPT UIADD3 URZ, URZ, URZ, URZ ;  /* 0x0000003f3f3ff290 */ /* 0x000ff6000fffe03f */
[----:B------:R-:W-:Y:S01]  /*99cf0*/  @!UPT UIADD3 URZ, URZ, URZ, URZ ;  /* 0x0000003f3f3ff290 */ /* 0x000fe2000fffe03f */
[----:B------:R-:W-:Y:S01]  /*99d00*/  STL.64 [R1+0x9c0], R24 ;  /* 0x0009c01801007387 */ /* 0x000fe20000100a00 */
[----:B------:R0:W-:Y:S03]  /*99d10*/  STL.64 [R1+0x9c8], R26 ;  /* 0x0009c81a01007387 */ /* 0x0001e60000100a00 */
[----:B0-----:R-:W2:Y:S01]  /*99d20*/  LDL.LU.64 R26, [R1+0x7700] ;  /* 0x00770000011a7983 */ /* 0x001ea20000300a00 */
[----:B------:R-:W-:Y:S01]  /*99d30*/  STL.64 [R1+0x7628], R6 ;  /* 0x0076280601007387 */ /* 0x000fe20000100a00 */
[C---:B--2---:R-:W-:Y:S02]  /*99d40*/  HMMA.16816.F32 R24, R16.reuse, R26, R20 ;  /* 0x0000001a1018723c */ /* 0x044fe40000001814 */
[----:B------:R-:W2:Y:S01]  /*99d50*/  LDL.LU.64 R22, [R1+0x76f8] ;  /* 0x0076f80001167983 */ /* 0x000ea20000300a00 */
[----:B------:R-:W2:Y:S11]  /*99d60*/  LDL.LU.64 R20, [R1+0x76f0] ;  /* 0x0076f00001147983 */ /* 0x000eb60000300a00 */
[----:B------:R-:W-:Y:S09]  /*99d70*/  @!UPT UIADD3 URZ, URZ, URZ, URZ ;  /* 0x0000003f3f3ff290 */ /* 0x000ff2000fffe03f */
[----:B------:R-:W-:Y:S01]  /*99d80*/  STL.64 [R1+0xc10], R24 ;  /* 0x000c101801007387 */ /* 0x000fe20000100a00 */
        /* <DEDUP_REMOVED lines=37> */
[----:B------:R-:W-:Y:S01]  /*99fe0*/  IMAD.MOV.U32 R14, RZ, RZ, R2 ;  /* 0x000000ffff0e7224 */ /* 0x000fe200078e0002 */
[----:B------:R-:W-:-:S07]  /*99ff0*/  MOV R15, R0 ;  /* 0x00000000000f7202 */ /* 0x000fce0000000f00 */
[C---:B------:R-:W-:Y:S11]  /*9a000*/  HMMA.16816.F32 R12, R16.reuse, R14, R8 ;  /* 0x0000000e100c723c */ /* 0x040ff60000001808 */
[----:B------:R-:W-:Y:S11]  /*9a010*/  @!UPT UIADD3 URZ, URZ, URZ, URZ ;  /* 0x0000003f3f3ff290 */ /* 0x000ff6000fffe03f */
[----:B------:R-:W-:Y:S01]  /*9a020*/  @!UPT UIADD3 URZ, URZ, URZ, URZ ;  /* 0x0000003f3f3ff290 */ /* 0x000fe2000fffe03f */
[----:B------:R-:W-:Y:S01]  /*9a030*/  STL.64 [R1+0xbb0], R12 ;  /* 0x000bb00c01007387 */ /* 0x000fe20000100a00 */
[----:B------:R-:W-:Y:S01]  /*9a040*/  STL.64 [R1+0xbb8], R14 ;  /* 0x000bb80e01007387 */ /* 0x000fe20000100a00 */
[C---:B--2---:R-:W-:Y:S02]  /*9a050*/  HMMA.16816.F32 R8, R16.reuse, R26, R20 ;  /* 0x0000001a1008723c */ /* 0x044fe40000001814 */
[----:B----4-:R0:W1:Y:S04]  /*9a060*/  LDSM.16.M88.4 R24, [R4+0x45000] ;  /* 0x045000000418783b */ /* 0x0100680000000200 */
[----:B0-----:R-:W2:Y:S11]  /*9a070*/  LDL.LU R4, [R1+0x510] ;  /* 0x0005100001047983 */ /* 0x001eb60000300800 */
[----:B------:R-:W-:Y:S06]  /*9a080*/  @!UPT UIADD3 URZ, URZ, URZ, URZ ;  /* 0x0000003f3f3ff290 */ /* 0x000fec000fffe03f */
[----:B------:R-:W-:Y:S01]  /*9a090*/  STL.64 [R1+0xba0], R8 ;  /* 0x000ba00801007387 */ /* 0x000fe20000100a00 */
[----:B------:R-:W-:Y:S02]  /*9a0a0*/  STL.64 [R1+0xba8], R10 ;  /* 0x000ba80a01007387 */ /* 0x000fe40000100a00 */
[----:B------:R-:W2:Y:S02]  /*9a0b0*/  LDL.LU R5, [R1+0x514] ;  /* 0x0005140001057983 */ /* 0x000ea40000300800 */
[----:B------:R-:W3:Y:S01]  /*9a0c0*/  LDL.LU R6, [R1+0x518] ;  /* 0x0005180001067983 */ /* 0x000ee20000300800 */
[----:B------:R-:W3:Y:S04]  /*9a0d0*/  LDL.LU R7, [R1+0x51c] ;  /* 0x00051c0001077983 */ /* 0x000ee80000300800 */
[----:B---3--:R0:W-:Y:S01]  /*9a0e0*/  STL.64 [R1+0x7638], R6 ;  /* 0x0076380601007387 */ /* 0x0081e20000100a00 */
[----:B--2---:R-:W-:Y:S03]  /*9a0f0*/  STL.64 [R1+0x7630], R4 ;  /* 0x0076300401007387 */ /* 0x004fe60000100a00 */
[----:B0-----:R-:W2:Y:S04]  /*9a100*/  LDL.64 R6, [R1+0x28] ;  /* 0x0000280001067983 */ /* 0x001ea80000100a00 */
[----:B--2---:R-:W-:Y:S01]  /*9a110*/  STL.64 [R1+0x7668], R6 ;  /* 0x0076680601007387 */ /* 0x004fe20000100a00 */
[----:B------:R-:W2:Y:S03]  /*9a120*/  LDL.64 R14, [R1+0x8] ;  /* 0x00000800010e7983 */ /* 0x000ea60000100a00 */
[----:B--2---:R0:W-:Y:S04]  /*9a130*/  STL.64 [R1+0x7620], R14 ;  /* 0x0076200e01007387 */ /* 0x0041e80000100a00 */
[----:B0-----:R-:W2:Y:S04]  /*9a140*/  LDL.64 R14, [R1+0x18] ;  /* 0x00001800010e7983 */ /* 0x001ea80000100a00 */
[----:B--2---:R0:W-:Y:S01]  /*9a150*/  STL.64 [R1+0x7640], R14 ;  /* 0x0076400e01007387 */ /* 0x0041e20000100a00 */
[----:B------:R-:W2:Y:S02]  /*9a160*/  LDL.LU R12, [R1+0x520] ;  /* 0x00052000010c7983 */ /* 0x000ea40000300800 */
[----:B------:R-:W2:Y:S01]  /*9a170*/  LDL.LU R13, [R1+0x524] ;  /* 0x00052400010d7983 */ /* 0x000ea20000300800 */
[----:B0-----:R-:W2:Y:S01]  /*9a180*/  LDL.LU R14, [R1+0x528] ;  /* 0x00052800010e7983 */ /* 0x001ea20000300800 */
[----:B------:R-:W2:Y:S02]  /*9a190*/  LDL.LU R15, [R1+0x52c] ;  /* 0x00052c00010f7983 */ /* 0x000ea40000300800 */
[----:B------:R-:W3:Y:S02]  /*9a1a0*/  LDL.LU R4, [R1+0x540] ;  /* 0x0005400001047983 */ /* 0x000ee40000300800 */
[----:B------:R-:W3:Y:S01]  /*9a1b0*/  LDL.LU R5, [R1+0x544] ;  /* 0x0005440001057983 */ /* 0x000ee20000300800 */
[----:B------:R-:W3:Y:S01]  /*9a1c0*/  LDL.LU R6, [R1+0x548] ;  /* 0x0005480001067983 */ /* 0x000ee20000300800 */
[----:B------:R-:W3:Y:S02]  /*9a1d0*/  LDL.LU R7, [R1+0x54c] ;  /* 0x00054c0001077983 */ /* 0x000ee40000300800 */
[----:B------:R-:W3:Y:S02]  /*9a1e0*/  LDL.64 R22, [R1+0x58] ;  /* 0x0000580001167983 */ /* 0x000ee40000100a00 */
[----:B------:R-:W4:Y:S01]  /*9a1f0*/  LDL.LU R8, [R1+0x530] ;  /* 0x0005300001087983 */ /* 0x000f220000300800 */
[----:B------:R-:W4:Y:S01]  /*9a200*/  LDL.LU R9, [R1+0x534] ;  /* 0x0005340001097983 */ /* 0x000f220000300800 */
[----:B------:R-:W4:Y:S02]  /*9a210*/  LDL.LU R10, [R1+0x538] ;  /* 0x00053800010a7983 */ /* 0x000f240000300800 */
[----:B------:R-:W4:Y:S02]  /*9a220*/  LDL.LU R11, [R1+0x53c] ;  /* 0x00053c00010b7983 */ /* 0x000f240000300800 */
[----:B-1----:R-:W-:Y:S01]  /*9a230*/  STL [R1+0x7524], R24 ;  /* 0x0075241801007387 */ /* 0x002fe20000100800 */
[----:B------:R-:W-:Y:S01]  /*9a240*/  STL [R1+0x7520], R25 ;  /* 0x0075201901007387 */ /* 0x000fe20000100800 */
[----:B------:R0:W-:Y:S03]  /*9a250*/  STL [R1+0x751c], R26 ;  /* 0x00751c1a01007387 */ /* 0x0001e60000100800 */
[----:B0-----:R-:W2:Y:S01]  /*9a260*/  LDL R26, [R1+0x2800] ;  /* 0x00280000011a7983 */ /* 0x001ea20000100800 */
[----:B------:R-:W-:Y:S03]  /*9a270*/  STL [R1+0x7518], R27 ;  /* 0x0075181b01007387 */ /* 0x000fe60000100800 */
[----:B--2---:R0:W-:Y:S01]  /*9a280*/  STL [R1+0x75d8], R26 ;  /* 0x0075d81a01007387 */ /* 0x0041e20000100800 */
[----:B------:R-:W2:Y:S02]  /*9a290*/  LDL.LU R24, [R1+0x4d0] ;  /* 0x0004d00001187983 */ /* 0x000ea40000300800 */
[----:B------:R-:W2:Y:S01]  /*9a2a0*/  LDL.LU R25, [R1+0x4d4] ;  /* 0x0004d40001197983 */ /* 0x000ea20000300800 */
[----:B0-----:R-:W2:Y:S01]  /*9a2b0*/  LDL.LU R26, [R1+0x4d8] ;  /* 0x0004d800011a7983 */ /* 0x001ea20000300800 */
[----:B------:R-:W2:Y:S03]  /*9a2c0*/  LDL.LU R27, [R1+0x4dc] ;  /* 0x0004dc00011b7983 */ /* 0x000ea60000300800 */
        /* <DEDUP_REMOVED lines=23> */
[----:B------:R-:W4:Y:S02]  /*9a440*/  LDL.LU.64 R22, [R1+0x7660] ;  /* 0x0076600001167983 */ /* 0x000f240000300a00 */
[----:B----4-:R-:W-:Y:S01]  /*9a450*/  HMMA.16816.F32 R16, R16, R22, R8 ;  /* 0x000000161010723c */ /* 0x010fe20000001808 */
[----:B------:R-:W4:Y:S06]  /*9a460*/  LDL.LU.64 R10, [R1+0x7658] ;  /* 0x00765800010a7983 */ /* 0x000f2c0000300a00 */
[----:B------:R-:W-:Y:S01]  /*9a470*/  MOV R9, R22 ;  /* 0x0000001600097202 */ /* 0x000fe20000000f00 */
[----:B------:R-:W-:Y:S11]  /*9a480*/  IMAD.MOV.U32 R8, RZ, RZ, R23 ;  /* 0x000000ffff087224 */ /* 0x000ff600078e0017 */
[----:B------:R-:W-:Y:S04]  /*9a490*/  @!UPT UIADD3 URZ, URZ, URZ, URZ ;  /* 0x0000003f3f3ff290 */ /* 0x000fe8000fffe03f */
[----:B------:R-:W-:Y:S01]  /*9a4a0*/  STL.64 [R1+0x530], R16 ;  /* 0x0005301001007387 */ /* 0x000fe20000100a00 */
[----:B------:R0:W-:Y:S02]  /*9a4b0*/  STL.64 [R1+0x538], R18 ;  /* 0x0005381201007387 */ /* 0x0001e40000100a00 */
[----:B------:R-:W2:Y:S02]  /*9a4c0*/  LDL.LU.64 R22, [R1+0x7650] ;  /* 0x0076500001167983 */ /* 0x000ea40000300a00 */
[----:B------:R-:W2:Y:S01]  /*9a4d0*/  LDL.LU.64 R20, [R1+0x7648] ;  /* 0x0076480001147983 */ /* 0x000ea20000300a00 */
[----:B---3--:R-:W-:Y:S02]  /*9a4e0*/  MOV R2, R6 ;  /* 0x0000000600027202 */ /* 0x008fe40000000f00 */
[----:B------:R-:W-:Y:S01]  /*9a4f0*/  MOV R0, R7 ;  /* 0x0000000700007202 */ /* 0x000fe20000000f00 */
[----:B0-----:R-:W3:Y:S01]  /*9a500*/  LDL.64 R18, [R1+0x38] ;  /* 0x0000380001127983 */ /* 0x001ee20000100a00 */
        /* <DEDUP_REMOVED lines=8> */
[C---:B--2---:R-:W-:Y:S01]  /*9a590*/  HMMA.16816.F32 R4, R20.reuse, R14, R4 ;  /* 0x0000000e1404723c */ /* 0x044fe20000001804 */
[----:B------:R-:W-:Y:S11]  /*9a5a0*/  IMAD.MOV.U32 R3, RZ, RZ, R15 ;  /* 0x000000ffff037224 */ /* 0x000ff600078e000f */
[----:B------:R-:W-:Y:S11]  /*9a5b0*/  @!UPT UIADD3 URZ, URZ, URZ, URZ ;  /* 0x0000003f3f3ff290 */ /* 0x000ff6000fffe03f */
[----:B------:R0:W-:Y:S01]  /*9a5c0*/  STL.64 [R1+0x510], R4 ;  /* 0x0005100401007387 */ /* 0x0001e20000100a00 */
[----:B------:R1:W-:Y:S01]  /*9a5d0*/  STL.64 [R1+0x518], R6 ;  /* 0x0005180601007387 */ /* 0x0003e20000100a00 */
[----:B0-----:R-:W-:Y:S02]  /*9a5e0*/  MOV R4, R14 ;  /* 0x0000000e00047202 */ /* 0x001fe40000000f00 */
[----:B-1----:R-:W2:Y:S01]  /*9a5f0*/  LDL.LU.64 R6, [R1+0x7628] ;  /* 0x0076280001067983 */ /* 0x002ea20000300a00 */
[----:B------:R-:W2:Y:S02]  /*9a600*/  LDL.LU.64 R14, [R1+0x7620] ;  /* 0x00762000010e7983 */ /* 0x000ea40000300a00 */
        /* <DEDUP_REMOVED lines=8> */
[----:B------:R-:W2:Y:S02]  /*9a690*/  LDL.LU.64 R14, [R1+0x7608] ;  /* 0x00760800010e7983 */ /* 0x000ea40000300a00 */
[----:B------:R-:W3:Y:S01]  /*9a6a0*/  LDL.LU.64 R12, [R1+0x7600] ;  /* 0x00760000010c7983 */ /* 0x000ee20000300a00 */
[C---:B--2---:R-:W-:Y:S11]  /*9a6b0*/  HMMA.16816.F32 R24, R20.reuse, R14, R24 ;  /* 0x0000000e1418723c */ /* 0x044ff60000001818 */
[----:B------:R-:W-:Y:S11]  /*9a6c0*/  @!UPT UIADD3 URZ, URZ, URZ, URZ ;  /* 0x0000003f3f3ff290 */ /* 0x000ff6000fffe03f */
[----:B------:R-:W-:Y:S01]  /*9a6d0*/  @!UPT UIADD3 URZ, URZ, URZ, URZ ;  /* 0x0000003f3f3ff290 */ /* 0x000fe2000fffe03f */
[----:B------:R-:W-:Y:S01]  /*9a6e0*/  STL.64 [R1+0x4f0], R24 ;  /* 0x0004f01801007387 */ /* 0x000fe20000100a00 */
[----:B------:R0:W-:Y:S03]  /*9a6f0*/  STL.64 [R1+0x4f8], R26 ;  /* 0x0004f81a01007387 */ /* 0x0001e60000100a00 */
[----:B0-----:R-:W4:Y:S01]  /*9a700*/  LDL.LU.64 R26, [R1+0x75f8] ;  /* 0x0075f800011a7983 */ /* 0x001f220000300a00 */
[----:B------:R-:W4:Y:S02]  /*9a710*/  LDL.LU.64 R24, [R1+0x75f0] ;  /* 0x0075f00001187983 */ /* 0x000f240000300a00 */
[----:B------:R-:W-:Y:S02]  /*9a720*/  STL.64 [R1+0x74d0], R14 ;  /* 0x0074d00e01007387 */ /* 0x000fe40000100a00 */
[----:B---3--:R0:W-:Y:S02]  /*9a730*/  STL.64 [R1+0x74c8], R12 ;  /* 0x0074c80c01007387 */ /* 0x0081e40000100a00 */
        /* <DEDUP_REMOVED lines=10> */
[----:B------:R-:W3:Y:S01]  /*9a7e0*/  LDL.LU.64 R24, [R1+0x75e0] ;  /* 0x0075e00001187983 */ /* 0x000ee20000300a00 */
[C---:B--2---:R-:W-:Y:S01]  /*9a7f0*/  HMMA.16816.F32 R12, R20.reuse, R18, R12 ;  /* 0x00000012140c723c */ /* 0x044fe2000000180c */
[----:B------:R-:W-:Y:S07]  /*9a800*/  STL.64 [R1+0x74c0], R10 ;  /* 0x0074c00a01007387 */ /* 0x000fee0000100a00 */
[----:B---3--:R-:W-:Y:S11]  /*9a810*/  HMMA.16816.F32 R24, R20, R6, R24 ;  /* 0x000000061418723c */ /* 0x008ff60000001818 */
[----:B------:R-:W-:Y:S11]  /*9a820*/  @!UPT UIADD3 URZ, URZ, URZ, URZ ;  /* 0x0000003f3f3ff290 */ /* 0x000ff6000fffe03f */
[----:B------:R-:W-:Y:S01]  /*9a830*/  @!UPT UIADD3 URZ, URZ, URZ, URZ ;  /* 0x0000003f3f3ff290 */ /* 0x000fe2000fffe03f */
[----:B------:R-:W-:Y:S01]  /*9a840*/  STL.64 [R1+0x4d0], R24 ;  /* 0x0004d01801007387 */ /* 0x000fe20000100a00 */
[----:B------:R0:W-:Y:S03]  /*9a850*/  STL.64 [R1+0x4d8], R26 ;  /* 0x0004d81a01007387 */ /* 0x0001e60000100a00 */
[----:B0-----:R-:W2:Y:S01]  /*9a860*/  LDL.LU R26, [R1+0x75d8] ;  /* 0x0075d800011a7983 */ /* 0x001ea20000300800 */
[----:B------:R0:W-:Y:S02]  /*9a870*/  STL.64 [R1+0x74b8], R6 ;  /* 0x0074b80601007387 */ /* 0x0001e40000100a00 */
[----:B------:R-:W-:Y:S02]  /*9a880*/  STL.64 [R1+0xb90], R12 ;  /* 0x000b900c01007387 */ /* 0x000fe40000100a00 */
[----:B------:R-:W-:Y:S01]  /*9a890*/  STL.64 [R1+0xb98], R14 ;  /* 0x000b980e01007387 */ /* 0x000fe20000100a00 */
[----:B0-----:R-:W-:Y:S01]  /*9a8a0*/  MOV R7, R18 ;  /* 0x0000001200077202 */ /* 0x001fe20000000f00 */
[----:B------:R-:W-:-:S05]  /*9a8b0*/  IMAD.MOV.U32 R6, RZ, RZ, R19 ;  /* 0x000000ffff067224 */ /* 0x000fca00078e0013 */
[----:B------:R0:W-:Y:S01]  /*9a8c0*/  STL.64 [R1+0x7530], R6 ;  /* 0x0075300601007387 */ /* 0x0001e20000100a00 */
[----:B------:R1:W-:Y:S01]  /*9a8d0*/  STL.64 [R1+0x7528], R4 ;  /* 0x0075280401007387 */ /* 0x0003e20000100a00 */
[----:B0-----:R-:W-:Y:S02]  /*9a8e0*/  MOV R6, R9 ;  /* 0x0000000900067202 */ /* 0x001fe40000000f00 */
[----:B------:R-:W-:-:S05]  /*9a8f0*/  MOV R7, R8 ;  /* 0x0000000800077202 */ /* 0x000fca0000000f00 */
[----:B------:R0:W-:Y:S01]  /*9a900*/  STL.64 [R1+0x7548], R6 ;  /* 0x0075480601007387 */ /* 0x0001e20000100a00 */
[----:B-1----:R-:W3:Y:S02]  /*9a910*/  LDL.LU R4, [R1+0x440] ;  /* 0x0004400001047983 */ /* 0x002ee40000300800 */
[----:B------:R-:W3:Y:S01]  /*9a920*/  LDL.LU R5, [R1+0x444] ;  /* 0x0004440001057983 */ /* 0x000ee20000300800 */
[----:B0-----:R-:W4:Y:S01]  /*9a930*/  LDL.LU R6, [R1+0x448] ;  /* 0x0004480001067983 */ /* 0x001f220000300800 */
[----:B------:R-:W4:Y:S03]  /*9a940*/  LDL.LU R7, [R1+0x44c] ;  /* 0x00044c0001077983 */ /* 0x000f260000300800 */
[----:B--2---:R-:W0:Y:S04]  /*9a950*/  LDSM.16.M88.4 R16, [R26+0x46000] ;  /* 0x046000001a10783b */ /* 0x004e280000000200 */
[----:B----4-:R1:W-:Y:S01]  /*9a960*/  STL.64 [R1+0x7558], R6 ;  /* 0x0075580601007387 */ /* 0x0103e20000100a00 */
[----:B---3--:R-:W-:Y:S03]  /*9a970*/  STL.64 [R1+0x7550], R4 ;  /* 0x0075500401007387 */ /* 0x008fe60000100a00 */
[----:B-1----:R-:W2:Y:S04]  /*9a980*/  LDL.64 R6, [R1+0x68] ;  /* 0x0000680001067983 */ /* 0x002ea80000100a00 */
[----:B--2---:R1:W-:Y:S04]  /*9a990*/  STL.64 [R1+0x7570], R6 ;  /* 0x0075700601007387 */ /* 0x0043e80000100a00 */
[----:B-1----:R-:W2:Y:S04]  /*9a9a0*/  LDL.64 R6, [R1+0x78] ;  /* 0x0000780001067983 */ /* 0x002ea80000100a00 */
[----:B--2---:R1:W-:Y:S04]  /*9a9b0*/  STL.64 [R1+0x7580], R6 ;  /* 0x0075800601007387 */ /* 0x0043e80000100a00 */
[----:B-1----:R-:W2:Y:S04]  /*9a9c0*/  LDL.64 R6, [R1+0x88] ;  /* 0x0000880001067983 */ /* 0x002ea80000100a00 */
[----:B--2---:R-:W-:Y:S01]  /*9a9d0*/  STL.64 [R1+0x7598], R6 ;  /* 0x0075980601007387 */ /* 0x004fe20000100a00 */
[----:B------:R1:W-:Y:S02]  /*9a9e0*/  STL [R1+0x7578], R26 ;  /* 0x0075781a01007387 */ /* 0x0003e40000100800 */
[----:B------:R-:W2:Y:S02]  /*9a9f0*/  LDL.LU R24, [R1+0x460] ;  /* 0x0004600001187983 */ /* 0x000ea40000300800 */
[----:B------:R-:W2:Y:S01]  /*9aa00*/  LDL.LU R25, [R1+0x464] ;  /* 0x0004640001197983 */ /* 0x000ea20000300800 */
[----:B-1----:R-:W3:Y:S01]  /*9aa10*/  LDL.LU R26, [R1+0x468] ;  /* 0x00046800011a7983 */ /* 0x002ee20000300800 */
[----:B------:R-:W3:Y:S02]  /*9aa20*/  LDL.LU R27, [R1+0x46c] ;  /* 0x00046c00011b7983 */ /* 0x000ee40000300800 */
        /* <DEDUP_REMOVED lines=8> */
[----:B--2---:R1:W-:Y:S01]  /*9aab0*/  STL.64 [R1+0x75c0], R14 ;  /* 0x0075c00e01007387 */ /* 0x0043e20000100a00 */
[----:B------:R-:W-:Y:S03]  /*9aac0*/  STL.64 [R1+0x75b8], R12 ;  /* 0x0075b80c01007387 */ /* 0x000fe60000100a00 */
[----:B-1----:R-:W2:Y:S04]  /*9aad0*/  LDL.64 R14, [R1+0xb8] ;  /* 0x0000b800010e7983 */ /* 0x002ea80000100a00 */
[----:B--2---:R1:W-:Y:S01]  /*9aae0*/  STL.64 [R1+0x75d0], R14 ;  /* 0x0075d00e01007387 */ /* 0x0043e20000100a00 */
[----:B------:R-:W2:Y:S03]  /*9aaf0*/  LDL.64 R6, [R1+0x98] ;  /* 0x0000980001067983 */ /* 0x000ea60000100a00 */
[----:B-1----:R-:W4:Y:S04]  /*9ab00*/  LDL.64 R14, [R1+0xc8] ;  /* 0x0000c800010e7983 */ /* 0x002f280000100a00 */
[----:B--2---:R1:W-:Y:S04]  /*9ab10*/  STL.64 [R1+0x75b0], R6 ;  /* 0x0075b00601007387 */ /* 0x0043e80000100a00 */
[----:B-1----:R-:W2:Y:S01]  /*9ab20*/  LDL.64 R6, [R1+0xa8] ;  /* 0x0000a80001067983 */ /* 0x002ea20000100a00 */
[----:B----4-:R-:W-:Y:S03]  /*9ab30*/  HMMA.16816.F32 R8, R20, R14, R8 ;  /* 0x0000000e1408723c */ /* 0x010fe60000001808 */
[----:B--2---:R1:W-:Y:S01]  /*9ab40*/  STL.64 [R1+0x75c8], R6 ;  /* 0x0075c80601007387 */ /* 0x0043e20000100a00 */
[----:B------:R-:W2:Y:S02]  /*9ab50*/  LDL.LU R4, [R1+0x4a0] ;  /* 0x0004a00001047983 */ /* 0x000ea40000300800 */
[----:B------:R-:W2:Y:S01]  /*9ab60*/  LDL.LU R5, [R1+0x4a4] ;  /* 0x0004a40001057983 */ /* 0x000ea20000300800 */
[----:B-1----:R-:W2:Y:S01]  /*9ab70*/  LDL.LU R6, [R1+0x4a8] ;  /* 0x0004a80001067983 */ /* 0x002ea20000300800 */
[----:B------:R-:W2:Y:S02]  /*9ab80*/  LDL.LU R7, [R1+0x4ac] ;  /* 0x0004ac0001077983 */ /* 0x000ea40000300800 */
[----:B---3--:R-:W-:Y:S02]  /*9ab90*/  STL.64 [R1+0x7590], R26 ;  /* 0x0075901a01007387 */ /* 0x008fe40000100a00 */
[----:B------:R1:W-:Y:S02]  /*9aba0*/  STL.64 [R1+0x7588], R24 ;  /* 0x0075881801007387 */ /* 0x0003e40000100a00 */
        /* <DEDUP_REMOVED lines=10> */
[----:B0-----:R0:W-:Y:S01]  /*9ac50*/  STL.64 [R1+0x73e0], R18 ;  /* 0x0073e01201007387 */ /* 0x0011e20000100a00 */
[----:B------:R-:W-:Y:S03]  /*9ac60*/  STL.64 [R1+0x73d8], R16 ;  /* 0x0073d81001007387 */ /* 0x000fe60000100a00 */
[----:B0-----:R-:W4:Y:S01]  /*9ac70*/  LDL R18, [R1+0x58] ;  /* 0x0000580001127983 */ /* 0x001f220000100800 */
[----:B------:R0:W-:Y:S02]  /*9ac80*/  STL.64 [R1+0x5a0], R8 ;  /* 0x0005a00801007387 */ /* 0x0001e40000100a00 */
[----:B------:R1:W-:Y:S02]  /*9ac90*/  STL.64 [R1+0x5a8], R10 ;  /* 0x0005a80a01007387 */ /* 0x0003e40000100a00 */
[----:B0-----:R-:W-:Y:S01]  /*9aca0*/  IMAD.MOV.U32 R9, RZ, RZ, R14 ;  /* 0x000000ffff097224 */ /* 0x001fe200078e000e */
[----:B------:R-:W-:-:S02]  /*9acb0*/  MOV R8, R15 ;  /* 0x0000000f00087202 */ /* 0x000fc40000000f00 */
[----:B------:R-:W2:Y:S02]  /*9acc0*/  LDL.LU.64 R14, [R1+0x75d0] ;  /* 0x0075d000010e7983 */ /* 0x000ea40000300a00 */
[C---:B--2---:R-:W-:Y:S01]  /*9acd0*/  HMMA.16816.F32 R4, R20.reuse, R14, R4 ;  /* 0x0000000e1404723c */ /* 0x044fe20000001804 */
[----:B-1----:R-:W-:Y:S02]  /*9ace0*/  MOV R11, R14 ;  /* 0x0000000e000b7202 */ /* 0x002fe40000000f00 */
[----:B------:R-:W-:Y:S11]  /*9acf0*/  MOV R10, R15 ;  /* 0x0000000f000a7202 */ /* 0x000ff60000000f00 */
[----:B------:R-:W-:Y:S09]  /*9ad00*/  @!UPT UIADD3 URZ, URZ, URZ, URZ ;  /* 0x0000003f3f3ff290 */ /* 0x000ff2000fffe03f */
[----:B------:R-:W-:Y:S01]  /*9ad10*/  STL.64 [R1+0x590], R4 ;  /* 0x0005900401007387 */ /* 0x000fe20000100a00 */
[----:B------:R0:W-:Y:S03]  /*9ad20*/  STL.64 [R1+0x598], R6 ;  /* 0x0005980601007387 */ /* 0x0001e60000100a00 */
[----:B0-----:R-:W2:Y:S01]  /*9ad30*/  LDL.LU.64 R6, [R1+0x75c8] ;  /* 0x0075c80001067983 */ /* 0x001ea20000300a00 */
[----:B------:R-:W2:Y:S02]  /*9ad40*/  LDL.LU.64 R14, [R1+0x75c0] ;  /* 0x0075c000010e7983 */ /* 0x000ea40000300a00 */
[----:B------:R-:W2:Y:S02]  /*9ad50*/  LDL.LU.64 R12, [R1+0x75b8] ;  /* 0x0075b800010c7983 */ /* 0x000ea40000300a00 */
[----:B------:R-:W-:Y:S01]  /*9ad60*/  STL.64 [R1+0x7540], R10 ;  /* 0x0075400a01007387 */ /* 0x000fe20000100a00 */
[----:B------:R0:W-:Y:S04]  /*9ad70*/  STL.64 [R1+0x7538], R8 ;  /* 0x0075380801007387 */ /* 0x0001e80000100a00 */
        /* <DEDUP_REMOVED lines=15> */
[----:B------:R-:W-:Y:S02]  /*9ae70*/  MOV R12, R7 ;  /* 0x00000007000c7202 */ /* 0x000fe40000000f00 */
[----:B------:R-:W3:Y:S02]  /*9ae80*/  LDL.LU.64 R6, [R1+0x75b0] ;  /* 0x0075b00001067983 */ /* 0x000ee40000300a00 */
[C---:B---3--:R-:W-:Y:S01]  /*9ae90*/  HMMA.16816.F32 R24, R20.reuse, R6, R24 ;  /* 0x000000061418723c */ /* 0x048fe20000001818 */
[----:B-1----:R-:W-:Y:S02]  /*9aea0*/  MOV R15, R6 ;  /* 0x00000006000f7202 */ /* 0x002fe40000000f00 */
[----:B------:R-:W-:Y:S11]  /*9aeb0*/  MOV R14, R7 ;  /* 0x00000007000e7202 */ /* 0x000ff60000000f00 */
[----:B------:R-:W-:Y:S09]  /*9aec0*/  @!UPT UIADD3 URZ, URZ, URZ, URZ ;  /* 0x0000003f3f3ff290 */ /* 0x000ff2000fffe03f */
[----:B------:R-:W-:Y:S01]  /*9aed0*/  STL.64 [R1+0x570], R24 ;  /* 0x0005701801007387 */ /* 0x000fe20000100a00 */
[----:B------:R0:W-:Y:S03]  /*9aee0*/  STL.64 [R1+0x578], R26 ;  /* 0x0005781a01007387 */ /* 0x0001e60000100a00 */
[----:B0-----:R-:W3:Y:S01]  /*9aef0*/  LDL.LU.64 R26, [R1+0x75a8] ;  /* 0x0075a800011a7983 */ /* 0x001ee20000300a00 */
[----:B------:R-:W3:Y:S02]  /*9af00*/  LDL.LU.64 R24, [R1+0x75a0] ;  /* 0x0075a00001187983 */ /* 0x000ee40000300a00 */
[----:B------:R-:W3:Y:S02]  /*9af10*/  LDL.LU.64 R6, [R1+0x7598] ;  /* 0x0075980001067983 */ /* 0x000ee40000300a00 */
        /* <DEDUP_REMOVED lines=8> */
[----:B------:R-:W3:Y:S01]  /*9afa0*/  LDL.LU.64 R6, [R1+0x7580] ;  /* 0x0075800001067983 */ /* 0x000ee20000300a00 */
[----:B------:R-:W-:Y:S01]  /*9afb0*/  MOV R19, R29 ;  /* 0x0000001d00137202 */ /* 0x000fe20000000f00 */
[C---:B---3--:R-:W-:Y:S01]  /*9afc0*/  HMMA.16816.F32 R24, R20.reuse, R6, R24 ;  /* 0x000000061418723c */ /* 0x048fe20000001818 */
[----:B------:R-:W-:Y:S11]  /*9afd0*/  MOV R29, R7 ;  /* 0x00000007001d7202 */ /* 0x000ff60000000f00 */
[----:B------:R-:W-:Y:S11]  /*9afe0*/  @!UPT UIADD3 URZ, URZ, URZ, URZ ;  /* 0x0000003f3f3ff290 */ /* 0x000ff6000fffe03f */
[----:B------:R-:W-:Y:S01]  /*9aff0*/  STL.64 [R1+0x550], R24 ;  /* 0x0005501801007387 */ /* 0x000fe20000100a00 */
[----:B------:R0:W-:Y:S03]  /*9b000*/  STL.64 [R1+0x558], R26 ;  /* 0x0005581a01007387 */ /* 0x0001e60000100a00 */
[----:B0-----:R-:W3:Y:S01]  /*9b010*/  LDL.LU R26, [R1+0x7578] ;  /* 0x00757800011a7983 */ /* 0x001ee20000300800 */
[----:B------:R-:W-:Y:S02]  /*9b020*/  MOV R27, R6 ;  /* 0x00000006001b7202 */ /* 0x000fe40000000f00 */
[----:B------:R-:W2:Y:S02]  /*9b030*/  LDL.LU.64 R6, [R1+0x7570] ;  /* 0x0075700001067983 */ /* 0x000ea40000300a00 */
        /* <DEDUP_REMOVED lines=8> */
[----:B------:R-:W4:Y:S02]  /*9b0c0*/  LDL.LU.64 R6, [R1+0x7558] ;  /* 0x0075580001067983 */ /* 0x000f240000300a00 */
[----:B------:R-:W4:Y:S02]  /*9b0d0*/  LDL.LU.64 R4, [R1+0x7550] ;  /* 0x0075500001047983 */ /* 0x000f240000300a00 */
[C---:B----4-:R-:W-:Y:S11]  /*9b0e0*/  HMMA.16816.F32 R4, R20.reuse, R18, R4 ;  /* 0x000000121404723c */ /* 0x050ff60000001804 */
[----:B------:R-:W-:Y:S11]  /*9b0f0*/  @!UPT UIADD3 URZ, URZ, URZ, URZ ;  /* 0x0000003f3f3ff290 */ /* 0x000ff6000fffe03f */
[----:B------:R-:W-:Y:S01]  /*9b100*/  @!UPT UIADD3 URZ, URZ, URZ, URZ ;  /* 0x0000003f3f3ff290 */ /* 0x000fe2000fffe03f */
[----:B------:R-:W-:Y:S01]  /*9b110*/  STL.64 [R1+0xb80], R4 ;  /* 0x000b800401007387 */ /* 0x000fe20000100a00 */
[----:B------:R0:W-:Y:S03]  /*9b120*/  STL.64 [R1+0xb88], R6 ;  /* 0x000b880601007387 */ /* 0x0001e60000100a00 */
[----:B0-----:R-:W2:Y:S01]  /*9b130*/  LDL.LU.64 R6, [R1+0x7548] ;  /* 0x0075480001067983 */ /* 0x001ea20000300a00 */
[----:B------:R0:W-:Y:S02]  /*9b140*/  STL.64 [R1+0x73f0], R18 ;  /* 0x0073f01201007387 */ /* 0x0001e40000100a00 */
[----:B0-----:R-:W-:Y:S02]  /*9b150*/  MOV R18, R24 ;  /* 0x0000001800127202 */ /* 0x001fe40000000f00 */
[----:B------:R-:W-:Y:S01]  /*9b160*/  MOV R19, R25 ;  /* 0x0000001900137202 */ /* 0x000fe20000000f00 */
[----:B--2---:R-:W-:Y:S01]  /*9b170*/  HMMA.16816.F32 R20, R20, R6, R8 ;  /* 0x000000061414723c */ /* 0x004fe20000001808 */
[----:B------:R-:W2:Y:S01]  /*9b180*/  LDL.LU.64 R10, [R1+0x7540] ;  /* 0x00754000010a7983 */ /* 0x000ea20000300a00 */
[----:B------:R-:W4:Y:S02]  /*9b190*/  LDL.LU.64 R8, [R1+0x7538] ;  /* 0x0075380001087983 */ /* 0x000f240000300a00 */
[----:B------:R-:W2:Y:S02]  /*9b1a0*/  LDL.LU.64 R6, [R1+0x7530] ;  /* 0x0075300001067983 */ /* 0x000ea40000300a00 */
[----:B------:R-:W2:Y:S01]  /*9b1b0*/  LDL.LU.64 R4, [R1+0x7528] ;  /* 0x0075280001047983 */ /* 0x000ea20000300a00 */
[----:B------:R-:W2:Y:S11]  /*9b1c0*/  LDL.LU R24, [R1+0x7524] ;  /* 0x0075240001187983 */ /* 0x000eb60000300800 */
[----:B------:R-:W-:Y:S05]  /*9b1d0*/  @!UPT UIADD3 URZ, URZ, URZ, URZ ;  /* 0x0000003f3f3ff290 */ /* 0x000fea000fffe03f */
[----:B------:R-:W-:Y:S01]  /*9b1e0*/  STL.64 [R1+0x4a0], R20 ;  /* 0x0004a01401007387 */ /* 0x000fe20000100a00 */
[----:B------:R-:W-:Y:S02]  /*9b1f0*/  STL.64 [R1+0x4a8], R22 ;  /* 0x0004a81601007387 */ /* 0x000fe40000100a00 */
[----:B---3--:R0:W1:Y:S04]  /*9b200*/  LDSM.16.M88.4 R20, [R26+0x47000] ;  /* 0x047000001a14783b */ /* 0x0080680000000200 */
[----:B------:R-:W3:Y:S01]  /*9b210*/  LDL.LU R25, [R1+0x7520] ;  /* 0x0075200001197983 */ /* 0x000ee20000300800 */
[----:B------:R0:W-:Y:S04]  /*9b220*/  STL.64 [R1+0x7408], R18 ;  /* 0x0074081201007387 */ /* 0x0001e80000100a00 */
[----:B0-----:R-:W3:Y:S01]  /*9b230*/  LDL.LU R26, [R1+0x751c] ;  /* 0x00751c00011a7983 */ /* 0x001ee20000300800 */
[----:B------:R-:W-:Y:S01]  /*9b240*/  IMAD.MOV.U32 R18, RZ, RZ, R27 ;  /* 0x000000ffff127224 */ /* 0x000fe200078e001b */
[----:B------:R-:W-:-:S02]  /*9b250*/  MOV R19, R29 ;  /* 0x0000001d00137202 */ /* 0x000fc40000000f00 */
[----:B------:R-:W3:Y:S04]  /*9b260*/  LDL.LU R27, [R1+0x7518] ;  /* 0x00751800011b7983 */ /* 0x000ee80000300800 */
[----:B------:R-:W-:Y:S04]  /*9b270*/  STL.64 [R1+0x7420], R18 ;  /* 0x0074201201007387 */ /* 0x000fe80000100a00 */
[----:B-1----:R0:W-:Y:S01]  /*9b280*/  STL.64 [R1+0x72d0], R22 ;  /* 0x0072d01601007387 */ /* 0x0021e20000100a00 */
[----:B------:R1:W-:Y:S03]  /*9b290*/  STL.64 [R1+0x72c8], R20 ;  /* 0x0072c81401007387 */ /* 0x0003e60000100a00 */
[----:B0-----:R-:W2:Y:S01]  /*9b2a0*/  LDL.LU.64 R22, [R1+0x48] ;  /* 0x0000480001167983 */ /* 0x001ea20000300a00 */
[----:B------:R-:W-:-:S02]  /*9b2b0*/  MOV R18, R17 ;  /* 0x0000001100127202 */ /* 0x000fc40000000f00 */
[----:B------:R-:W-:Y:S01]  /*9b2c0*/  MOV R19, R16 ;  /* 0x0000001000137202 */ /* 0x000fe20000000f00 */
[----:B--2---:R0:W-:Y:S01]  /*9b2d0*/  STL.64 [R1+0x73e8], R22 ;  /* 0x0073e81601007387 */ /* 0x0041e20000100a00 */
[----:B-1----:R-:W2:Y:S02]  /*9b2e0*/  LDL.LU R20, [R1+0x340] ;  /* 0x0003400001147983 */ /* 0x002ea40000300800 */
[----:B------:R-:W2:Y:S01]  /*9b2f0*/  LDL.LU R21, [R1+0x344] ;  /* 0x0003440001157983 */ /* 0x000ea20000300800 */
[----:B0-----:R-:W2:Y:S01]  /*9b300*/  LDL.LU R22, [R1+0x348] ;  /* 0x0003480001167983 */ /* 0x001ea20000300800 */
[----:B------:R-:W2:Y:S02]  /*9b310*/  LDL.LU R23, [R1+0x34c] ;  /* 0x00034c0001177983 */ /* 0x000ea40000300800 */
[----:B------:R-:W-:Y:S01]  /*9b320*/  STL.64 [R1+0x7438], R18 ;  /* 0x0074381201007387 */ /* 0x000fe20000100a00 */
[----:B--2---:R-:W-:Y:S01]  /*9b330*/  STL.64 [R1+0x7400], R22 ;  /* 0x0074001601007387 */ /* 0x004fe20000100a00 */
[----:B------:R0:W-:Y:S03]  /*9b340*/  STL.64 [R1+0x73f8], R20 ;  /* 0x0073f81401007387 */ /* 0x0001e60000100a00 */
[----:B0-----:R-:W2:Y:S01]  /*9b350*/  LDL.LU R20, [R1+0x350] ;  /* 0x0003500001147983 */ /* 0x001ea20000300800 */
[----:B------:R-:W2:Y:S02]  /*9b360*/  LDL.LU R21, [R1+0x354] ;  /* 0x0003540001157983 */ /* 0x000ea40000300800 */
[----:B------:R-:W2:Y:S02]  /*9b370*/  LDL.LU R22, [R1+0x358] ;  /* 0x0003580001167983 */ /* 0x000ea40000300800 */
[----:B------:R-:W2:Y:S02]  /*9b380*/  LDL.LU R23, [R1+0x35c] ;  /* 0x00035c0001177983 */ /* 0x000ea40000300800 */
[----:B------:R-:W-:Y:S01]  /*9b390*/  IMAD.MOV.U32 R18, RZ, RZ, R15 ;  /* 0x000000ffff127224 */ /* 0x000fe200078e000f */
[----:B------:R-:W-:-:S05]  /*9b3a0*/  MOV R19, R14 ;  /* 0x0000000e00137202 */ /* 0x000fca0000000f00 */
[----:B------:R0:W-:Y:S02]  /*9b3b0*/  STL.64 [R1+0x7450], R18 ;  /* 0x0074501201007387 */ /* 0x0001e40000100a00 */
[----:B0-----:R-:W-:Y:S02]  /*9b3c0*/  MOV R18, R13 ;  /* 0x0000000d00127202 */ /* 0x001fe40000000f00 */
[----:B------:R-:W-:-:S05]  /*9b3d0*/  MOV R19, R12 ;  /* 0x0000000c00137202 */ /* 0x000fca0000000f00 */
[----:B------:R-:W-:Y:S04]  /*9b3e0*/  STL.64 [R1+0x7468], R18 ;  /* 0x0074681201007387 */ /* 0x000fe80000100a00 */
        /* <DEDUP_REMOVED lines=8> */
[----:B------:R-:W-:Y:S04]  /*9b470*/  STL.64 [R1+0x7480], R18 ;  /* 0x0074801201007387 */ /* 0x000fe80000100a00 */
[----:B--2---:R-:W-:Y:S01]  /*9b480*/  STL.64 [R1+0x7430], R22 ;  /* 0x0074301601007387 */ /* 0x004fe20000100a00 */
[----:B------:R0:W-:Y:S03]  /*9b490*/  STL.64 [R1+0x7428], R20 ;  /* 0x0074281401007387 */ /* 0x0001e60000100a00 */
[----:B0-----:R-:W2:Y:S01]  /*9b4a0*/  LDL.LU R20, [R1+0x370] ;  /* 0x0003700001147983 */ /* 0x001ea20000300800 */
[----:B------:R-:W2:Y:S02]  /*9b4b0*/  LDL.LU R21, [R1+0x374] ;  /* 0x0003740001157983 */ /* 0x000ea40000300800 */
[----:B------:R-:W2:Y:S02]  /*9b4c0*/  LDL.LU R22, [R1+0x378] ;  /* 0x0003780001167983 */ /* 0x000ea40000300800 */
[----:B------:R-:W2:Y:S01]  /*9b4d0*/  LDL.LU R23, [R1+0x37c] ;  /* 0x00037c0001177983 */ /* 0x000ea20000300800 */
[----:B----4-:R-:W-:-:S02]  /*9b4e0*/  MOV R18, R9 ;  /* 0x0000000900127202 */ /* 0x010fc40000000f00 */
[----:B------:R-:W-:-:S05]  /*9b4f0*/  MOV R19, R8 ;  /* 0x0000000800137202 */ /* 0x000fca0000000f00 */
[----:B------:R-:W-:Y:S04]  /*9b500*/  STL.64 [R1+0x7498], R18 ;  /* 0x0074981201007387 */ /* 0x000fe80000100a00 */
[----:B--2---:R-:W-:Y:S01]  /*9b510*/  STL.64 [R1+0x7448], R22 ;  /* 0x0074481601007387 */ /* 0x004fe20000100a00 */
[----:B------:R0:W-:Y:S03]  /*9b520*/  STL.64 [R1+0x7440], R20 ;  /* 0x0074401401007387 */ /* 0x0001e60000100a00 */
[----:B0-----:R-:W2:Y:S01]  /*9b530*/  LDL.LU R20, [R1+0x380] ;  /* 0x0003800001147983 */ /* 0x001ea20000300800 */
[----:B------:R-:W2:Y:S02]  /*9b540*/  LDL.LU R21, [R1+0x384] ;  /* 0x0003840001157983 */ /* 0x000ea40000300800 */
[----:B------:R-:W4:Y:S02]  /*9b550*/  LDL.LU R22, [R1+0x388] ;  /* 0x0003880001167983 */ /* 0x000f240000300800 */
[----:B------:R-:W4:Y:S01]  /*9b560*/  LDL.LU R23, [R1+0x38c] ;  /* 0x00038c0001177983 */ /* 0x000f220000300800 */
[----:B------:R-:W2:Y:S01]  /*9b570*/  LDL.LU R8, [R1+0x3f0] ;  /* 0x0003f00001087983 */ /* 0x000ea20000300800 */
        /* <DEDUP_REMOVED lines=16> */
[----:B------:R-:W-:Y:S01]  /*9b680*/  STL.64 [R1+0x7500], R14 ;  /* 0x0075000e01007387 */ /* 0x000fe20000100a00 */
[----:B0-----:R-:W2:Y:S01]  /*9b690*/  LDL.LU R8, [R1+0x410] ;  /* 0x0004100001087983 */ /* 0x001ea20000300800 */
[----:B------:R-:W2:Y:S02]  /*9b6a0*/  LDL.LU R9, [R1+0x414] ;  /* 0x0004140001097983 */ /* 0x000ea40000300800 */
[----:B------:R-:W2:Y:S02]  /*9b6b0*/  LDL.LU R10, [R1+0x418] ;  /* 0x00041800010a7983 */ /* 0x000ea40000300800 */
[----:B------:R-:W2:Y:S02]  /*9b6c0*/  LDL.LU R11, [R1+0x41c] ;  /* 0x00041c00010b7983 */ /* 0x000ea40000300800 */
[----:B------:R-:W-:Y:S01]  /*9b6d0*/  IMAD.MOV.U32 R18, RZ, RZ, R7 ;  /* 0x000000ffff127224 */ /* 0x000fe200078e0007 */
[----:B------:R-:W-:Y:S01]  /*9b6e0*/  MOV R19, R6 ;  /* 0x0000000600137202 */ /* 0x000fe20000000f00 */
[----:B--2---:R-:W-:Y:S01]  /*9b6f0*/  STL.64 [R1+0x7510], R10 ;  /* 0x0075100a01007387 */ /* 0x004fe20000100a00 */
[----:B------:R0:W-:Y:S03]  /*9b700*/  STL.64 [R1+0x7508], R8 ;  /* 0x0075080801007387 */ /* 0x0001e60000100a00 */
[----:B0-----:R-:W3:Y:S01]  /*9b710*/  LDL.LU R8, [R1+0x420] ;  /* 0x0004200001087983 */ /* 0x001ee20000300800 */
[----:B------:R-:W3:Y:S02]  /*9b720*/  LDL.LU R9, [R1+0x424] ;  /* 0x0004240001097983 */ /* 0x000ee40000300800 */
[----:B------:R-:W3:Y:S02]  /*9b730*/  LDL.LU R10, [R1+0x428] ;  /* 0x00042800010a7983 */ /* 0x000ee40000300800 */
[----:B------:R-:W3:Y:S01]  /*9b740*/  LDL.LU R11, [R1+0x42c] ;  /* 0x00042c00010b7983 */ /* 0x000ee20000300800 */
[----:B------:R-:W-:Y:S01]  /*9b750*/  STL.64 [R1+0x74b0], R18 ;  /* 0x0074b01201007387 */ /* 0x000fe20000100a00 */
[----:B----4-:R-:W-:Y:S02]  /*9b760*/  STL.64 [R1+0x7460], R22 ;  /* 0x0074601601007387 */ /* 0x010fe40000100a00 */
[----:B------:R0:W-:Y:S02]  /*9b770*/  STL.64 [R1+0x7458], R20 ;  /* 0x0074581401007387 */ /* 0x0001e40000100a00 */
[----:B0-----:R-:W2:Y:S01]  /*9b780*/  LDL.LU R20, [R1+0x390] ;  /* 0x0003900001147983 */ /* 0x001ea20000300800 */
[----:B------:R-:W2:Y:S02]  /*9b790*/  LDL.LU R21, [R1+0x394] ;  /* 0x0003940001157983 */ /* 0x000ea40000300800 */
[----:B------:R-:W4:Y:S02]  /*9b7a0*/  LDL.LU R22, [R1+0x398] ;  /* 0x0003980001167983 */ /* 0x000f240000300800 */
[----:B------:R-:W4:Y:S01]  /*9b7b0*/  LDL.LU R23, [R1+0x39c] ;  /* 0x00039c0001177983 */ /* 0x000f220000300800 */
[----:B------:R-:W2:Y:S01]  /*9b7c0*/  LDL.LU R4, [R1+0x3e0] ;  /* 0x0003e00001047983 */ /* 0x000ea20000300800 */
[----:B------:R-:W3:Y:S02]  /*9b7d0*/  LDL.LU R5, [R1+0x3e4] ;  /* 0x0003e40001057983 */ /* 0x000ee40000300800 */
[----:B------:R-:W3:Y:S02]  /*9b7e0*/  LDL.LU R6, [R1+0x3e8] ;  /* 0x0003e80001067983 */ /* 0x000ee40000300800 */
[----:B------:R-:W3:Y:S01]  /*9b7f0*/  LDL.LU R7, [R1+0x3ec] ;  /* 0x0003ec0001077983 */ /* 0x000ee20000300800 */
[----:B------:R-:W3:Y:S01]  /*9b800*/  LDL.LU R16, [R1+0x3d0] ;  /* 0x0003d00001107983 */ /* 0x000ee20000300800 */
[----:B------:R-:W3:Y:S02]  /*9b810*/  LDL.LU R17, [R1+0x3d4] ;  /* 0x0003d40001117983 */ /* 0x000ee40000300800 */
[----:B------:R-:W3:Y:S02]  /*9b820*/  LDL.LU R18, [R1+0x3d8] ;  /* 0x0003d80001127983 */ /* 0x000ee40000300800 */
[----:B------:R-:W3:Y:S01]  /*9b830*/  LDL.LU R19, [R1+0x3dc] ;  /* 0x0003dc0001137983 */ /* 0x000ee20000300800 */
[----:B----4-:R-:W-:Y:S01]  /*9b840*/  STL.64 [R1+0x7478], R22 ;  /* 0x0074781601007387 */ /* 0x010fe20000100a00 */
[----:B--2---:R0:W-:Y:S03]  /*9b850*/  STL.64 [R1+0x7470], R20 ;  /* 0x0074701401007387 */ /* 0x0041e60000100a00 */
[----:B0-----:R-:W2:Y:S01]  /*9b860*/  LDL.LU R20, [R1+0x3a0] ;  /* 0x0003a00001147983 */ /* 0x001ea20000300800 */
[----:B------:R-:W2:Y:S02]  /*9b870*/  LDL.LU R21, [R1+0x3a4] ;  /* 0x0003a40001157983 */ /* 0x000ea40000300800 */
[----:B------:R-:W4:Y:S02]  /*9b880*/  LDL.LU R22, [R1+0x3a8] ;  /* 0x0003a80001167983 */ /* 0x000f240000300800 */
[----:B------:R-:W4:Y:S01]  /*9b890*/  LDL.LU R23, [R1+0x3ac] ;  /* 0x0003ac0001177983 */ /* 0x000f220000300800 */
[----:B------:R-:W-:-:S02]  /*9b8a0*/  MOV R14, R2 ;  /* 0x00000002000e7202 */ /* 0x000fc40000000f00 */
[----:B------:R-:W-:-:S07]  /*9b8b0*/  MOV R15, R0 ;  /* 0x00000000000f7202 */ /* 0x000fce0000000f00 */
        /* <DEDUP_REMOVED lines=40> */
[----:B----4-:R0:W-:Y:S02]  /*9bb40*/  STL.64 [R1+0x73c0], R12 ;  /* 0x0073c00c01007387 */ /* 0x0101e40000100a00 */
[----:B0-----:R-:W4:Y:S01]  /*9bb50*/  LDL.LU R12, [R1+0x330] ;  /* 0x00033000010c7983 */ /* 0x001f220000300800 */
[----:B------:R-:W4:Y:S02]  /*9bb60*/  LDL.LU R13, [R1+0x334] ;  /* 0x00033400010d7983 */ /* 0x000f240000300800 */
[----:B------:R-:W4:Y:S02]  /*9bb70*/  LDL.LU R14, [R1+0x338] ;  /* 0x00033800010e7983 */ /* 0x000f240000300800 */
[----:B------:R-:W4:Y:S01]  /*9bb80*/  LDL.LU R15, [R1+0x33c] ;  /* 0x00033c00010f7983 */ /* 0x000f220000300800 */
[C---:B---3--:R-:W-:Y:S11]  /*9bb90*/  HMMA.16816.F32 R4, R24.reuse, R10, R4 ;  /* 0x0000000a1804723c */ /* 0x048ff60000001804 */
[----:B------:R-:W-:Y:S11]  /*9bba0*/  @!UPT UIADD3 URZ, URZ, URZ, URZ ;  /* 0x0000003f3f3ff290 */ /* 0x000ff6000fffe03f */
[----:B------:R-:W-:Y:S01]  /*9bbb0*/  @!UPT UIADD3 URZ, URZ, URZ, URZ ;  /* 0x0000003f3f3ff290 */ /* 0x000fe2000fffe03f */
[----:B------:R-:W-:Y:S01]  /*9bbc0*/  STL.64 [R1+0x450], R4 ;  /* 0x0004500401007387 */ /* 0x000fe20000100a00 */
[----:B------:R0:W-:Y:S03]  /*9bbd0*/  STL.64 [R1+0x458], R6 ;  /* 0x0004580601007387 */ /* 0x0001e60000100a00 */
[----:B0-----:R-:W3:Y:S01]  /*9bbe0*/  LDL.LU.64 R6, [R1+0x74b8] ;  /* 0x0074b80001067983 */ /* 0x001ee20000300a00 */
[----:B------:R0:W-:Y:S03]  /*9bbf0*/  STL.64 [R1+0x73b8], R10 ;  /* 0x0073b80a01007387 */ /* 0x0001e60000100a00 */
[----:B0-----:R-:W2:Y:S01]  /*9bc00*/  LDL.LU.64 R10, [R1+0x18] ;  /* 0x00001800010a7983 */ /* 0x001ea20000300a00 */
[C---:B---3--:R-:W-:Y:S11]  /*9bc10*/  HMMA.16816.F32 R16, R24.reuse, R6, R16 ;  /* 0x000000061810723c */ /* 0x048ff60000001810 */
[----:B------:R-:W-:Y:S11]  /*9bc20*/  @!UPT UIADD3 URZ, URZ, URZ, URZ ;  /* 0x0000003f3f3ff290 */ /* 0x000ff6000fffe03f */
[----:B------:R-:W-:Y:S01]  /*9bc30*/  @!UPT UIADD3 URZ, URZ, URZ, URZ ;  /* 0x0000003f3f3ff290 */ /* 0x000fe2000fffe03f */
        /* <DEDUP_REMOVED lines=64> */
[----:B0-----:R-:W2:Y:S01]  /*9c040*/  LDL.LU.64 R18, [R1+0x73e0] ;  /* 0x0073e00001127983 */ /* 0x001ea20000300a00 */
[----:B------:R-:W2:Y:S01]  /*9c050*/  LDL.LU.64 R16, [R1+0x73d8] ;  /* 0x0073d80001107983 */ /* 0x000ea20000300a00 */
[----:B----4-:R-:W-:Y:S02]  /*9c060*/  HMMA.16816.F32 R12, R24, R22, R12 ;  /* 0x00000016180c723c */ /* 0x010fe4000000180c */
[----:B------:R-:W3:Y:S11]  /*9c070*/  LDL.LU.64 R26, [R1+0x28] ;  /* 0x00002800011a7983 */ /* 0x000ef60000300a00 */
[----:B------:R-:W-:Y:S10]  /*9c080*/  @!UPT UIADD3 URZ, URZ, URZ, URZ ;  /* 0x0000003f3f3ff290 */ /* 0x000ff4000fffe03f */
[----:B------:R-:W-:Y:S01]  /*9c090*/  STL.64 [R1+0x9b0], R12 ;  /* 0x0009b00c01007387 */ /* 0x000fe20000100a00 */
[----:B------:R0:W-:Y:S03]  /*9c0a0*/  STL.64 [R1+0x9b8], R14 ;  /* 0x0009b80e01007387 */ /* 0x0001e60000100a00 */
[----:B0-----:R-:W4:Y:S01]  /*9c0b0*/  LDL.LU.64 R14, [R1+0x8] ;  /* 0x00000800010e7983 */ /* 0x001f220000300a00 */
[----:B------:R0:W-:Y:S02]  /*9c0c0*/  STL.64 [R1+0x72e0], R22 ;  /* 0x0072e01601007387 */ /* 0x0001e40000100a00 */
[----:B------:R-:W2:Y:S02]  /*9c0d0*/  LDL.LU R20, [R1+0x320] ;  /* 0x0003200001147983 */ /* 0x000ea40000300800 */
[----:B------:R-:W2:Y:S01]  /*9c0e0*/  LDL.LU R21, [R1+0x324] ;  /* 0x0003240001157983 */ /* 0x000ea20000300800 */
[----:B0-----:R-:W2:Y:S01]  /*9c0f0*/  LDL.LU R22, [R1+0x328] ;  /* 0x0003280001167983 */ /* 0x001ea20000300800 */
[----:B------:R-:W2:Y:S01]  /*9c100*/  LDL.LU R23, [R1+0x32c] ;  /* 0x00032c0001177983 */ /* 0x000ea20000300800 */
[----:B---3--:R-:W-:Y:S01]  /*9c110*/  MOV R5, R27 ;  /* 0x0000001b00057202 */ /* 0x008fe20000000f00 */
[----:B--2---:R-:W-:Y:S11]  /*9c120*/  HMMA.16816.F32 R20, R16, R26, R20 ;  /* 0x0000001a1014723c */ /* 0x004ff60000001814 */
[----:B------:R-:W-:Y:S11]  /*9c130*/  @!UPT UIADD3 URZ, URZ, URZ, URZ ;  /* 0x0000003f3f3ff290 */ /* 0x000ff6000fffe03f */
[----:B------:R-:W-:Y:S01]  /*9c140*/  @!UPT UIADD3 URZ, URZ, URZ, URZ ;  /* 0x0000003f3f3ff290 */ /* 0x000fe2000fffe03f */
[----:B------:R-:W-:Y:S01]  /*9c150*/  STL.64 [R1+0x9a0], R20 ;  /* 0x0009a01401007387 */ /* 0x000fe20000100a00 */
[----:B------:R-:W-:Y:S02]  /*9c160*/  STL.64 [R1+0x9a8], R22 ;  /* 0x0009a81601007387 */ /* 0x000fe40000100a00 */
[----:B------:R-:W-:Y:S02]  /*9c170*/  STL.64 [R1+0x73b0], R6 ;  /* 0x0073b00601007387 */ /* 0x000fe40000100a00 */
[----:B------:R0:W-:Y:S01]  /*9c180*/  STL [R1+0x73a8], R5 ;  /* 0x0073a80501007387 */ /* 0x0001e20000100800 */
[----:B------:R-:W2:Y:S04]  /*9c190*/  LDL.LU R4, [R1+0x310] ;  /* 0x0003100001047983 */ /* 0x000ea80000300800 */
[----:B0-----:R-:W2:Y:S01]  /*9c1a0*/  LDL.LU R5, [R1+0x314] ;  /* 0x0003140001057983 */ /* 0x001ea20000300800 */
[----:B------:R-:W2:Y:S02]  /*9c1b0*/  LDL.LU R6, [R1+0x318] ;  /* 0x0003180001067983 */ /* 0x000ea40000300800 */
[----:B------:R-:W2:Y:S02]  /*9c1c0*/  LDL.LU R7, [R1+0x31c] ;  /* 0x00031c0001077983 */ /* 0x000ea40000300800 */
[----:B------:R-:W-:-:S02]  /*9c1d0*/  IMAD.MOV.U32 R20, RZ, RZ, R26 ;  /* 0x000000ffff147224 */ /* 0x000fc400078e001a */
[----:B------:R-:W3:Y:S01]  /*9c1e0*/  LDL.LU.64 R26, [R1+0xa8] ;  /* 0x0000a800011a7983 */ /* 0x000ee20000300a00 */
[----:B------:R-:W-:Y:S02]  /*9c1f0*/  MOV R22, R10 ;  /* 0x0000000a00167202 */ /* 0x000fe40000000f00 */
[----:B------:R-:W-:Y:S01]  /*9c200*/  MOV R21, R11 ;  /* 0x0000000b00157202 */ /* 0x000fe20000000f00 */
[C---:B--2---:R-:W-:Y:S01]  /*9c210*/  HMMA.16816.F32 R4, R16.reuse, R10, R4 ;  /* 0x0000000a1004723c */ /* 0x044fe20000001804 */
[----:B---3--:R-:W-:Y:S01]  /*9c220*/  STL.64 [R1+0x7358], R26 ;  /* 0x0073581a01007387 */ /* 0x008fe20000100a00 */
[----:B------:R0:W-:Y:S11]  /*9c230*/  STL [R1+0x7340], R20 ;  /* 0x0073401401007387 */ /* 0x0001f60000100800 */
[----:B------:R-:W-:Y:S10]  /*9c240*/  @!UPT UIADD3 URZ, URZ, URZ, URZ ;  /* 0x0000003f3f3ff290 */ /* 0x000ff4000fffe03f */
[----:B------:R-:W-:Y:S01]  /*9c250*/  STL.64 [R1+0x990], R4 ;  /* 0x0009900401007387 */ /* 0x000fe20000100a00 */
[----:B------:R-:W-:Y:S02]  /*9c260*/  STL.64 [R1+0x998], R6 ;  /* 0x0009980601007387 */ /* 0x000fe40000100a00 */
[----:B------:R-:W-:Y:S02]  /*9c270*/  STL [R1+0x73d4], R22 ;  /* 0x0073d41601007387 */ /* 0x000fe40000100800 */
[----:B------:R1:W-:Y:S01]  /*9c280*/  STL [R1+0x73d0], R21 ;  /* 0x0073d01501007387 */ /* 0x0003e20000100800 */
[----:B0-----:R-:W4:Y:S04]  /*9c290*/  LDL.LU R20, [R1+0x300] ;  /* 0x0003000001147983 */ /* 0x001f280000300800 */
[----:B-1----:R-:W4:Y:S01]  /*9c2a0*/  LDL.LU R21, [R1+0x304] ;  /* 0x0003040001157983 */ /* 0x002f220000300800 */
[----:B------:R-:W4:Y:S02]  /*9c2b0*/  LDL.LU R22, [R1+0x308] ;  /* 0x0003080001167983 */ /* 0x000f240000300800 */
[----:B------:R-:W4:Y:S02]  /*9c2c0*/  LDL.LU R23, [R1+0x30c] ;  /* 0x00030c0001177983 */ /* 0x000f240000300800 */
[----:B------:R-:W2:Y:S02]  /*9c2d0*/  LDL.LU.64 R26, [R1+0xb8] ;  /* 0x0000b800011a7983 */ /* 0x000ea40000300a00 */
[----:B--2---:R0:W-:Y:S04]  /*9c2e0*/  STL.64 [R1+0x7370], R26 ;  /* 0x0073701a01007387 */ /* 0x0041e80000100a00 */
[----:B0-----:R-:W2:Y:S01]  /*9c2f0*/  LDL.LU.64 R26, [R1+0xc8] ;  /* 0x0000c800011a7983 */ /* 0x001ea20000300a00 */
[----:B----4-:R-:W-:Y:S03]  /*9c300*/  HMMA.16816.F32 R20, R16, R14, R20 ;  /* 0x0000000e1014723c */ /* 0x010fe60000001814 */
[----:B--2---:R0:W-:Y:S04]  /*9c310*/  STL.64 [R1+0x7388], R26 ;  /* 0x0073881a01007387 */ /* 0x0041e80000100a00 */
[----:B0-----:R-:W2:Y:S04]  /*9c320*/  LDL.LU.64 R26, [R1+0x38] ;  /* 0x00003800011a7983 */ /* 0x001ea80000300a00 */
        /* <DEDUP_REMOVED lines=9> */
[----:B------:R-:W4:Y:S02]  /*9c3c0*/  LDL.LU R4, [R1+0x2e0] ;  /* 0x0002e00001047983 */ /* 0x000f240000300800 */
[----:B------:R-:W4:Y:S01]  /*9c3d0*/  LDL.LU R5, [R1+0x2e4] ;  /* 0x0002e40001057983 */ /* 0x000f220000300800 */
[----:B------:R-:W4:Y:S01]  /*9c3e0*/  LDL.LU R6, [R1+0x2e8] ;  /* 0x0002e80001067983 */ /* 0x000f220000300800 */
[----:B------:R-:W4:Y:S02]  /*9c3f0*/  LDL.LU R7, [R1+0x2ec] ;  /* 0x0002ec0001077983 */ /* 0x000f240000300800 */
[----:B------:R-:W-:Y:S02]  /*9c400*/  STL.64 [R1+0x980], R20 ;  /* 0x0009801401007387 */ /* 0x000fe40000100a00 */
[----:B------:R0:W-:Y:S02]  /*9c410*/  STL.64 [R1+0x988], R22 ;  /* 0x0009881601007387 */ /* 0x0001e40000100a00 */
[----:B0-----:R-:W2:Y:S01]  /*9c420*/  LDL.LU R22, [R1+0x73d4] ;  /* 0x0073d40001167983 */ /* 0x001ea20000300800 */
[----:B------:R-:W3:Y:S01]  /*9c430*/  LDL.LU R21, [R1+0x73d0] ;  /* 0x0073d00001157983 */ /* 0x000ee20000300800 */
[----:B------:R-:W-:Y:S01]  /*9c440*/  MOV R23, R15 ;  /* 0x0000000f00177202 */ /* 0x000fe20000000f00 */
[----:B------:R-:W-:-:S02]  /*9c450*/  IMAD.MOV.U32 R20, RZ, RZ, R14 ;  /* 0x000000ffff147224 */ /* 0x000fc400078e000e */
[----:B------:R-:W4:Y:S01]  /*9c460*/  LDL.LU.64 R14, [R1+0x73c8] ;  /* 0x0073c800010e7983 */ /* 0x000f220000300a00 */
[----:B------:R-:W4:Y:S03]  /*9c470*/  LDL.LU.64 R12, [R1+0x73c0] ;  /* 0x0073c000010c7983 */ /* 0x000f260000300a00 */
        /* <DEDUP_REMOVED lines=28> */
[----:B------:R0:W-:Y:S02]  /*9c640*/  STL.64 [R1+0x7280], R14 ;  /* 0x0072800e01007387 */ /* 0x0001e40000100a00 */
[----:B------:R-:W-:Y:S01]  /*9c650*/  STL.64 [R1+0x7278], R12 ;  /* 0x0072780c01007387 */ /* 0x000fe20000100a00 */
[----:B0-----:R-:W4:Y:S01]  /*9c660*/  LDL.LU.64 R14, [R1+0x98] ;  /* 0x00009800010e7983 */ /* 0x001f220000300a00 */
[C---:B---3--:R-:W-:Y:S11]  /*9c670*/  HMMA.16816.F32 R4, R16.reuse, R10, R4 ;  /* 0x0000000a1004723c */ /* 0x048ff60000001804 */
[----:B------:R-:W-:Y:S11]  /*9c680*/  @!UPT UIADD3 URZ, URZ, URZ, URZ ;  /* 0x0000003f3f3ff290 */ /* 0x000ff6000fffe03f */
[----:B------:R-:W-:Y:S01]  /*9c690*/  @!UPT UIADD3 URZ, URZ, URZ, URZ ;  /* 0x0000003f3f3ff290 */ /* 0x000fe2000fffe03f */
[----:B------:R-:W-:Y:S01]  /*9c6a0*/  STL.64 [R1+0x960], R4 ;  /* 0x0009600401007387 */ /* 0x000fe20000100a00 */
[----:B------:R0:W-:Y:S03]  /*9c6b0*/  STL.64 [R1+0x968], R6 ;  /* 0x0009680601007387 */ /* 0x0001e60000100a00 */
[----:B0-----:R-:W3:Y:S01]  /*9c6c0*/  LDL.LU.64 R6, [R1+0x73b0] ;  /* 0x0073b00001067983 */ /* 0x001ee20000300a00 */
[----:B------:R-:W2:Y:S01]  /*9c6d0*/  LDL.LU R5, [R1+0x73a8] ;  /* 0x0073a80001057983 */ /* 0x000ea20000300800 */
[C---:B---3--:R-:W-:Y:S11]  /*9c6e0*/  HMMA.16816.F32 R24, R16.reuse, R6, R24 ;  /* 0x000000061018723c */ /* 0x048ff60000001818 */
[----:B------:R-:W-:Y:S11]  /*9c6f0*/  @!UPT UIADD3 URZ, URZ, URZ, URZ ;  /* 0x0000003f3f3ff290 */ /* 0x000ff6000fffe03f */
[----:B------:R-:W-:Y:S01]  /*9c700*/  @!UPT UIADD3 URZ, URZ, URZ, URZ ;  /* 0x0000003f3f3ff290 */ /* 0x000fe2000fffe03f */
[----:B------:R-:W-:Y:S01]  /*9c710*/  STL.64 [R1+0x950], R24 ;  /* 0x0009501801007387 */ /* 0x000fe20000100a00 */
[----:B------:R0:W-:Y:S03]  /*9c720*/  STL.64 [R1+0x958], R26 ;  /* 0x0009581a01007387 */ /* 0x0001e60000100a00 */
        /* <DEDUP_REMOVED lines=12> */
[----:B0-----:R-:W4:Y:S01]  /*9c7f0*/  LDL.LU R8, [R1+0x280] ;  /* 0x0002800001087983 */ /* 0x001f220000300800 */
[----:B------:R-:W4:Y:S02]  /*9c800*/  LDL.LU R9, [R1+0x284] ;  /* 0x0002840001097983 */ /* 0x000f240000300800 */
[----:B------:R-:W4:Y:S02]  /*9c810*/  LDL.LU R10, [R1+0x288] ;  /* 0x00028800010a7983 */ /* 0x000f240000300800 */
[----:B------:R-:W4:Y:S01]  /*9c820*/  LDL.LU R11, [R1+0x28c] ;  /* 0x00028c00010b7983 */ /* 0x000f220000300800 */
[----:B------:R-:W3:Y:S01]  /*9c830*/  LDL R4, [R1+0x27fc] ;  /* 0x0027fc0001047983 */ /* 0x000ee20000100800 */
        /* <DEDUP_REMOVED lines=9> */
[----:B------:R-:W-:Y:S01]  /*9c8d0*/  STL [R1+0x7224], R29 ;  /* 0x0072241d01007387 */ /* 0x000fe20000100800 */
[----:B------:R-:W-:Y:S01]  /*9c8e0*/  STL [R1+0x7220], R28 ;  /* 0x0072201c01007387 */ /* 0x000fe20000100800 */
        /* <DEDUP_REMOVED lines=9> */
[----:B------:R-:W-:Y:S01]  /*9c980*/  STL [R1+0x722c], R3 ;  /* 0x00722c0301007387 */ /* 0x000fe20000100800 */
[----:B------:R-:W-:Y:S01]  /*9c990*/  STL [R1+0x7228], R2 ;  /* 0x0072280201007387 */ /* 0x000fe20000100800 */
[C---:B--2---:R-:W-:Y:S01]  /*9c9a0*/  HMMA.16816.F32 R20, R16.reuse, R26, R20 ;  /* 0x0000001a1014723c */ /* 0x044fe20000001814 */
[----:B------:R-:W-:Y:S01]  /*9c9b0*/  IMAD.MOV.U32 R28, RZ, RZ, R26 ;  /* 0x000000ffff1c7224 */ /* 0x000fe200078e001a */
[----:B------:R-:W-:Y:S11]  /*9c9c0*/  MOV R0, R27 ;  /* 0x0000001b00007202 */ /* 0x000ff60000000f00 */
[----:B------:R-:W-:Y:S10]  /*9c9d0*/  @!UPT UIADD3 URZ, URZ, URZ, URZ ;  /* 0x0000003f3f3ff290 */ /* 0x000ff4000fffe03f */
[----:B------:R-:W-:Y:S01]  /*9c9e0*/  STL.64 [R1+0xae0], R20 ;  /* 0x000ae01401007387 */ /* 0x000fe20000100a00 */
[----:B------:R0:W-:Y:S03]  /*9c9f0*/  STL.64 [R1+0xae8], R22 ;  /* 0x000ae81601007387 */ /* 0x0001e60000100a00 */
[----:B0-----:R-:W2:Y:S01]  /*9ca00*/  LDL.LU.64 R22, [R1+0x7350] ;  /* 0x0073500001167983 */ /* 0x001ea20000300a00 */
[----:B------:R-:W3:Y:S02]  /*9ca10*/  LDL.LU.64 R20, [R1+0x7348] ;  /* 0x0073480001147983 */ /* 0x000ee40000300a00 */
[----:B------:R-:W3:Y:S02]  /*9ca20*/  LDL.LU R24, [R1+0xe0] ;  /* 0x0000e00001187983 */ /* 0x000ee40000300800 */
[----:B------:R-:W3:Y:S01]  /*9ca30*/  LDL.LU R25, [R1+0xe4] ;  /* 0x0000e40001197983 */ /* 0x000ee20000300800 */
[----:B------:R-:W3:Y:S01]  /*9ca40*/  LDL.LU R26, [R1+0xe8] ;  /* 0x0000e800011a7983 */ /* 0x000ee20000300800 */
[----:B------:R-:W3:Y:S01]  /*9ca50*/  LDL.LU R27, [R1+0xec] ;  /* 0x0000ec00011b7983 */ /* 0x000ee20000300800 */
[----:B----4-:R-:W-:Y:S01]  /*9ca60*/  HMMA.16816.F32 R8, R16, R14, R8 ;  /* 0x0000000e1008723c */ /* 0x010fe20000001808 */
[----:B------:R-:W-:-:S02]  /*9ca70*/  MOV R2, R14 ;  /* 0x0000000e00027202 */ /* 0x000fc40000000f00 */
[----:B------:R-:W-:-:S04]  /*9ca80*/  MOV R29, R15 ;  /* 0x0000000f001d7202 */ /* 0x000fc80000000f00 */
[----:B--2---:R-:W-:Y:S01]  /*9ca90*/  MOV R15, R23 ;  /* 0x00000017000f7202 */ /* 0x004fe20000000f00 */
[----:B---3--:R-:W-:Y:S01]  /*9caa0*/  IMAD.MOV.U32 R14, RZ, RZ, R20 ;  /* 0x000000ffff0e7224 */ /* 0x008fe200078e0014 */
[----:B------:R-:W-:Y:S01]  /*9cab0*/  STL.64 [R1+0x7290], R26 ;  /* 0x0072901a01007387 */ /* 0x000fe20000100a00 */
[----:B------:R0:W-:Y:S02]  /*9cac0*/  STL.64 [R1+0x7288], R24 ;  /* 0x0072881801007387 */ /* 0x0001e40000100a00 */
[----:B------:R-:W-:Y:S02]  /*9cad0*/  STL [R1+0x7234], R0 ;  /* 0x0072340001007387 */ /* 0x000fe40000100800 */
[----:B------:R-:W-:Y:S09]  /*9cae0*/  STL [R1+0x7230], R28 ;  /* 0x0072301c01007387 */ /* 0x000ff20000100800 */
[----:B------:R-:W-:Y:S01]  /*9caf0*/  STL.64 [R1+0xad0], R8 ;  /* 0x000ad00801007387 */ /* 0x000fe20000100a00 */
[----:B------:R-:W-:Y:S02]  /*9cb00*/  STL.64 [R1+0xad8], R10 ;  /* 0x000ad80a01007387 */ /* 0x000fe40000100a00 */
[----:B------:R-:W2:Y:S02]  /*9cb10*/  LDL.LU R20, [R1+0x7340] ;  /* 0x0073400001147983 */ /* 0x000ea40000300800 */
[----:B------:R1:W-:Y:S01]  /*9cb20*/  STL.64 [R1+0x7298], R14 ;  /* 0x0072980e01007387 */ /* 0x0003e20000100a00 */
[----:B0-----:R-:W3:Y:S01]  /*9cb30*/  LDL.LU R24, [R1+0x110] ;  /* 0x0001100001187983 */ /* 0x001ee20000300800 */
[----:B------:R-:W3:Y:S02]  /*9cb40*/  LDL.LU R25, [R1+0x114] ;  /* 0x0001140001197983 */ /* 0x000ee40000300800 */
[----:B------:R-:W4:Y:S02]  /*9cb50*/  LDL.LU R26, [R1+0x118] ;  /* 0x00011800011a7983 */ /* 0x000f240000300800 */
[----:B------:R-:W4:Y:S01]  /*9cb60*/  LDL.LU R27, [R1+0x11c] ;  /* 0x00011c00011b7983 */ /* 0x000f220000300800 */
[----:B-1----:R-:W-:-:S02]  /*9cb70*/  MOV R14, R22 ;  /* 0x00000016000e7202 */ /* 0x002fc40000000f00 */
[----:B------:R-:W-:Y:S01]  /*9cb80*/  MOV R15, R21 ;  /* 0x00000015000f7202 */ /* 0x000fe20000000f00 */
[----:B----4-:R-:W-:Y:S01]  /*9cb90*/  STL.64 [R1+0x72a8], R26 ;  /* 0x0072a81a01007387 */ /* 0x010fe20000100a00 */
[----:B---3--:R0:W-:Y:S03]  /*9cba0*/  STL.64 [R1+0x72a0], R24 ;  /* 0x0072a01801007387 */ /* 0x0081e60000100a00 */
[----:B------:R-:W-:Y:S01]  /*9cbb0*/  STL.64 [R1+0x72b0], R14 ;  /* 0x0072b00e01007387 */ /* 0x000fe20000100a00 */
[----:B0-----:R-:W3:Y:S01]  /*9cbc0*/  LDL.LU R24, [R1+0x120] ;  /* 0x0001200001187983 */ /* 0x001ee20000300800 */
[----:B------:R-:W3:Y:S02]  /*9cbd0*/  LDL.LU R25, [R1+0x124] ;  /* 0x0001240001197983 */ /* 0x000ee40000300800 */
[----:B------:R-:W4:Y:S02]  /*9cbe0*/  LDL.LU R26, [R1+0x128] ;  /* 0x00012800011a7983 */ /* 0x000f240000300800 */
[----:B------:R-:W4:Y:S02]  /*9cbf0*/  LDL.LU R27, [R1+0x12c] ;  /* 0x00012c00011b7983 */ /* 0x000f240000300800 */
[----:B----4-:R-:W-:Y:S01]  /*9cc00*/  STL.64 [R1+0x72c0], R26 ;  /* 0x0072c01a01007387 */ /* 0x010fe20000100a00 */
[----:B---3--:R-:W-:Y:S02]  /*9cc10*/  STL.64 [R1+0x72b8], R24 ;  /* 0x0072b81801007387 */ /* 0x008fe40000100a00 */
[----:B------:R-:W3:Y:S02]  /*9cc20*/  LDL.LU.64 R22, [R1+0x58] ;  /* 0x0000580001167983 */ /* 0x000ee40000300a00 */
[----:B---3--:R0:W-:Y:S04]  /*9cc30*/  STL.64 [R1+0x72f8], R22 ;  /* 0x0072f81601007387 */ /* 0x0081e80000100a00 */
[----:B0-----:R-:W3:Y:S01]  /*9cc40*/  LDL.LU.64 R22, [R1+0x68] ;  /* 0x0000680001167983 */ /* 0x001ee20000300a00 */
[----:B--2---:R-:W-:Y:S01]  /*9cc50*/  IMAD.MOV.U32 R14, RZ, RZ, R20 ;  /* 0x000000ffff0e7224 */ /* 0x004fe200078e0014 */
[----:B------:R-:W-:-:S02]  /*9cc60*/  MOV R15, R5 ;  /* 0x00000005000f7202 */ /* 0x000fc40000000f00 */
[----:B---3--:R0:W-:Y:S04]  /*9cc70*/  STL.64 [R1+0x7310], R22 ;  /* 0x0073101601007387 */ /* 0x0081e80000100a00 */
[----:B0-----:R-:W2:Y:S04]  /*9cc80*/  LDL.LU.64 R22, [R1+0x78] ;  /* 0x0000780001167983 */ /* 0x001ea80000300a00 */
[----:B--2---:R0:W-:Y:S04]  /*9cc90*/  STL.64 [R1+0x7328], R22 ;  /* 0x0073281601007387 */ /* 0x0041e80000100a00 */
[----:B0-----:R-:W2:Y:S01]  /*9cca0*/  LDL.LU.64 R22, [R1+0x88] ;  /* 0x0000880001167983 */ /* 0x001ea20000300a00 */
[----:B------:R0:W-:Y:S02]  /*9ccb0*/  STL.64 [R1+0x72d8], R14 ;  /* 0x0072d80e01007387 */ /* 0x0001e40000100a00 */
[----:B------:R-:W3:Y:S02]  /*9ccc0*/  LDL.LU R12, [R1+0x150] ;  /* 0x00015000010c7983 */ /* 0x000ee40000300800 */
[----:B------:R-:W3:Y:S01]  /*9ccd0*/  LDL.LU R13, [R1+0x154] ;  /* 0x00015400010d7983 */ /* 0x000ee20000300800 */
[----:B0-----:R-:W4:Y:S01]  /*9cce0*/  LDL.LU R14, [R1+0x158] ;  /* 0x00015800010e7983 */ /* 0x001f220000300800 */
[----:B------:R-:W4:Y:S03]  /*9ccf0*/  LDL.LU R15, [R1+0x15c] ;  /* 0x00015c00010f7983 */ /* 0x000f260000300800 */
        /* <DEDUP_REMOVED lines=32> */
[----:B------:R-:W-:Y:S01]  /*9cf00*/  STL [R1+0x723c], R29 ;  /* 0x00723c1d01007387 */ /* 0x000fe20000100800 */
[----:B------:R-:W-:Y:S02]  /*9cf10*/  STL [R1+0x7238], R2 ;  /* 0x0072380201007387 */ /* 0x000fe40000100800 */
[----:B------:R-:W4:Y:S01]  /*9cf20*/  LDL R5, [R1+0x27b4] ;  /* 0x0027b40001057983 */ /* 0x000f220000100800 */
[----:B--2---:R-:W-:-:S02]  /*9cf30*/  MOV R28, R22 ;  /* 0x00000016001c7202 */ /* 0x004fc40000000f00 */
        /* <DEDUP_REMOVED lines=41> */
[----:B--2---:R-:W-:Y:S01]  /*9d1d0*/  HMMA.16816.F32 R16, R16, R22, R12 ;  /* 0x000000161010723c */ /* 0x004fe2000000180c */
[----:B------:R-:W4:Y:S01]  /*9d1e0*/  LDL.LU.64 R14, [R1+0x72d8] ;  /* 0x0072d800010e7983 */ /* 0x000f220000300a00 */
[----:B------:R-:W-:-:S02]  /*9d1f0*/  MOV R28, R22 ;  /* 0x00000016001c7202 */ /* 0x000fc40000000f00 */
[----:B------:R-:W-:Y:S11]  /*9d200*/  MOV R0, R23 ;  /* 0x0000001700007202 */ /* 0x000ff60000000f00 */
[----:B------:R-:W-:Y:S08]  /*9d210*/  @!UPT UIADD3 URZ, URZ, URZ, URZ ;  /* 0x0000003f3f3ff290 */ /* 0x000ff0000fffe03f */
[----:B------:R0:W-:Y:S01]  /*9d220*/  STL.64 [R1+0x930], R16 ;  /* 0x0009301001007387 */ /* 0x0001e20000100a00 */
[----:B------:R1:W-:Y:S02]  /*9d230*/  STL.64 [R1+0x938], R18 ;  /* 0x0009381201007387 */ /* 0x0003e40000100a00 */
[----:B------:R-:W4:Y:S02]  /*9d240*/  LDL.LU.64 R22, [R1+0x72d0] ;  /* 0x0072d00001167983 */ /* 0x000f240000300a00 */
[----:B------:R-:W4:Y:S01]  /*9d250*/  LDL.LU.64 R20, [R1+0x72c8] ;  /* 0x0072c80001147983 */ /* 0x000f220000300a00 */
[----:B0-----:R-:W2:Y:S01]  /*9d260*/  LDL.LU R16, [R1+0xf0] ;  /* 0x0000f00001107983 */ /* 0x001ea20000300800 */
[----:B------:R-:W2:Y:S02]  /*9d270*/  LDL.LU R17, [R1+0xf4] ;  /* 0x0000f40001117983 */ /* 0x000ea40000300800 */
[----:B-1----:R-:W2:Y:S02]  /*9d280*/  LDL.LU R18, [R1+0xf8] ;  /* 0x0000f80001127983 */ /* 0x002ea40000300800 */
[----:B------:R-:W2:Y:S01]  /*9d290*/  LDL.LU R19, [R1+0xfc] ;  /* 0x0000fc0001137983 */ /* 0x000ea20000300800 */
[C---:B----4-:R-:W-:Y:S01]  /*9d2a0*/  HMMA.16816.F32 R12, R20.reuse, R14, R24 ;  /* 0x0000000e140c723c */ /* 0x050fe20000001818 */
        /* <DEDUP_REMOVED lines=26> */
[----:B0-----:R-:W2:Y:S01]  /*9d450*/  LDL.LU.64 R10, [R1+0x7270] ;  /* 0x00727000010a7983 */ /* 0x001ea20000300a00 */
[----:B------:R-:W4:Y:S01]  /*9d460*/  LDL.LU.64 R8, [R1+0x7268] ;  /* 0x0072680001087983 */ /* 0x000f220000300a00 */
[C---:B--2---:R-:W-:Y:S11]  /*9d470*/  HMMA.16816.F32 R16, R20.reuse, R10, R16 ;  /* 0x0000000a1410723c */ /* 0x044ff60000001810 */
[----:B------:R-:W-:Y:S11]  /*9d480*/  @!UPT UIADD3 URZ, URZ, URZ, URZ ;  /* 0x0000003f3f3ff290 */ /* 0x000ff6000fffe03f */
[----:B------:R-:W-:Y:S01]  /*9d490*/  @!UPT UIADD3 URZ, URZ, URZ, URZ ;  /* 0x0000003f3f3ff290 */ /* 0x000fe2000fffe03f */
[----:B------:R-:W-:Y:S01]  /*9d4a0*/  STL.64 [R1+0x8e0], R16 ;  /* 0x0008e01001007387 */ /* 0x000fe20000100a00 */
[----:B------:R3:W-:Y:S02]  /*9d4b0*/  STL.64 [R1+0x8e8], R18 ;  /* 0x0008e81201007387 */ /* 0x0007e40000100a00 */
[----:B---3--:R-:W-:Y:S01]  /*9d4c0*/  HMMA.16816.F32 R16, R20, R6, R24 ;  /* 0x000000061410723c */ /* 0x008fe20000001818 */
[----:B------:R-:W-:Y:S04]  /*9d4d0*/  STL [R1+0x71f8], R4 ;  /* 0x0071f80401007387 */ /* 0x000fe80000100800 */
[----:B------:R-:W0:Y:S11]  /*9d4e0*/  LDSM.16.M88.4 R24, [R4+0x40000] ;  /* 0x040000000418783b */ /* 0x000e360000000200 */
[----:B------:R-:W-:Y:S07]  /*9d4f0*/  @!UPT UIADD3 URZ, URZ, URZ, URZ ;  /* 0x0000003f3f3ff290 */ /* 0x000fee000fffe03f */
[----:B------:R-:W-:Y:S01]  /*9d500*/  STL.64 [R1+0x8d0], R16 ;  /* 0x0008d01001007387 */ /* 0x000fe20000100a00 */
[----:B------:R-:W-:Y:S02]  /*9d510*/  STL.64 [R1+0x8d8], R18 ;  /* 0x0008d81201007387 */ /* 0x000fe40000100a00 */
[----:B------:R-:W1:Y:S01]  /*9d520*/  LDSM.16.M88.4 R16, [R5+0x20000] ;  /* 0x020000000510783b */ /* 0x000e620000000200 */
[----:B0-----:R-:W-:Y:S03]  /*9d530*/  STL.64 [R1+0x7128], R26 ;  /* 0x0071281a01007387 */ /* 0x001fe60000100a00 */
[----:B------:R-:W-:Y:S01]  /*9d540*/  STL.64 [R1+0x7120], R24 ;  /* 0x0071201801007387 */ /* 0x000fe20000100a00 */
[----:B-1----:R-:W-:Y:S01]  /*9d550*/  STL.64 [R1+0x20], R16 ;  /* 0x0000201001007387 */ /* 0x002fe20000100a00 */
[----:B------:R-:W-:Y:S02]  /*9d560*/  IMAD.MOV.U32 R6, RZ, RZ, R16 ;  /* 0x000000ffff067224 */ /* 0x000fe400078e0010 */
[----:B------:R-:W-:Y:S01]  /*9d570*/  STL.64 [R1+0x28], R18 ;  /* 0x0000281201007387 */ /* 0x000fe20000100a00 */
[----:B------:R-:W-:-:S02]  /*9d580*/  MOV R4, R17 ;  /* 0x0000001100047202 */ /* 0x000fc40000000f00 */
[----:B------:R-:W0:Y:S04]  /*9d590*/  LDSM.16.M88.4 R16, [R5+0x22000] ;  /* 0x022000000510783b */ /* 0x000e280000000200 */
[----:B0-----:R-:W-:Y:S01]  /*9d5a0*/  STL.64 [R1+0x10], R16 ;  /* 0x0000101001007387 */ /* 0x001fe20000100a00 */
[----:B------:R-:W-:Y:S01]  /*9d5b0*/  MOV R24, R16 ;  /* 0x0000001000187202 */ /* 0x000fe20000000f00 */
[----:B------:R-:W-:Y:S01]  /*9d5c0*/  STL.64 [R1+0x18], R18 ;  /* 0x0000181201007387 */ /* 0x000fe20000100a00 */
[----:B------:R-:W-:Y:S02]  /*9d5d0*/  MOV R7, R17 ;  /* 0x0000001100077202 */ /* 0x000fe40000000f00 */
[----:B------:R-:W0:Y:S02]  /*9d5e0*/  LDSM.16.M88.4 R16, [R5+0x24000] ;  /* 0x024000000510783b */ /* 0x000e240000000200 */
[----:B0-----:R-:W-:Y:S01]  /*9d5f0*/  IMAD.MOV.U32 R26, RZ, RZ, R16 ;  /* 0x000000ffff1a7224 */ /* 0x001fe200078e0010 */
[----:B------:R-:W-:Y:S01]  /*9d600*/  MOV R25, R17 ;  /* 0x0000001100197202 */ /* 0x000fe20000000f00 */
[----:B------:R-:W-:Y:S01]  /*9d610*/  STL.64 [R1], R16 ;  /* 0x0000001001007387 */ /* 0x000fe20000100a00 */
[----:B------:R-:W-:Y:S02]  /*9d620*/  STL.64 [R1+0x8], R18 ;  /* 0x0000081201007387 */ /* 0x000fe40000100a00 */
[----:B------:R-:W-:Y:S02]  /*9d630*/  STL [R1+0x7260], R26 ;  /* 0x0072601a01007387 */ /* 0x000fe40000100800 */
[----:B------:R-:W0:Y:S01]  /*9d640*/  LDSM.16.M88.4 R16, [R5+0x26000] ;  /* 0x026000000510783b */ /* 0x000e220000000200 */
[----:B------:R1:W-:Y:S04]  /*9d650*/  STL.64 [R1+0x7258], R24 ;  /* 0x0072581801007387 */ /* 0x0003e80000100a00 */
[----:B-1----:R-:W2:Y:S01]  /*9d660*/  LDL.LU R24, [R1+0x140] ;  /* 0x0001400001187983 */ /* 0x002ea20000300800 */
[----:B------:R-:W2:Y:S01]  /*9d670*/  LDL.LU R25, [R1+0x144] ;  /* 0x0001440001197983 */ /* 0x000ea20000300800 */
[----:B------:R-:W-:-:S02]  /*9d680*/  MOV R26, R13 ;  /* 0x0000000d001a7202 */ /* 0x000fc40000000f00 */
[----:B------:R-:W-:Y:S02]  /*9d690*/  MOV R27, R12 ;  /* 0x0000000c001b7202 */ /* 0x000fe40000000f00 */
[----:B------:R-:W1:Y:S04]  /*9d6a0*/  LDSM.16.M88.4 R12, [R5+0x28000] ;  /* 0x02800000050c783b */ /* 0x000e680000000200 */
[----:B0-----:R-:W-:Y:S01]  /*9d6b0*/  STL [R1+0x6764], R18 ;  /* 0x0067641201007387 */ /* 0x001fe20000100800 */
[----:B------:R-:W-:Y:S03]  /*9d6c0*/  STL [R1+0x6760], R19 ;  /* 0x0067601301007387 */ /* 0x000fe60000100800 */
[----:B-1----:R4:W-:Y:S02]  /*9d6d0*/  STL.64 [R1+0x70d8], R14 ;  /* 0x0070d80e01007387 */ /* 0x0029e40000100a00 */
[----:B----4-:R-:W-:Y:S01]  /*9d6e0*/  IMAD.MOV.U32 R14, RZ, RZ, R9 ;  /* 0x000000ffff0e7224 */ /* 0x010fe200078e0009 */
[----:B------:R-:W-:-:S02]  /*9d6f0*/  MOV R15, R8 ;  /* 0x00000008000f7202 */ /* 0x000fc40000000f00 */
[----:B------:R-:W0:Y:S04]  /*9d700*/  LDSM.16.M88.4 R8, [R5+0x2a000] ;  /* 0x02a000000508783b */ /* 0x000e280000000200 */
[----:B------:R2:W-:Y:S04]  /*9d710*/  STL.64 [R1+0x70d0], R12 ;  /* 0x0070d00c01007387 */ /* 0x0005e80000100a00 */
[----:B0-----:R-:W-:Y:S01]  /*9d720*/  STL [R1+0x70cc], R9 ;  /* 0x0070cc0901007387 */ /* 0x001fe20000100800 */
[----:B------:R-:W-:Y:S02]  /*9d730*/  STL [R1+0x672c], R10 ;  /* 0x00672c0a01007387 */ /* 0x000fe40000100800 */
[----:B------:R-:W-:Y:S01]  /*9d740*/  STL [R1+0x6728], R11 ;  /* 0x0067280b01007387 */ /* 0x000fe20000100800 */
[----:B--2---:R-:W-:Y:S01]  /*9d750*/  HMMA.16816.F32 R12, R20, R14, R24 ;  /* 0x0000000e140c723c */ /* 0x004fe20000001818 */
[----:B------:R-:W2:Y:S01]  /*9d760*/  LDL.LU R26, [R1+0x7260] ;  /* 0x00726000011a7983 */ /* 0x000ea20000300800 */
[----:B------:R-:W3:Y:S02]  /*9d770*/  LDL.LU.64 R24, [R1+0x7258] ;  /* 0x0072580001187983 */ /* 0x000ee40000300a00 */
[----:B------:R-:W-:Y:S02]  /*9d780*/  STL.64 [R1+0x7208], R22 ;  /* 0x0072081601007387 */ /* 0x000fe40000100a00 */
[----:B------:R-:W-:Y:S02]  /*9d790*/  STL.64 [R1+0x7200], R20 ;  /* 0x0072001401007387 */ /* 0x000fe40000100a00 */
[----:B------:R-:W-:Y:S11]  /*9d7a0*/  LDSM.16.M88.4 R20, [R5+0x2e000] ;  /* 0x02e000000514783b */ /* 0x000ff60000000200 */
[----:B------:R-:W-:Y:S04]  /*9d7b0*/  @!UPT UIADD3 URZ, URZ, URZ, URZ ;  /* 0x0000003f3f3ff290 */ /* 0x000fe8000fffe03f */
[----:B------:R-:W-:Y:S01]  /*9d7c0*/  STL.64 [R1+0x730], R12 ;  /* 0x0007300c01007387 */ /* 0x000fe20000100a00 */
[----:B------:R-:W-:Y:S02]  /*9d7d0*/  STL.64 [R1+0x738], R14 ;  /* 0x0007380e01007387 */ /* 0x000fe40000100a00 */
[----:B------:R-:W0:Y:S02]  /*9d7e0*/  LDSM.16.M88.4 R12, [R5+0x2c000] ;  /* 0x02c00000050c783b */ /* 0x000e240000000200 */
[----:B0-----:R-:W-:Y:S01]  /*9d7f0*/  STL.64 [R1+0x30], R12 ;  /* 0x0000300c01007387 */ /* 0x001fe20000100a00 */
[----:B------:R-:W-:Y:S01]  /*9d800*/  MOV R11, R12 ;  /* 0x0000000c000b7202 */ /* 0x000fe20000000f00 */
[----:B------:R-:W-:Y:S01]  /*9d810*/  STL.64 [R1+0x38], R14 ;  /* 0x0000380e01007387 */ /* 0x000fe20000100a00 */
[----:B------:R-:W-:Y:S02]  /*9d820*/  MOV R10, R13 ;  /* 0x0000000d000a7202 */ /* 0x000fe40000000f00 */
[----:B------:R-:W0:Y:S04]  /*9d830*/  LDSM.16.M88.4 R12, [R5+0x30000] ;  /* 0x03000000050c783b */ /* 0x000e280000000200 */
[----:B------:R-:W-:Y:S01]  /*9d840*/  STL.64 [R1+0x150], R20 ;  /* 0x0001501401007387 */ /* 0x000fe20000100a00 */
[----:B------:R-:W-:Y:S01]  /*9d850*/  STL.64 [R1+0x158], R22 ;  /* 0x0001581601007387 */ /* 0x000fe20000100a00 */
[----:B------:R-:W-:Y:S01]  /*9d860*/  MOV R27, R0 ;  /* 0x00000000001b7202 */ /* 0x000fe20000000f00 */
[----:B------:R-:W-:Y:S04]  /*9d870*/  LDSM.16.M88.4 R20, [R5+0x34000] ;  /* 0x034000000514783b */ /* 0x000fe80000000200 */
[----:B0-----:R-:W-:Y:S01]  /*9d880*/  IMAD.MOV.U32 R19, RZ, RZ, R12 ;  /* 0x000000ffff137224 */ /* 0x001fe200078e000c */
[----:B------:R-:W-:Y:S01]  /*9d890*/  MOV R18, R13 ;  /* 0x0000000d00127202 */ /* 0x000fe20000000f00 */
[----:B------:R-:W-:Y:S01]  /*9d8a0*/  STL.64 [R1+0x140], R12 ;  /* 0x0001400c01007387 */ /* 0x000fe20000100a00 */
[----:B------:R-:W-:Y:S03]  /*9d8b0*/  STL.64 [R1+0x148], R14 ;  /* 0x0001480e01007387 */ /* 0x000fe60000100a00 */
[----:B------:R-:W-:Y:S01]  /*9d8c0*/  STL.64 [R1+0x70e8], R18 ;  /* 0x0070e81201007387 */ /* 0x000fe20000100a00 */
[----:B------:R-:W-:Y:S02]  /*9d8d0*/  STL.64 [R1+0x70e0], R16 ;  /* 0x0070e01001007387 */ /* 0x000fe40000100a00 */
[----:B------:R-:W0:Y:S02]  /*9d8e0*/  LDSM.16.M88.4 R16, [R5+0x32000] ;  /* 0x032000000510783b */ /* 0x000e240000000200 */
[----:B0-----:R-:W-:Y:S02]  /*9d8f0*/  STL.64 [R1+0x130], R16 ;  /* 0x0001301001007387 */ /* 0x001fe40000100a00 */
[----:B------:R-:W-:Y:S01]  /*9d900*/  STL.64 [R1+0x138], R18 ;  /* 0x0001381201007387 */ /* 0x000fe20000100a00 */
[----:B--2---:R-:W-:-:S02]  /*9d910*/  MOV R12, R26 ;  /* 0x0000001a000c7202 */ /* 0x004fc40000000f00 */
[----:B---3--:R-:W-:-:S05]  /*9d920*/  MOV R13, R25 ;  /* 0x00000019000d7202 */ /* 0x008fca0000000f00 */
[----:B------:R0:W-:Y:S01]  /*9d930*/  STL.64 [R1+0x70f0], R12 ;  /* 0x0070f00c01007387 */ /* 0x0001e20000100a00 */
[----:B------:R-:W-:Y:S02]  /*9d940*/  IMAD.MOV.U32 R26, RZ, RZ, R28 ;  /* 0x000000ffff1a7224 */ /* 0x000fe400078e001c */
[----:B0-----:R-:W-:Y:S01]  /*9d950*/  IMAD.MOV.U32 R12, RZ, RZ, R24 ;  /* 0x000000ffff0c7224 */ /* 0x001fe200078e0018 */
[----:B------:R-:W-:-:S05]  /*9d960*/  MOV R13, R7 ;  /* 0x00000007000d7202 */ /* 0x000fca0000000f00 */
[----:B------:R0:W-:Y:S01]  /*9d970*/  STL.64 [R1+0x7108], R12 ;  /* 0x0071080c01007387 */ /* 0x0001e20000100a00 */
[----:B------:R-:W2:Y:S02]  /*9d980*/  LDL.LU R16, [R1+0x200] ;  /* 0x0002000001107983 */ /* 0x000ea40000300800 */
[----:B------:R-:W2:Y:S02]  /*9d990*/  LDL.LU R17, [R1+0x204] ;  /* 0x0002040001117983 */ /* 0x000ea40000300800 */
[----:B------:R-:W3:Y:S01]  /*9d9a0*/  LDL.LU R18, [R1+0x208] ;  /* 0x0002080001127983 */ /* 0x000ee20000300800 */
[----:B------:R-:W3:Y:S01]  /*9d9b0*/  LDL.LU R19, [R1+0x20c] ;  /* 0x00020c0001137983 */ /* 0x000ee20000300800 */
[----:B0-----:R-:W-:Y:S02]  /*9d9c0*/  MOV R12, R6 ;  /* 0x00000006000c7202 */ /* 0x001fe40000000f00 */
[----:B------:R-:W-:-:S05]  /*9d9d0*/  MOV R13, R4 ;  /* 0x00000004000d7202 */ /* 0x000fca0000000f00 */
[----:B------:R0:W-:Y:S01]  /*9d9e0*/  STL.64 [R1+0x7130], R12 ;  /* 0x0071300c01007387 */ /* 0x0001e20000100a00 */
[----:B------:R-:W4:Y:S02]  /*9d9f0*/  LDL.LU R28, [R1+0x7250] ;  /* 0x00725000011c7983 */ /* 0x000f240000300800 */
[----:B------:R-:W2:Y:S02]  /*9da00*/  LDL.LU R0, [R1+0x724c] ;  /* 0x00724c0001007983 */ /* 0x000ea40000300800 */
[----:B------:R1:W-:Y:S01]  /*9da10*/  STL.64 [R1+0x7138], R26 ;  /* 0x0071381a01007387 */ /* 0x0003e20000100a00 */
[----:B0-----:R-:W2:Y:S01]  /*9da20*/  LDL.LU R12, [R1+0x230] ;  /* 0x00023000010c7983 */ /* 0x001ea20000300800 */
[----:B------:R-:W2:Y:S02]  /*9da30*/  LDL.LU R13, [R1+0x234] ;  /* 0x00023400010d7983 */ /* 0x000ea40000300800 */
[----:B------:R-:W2:Y:S02]  /*9da40*/  LDL.LU R14, [R1+0x238] ;  /* 0x00023800010e7983 */ /* 0x000ea40000300800 */
[----:B------:R-:W2:Y:S01]  /*9da50*/  LDL.LU R15, [R1+0x23c] ;  /* 0x00023c00010f7983 */ /* 0x000ea20000300800 */
[----:B-1----:R-:W-:-:S02]  /*9da60*/  MOV R26, R2 ;  /* 0x00000002001a7202 */ /* 0x002fc40000000f00 */
[----:B------:R-:W-:Y:S01]  /*9da70*/  MOV R27, R3 ;  /* 0x00000003001b7202 */ /* 0x000fe20000000f00 */
[----:B--2---:R-:W-:Y:S01]  /*9da80*/  STL.64 [R1+0x7148], R14 ;  /* 0x0071480e01007387 */ /* 0x004fe20000100a00 */
[----:B------:R0:W-:Y:S02]  /*9da90*/  STL.64 [R1+0x7140], R12 ;  /* 0x0071400c01007387 */ /* 0x0001e40000100a00 */
[----:B------:R-:W2:Y:S02]  /*9daa0*/  LDL.LU R2, [R1+0x7248] ;  /* 0x0072480001027983 */ /* 0x000ea40000300800 */
[----:B------:R-:W2:Y:S01]  /*9dab0*/  LDL.LU R3, [R1+0x7244] ;  /* 0x0072440001037983 */ /* 0x000ea20000300800 */
[----:B------:R4:W-:Y:S04]  /*9dac0*/  STL.64 [R1+0x7150], R26 ;  /* 0x0071501a01007387 */ /* 0x0009e80000100a00 */
[----:B0-----:R-:W2:Y:S01]  /*9dad0*/  LDL.LU R12, [R1+0xd50] ;  /* 0x000d5000010c7983 */ /* 0x001ea20000300800 */
[----:B------:R-:W2:Y:S02]  /*9dae0*/  LDL.LU R13, [R1+0xd54] ;  /* 0x000d5400010d7983 */ /* 0x000ea40000300800 */
[----:B------:R-:W2:Y:S02]  /*9daf0*/  LDL.LU R14, [R1+0xd58] ;  /* 0x000d5800010e7983 */ /* 0x000ea40000300800 */
[----:B------:R-:W2:Y:S02]  /*9db00*/  LDL.LU R15, [R1+0xd5c] ;  /* 0x000d5c00010f7983 */ /* 0x000ea40000300800 */
[----:B----4-:R-:W-:Y:S01]  /*9db10*/  IMAD.MOV.U32 R26, RZ, RZ, R28 ;  /* 0x000000ffff1a7224 */ /* 0x010fe200078e001c */
[----:B------:R-:W-:Y:S01]  /*9db20*/  MOV R27, R29 ;  /* 0x0000001d001b7202 */ /* 0x000fe20000000f00 */
[----:B--2---:R-:W-:Y:S01]  /*9db30*/  STL.64 [R1+0x7160], R14 ;  /* 0x0071600e01007387 */ /* 0x004fe20000100a00 */
[----:B------:R0:W-:Y:S02]  /*9db40*/  STL.64 [R1+0x7158], R12 ;  /* 0x0071580c01007387 */ /* 0x0001e40000100a00 */
        /* <DEDUP_REMOVED lines=18> */
[----:B-1----:R-:W-:Y:S01]  /*9dc70*/  IMAD.MOV.U32 R26, RZ, RZ, R28 ;  /* 0x000000ffff1a7224 */ /* 0x002fe200078e001c */
        /* <DEDUP_REMOVED lines=9> */
[----:B------:R-:W2:Y:S01]  /*9dd10*/  LDL.LU R15, [R1+0xd8c] ;  /* 0x000d8c00010f7983 */ /* 0x000ea20000300800 */
[----:B-1----:R-:W-:-:S02]  /*9dd20*/  MOV R26, R2 ;  /* 0x00000002001a7202 */ /* 0x002fc40000000f00 */
[----:B----4-:R-:W-:Y:S01]  /*9dd30*/  MOV R27, R29 ;  /* 0x0000001d001b7202 */ /* 0x010fe20000000f00 */
[----:B--2---:R-:W-:Y:S01]  /*9dd40*/  STL.64 [R1+0x71a8], R14 ;  /* 0x0071a80e01007387 */ /* 0x004fe20000100a00 */
[----:B------:R-:W-:Y:S02]  /*9dd50*/  STL.64 [R1+0x71a0], R12 ;  /* 0x0071a00c01007387 */ /* 0x000fe40000100a00 */
[----:B------:R-:W2:Y:S02]  /*9dd60*/  LDL.LU R2, [R1+0x7228] ;  /* 0x0072280001027983 */ /* 0x000ea40000300800 */
[----:B------:R-:W4:Y:S01]  /*9dd70*/  LDL.LU R29, [R1+0x7224] ;  /* 0x00722400011d7983 */ /* 0x000f220000300800 */
[----:B------:R0:W-:Y:S02]  /*9dd80*/  STL.64 [R1+0x71b0], R26 ;  /* 0x0071b01a01007387 */ /* 0x0001e40000100a00 */
[----:B0-----:R-:W-:Y:S01]  /*9dd90*/  IMAD.MOV.U32 R26, RZ, RZ, R28 ;  /* 0x000000ffff1a7224 */ /* 0x001fe200078e001c */
[----:B------:R-:W-:Y:S01]  /*9dda0*/  MOV R27, R0 ;  /* 0x00000000001b7202 */ /* 0x000fe20000000f00 */
[----:B------:R-:W3:Y:S01]  /*9ddb0*/  LDL.LU R28, [R1+0x7220] ;  /* 0x00722000011c7983 */ /* 0x000ee20000300800 */
[----:B------:R-:W3:Y:S03]  /*9ddc0*/  LDL.LU R0, [R1+0x721c] ;  /* 0x00721c0001007983 */ /* 0x000ee60000300800 */
[----:B------:R0:W-:Y:S01]  /*9ddd0*/  STL.64 [R1+0x71c8], R26 ;  /* 0x0071c81a01007387 */ /* 0x0001e20000100a00 */
[----:B------:R-:W3:Y:S02]  /*9dde0*/  LDL.LU R12, [R1+0xd90] ;  /* 0x000d9000010c7983 */ /* 0x000ee40000300800 */
[----:B------:R-:W3:Y:S02]  /*9ddf0*/  LDL.LU R13, [R1+0xd94] ;  /* 0x000d9400010d7983 */ /* 0x000ee40000300800 */
[----:B------:R-:W3:Y:S01]  /*9de00*/  LDL.LU R14, [R1+0xd98] ;  /* 0x000d9800010e7983 */ /* 0x000ee20000300800 */
[----:B------:R-:W3:Y:S01]  /*9de10*/  LDL.LU R15, [R1+0xd9c] ;  /* 0x000d9c00010f7983 */ /* 0x000ee20000300800 */
[----:B0-----:R-:W-:-:S02]  /*9de20*/  MOV R27, R3 ;  /* 0x00000003001b7202 */ /* 0x001fc40000000f00 */
[----:B--2---:R-:W-:Y:S02]  /*9de30*/  MOV R26, R2 ;  /* 0x00000002001a7202 */ /* 0x004fe40000000f00 */
[----:B------:R-:W2:Y:S01]  /*9de40*/  LDL.LU R2, [R1+0x7218] ;  /* 0x0072180001027983 */ /* 0x000ea20000300800 */
[----:B------:R-:W2:Y:S02]  /*9de50*/  LDL.LU R3, [R1+0x7214] ;  /* 0x0072140001037983 */ /* 0x000ea40000300800 */
[----:B------:R-:W-:Y:S01]  /*9de60*/  STL.64 [R1+0x71e0], R26 ;  /* 0x0071e01a01007387 */ /* 0x000fe20000100a00 */
[----:B---3--:R-:W-:Y:S01]  /*9de70*/  STL.64 [R1+0x71c0], R14 ;  /* 0x0071c00e01007387 */ /* 0x008fe20000100a00 */
[----:B------:R0:W-:Y:S03]  /*9de80*/  STL.64 [R1+0x71b8], R12 ;  /* 0x0071b80c01007387 */ /* 0x0001e60000100a00 */
[----:B0-----:R-:W3:Y:S01]  /*9de90*/  LDL.LU R12, [R1+0xda0] ;  /* 0x000da000010c7983 */ /* 0x001ee20000300800 */
[----:B------:R-:W3:Y:S02]  /*9dea0*/  LDL.LU R13, [R1+0xda4] ;  /* 0x000da400010d7983 */ /* 0x000ee40000300800 */
[----:B------:R-:W2:Y:S02]  /*9deb0*/  LDL.LU R14, [R1+0xda8] ;  /* 0x000da800010e7983 */ /* 0x000ea40000300800 */
[----:B------:R-:W2:Y:S02]  /*9dec0*/  LDL.LU R15, [R1+0xdac] ;  /* 0x000dac00010f7983 */ /* 0x000ea40000300800 */
[----:B------:R-:W-:-:S02]  /*9ded0*/  IMAD.MOV.U32 R26, RZ, RZ, R28 ;  /* 0x000000ffff1a7224 */ /* 0x000fc400078e001c */
[----:B------:R-:W4:Y:S04]  /*9dee0*/  LDL.LU R28, [R1+0x7210] ;  /* 0x00721000011c7983 */ /* 0x000f280000300800 */
        /* <DEDUP_REMOVED lines=18> */
[----:B----4-:R-:W-:-:S02]  /*9e010*/  MOV R27, R29 ;  /* 0x0000001d001b7202 */ /* 0x010fc40000000f00 */
[----:B------:R-:W-:Y:S01]  /*9e020*/  MOV R9, R20 ;  /* 0x0000001400097202 */ /* 0x000fe20000000f00 */
[----:B------:R-:W-:Y:S01]  /*9e030*/  MOV R29, R21 ;  /* 0x00000015001d7202 */ /* 0x000fe20000000f00 */
        /* <DEDUP_REMOVED lines=18> */
[----:B------:R-:W1:Y:S04]  /*9e160*/  LDSM.16.M88.4 R4, [R5+0x3e000] ;  /* 0x03e000000504783b */ /* 0x000e680000000200 */
[----:B0-----:R-:W-:Y:S01]  /*9e170*/  STL.64 [R1+0xe0], R20 ;  /* 0x0000e01401007387 */ /* 0x001fe20000100a00 */
[----:B------:R0:W-:Y:S03]  /*9e180*/  STL.64 [R1+0xe8], R22 ;  /* 0x0000e81601007387 */ /* 0x0001e60000100a00 */
[----:B0-----:R-:W3:Y:S01]  /*9e190*/  LDL.LU.64 R22, [R1+0x7208] ;  /* 0x0072080001167983 */ /* 0x001ee20000300a00 */
[----:B------:R-:W3:Y:S02]  /*9e1a0*/  LDL.LU.64 R20, [R1+0x7200] ;  /* 0x0072000001147983 */ /* 0x000ee40000300a00 */
[----:B-1----:R0:W-:Y:S02]  /*9e1b0*/  STL.64 [R1+0xd0], R4 ;  /* 0x0000d00401007387 */ /* 0x0021e40000100a00 */
[----:B------:R-:W-:Y:S01]  /*9e1c0*/  STL.64 [R1+0xd8], R6 ;  /* 0x0000d80601007387 */ /* 0x000fe20000100a00 */
[----:B0-----:R-:W4:Y:S04]  /*9e1d0*/  LDL.LU R4, [R1+0x71f8] ;  /* 0x0071f80001047983 */ /* 0x001f280000300800 */
[----:B----4-:R-:W0:Y:S01]  /*9e1e0*/  LDSM.16.M88.4 R4, [R4+0x41000] ;  /* 0x041000000404783b */ /* 0x010e220000000200 */
[C---:B---3--:R-:W-:Y:S03]  /*9e1f0*/  HMMA.16816.F32 R24, R20.reuse, R26, R12 ;  /* 0x0000001a1418723c */ /* 0x048fe6000000180c */
[----:B0-----:R-:W-:Y:S01]  /*9e200*/  STL.64 [R1+0x7018], R6 ;  /* 0x0070180601007387 */ /* 0x001fe20000100a00 */
[----:B------:R0:W-:Y:S03]  /*9e210*/  STL.64 [R1+0x7010], R4 ;  /* 0x0070100401007387 */ /* 0x0001e60000100a00 */
[----:B0-----:R-:W3:Y:S01]  /*9e220*/  LDL.LU R4, [R1+0x1e0] ;  /* 0x0001e00001047983 */ /* 0x001ee20000300800 */
[----:B------:R-:W3:Y:S02]  /*9e230*/  LDL.LU R5, [R1+0x1e4] ;  /* 0x0001e40001057983 */ /* 0x000ee40000300800 */
[----:B------:R-:W3:Y:S02]  /*9e240*/  LDL.LU R6, [R1+0x1e8] ;  /* 0x0001e80001067983 */ /* 0x000ee40000300800 */
[----:B------:R-:W3:Y:S01]  /*9e250*/  LDL.LU R7, [R1+0x1ec] ;  /* 0x0001ec0001077983 */ /* 0x000ee20000300800 */
[----:B------:R-:W4:Y:S01]  /*9e260*/  LDL.LU.64 R14, [R1+0x71f0] ;  /* 0x0071f000010e7983 */ /* 0x000f220000300a00 */
[----:B------:R-:W4:Y:S09]  /*9e270*/  LDL.LU.64 R12, [R1+0x71e8] ;  /* 0x0071e800010c7983 */ /* 0x000f320000300a00 */
[----:B------:R-:W-:Y:S02]  /*9e280*/  STL.64 [R1+0x8c0], R24 ;  /* 0x0008c01801007387 */ /* 0x000fe40000100a00 */
[----:B------:R0:W-:Y:S02]  /*9e290*/  STL.64 [R1+0x8c8], R26 ;  /* 0x0008c81a01007387 */ /* 0x0001e40000100a00 */
        /* <DEDUP_REMOVED lines=55> */
[----:B------:R-:W-:Y:S01]  /*9e610*/  STL.64 [R1+0x840], R20 ;  /* 0x0008401401007387 */ /* 0x000fe20000100a00 */
[----:B------:R-:W-:Y:S01]  /*9e620*/  STL.64 [R1+0x848], R22 ;  /* 0x0008481601007387 */ /* 0x000fe20000100a00 */
[C---:B--2---:R-:W-:Y:S02]  /*9e630*/  HMMA.16816.F32 R12, R24.reuse, R12, R16 ;  /* 0x0000000c180c723c */ /* 0x044fe40000001810 */
[----:B------:R-:W2:Y:S01]  /*9e640*/  LDL.LU.64 R18, [R1+0x7118] ;  /* 0x0071180001127983 */ /* 0x000ea20000300a00 */
[----:B------:R-:W2:Y:S11]  /*9e650*/  LDL.LU.64 R16, [R1+0x7110] ;  /* 0x0071100001107983 */ /* 0x000eb60000300a00 */
[----:B------:R-:W-:Y:S09]  /*9e660*/  @!UPT UIADD3 URZ, URZ, URZ, URZ ;  /* 0x0000003f3f3ff290 */ /* 0x000ff2000fffe03f */
        /* <DEDUP_REMOVED lines=10> */
[----:B------:R-:W-:Y:S01]  /*9e710*/  IMAD.MOV.U32 R20, RZ, RZ, R28 ;  /* 0x000000ffff147224 */ /* 0x000fe200078e001c */
[----:B------:R-:W-:Y:S02]  /*9e720*/  MOV R21, R3 ;  /* 0x0000000300157202 */ /* 0x000fe40000000f00 */
[----:B------:R-:W-:Y:S02]  /*9e730*/  MOV R22, R2 ;  /* 0x0000000200167202 */ /* 0x000fe40000000f00 */
[----:B------:R-:W-:Y:S01]  /*9e740*/  MOV R23, R0 ;  /* 0x0000000000177202 */ /* 0x000fe20000000f00 */
[C---:B--2---:R-:W-:Y:S01]  /*9e750*/  HMMA.16816.F32 R12, R24.reuse, R12, R16 ;  /* 0x0000000c180c723c */ /* 0x044fe20000001810 */
[----:B------:R-:W2:Y:S01]  /*9e760*/  LDL.LU.64 R18, [R1+0x70e8] ;  /* 0x0070e80001127983 */ /* 0x000ea20000300a00 */
[----:B------:R-:W4:Y:S11]  /*9e770*/  LDL.LU.64 R16, [R1+0x70e0] ;  /* 0x0070e00001107983 */ /* 0x000f360000300a00 */
[----:B------:R-:W-:Y:S10]  /*9e780*/  @!UPT UIADD3 URZ, URZ, URZ, URZ ;  /* 0x0000003f3f3ff290 */ /* 0x000ff4000fffe03f */
[----:B------:R-:W-:Y:S01]  /*9e790*/  STL.64 [R1+0x810], R12 ;  /* 0x0008100c01007387 */ /* 0x000fe20000100a00 */
[----:B------:R0:W-:Y:S03]  /*9e7a0*/  STL.64 [R1+0x818], R14 ;  /* 0x0008180e01007387 */ /* 0x0001e60000100a00 */
[----:B0-----:R-:W2:Y:S01]  /*9e7b0*/  LDL.LU.64 R14, [R1+0x70d8] ;  /* 0x0070d800010e7983 */ /* 0x001ea20000300a00 */
[----:B------:R-:W3:Y:S01]  /*9e7c0*/  LDL.LU.64 R12, [R1+0x70d0] ;  /* 0x0070d000010c7983 */ /* 0x000ee20000300a00 */
[C---:B----4-:R-:W-:Y:S11]  /*9e7d0*/  HMMA.16816.F32 R20, R24.reuse, R16, R20 ;  /* 0x000000101814723c */ /* 0x050ff60000001814 */
[----:B------:R-:W-:Y:S11]  /*9e7e0*/  @!UPT UIADD3 URZ, URZ, URZ, URZ ;  /* 0x0000003f3f3ff290 */ /* 0x000ff6000fffe03f */
[----:B------:R-:W-:Y:S02]  /*9e7f0*/  @!UPT UIADD3 URZ, URZ, URZ, URZ ;  /* 0x0000003f3f3ff290 */ /* 0x000fe4000fffe03f */
[----:B------:R-:W-:Y:S02]  /*9e800*/  MOV R0, R23 ;  /* 0x0000001700007202 */ /* 0x000fe40000000f00 */
[----:B------:R-:W-:Y:S02]  /*9e810*/  MOV R2, R22 ;  /* 0x0000001600027202 */ /* 0x000fe40000000f00 */
[----:B------:R-:W-:Y:S01]  /*9e820*/  MOV R3, R21 ;  /* 0x0000001500037202 */ /* 0x000fe20000000f00 */
[----:B------:R-:W-:Y:S01]  /*9e830*/  IMAD.MOV.U32 R28, RZ, RZ, R20 ;  /* 0x000000ffff1c7224 */ /* 0x000fe200078e0014 */
[----:B------:R0:W-:Y:S01]  /*9e840*/  STL [R1+0x6854], R0 ;  /* 0x0068540001007387 */ /* 0x0001e20000100800 */
[----:B---3--:R-:W-:Y:S03]  /*9e850*/  HMMA.16816.F32 R20, R24, R12, R4 ;  /* 0x0000000c1814723c */ /* 0x008fe60000001804 */
[----:B0-----:R-:W3:Y:S01]  /*9e860*/  LDL R0, [R1+0x27fc] ;  /* 0x0027fc0001007983 */ /* 0x001ee20000100800 */
[----:B------:R-:W-:Y:S02]  /*9e870*/  STL [R1+0x6850], R2 ;  /* 0x0068500201007387 */ /* 0x000fe40000100800 */
[----:B------:R-:W-:Y:S02]  /*9e880*/  STL [R1+0x676c], R3 ;  /* 0x00676c0301007387 */ /* 0x000fe40000100800 */
[----:B------:R-:W-:Y:S01]  /*9e890*/  STL [R1+0x6768], R28 ;  /* 0x0067681c01007387 */ /* 0x000fe20000100800 */
[----:B------:R-:W4:Y:S04]  /*9e8a0*/  LDL.64 R4, [R1+0x100] ;  /* 0x0001000001047983 */ /* 0x000f280000100a00 */
[----:B----4-:R-:W-:Y:S10]  /*9e8b0*/  STL.64 [R1+0x7050], R4 ;  /* 0x0070500401007387 */ /* 0x010ff40000100a00 */
[----:B------:R-:W-:Y:S02]  /*9e8c0*/  STL.64 [R1+0x7f0], R20 ;  /* 0x0007f01401007387 */ /* 0x000fe40000100a00 */
[----:B------:R-:W-:Y:S02]  /*9e8d0*/  STL.64 [R1+0x7f8], R22 ;  /* 0x0007f81601007387 */ /* 0x000fe40000100a00 */
[----:B--2---:R-:W-:Y:S01]  /*9e8e0*/  STL.64 [R1+0x6fd0], R14 ;  /* 0x006fd00e01007387 */ /* 0x004fe20000100a00 */
[----:B------:R0:W-:Y:S04]  /*9e8f0*/  STL.64 [R1+0x6fc8], R12 ;  /* 0x006fc80c01007387 */ /* 0x0001e80000100a00 */
[----:B0-----:R-:W2:Y:S01]  /*9e900*/  LDL.LU R12, [R1+0xce0] ;  /* 0x000ce000010c7983 */ /* 0x001ea20000300800 */
[----:B------:R-:W2:Y:S02]  /*9e910*/  LDL.LU R13, [R1+0xce4] ;  /* 0x000ce400010d7983 */ /* 0x000ea40000300800 */
[----:B------:R-:W4:Y:S02]  /*9e920*/  LDL.LU R14, [R1+0xce8] ;  /* 0x000ce800010e7983 */ /* 0x000f240000300800 */
[----:B------:R-:W4:Y:S02]  /*9e930*/  LDL.LU R15, [R1+0xcec] ;  /* 0x000cec00010f7983 */ /* 0x000f240000300800 */
[----:B------:R-:W-:Y:S01]  /*9e940*/  IMAD.MOV.U32 R4, RZ, RZ, R9 ;  /* 0x000000ffff047224 */ /* 0x000fe200078e0009 */
[----:B------:R-:W-:Y:S01]  /*9e950*/  MOV R5, R29 ;  /* 0x0000001d00057202 */ /* 0x000fe20000000f00 */
[----:B----4-:R-:W-:Y:S01]  /*9e960*/  STL.64 [R1+0x7060], R14 ;  /* 0x0070600e01007387 */ /* 0x010fe20000100a00 */
[----:B--2---:R0:W-:Y:S02]  /*9e970*/  STL.64 [R1+0x7058], R12 ;  /* 0x0070580c01007387 */ /* 0x0041e40000100a00 */
[----:B------:R-:W2:Y:S02]  /*9e980*/  LDL.LU R9, [R1+0x70cc] ;  /* 0x0070cc0001097983 */ /* 0x000ea40000300800 */
[----:B------:R-:W4:Y:S01]  /*9e990*/  LDL.LU R29, [R1+0x70c8] ;  /* 0x0070c800011d7983 */ /* 0x000f220000300800 */
[----:B------:R-:W-:Y:S04]  /*9e9a0*/  STL.64 [R1+0x7068], R4 ;  /* 0x0070680401007387 */ /* 0x000fe80000100a00 */
        /* <DEDUP_REMOVED lines=16> */
[----:B0-----:R-:W-:-:S02]  /*9eab0*/  MOV R12, R19 ;  /* 0x00000013000c7202 */ /* 0x001fc40000000f00 */
[----:B------:R-:W-:-:S05]  /*9eac0*/  MOV R13, R18 ;  /* 0x00000012000d7202 */ /* 0x000fca0000000f00 */
[----:B------:R0:W-:Y:S04]  /*9ead0*/  STL.64 [R1+0x7098], R12 ;  /* 0x0070980c01007387 */ /* 0x0001e80000100a00 */
[----:B0-----:R-:W2:Y:S01]  /*9eae0*/  LDL.LU R12, [R1+0xd30] ;  /* 0x000d3000010c7983 */ /* 0x001ea20000300800 */
[----:B------:R-:W2:Y:S02]  /*9eaf0*/  LDL.LU R13, [R1+0xd34] ;  /* 0x000d3400010d7983 */ /* 0x000ea40000300800 */
[----:B------:R-:W2:Y:S02]  /*9eb00*/  LDL.LU R14, [R1+0xd38] ;  /* 0x000d3800010e7983 */ /* 0x000ea40000300800 */
[----:B------:R-:W2:Y:S02]  /*9eb10*/  LDL.LU R15, [R1+0xd3c] ;  /* 0x000d3c00010f7983 */ /* 0x000ea40000300800 */
[----:B--2---:R-:W-:Y:S01]  /*9eb20*/  STL.64 [R1+0x70b8], R14 ;  /* 0x0070b80e01007387 */ /* 0x004fe20000100a00 */
[----:B------:R-:W-:Y:S02]  /*9eb30*/  STL.64 [R1+0x70b0], R12 ;  /* 0x0070b00c01007387 */ /* 0x000fe40000100a00 */
[----:B------:R-:W2:Y:S02]  /*9eb40*/  LDL.64 R4, [R1+0x130] ;  /* 0x0001300001047983 */ /* 0x000ea40000100a00 */
[----:B--2---:R0:W-:Y:S04]  /*9eb50*/  STL.64 [R1+0x7090], R4 ;  /* 0x0070900401007387 */ /* 0x0041e80000100a00 */
[----:B0-----:R-:W2:Y:S01]  /*9eb60*/  LDL.LU R4, [R1+0xd20] ;  /* 0x000d200001047983 */ /* 0x001ea20000300800 */
[----:B------:R-:W2:Y:S02]  /*9eb70*/  LDL.LU R5, [R1+0xd24] ;  /* 0x000d240001057983 */ /* 0x000ea40000300800 */
[----:B------:R-:W2:Y:S02]  /*9eb80*/  LDL.LU R6, [R1+0xd28] ;  /* 0x000d280001067983 */ /* 0x000ea40000300800 */
[----:B------:R-:W2:Y:S01]  /*9eb90*/  LDL.LU R7, [R1+0xd2c] ;  /* 0x000d2c0001077983 */ /* 0x000ea20000300800 */
[----:B---3--:R-:W-:Y:S01]  /*9eba0*/  HMMA.16816.F32 R20, R24, R8, R20 ;  /* 0x000000081814723c */ /* 0x008fe20000001814 */
[----:B--2---:R-:W-:Y:S01]  /*9ebb0*/  STL.64 [R1+0x70a8], R6 ;  /* 0x0070a80601007387 */ /* 0x004fe20000100a00 */
[----:B------:R0:W-:Y:S03]  /*9ebc0*/  STL.64 [R1+0x70a0], R4 ;  /* 0x0070a00401007387 */ /* 0x0001e60000100a00 */
[----:B0-----:R-:W2:Y:S11]  /*9ebd0*/  LDL.64 R4, [R1+0x150] ;  /* 0x0001500001047983 */ /* 0x001eb60000100a00 */
[----:B------:R-:W-:Y:S08]  /*9ebe0*/  @!UPT UIADD3 URZ, URZ, URZ, URZ ;  /* 0x0000003f3f3ff290 */ /* 0x000ff0000fffe03f */
[----:B------:R-:W-:Y:S02]  /*9ebf0*/  MOV R3, R20 ;  /* 0x0000001400037202 */ /* 0x000fe40000000f00 */
[----:B------:R-:W-:Y:S01]  /*9ec00*/  MOV R28, R21 ;  /* 0x00000015001c7202 */ /* 0x000fe20000000f00 */
[----:B------:R-:W-:Y:S01]  /*9ec10*/  IMAD.MOV.U32 R18, RZ, RZ, R22 ;  /* 0x000000ffff127224 */ /* 0x000fe200078e0016 */
[----:B------:R-:W-:Y:S02]  /*9ec20*/  MOV R19, R23 ;  /* 0x0000001700137202 */ /* 0x000fe40000000f00 */
[----:B------:R-:W0:Y:S04]  /*9ec30*/  LDSM.16.M88.4 R20, [R0+0x42000] ;  /* 0x042000000014783b */ /* 0x000e280000000200 */
[----:B--2---:R1:W-:Y:S04]  /*9ec40*/  STL.64 [R1+0x70c0], R4 ;  /* 0x0070c00401007387 */ /* 0x0043e80000100a00 */
[----:B-1----:R-:W2:Y:S01]  /*9ec50*/  LDL.LU R4, [R1+0xd40] ;  /* 0x000d400001047983 */ /* 0x002ea20000300800 */
[----:B------:R-:W2:Y:S02]  /*9ec60*/  LDL.LU R5, [R1+0xd44] ;  /* 0x000d440001057983 */ /* 0x000ea40000300800 */
[----:B------:R-:W2:Y:S02]  /*9ec70*/  LDL.LU R6, [R1+0xd48] ;  /* 0x000d480001067983 */ /* 0x000ea40000300800 */
[----:B------:R-:W2:Y:S01]  /*9ec80*/  LDL.LU R7, [R1+0xd4c] ;  /* 0x000d4c0001077983 */ /* 0x000ea20000300800 */
[----:B------:R-:W-:Y:S01]  /*9ec90*/  STL [R1+0x6864], R19 ;  /* 0x0068641301007387 */ /* 0x000fe20000100800 */
[----:B------:R-:W-:Y:S02]  /*9eca0*/  STL [R1+0x6860], R18 ;  /* 0x0068601201007387 */ /* 0x000fe40000100800 */
[----:B------:R1:W-:Y:S02]  /*9ecb0*/  STL.64 [R1+0x7048], R16 ;  /* 0x0070481001007387 */ /* 0x0003e40000100a00 */
[----:B-1----:R-:W3:Y:S01]  /*9ecc0*/  LDL.64 R16, [R1+0x110] ;  /* 0x0001100001107983 */ /* 0x002ee20000100a00 */
[----:B------:R-:W-:Y:S02]  /*9ecd0*/  STL [R1+0x685c], R28 ;  /* 0x00685c1c01007387 */ /* 0x000fe40000100800 */
[----:B------:R-:W-:Y:S02]  /*9ece0*/  STL [R1+0x6858], R3 ;  /* 0x0068580301007387 */ /* 0x000fe40000100800 */
[----:B------:R-:W-:Y:S01]  /*9ecf0*/  STL [R1+0x6ff8], R0 ;  /* 0x006ff80001007387 */ /* 0x000fe20000100800 */
[----:B0-----:R-:W-:Y:S01]  /*9ed00*/  STL.64 [R1+0x6ef8], R22 ;  /* 0x006ef81601007387 */ /* 0x001fe20000100a00 */
[----:B------:R0:W-:Y:S03]  /*9ed10*/  STL.64 [R1+0x6ef0], R20 ;  /* 0x006ef01401007387 */ /* 0x0001e60000100a00 */
[----:B0-----:R-:W3:Y:S01]  /*9ed20*/  LDL.64 R20, [R1+0xd0] ;  /* 0x0000d00001147983 */ /* 0x001ee20000100a00 */
[----:B------:R-:W-:Y:S01]  /*9ed30*/  IMAD.MOV.U32 R12, RZ, RZ, R11 ;  /* 0x000000ffff0c7224 */ /* 0x000fe200078e000b */
[----:B------:R-:W-:-:S02]  /*9ed40*/  MOV R13, R10 ;  /* 0x0000000a000d7202 */ /* 0x000fc40000000f00 */
[----:B----4-:R-:W-:-:S05]  /*9ed50*/  MOV R23, R29 ;  /* 0x0000001d00177202 */ /* 0x010fca0000000f00 */
[C---:B--2---:R-:W-:Y:S11]  /*9ed60*/  HMMA.16816.F32 R12, R24.reuse, R12, R4 ;  /* 0x0000000c180c723c */ /* 0x044ff60000001804 */
[----:B------:R-:W-:Y:S11]  /*9ed70*/  @!UPT UIADD3 URZ, URZ, URZ, URZ ;  /* 0x0000003f3f3ff290 */ /* 0x000ff6000fffe03f */
[----:B------:R-:W-:Y:S02]  /*9ed80*/  @!UPT UIADD3 URZ, URZ, URZ, URZ ;  /* 0x0000003f3f3ff290 */ /* 0x000fe4000fffe03f */
[----:B------:R-:W-:Y:S01]  /*9ed90*/  MOV R29, R15 ;  /* 0x0000000f001d7202 */ /* 0x000fe20000000f00 */
[----:B---3--:R0:W-:Y:S04]  /*9eda0*/  STL.64 [R1+0x7030], R20 ;  /* 0x0070301401007387 */ /* 0x0081e80000100a00 */
[----:B0-----:R-:W2:Y:S01]  /*9edb0*/  LDL.LU R20, [R1+0xcf0] ;  /* 0x000cf00001147983 */ /* 0x001ea20000300800 */
[----:B------:R-:W2:Y:S02]  /*9edc0*/  LDL.LU R21, [R1+0xcf4] ;  /* 0x000cf40001157983 */ /* 0x000ea40000300800 */
[----:B------:R-:W2:Y:S02]  /*9edd0*/  LDL.LU R22, [R1+0xcf8] ;  /* 0x000cf80001167983 */ /* 0x000ea40000300800 */
[----:B------:R-:W3:Y:S01]  /*9ede0*/  LDL.LU.64 R4, [R1+0x70c0] ;  /* 0x0070c00001047983 */ /* 0x000ee20000300a00 */
[----:B------:R-:W-:Y:S01]  /*9edf0*/  STL.64 [R1+0x7e0], R12 ;  /* 0x0007e00c01007387 */ /* 0x000fe20000100a00 */
[----:B------:R0:W-:Y:S03]  /*9ee00*/  STL [R1+0x7e8], R14 ;  /* 0x0007e80e01007387 */ /* 0x0001e60000100800 */
[----:B0-----:R-:W3:Y:S01]  /*9ee10*/  LDL.LU.64 R14, [R1+0x70b8] ;  /* 0x0070b800010e7983 */ /* 0x001ee20000300a00 */
[----:B------:R-:W3:Y:S02]  /*9ee20*/  LDL.LU.64 R12, [R1+0x70b0] ;  /* 0x0070b000010c7983 */ /* 0x000ee40000300a00 */
[----:B------:R-:W-:Y:S02]  /*9ee30*/  STL [R1+0x6868], R29 ;  /* 0x0068681d01007387 */ /* 0x000fe40000100800 */
[----:B------:R-:W4:Y:S01]  /*9ee40*/  LDL.LU.64 R6, [R1+0x70a8] ;  /* 0x0070a80001067983 */ /* 0x000f220000300a00 */
[----:B---3--:R-:W-:Y:S01]  /*9ee50*/  HMMA.16816.F32 R12, R24, R4, R12 ;  /* 0x00000004180c723c */ /* 0x008fe2000000180c */
[----:B------:R-:W-:-:S02]  /*9ee60*/  IMAD.MOV.U32 R0, RZ, RZ, R5 ;  /* 0x000000ffff007224 */ /* 0x000fc400078e0005 */
[----:B------:R-:W4:Y:S11]  /*9ee70*/  LDL.LU.64 R4, [R1+0x70a0] ;  /* 0x0070a00001047983 */ /* 0x000f360000300a00 */
[----:B------:R-:W-:Y:S09]  /*9ee80*/  @!UPT UIADD3 URZ, URZ, URZ, URZ ;  /* 0x0000003f3f3ff290 */ /* 0x000ff2000fffe03f */
[----:B------:R0:W-:Y:S04]  /*9ee90*/  STL.64 [R1+0x7d0], R12 ;  /* 0x0007d00c01007387 */ /* 0x0001e80000100a00 */
[----:B0-----:R-:W4:Y:S01]  /*9eea0*/  LDL.LU.64 R12, [R1+0x7098] ;  /* 0x00709800010c7983 */ /* 0x001f220000300a00 */
[----:B------:R-:W-:Y:S02]  /*9eeb0*/  MOV R10, R14 ;  /* 0x0000000e000a7202 */ /* 0x000fe40000000f00 */
[----:B------:R-:W-:-:S05]  /*9eec0*/  MOV R11, R15 ;  /* 0x0000000f000b7202 */ /* 0x000fca0000000f00 */
[----:B------:R-:W-:Y:S01]  /*9eed0*/  STL [R1+0x6870], R11 ;  /* 0x0068700b01007387 */ /* 0x000fe20000100800 */
[----:B------:R-:W-:Y:S01]  /*9eee0*/  STL [R1+0x686c], R10 ;  /* 0x00686c0a01007387 */ /* 0x000fe20000100800 */
[C---:B----4-:R-:W-:Y:S02]  /*9eef0*/  HMMA.16816.F32 R12, R24.reuse, R12, R4 ;  /* 0x0000000c180c723c */ /* 0x050fe40000001804 */
[----:B------:R-:W3:Y:S11]  /*9ef00*/  LDL.LU.64 R4, [R1+0x7090] ;  /* 0x0070900001047983 */ /* 0x000ef60000300a00 */
[----:B------:R-:W-:Y:S10]  /*9ef10*/  @!UPT UIADD3 URZ, URZ, URZ, URZ ;  /* 0x0000003f3f3ff290 */ /* 0x000ff4000fffe03f */
[----:B------:R-:W-:Y:S01]  /*9ef20*/  STL.64 [R1+0x7c0], R12 ;  /* 0x0007c00c01007387 */ /* 0x000fe20000100a00 */
[----:B------:R0:W-:Y:S03]  /*9ef30*/  STL.64 [R1+0x7c8], R14 ;  /* 0x0007c80e01007387 */ /* 0x0001e60000100a00 */
[----:B0-----:R-:W4:Y:S01]  /*9ef40*/  LDL.LU.64 R14, [R1+0x7088] ;  /* 0x00708800010e7983 */ /* 0x001f220000300a00 */
[----:B------:R-:W4:Y:S01]  /*9ef50*/  LDL.LU.64 R12, [R1+0x7080] ;  /* 0x00708000010c7983 */ /* 0x000f220000300a00 */
[----:B---3--:R-:W-:Y:S01]  /*9ef60*/  MOV R29, R4 ;  /* 0x00000004001d7202 */ /* 0x008fe20000000f00 */
[----:B------:R-:W-:Y:S01]  /*9ef70*/  IMAD.MOV.U32 R28, RZ, RZ, R5 ;  /* 0x000000ffff1c7224 */ /* 0x000fe200078e0005 */
[C---:B----4-:R-:W-:Y:S11]  /*9ef80*/  HMMA.16816.F32 R12, R24.reuse, R4, R12 ;  /* 0x00000004180c723c */ /* 0x050ff6000000180c */
[----:B------:R-:W-:Y:S11]  /*9ef90*/  @!UPT UIADD3 URZ, URZ, URZ, URZ ;  /* 0x0000003f3f3ff290 */ /* 0x000ff6000fffe03f */
[----:B------:R-:W-:Y:S01]  /*9efa0*/  @!UPT UIADD3 URZ, URZ, URZ, URZ ;  /* 0x0000003f3f3ff290 */ /* 0x000fe2000fffe03f */
        /* <DEDUP_REMOVED lines=9> */
[----:B------:R0:W-:Y:S01]  /*9f040*/  STL.64 [R1+0x7a0], R4 ;  /* 0x0007a00401007387 */ /* 0x0001e20000100a00 */
[----:B------:R1:W-:Y:S03]  /*9f050*/  STL.64 [R1+0x7a8], R6 ;  /* 0x0007a80601007387 */ /* 0x0003e60000100a00 */
[----:B0-----:R-:W3:Y:S01]  /*9f060*/  LDL.LU.64 R4, [R1+0x7050] ;  /* 0x0070500001047983 */ /* 0x001ee20000300a00 */
[C---:B--2---:R-:W-:Y:S01]  /*9f070*/  HMMA.16816.F32 R20, R24.reuse, R16, R20 ;  /* 0x000000101814723c */ /* 0x044fe20000001814 */
[----:B------:R-:W-:Y:S02]  /*9f080*/  MOV R3, R16 ;  /* 0x0000001000037202 */ /* 0x000fe40000000f00 */
[----:B------:R-:W-:Y:S11]  /*9f090*/  MOV R2, R17 ;  /* 0x0000001100027202 */ /* 0x000ff60000000f00 */
[----:B------:R-:W-:Y:S09]  /*9f0a0*/  @!UPT UIADD3 URZ, URZ, URZ, URZ ;  /* 0x0000003f3f3ff290 */ /* 0x000ff2000fffe03f */
[----:B------:R0:W-:Y:S01]  /*9f0b0*/  STL.64 [R1+0x790], R20 ;  /* 0x0007901401007387 */ /* 0x0001e20000100a00 */
[----:B------:R2:W-:Y:S01]  /*9f0c0*/  STL.64 [R1+0x798], R22 ;  /* 0x0007981601007387 */ /* 0x0005e20000100a00 */
[C---:B---3--:R-:W-:Y:S01]  /*9f0d0*/  HMMA.16816.F32 R12, R24.reuse, R4, R12 ;  /* 0x00000004180c723c */ /* 0x048fe2000000180c */
[----:B------:R-:W-:Y:S01]  /*9f0e0*/  MOV R11, R4 ;  /* 0x00000004000b7202 */ /* 0x000fe20000000f00 */
[----:B------:R-:W-:Y:S11]  /*9f0f0*/  IMAD.MOV.U32 R10, RZ, RZ, R5 ;  /* 0x000000ffff0a7224 */ /* 0x000ff600078e0005 */
[----:B------:R-:W-:Y:S10]  /*9f100*/  @!UPT UIADD3 URZ, URZ, URZ, URZ ;  /* 0x0000003f3f3ff290 */ /* 0x000ff4000fffe03f */
[----:B------:R-:W-:Y:S01]  /*9f110*/  STL.64 [R1+0x780], R12 ;  /* 0x0007800c01007387 */ /* 0x000fe20000100a00 */
[----:B------:R-:W-:Y:S02]  /*9f120*/  STL.64 [R1+0x788], R14 ;  /* 0x0007880e01007387 */ /* 0x000fe40000100a00 */
[----:B------:R-:W3:Y:S02]  /*9f130*/  LDL.LU R16, [R1+0xcd0] ;  /* 0x000cd00001107983 */ /* 0x000ee40000300800 */
[----:B------:R-:W3:Y:S01]  /*9f140*/  LDL.LU R17, [R1+0xcd4] ;  /* 0x000cd40001117983 */ /* 0x000ee20000300800 */
[----:B------:R-:W3:Y:S01]  /*9f150*/  LDL.LU R18, [R1+0xcd8] ;  /* 0x000cd80001127983 */ /* 0x000ee20000300800 */
[----:B------:R-:W3:Y:S02]  /*9f160*/  LDL.LU R19, [R1+0xcdc] ;  /* 0x000cdc0001137983 */ /* 0x000ee40000300800 */
[----:B------:R-:W4:Y:S02]  /*9f170*/  LDL.LU R4, [R1+0x1c0] ;  /* 0x0001c00001047983 */ /* 0x000f240000300800 */
[----:B------:R-:W4:Y:S01]  /*9f180*/  LDL.LU R5, [R1+0x1c4] ;  /* 0x0001c40001057983 */ /* 0x000f220000300800 */
[----:B-1----:R-:W3:Y:S01]  /*9f190*/  LDL.LU R6, [R1+0x1c8] ;  /* 0x0001c80001067983 */ /* 0x002ee20000300800 */
[----:B------:R-:W3:Y:S02]  /*9f1a0*/  LDL.LU R7, [R1+0x1cc] ;  /* 0x0001cc0001077983 */ /* 0x000ee40000300800 */
[----:B0-----:R-:W3:Y:S02]  /*9f1b0*/  LDL.LU R20, [R1+0xcc0] ;  /* 0x000cc00001147983 */ /* 0x001ee40000300800 */
[----:B------:R-:W3:Y:S01]  /*9f1c0*/  LDL.LU R21, [R1+0xcc4] ;  /* 0x000cc40001157983 */ /* 0x000ee20000300800 */
[----:B--2---:R-:W2:Y:S01]  /*9f1d0*/  LDL.LU R22, [R1+0xcc8] ;  /* 0x000cc80001167983 */ /* 0x004ea20000300800 */
[----:B------:R-:W2:Y:S03]  /*9f1e0*/  LDL.LU R23, [R1+0xccc] ;  /* 0x000ccc0001177983 */ /* 0x000ea60000300800 */
[----:B--2---:R-:W-:Y:S01]  /*9f1f0*/  STL.64 [R1+0x7040], R22 ;  /* 0x0070401601007387 */ /* 0x004fe20000100a00 */
[----:B---3--:R0:W-:Y:S03]  /*9f200*/  STL.64 [R1+0x7038], R20 ;  /* 0x0070381401007387 */ /* 0x0081e60000100a00 */
[----:B0-----:R-:W2:Y:S01]  /*9f210*/  LDL.64 R20, [R1+0xf0] ;  /* 0x0000f00001147983 */ /* 0x001ea20000100a00 */
[----:B------:R-:W-:Y:S02]  /*9f220*/  STL.64 [R1+0x7028], R6 ;  /* 0x0070280601007387 */ /* 0x000fe40000100a00 */
[----:B----4-:R0:W-:Y:S02]  /*9f230*/  STL.64 [R1+0x7020], R4 ;  /* 0x0070200401007387 */ /* 0x0101e40000100a00 */
[----:B0-----:R-:W3:Y:S01]  /*9f240*/  LDL.64 R4, [R1+0xe0] ;  /* 0x0000e00001047983 */ /* 0x001ee20000100a00 */
[----:B------:R-:W4:Y:S02]  /*9f250*/  LDL.LU R12, [R1+0x180] ;  /* 0x00018000010c7983 */ /* 0x000f240000300800 */
[----:B------:R-:W4:Y:S02]  /*9f260*/  LDL.LU R13, [R1+0x184] ;  /* 0x00018400010d7983 */ /* 0x000f240000300800 */
[----:B------:R-:W2:Y:S01]  /*9f270*/  LDL.LU R14, [R1+0x188] ;  /* 0x00018800010e7983 */ /* 0x000ea20000300800 */
[----:B------:R-:W2:Y:S04]  /*9f280*/  LDL.LU R15, [R1+0x18c] ;  /* 0x00018c00010f7983 */ /* 0x000ea80000300800 */
[----:B--2---:R-:W-:Y:S01]  /*9f290*/  STL.64 [R1+0x6fe0], R14 ;  /* 0x006fe00e01007387 */ /* 0x004fe20000100a00 */
[----:B----4-:R0:W-:Y:S03]  /*9f2a0*/  STL.64 [R1+0x6fd8], R12 ;  /* 0x006fd80c01007387 */ /* 0x0101e60000100a00 */
[----:B0-----:R-:W2:Y:S04]  /*9f2b0*/  LDL R12, [R1] ;  /* 0x00000000010c7983 */ /* 0x001ea80000100800 */
[----:B------:R-:W2:Y:S01]  /*9f2c0*/  LDL R13, [R1+0x4] ;  /* 0x00000400010d7983 */ /* 0x000ea20000100800 */
[----:B------:R-:W-:Y:S03]  /*9f2d0*/  HMMA.16816.F32 R16, R24, R20, R16 ;  /* 0x000000141810723c */ /* 0x000fe60000001810 */
[----:B--2---:R0:W-:Y:S04]  /*9f2e0*/  STL.64 [R1+0x7000], R12 ;  /* 0x0070000c01007387 */ /* 0x0041e80000100a00 */
[----:B0-----:R-:W2:Y:S04]  /*9f2f0*/  LDL R12, [R1+0x20] ;  /* 0x00002000010c7983 */ /* 0x001ea80000100800 */
[----:B------:R-:W2:Y:S01]  /*9f300*/  LDL R13, [R1+0x24] ;  /* 0x00002400010d7983 */ /* 0x000ea20000100800 */
[----:B------:R-:W-:Y:S02]  /*9f310*/  STL.64 [R1+0x6fc0], R10 ;  /* 0x006fc00a01007387 */ /* 0x000fe40000100a00 */
[----:B------:R0:W-:Y:S02]  /*9f320*/  STL.64 [R1+0x6fb8], R8 ;  /* 0x006fb80801007387 */ /* 0x0001e40000100a00 */
[----:B0-----:R-:W4:Y:S04]  /*9f330*/  LDL.64 R8, [R1+0x10] ;  /* 0x0000100001087983 */ /* 0x001f280000100a00 */
[----:B----4-:R0:W-:Y:S04]  /*9f340*/  STL.64 [R1+0x7008], R8 ;  /* 0x0070080801007387 */ /* 0x0101e80000100a00 */
[----:B0-----:R-:W2:Y:S01]  /*9f350*/  LDL.LU R8, [R1+0x1b0] ;  /* 0x0001b00001087983 */ /* 0x001ea20000300800 */
[----:B------:R-:W2:Y:S02]  /*9f360*/  LDL.LU R9, [R1+0x1b4] ;  /* 0x0001b40001097983 */ /* 0x000ea40000300800 */
[----:B------:R-:W2:Y:S02]  /*9f370*/  LDL.LU R10, [R1+0x1b8] ;  /* 0x0001b800010a7983 */ /* 0x000ea40000300800 */
[----:B------:R-:W2:Y:S01]  /*9f380*/  LDL.LU R11, [R1+0x1bc] ;  /* 0x0001bc00010b7983 */ /* 0x000ea20000300800 */
[----:B------:R0:W-:Y:S01]  /*9f390*/  STL.64 [R1+0x770], R16 ;  /* 0x0007701001007387 */ /* 0x0001e20000100a00 */
[----:B------:R1:W-:Y:S03]  /*9f3a0*/  STL.64 [R1+0x778], R18 ;  /* 0x0007781201007387 */ /* 0x0003e60000100a00 */
[----:B0-----:R-:W4:Y:S01]  /*9f3b0*/  LDL.LU.64 R16, [R1+0x7048] ;  /* 0x0070480001107983 */ /* 0x001f220000300a00 */
[----:B-1----:R-:W-:-:S02]  /*9f3c0*/  MOV R19, R20 ;  /* 0x0000001400137202 */ /* 0x002fc40000000f00 */
[----:B------:R-:W-:Y:S01]  /*9f3d0*/  MOV R18, R21 ;  /* 0x0000001500127202 */ /* 0x000fe20000000f00 */
[----:B------:R-:W3:Y:S01]  /*9f3e0*/  LDL.LU.64 R22, [R1+0x7040] ;  /* 0x0070400001167983 */ /* 0x000ee20000300a00 */
[----:B------:R-:W3:Y:S03]  /*9f3f0*/  LDL.LU.64 R20, [R1+0x7038] ;  /* 0x0070380001147983 */ /* 0x000ee60000300a00 */
[----:B------:R-:W-:Y:S01]  /*9f400*/  STL.64 [R1+0x6ff0], R18 ;  /* 0x006ff01201007387 */ /* 0x000fe20000100a00 */
[C---:B---3--:R-:W-:Y:S01]  /*9f410*/  HMMA.16816.F32 R20, R24.reuse, R4, R20 ;  /* 0x000000041814723c */ /* 0x048fe20000001814 */
[----:B----4-:R0:W-:Y:S04]  /*9f420*/  STL.64 [R1+0x6fe8], R16 ;  /* 0x006fe81001007387 */ /* 0x0101e80000100a00 */
[----:B0-----:R-:W3:Y:S01]  /*9f430*/  LDL.LU R16, [R1+0x190] ;  /* 0x0001900001107983 */ /* 0x001ee20000300800 */
[----:B------:R-:W3:Y:S02]  /*9f440*/  LDL.LU R17, [R1+0x194] ;  /* 0x0001940001117983 */ /* 0x000ee40000300800 */
[----:B------:R-:W3:Y:S02]  /*9f450*/  LDL.LU R18, [R1+0x198] ;  /* 0x0001980001127983 */ /* 0x000ee40000300800 */
[----:B------:R-:W3:Y:S11]  /*9f460*/  LDL.LU R19, [R1+0x19c] ;  /* 0x00019c0001137983 */ /* 0x000ef60000300800 */
[----:B------:R-:W-:Y:S02]  /*9f470*/  @!UPT UIADD3 URZ, URZ, URZ, URZ ;  /* 0x0000003f3f3ff290 */ /* 0x000fe4000fffe03f */
[----:B------:R0:W-:Y:S01]  /*9f480*/  STL.64 [R1+0x760], R20 ;  /* 0x0007601401007387 */ /* 0x0001e20000100a00 */
[----:B------:R1:W-:Y:S03]  /*9f490*/  STL.64 [R1+0x768], R22 ;  /* 0x0007681601007387 */ /* 0x0003e60000100a00 */
[----:B0-----:R-:W4:Y:S01]  /*9f4a0*/  LDL.LU.64 R20, [R1+0x7030] ;  /* 0x0070300001147983 */ /* 0x001f220000300a00 */
[----:B-1----:R-:W-:Y:S01]  /*9f4b0*/  MOV R23, R4 ;  /* 0x0000000400177202 */ /* 0x002fe20000000f00 */
[----:B------:R-:W-:Y:S02]  /*9f4c0*/  IMAD.MOV.U32 R22, RZ, RZ, R5 ;  /* 0x000000ffff167224 */ /* 0x000fe400078e0005 */
[----:B------:R-:W4:Y:S01]  /*9f4d0*/  LDL.LU.64 R6, [R1+0x7028] ;  /* 0x0070280001067983 */ /* 0x000f220000300a00 */
[----:B------:R-:W4:Y:S02]  /*9f4e0*/  LDL.LU.64 R4, [R1+0x7020] ;  /* 0x0070200001047983 */ /* 0x000f240000300a00 */
[----:B----4-:R-:W-:Y:S02]  /*9f4f0*/  HMMA.16816.F32 R24, R24, R20, R4 ;  /* 0x000000141818723c */ /* 0x010fe40000001804 */
[----:B------:R-:W2:Y:S01]  /*9f500*/  LDL.LU.64 R6, [R1+0x7018] ;  /* 0x0070180001067983 */ /* 0x000ea20000300a00 */
[----:B------:R-:W2:Y:S11]  /*9f510*/  LDL.LU.64 R4, [R1+0x7010] ;  /* 0x0070100001047983 */ /* 0x000eb60000300a00 */
[----:B------:R-:W-:Y:S09]  /*9f520*/  @!UPT UIADD3 URZ, URZ, URZ, URZ ;  /* 0x0000003f3f3ff290 */ /* 0x000ff2000fffe03f */
[----:B------:R0:W-:Y:S01]  /*9f530*/  STL.64 [R1+0x740], R24 ;  /* 0x0007401801007387 */ /* 0x0001e20000100a00 */
[----:B------:R1:W-:Y:S03]  /*9f540*/  STL.64 [R1+0x748], R26 ;  /* 0x0007481a01007387 */ /* 0x0003e60000100a00 */
[----:B0-----:R-:W4:Y:S01]  /*9f550*/  LDL.LU R24, [R1+0x1a0] ;  /* 0x0001a00001187983 */ /* 0x001f220000300800 */
[----:B------:R-:W4:Y:S02]  /*9f560*/  LDL.LU R25, [R1+0x1a4] ;  /* 0x0001a40001197983 */ /* 0x000f240000300800 */
[----:B-1----:R-:W4:Y:S02]  /*9f570*/  LDL.LU R26, [R1+0x1a8] ;  /* 0x0001a800011a7983 */ /* 0x002f240000300800 */
[----:B------:R-:W4:Y:S01]  /*9f580*/  LDL.LU R27, [R1+0x1ac] ;  /* 0x0001ac00011b7983 */ /* 0x000f220000300800 */
[----:B------:R-:W-:Y:S01]  /*9f590*/  STL.64 [R1+0x6f10], R20 ;  /* 0x006f101401007387 */ /* 0x000fe20000100a00 */
[C---:B--2---:R-:W-:Y:S03]  /*9f5a0*/  HMMA.16816.F32 R12, R4.reuse, R12, R8 ;  /* 0x0000000c040c723c */ /* 0x044fe60000001808 */
[----:B------:R-:W4:Y:S11]  /*9f5b0*/  LDL.LU.64 R8, [R1+0x7008] ;  /* 0x0070080001087983 */ /* 0x000f360000300a00 */
[----:B------:R-:W-:Y:S09]  /*9f5c0*/  @!UPT UIADD3 URZ, URZ, URZ, URZ ;  /* 0x0000003f3f3ff290 */ /* 0x000ff2000fffe03f */
[----:B------:R0:W-:Y:S01]  /*9f5d0*/  STL.64 [R1+0x720], R12 ;  /* 0x0007200c01007387 */ /* 0x0001e20000100a00 */
[----:B------:R-:W-:Y:S03]  /*9f5e0*/  STL.64 [R1+0x728], R14 ;  /* 0x0007280e01007387 */ /* 0x000fe60000100a00 */
[----:B0-----:R-:W3:Y:S01]  /*9f5f0*/  LDL.LU.64 R12, [R1+0x7000] ;  /* 0x00700000010c7983 */ /* 0x001ee20000300a00 */
[C---:B----4-:R-:W-:Y:S01]  /*9f600*/  HMMA.16816.F32 R24, R4.reuse, R8, R24 ;  /* 0x000000080418723c */ /* 0x050fe20000001818 */
[----:B------:R-:W-:Y:S02]  /*9f610*/  MOV R21, R8 ;  /* 0x0000000800157202 */ /* 0x000fe40000000f00 */
[----:B------:R-:W-:Y:S11]  /*9f620*/  MOV R20, R9 ;  /* 0x0000000900147202 */ /* 0x000ff60000000f00 */
[----:B------:R-:W-:Y:S09]  /*9f630*/  @!UPT UIADD3 URZ, URZ, URZ, URZ ;  /* 0x0000003f3f3ff290 */ /* 0x000ff2000fffe03f */
[----:B------:R-:W-:Y:S01]  /*9f640*/  STL.64 [R1+0x710], R24 ;  /* 0x0007101801007387 */ /* 0x000fe20000100a00 */
[----:B------:R-:W-:Y:S02]  /*9f650*/  STL.64 [R1+0x718], R26 ;  /* 0x0007181a01007387 */ /* 0x000fe40000100a00 */
[----:B------:R-:W-:Y:S02]  /*9f660*/  STL.64 [R1+0x6f78], R22 ;  /* 0x006f781601007387 */ /* 0x000fe40000100a00 */
[----:B------:R0:W-:Y:S02]  /*9f670*/  STL.64 [R1+0x6f70], R20 ;  /* 0x006f701401007387 */ /* 0x0001e40000100a00 */
[----:B0-----:R-:W2:Y:S04]  /*9f680*/  LDL R20, [R1+0x140] ;  /* 0x0001400001147983 */ /* 0x001ea80000100800 */
[----:B------:R-:W2:Y:S01]  /*9f690*/  LDL R21, [R1+0x144] ;  /* 0x0001440001157983 */ /* 0x000ea20000100800 */
[----:B------:R-:W4:Y:S02]  /*9f6a0*/  LDL.LU R8, [R1+0x170] ;  /* 0x0001700001087983 */ /* 0x000f240000300800 */
[----:B------:R-:W4:Y:S02]  /*9f6b0*/  LDL.LU R9, [R1+0x174] ;  /* 0x0001740001097983 */ /* 0x000f240000300800 */
[----:B------:R-:W4:Y:S01]  /*9f6c0*/  LDL.LU R10, [R1+0x178] ;  /* 0x00017800010a7983 */ /* 0x000f220000300800 */
[----:B------:R-:W4:Y:S01]  /*9f6d0*/  LDL.LU R11, [R1+0x17c] ;  /* 0x00017c00010b7983 */ /* 0x000f220000300800 */
[----:B------:R-:W4:Y:S02]  /*9f6e0*/  LDL.LU R24, [R1+0x160] ;  /* 0x0001600001187983 */ /* 0x000f240000300800 */
[----:B------:R-:W4:Y:S02]  /*9f6f0*/  LDL.LU R25, [R1+0x164] ;  /* 0x0001640001197983 */ /* 0x000f240000300800 */
[----:B------:R-:W4:Y:S01]  /*9f700*/  LDL.LU R26, [R1+0x168] ;  /* 0x00016800011a7983 */ /* 0x000f220000300800 */
[----:B------:R-:W4:Y:S01]  /*9f710*/  LDL.LU R27, [R1+0x16c] ;  /* 0x00016c00011b7983 */ /* 0x000f220000300800 */
[----:B---3--:R-:W-:Y:S03]  /*9f720*/  HMMA.16816.F32 R12, R4, R12, R16 ;  /* 0x0000000c040c723c */ /* 0x008fe60000001810 */
[----:B--2---:R0:W-:Y:S04]  /*9f730*/  STL.64 [R1+0x6f88], R20 ;  /* 0x006f881401007387 */ /* 0x0041e80000100a00 */
[----:B0-----:R-:W2:Y:S01]  /*9f740*/  LDL R20, [R1+0x150] ;  /* 0x0001500001147983 */ /* 0x001ea20000100800 */
[----:B------:R-:W-:-:S02]  /*9f750*/  MOV R21, R0 ;  /* 0x0000000000157202 */ /* 0x000fc40000000f00 */
[----:B------:R-:W3:Y:S03]  /*9f760*/  LDL.LU R0, [R1+0x6ff8] ;  /* 0x006ff80001007983 */ /* 0x000ee60000300800 */
[----:B--2---:R0:W-:Y:S04]  /*9f770*/  STL.64 [R1+0x6fa0], R20 ;  /* 0x006fa01401007387 */ /* 0x0041e80000100a00 */
[----:B0-----:R-:W2:Y:S04]  /*9f780*/  LDL R20, [R1+0x30] ;  /* 0x0000300001147983 */ /* 0x001ea80000100800 */
[----:B------:R-:W2:Y:S01]  /*9f790*/  LDL R21, [R1+0x34] ;  /* 0x0000340001157983 */ /* 0x000ea20000100800 */
        /* <DEDUP_REMOVED lines=12> */
[----:B------:R-:W4:Y:S02]  /*9f860*/  LDL.LU.64 R12, [R1+0x6fc8] ;  /* 0x006fc800010c7983 */ /* 0x000f240000300a00 */
[----:B------:R0:W-:Y:S02]  /*9f870*/  STL.64 [R1+0x6f68], R16 ;  /* 0x006f681001007387 */ /* 0x0001e40000100a00 */
[----:B------:R1:W-:Y:S01]  /*9f880*/  STL.64 [R1+0x6f80], R18 ;  /* 0x006f801201007387 */ /* 0x0003e20000100a00 */
        /* <DEDUP_REMOVED lines=20> */
[----:B0-----:R-:W4:Y:S01]  /*9f9d0*/  LDL.LU.64 R10, [R1+0x6fc0] ;  /* 0x006fc000010a7983 */ /* 0x001f220000300a00 */
[----:B------:R-:W2:Y:S02]  /*9f9e0*/  LDL.LU.64 R8, [R1+0x6fb8] ;  /* 0x006fb80001087983 */ /* 0x000ea40000300a00 */
[----:B------:R-:W-:Y:S02]  /*9f9f0*/  STL.64 [R1+0x6ea8], R14 ;  /* 0x006ea80e01007387 */ /* 0x000fe40000100a00 */
[----:B------:R-:W-:Y:S01]  /*9fa00*/  STL.64 [R1+0x6ea0], R12 ;  /* 0x006ea00c01007387 */ /* 0x000fe20000100a00 */
[C---:B--2---:R-:W-:Y:S01]  /*9fa10*/  HMMA.16816.F32 R24, R4.reuse, R8, R24 ;  /* 0x000000080418723c */ /* 0x044fe20000001818 */
[----:B------:R-:W-:Y:S11]  /*9fa20*/  STL.64 [R1+0x6e98], R8 ;  /* 0x006e980801007387 */ /* 0x000ff60000100a00 */
[----:B------:R-:W-:Y:S11]  /*9fa30*/  @!UPT UIADD3 URZ, URZ, URZ, URZ ;  /* 0x0000003f3f3ff290 */ /* 0x000ff6000fffe03f */
[----:B------:R-:W-:Y:S01]  /*9fa40*/  STL.64 [R1+0x430], R24 ;  /* 0x0004301801007387 */ /* 0x000fe20000100a00 */
[----:B------:R-:W-:Y:S02]  /*9fa50*/  STL.64 [R1+0x438], R26 ;  /* 0x0004381a01007387 */ /* 0x000fe40000100a00 */
[----:B---3--:R-:W0:Y:S01]  /*9fa60*/  LDSM.16.M88.4 R24, [R0+0x43000] ;  /* 0x043000000018783b */ /* 0x008e220000000200 */
[C---:B------:R-:W-:Y:S01]  /*9fa70*/  HMMA.16816.F32 R20, R4.reuse, R20, R16 ;  /* 0x000000140414723c */ /* 0x040fe20000001810 */
[----:B0-----:R-:W-:Y:S02]  /*9fa80*/  STL.64 [R1+0x6dd8], R26 ;  /* 0x006dd81a01007387 */ /* 0x001fe40000100a00 */
[----:B------:R0:W-:Y:S02]  /*9fa90*/  STL.64 [R1+0x6dd0], R24 ;  /* 0x006dd01801007387 */ /* 0x0001e40000100a00 */
        /* <DEDUP_REMOVED lines=8> */
[----:B0-----:R-:W3:Y:S02]  /*9fb20*/  LDL.LU.64 R20, [R1+0x6fa0] ;  /* 0x006fa00001147983 */ /* 0x001ee40000300a00 */
[----:B---3--:R-:W-:Y:S02]  /*9fb30*/  HMMA.16816.F32 R20, R4, R20, R16 ;  /* 0x000000140414723c */ /* 0x008fe40000001810 */
[----:B------:R-:W3:Y:S01]  /*9fb40*/  LDL.LU.64 R18, [R1+0x6f98] ;  /* 0x006f980001127983 */ /* 0x000ee20000300a00 */
[----:B------:R-:W3:Y:S11]  /*9fb50*/  LDL.LU.64 R16, [R1+0x6f90] ;  /* 0x006f900001107983 */ /* 0x000ef60000300a00 */
[----:B------:R-:W-:Y:S09]  /*9fb60*/  @!UPT UIADD3 URZ, URZ, URZ, URZ ;  /* 0x0000003f3f3ff290 */ /* 0x000ff2000fffe03f */
[----:B------:R0:W-:Y:S01]  /*9fb70*/  STL.64 [R1+0x6c0], R20 ;  /* 0x0006c01401007387 */ /* 0x0001e20000100a00 */
[----:B------:R3:W-:Y:S03]  /*9fb80*/  STL.64 [R1+0x6c8], R22 ;  /* 0x0006c81601007387 */ /* 0x0007e60000100a00 */
[----:B0-----:R-:W3:Y:S01]  /*9fb90*/  LDL.LU.64 R20, [R1+0x6f88] ;  /* 0x006f880001147983 */ /* 0x001ee20000300a00 */
[----:B------:R-:W-:Y:S01]  /*9fba0*/  IMAD.MOV.U32 R12, RZ, RZ, R29 ;  /* 0x000000ffff0c7224 */ /* 0x000fe200078e001d */
[----:B------:R-:W-:-:S07]  /*9fbb0*/  MOV R13, R28 ;  /* 0x0000001c000d7202 */ /* 0x000fce0000000f00 */
[C---:B--2---:R-:W-:Y:S08]  /*9fbc0*/  HMMA.16816.F32 R24, R4.reuse, R12, R24 ;  /* 0x0000000c0418723c */ /* 0x044ff00000001818 */
[----:B---3--:R-:W-:Y:S01]  /*9fbd0*/  HMMA.16816.F32 R20, R4, R20, R16 ;  /* 0x000000140414723c */ /* 0x008fe20000001810 */
[----:B------:R-:W2:Y:S11]  /*9fbe0*/  LDL.LU.64 R18, [R1+0x6f80] ;  /* 0x006f800001127983 */ /* 0x000eb60000300a00 */
[----:B------:R-:W-:Y:S11]  /*9fbf0*/  @!UPT UIADD3 URZ, URZ, URZ, URZ ;  /* 0x0000003f3f3ff290 */ /* 0x000ff6000fffe03f */
[----:B------:R-:W-:Y:S01]  /*9fc00*/  STL.64 [R1+0x6b0], R20 ;  /* 0x0006b01401007387 */ /* 0x000fe20000100a00 */
[----:B------:R0:W-:Y:S03]  /*9fc10*/  STL.64 [R1+0x6b8], R22 ;  /* 0x0006b81601007387 */ /* 0x0001e60000100a00 */
[----:B0-----:R-:W3:Y:S01]  /*9fc20*/  LDL.LU.64 R22, [R1+0x6f78] ;  /* 0x006f780001167983 */ /* 0x001ee20000300a00 */
[----:B------:R-:W2:Y:S02]  /*9fc30*/  LDL.LU.64 R20, [R1+0x6f70] ;  /* 0x006f700001147983 */ /* 0x000ea40000300a00 */
[----:B------:R-:W2:Y:S02]  /*9fc40*/  LDL.LU R12, [R1+0xa40] ;  /* 0x000a4000010c7983 */ /* 0x000ea40000300800 */
[----:B------:R-:W-:Y:S01]  /*9fc50*/  STL.64 [R1+0x6a0], R24 ;  /* 0x0006a01801007387 */ /* 0x000fe20000100a00 */
[----:B------:R-:W-:Y:S01]  /*9fc60*/  STL.64 [R1+0x6a8], R26 ;  /* 0x0006a81a01007387 */ /* 0x000fe20000100a00 */
[----:B------:R-:W2:Y:S02]  /*9fc70*/  LDL.LU R13, [R1+0xa44] ;  /* 0x000a4400010d7983 */ /* 0x000ea40000300800 */
[----:B------:R-:W2:Y:S02]  /*9fc80*/  LDL.LU R14, [R1+0xa48] ;  /* 0x000a4800010e7983 */ /* 0x000ea40000300800 */
[----:B------:R-:W2:Y:S02]  /*9fc90*/  LDL.LU R15, [R1+0xa4c] ;  /* 0x000a4c00010f7983 */ /* 0x000ea40000300800 */
[----:B--2---:R-:W-:Y:S01]  /*9fca0*/  STL.64 [R1+0x6eb8], R14 ;  /* 0x006eb80e01007387 */ /* 0x004fe20000100a00 */
[----:B------:R0:W-:Y:S03]  /*9fcb0*/  STL.64 [R1+0x6eb0], R12 ;  /* 0x006eb00c01007387 */ /* 0x0001e60000100a00 */
[----:B0-----:R-:W2:Y:S01]  /*9fcc0*/  LDL.64 R12, [R1] ;  /* 0x00000000010c7983 */ /* 0x001ea20000100a00 */
[----:B---3--:R-:W-:Y:S01]  /*9fcd0*/  IMAD.MOV.U32 R8, RZ, RZ, R23 ;  /* 0x000000ffff087224 */ /* 0x008fe200078e0017 */
[----:B------:R-:W-:-:S02]  /*9fce0*/  MOV R9, R22 ;  /* 0x0000001600097202 */ /* 0x000fc40000000f00 */
[----:B--2---:R-:W-:Y:S03]  /*9fcf0*/  STL.64 [R1+0x6ed0], R12 ;  /* 0x006ed00c01007387 */ /* 0x004fe60000100a00 */
[----:B------:R0:W-:Y:S02]  /*9fd00*/  STL.64 [R1+0x6f18], R8 ;  /* 0x006f180801007387 */ /* 0x0001e40000100a00 */
[----:B0-----:R-:W-:Y:S02]  /*9fd10*/  MOV R8, R19 ;  /* 0x0000001300087202 */ /* 0x001fe40000000f00 */
[----:B------:R-:W-:Y:S02]  /*9fd20*/  MOV R9, R18 ;  /* 0x0000001200097202 */ /* 0x000fe40000000f00 */
[----:B------:R-:W-:Y:S02]  /*9fd30*/  MOV R13, R20 ;  /* 0x00000014000d7202 */ /* 0x000fe40000000f00 */
[----:B------:R-:W-:Y:S01]  /*9fd40*/  MOV R12, R21 ;  /* 0x00000015000c7202 */ /* 0x000fe20000000f00 */
[----:B------:R4:W-:Y:S01]  /*9fd50*/  STL.64 [R1+0x6f30], R8 ;  /* 0x006f300801007387 */ /* 0x0009e20000100a00 */
[----:B------:R-:W2:Y:S02]  /*9fd60*/  LDL.LU R20, [R1+0x650] ;  /* 0x0006500001147983 */ /* 0x000ea40000300800 */
[----:B------:R-:W2:Y:S02]  /*9fd70*/  LDL.LU R21, [R1+0x654] ;  /* 0x0006540001157983 */ /* 0x000ea40000300800 */
[----:B------:R-:W3:Y:S01]  /*9fd80*/  LDL.LU R22, [R1+0x658] ;  /* 0x0006580001167983 */ /* 0x000ee20000300800 */
[----:B------:R-:W3:Y:S01]  /*9fd90*/  LDL.LU R23, [R1+0x65c] ;  /* 0x00065c0001177983 */ /* 0x000ee20000300800 */
[----:B------:R-:W2:Y:S02]  /*9fda0*/  LDL.LU R16, [R1+0x690] ;  /* 0x0006900001107983 */ /* 0x000ea40000300800 */
[----:B------:R-:W2:Y:S02]  /*9fdb0*/  LDL.LU R17, [R1+0x694] ;  /* 0x0006940001117983 */ /* 0x000ea40000300800 */
[----:B------:R-:W2:Y:S01]  /*9fdc0*/  LDL.LU R18, [R1+0x698] ;  /* 0x0006980001127983 */ /* 0x000ea20000300800 */
[----:B------:R-:W2:Y:S01]  /*9fdd0*/  LDL.LU R19, [R1+0x69c] ;  /* 0x00069c0001137983 */ /* 0x000ea20000300800 */
[----:B----4-:R-:W-:Y:S01]  /*9fde0*/  IMAD.MOV.U32 R8, RZ, RZ, R11 ;  /* 0x000000ffff087224 */ /* 0x010fe200078e000b */
        /* <DEDUP_REMOVED lines=8> */
[----:B------:R-:W-:-:S02]  /*9fe70*/  MOV R8, R3 ;  /* 0x0000000300087202 */ /* 0x000fc40000000f00 */
[----:B------:R-:W-:-:S05]  /*9fe80*/  MOV R9, R2 ;  /* 0x0000000200097202 */ /* 0x000fca0000000f00 */
[----:B------:R0:W-:Y:S04]  /*9fe90*/  STL.64 [R1+0x6f60], R8 ;  /* 0x006f600801007387 */ /* 0x0001e80000100a00 */
[----:B0-----:R-:W4:Y:S04]  /*9fea0*/  LDL.64 R8, [R1+0x120] ;  /* 0x0001200001087983 */ /* 0x001f280000100a00 */
[----:B---3--:R-:W-:Y:S01]  /*9feb0*/  STL.64 [R1+0x6f40], R22 ;  /* 0x006f401601007387 */ /* 0x008fe20000100a00 */
[----:B--2---:R0:W-:Y:S03]  /*9fec0*/  STL.64 [R1+0x6f38], R20 ;  /* 0x006f381401007387 */ /* 0x0041e60000100a00 */
        /* <DEDUP_REMOVED lines=21> */
[----:B------:R0:W-:Y:S04]  /*a0020*/  STL.64 [R1+0x6ee8], R12 ;  /* 0x006ee80c01007387 */ /* 0x0001e80000100a00 */
[----:B0-----:R-:W4:Y:S01]  /*a0030*/  LDL.64 R12, [R1+0x20] ;  /* 0x00002000010c7983 */ /* 0x001f220000100a00 */
[----:B------:R0:W-:Y:S02]  /*a0040*/  STL.64 [R1+0x690], R16 ;  /* 0x0006901001007387 */ /* 0x0001e40000100a00 */
[----:B------:R1:W-:Y:S01]  /*a0050*/  STL.64 [R1+0x698], R18 ;  /* 0x0006981201007387 */ /* 0x0003e20000100a00 */
[----:B0-----:R-:W2:Y:S01]  /*a0060*/  LDL.LU.64 R16, [R1+0x6f68] ;  /* 0x006f680001107983 */ /* 0x001ea20000300a00 */
[----:B-1----:R-:W-:Y:S01]  /*a0070*/  IMAD.MOV.U32 R19, RZ, RZ, R8 ;  /* 0x000000ffff137224 */ /* 0x002fe200078e0008 */
[----:B------:R-:W-:-:S02]  /*a0080*/  MOV R18, R9 ;  /* 0x0000000900127202 */ /* 0x000fc40000000f00 */
[----:B------:R-:W3:Y:S03]  /*a0090*/  LDL.LU.64 R8, [R1+0x6f60] ;  /* 0x006f600001087983 */ /* 0x000ee60000300a00 */
[----:B------:R-:W-:Y:S01]  /*a00a0*/  STL.64 [R1+0x6ec8], R18 ;  /* 0x006ec81201007387 */ /* 0x000fe20000100a00 */
[----:B--2---:R0:W-:Y:S04]  /*a00b0*/  STL.64 [R1+0x6ec0], R16 ;  /* 0x006ec01001007387 */ /* 0x0041e80000100a00 */
        /* <DEDUP_REMOVED lines=21> */
[----:B------:R3:W-:Y:S03]  /*a0210*/  STL.64 [R1+0x678], R10 ;  /* 0x0006780a01007387 */ /* 0x0007e60000100a00 */
        /* <DEDUP_REMOVED lines=17> */
[----:B---3--:R-:W-:Y:S01]  /*a0330*/  HMMA.16816.F32 R4, R4, R20, R24 ;  /* 0x000000140404723c */ /* 0x008fe20000001818 */
[----:B------:R-:W4:Y:S01]  /*a0340*/  LDL.LU.64 R26, [R1+0x6f08] ;  /* 0x006f0800011a7983 */ /* 0x000f220000300a00 */
[----:B------:R-:W4:Y:S01]  /*a0350*/  LDL.LU.64 R24, [R1+0x6f00] ;  /* 0x006f000001187983 */ /* 0x000f220000300a00 */
[----:B------:R-:W-:-:S02]  /*a0360*/  MOV R3, R20 ;  /* 0x0000001400037202 */ /* 0x000fc40000000f00 */
[----:B------:R-:W-:Y:S11]  /*a0370*/  MOV R2, R21 ;  /* 0x0000001500027202 */ /* 0x000ff60000000f00 */
[----:B------:R-:W-:Y:S07]  /*a0380*/  @!UPT UIADD3 URZ, URZ, URZ, URZ ;  /* 0x0000003f3f3ff290 */ /* 0x000fee000fffe03f */
[----:B------:R0:W-:Y:S01]  /*a0390*/  STL.64 [R1+0x420], R4 ;  /* 0x0004200401007387 */ /* 0x0001e20000100a00 */
[----:B------:R1:W-:Y:S02]  /*a03a0*/  STL.64 [R1+0x428], R6 ;  /* 0x0004280601007387 */ /* 0x0003e40000100a00 */
[----:B------:R-:W4:Y:S02]  /*a03b0*/  LDL.LU.64 R22, [R1+0x6ef8] ;  /* 0x006ef80001167983 */ /* 0x000f240000300a00 */
[----:B------:R-:W4:Y:S01]  /*a03c0*/  LDL.LU.64 R20, [R1+0x6ef0] ;  /* 0x006ef00001147983 */ /* 0x000f220000300a00 */
[----:B0-----:R-:W3:Y:S01]  /*a03d0*/  LDL.LU R4, [R1+0x640] ;  /* 0x0006400001047983 */ /* 0x001ee20000300800 */
[----:B------:R-:W3:Y:S02]  /*a03e0*/  LDL.LU R5, [R1+0x644] ;  /* 0x0006440001057983 */ /* 0x000ee40000300800 */
[----:B-1----:R-:W3:Y:S02]  /*a03f0*/  LDL.LU R6, [R1+0x648] ;  /* 0x0006480001067983 */ /* 0x002ee40000300800 */
[----:B------:R-:W3:Y:S01]  /*a0400*/  LDL.LU R7, [R1+0x64c] ;  /* 0x00064c0001077983 */ /* 0x000ee20000300800 */
[C---:B----4-:R-:W-:Y:S11]  /*a0410*/  HMMA.16816.F32 R24, R20.reuse, R12, R24 ;  /* 0x0000000c1418723c */ /* 0x050ff60000001818 */
[----:B------:R-:W-:Y:S11]  /*a0420*/  @!UPT UIADD3 URZ, URZ, URZ, URZ ;  /* 0x0000003f3f3ff290 */ /* 0x000ff6000fffe03f */
[----:B------:R-:W-:Y:S01]  /*a0430*/  @!UPT UIADD3 URZ, URZ, URZ, URZ ;  /* 0x0000003f3f3ff290 */ /* 0x000fe2000fffe03f */
[----:B------:R0:W-:Y:S01]  /*a0440*/  STL.64 [R1+0x410], R24 ;  /* 0x0004101801007387 */ /* 0x0001e20000100a00 */
[----:B------:R-:W-:Y:S02]  /*a0450*/  STL.64 [R1+0x418], R26 ;  /* 0x0004181a01007387 */ /* 0x000fe40000100a00 */
[----:B0-----:R-:W-:Y:S01]  /*a0460*/  IMAD.MOV.U32 R25, RZ, RZ, R12 ;  /* 0x000000ffff197224 */ /* 0x001fe200078e000c */
[----:B------:R-:W-:Y:S02]  /*a0470*/  MOV R24, R13 ;  /* 0x0000000d00187202 */ /* 0x000fe40000000f00 */
[----:B------:R-:W2:Y:S02]  /*a0480*/  LDL.LU.64 R12, [R1+0x6ee8] ;  /* 0x006ee800010c7983 */ /* 0x000ea40000300a00 */
[C---:B--2---:R-:W-:Y:S02]  /*a0490*/  HMMA.16816.F32 R12, R20.reuse, R12, R16 ;  /* 0x0000000c140c723c */ /* 0x044fe40000001810 */
[----:B------:R-:W2:Y:S01]  /*a04a0*/  LDL.LU.64 R18, [R1+0x6ee0] ;  /* 0x006ee00001127983 */ /* 0x000ea20000300a00 */
[----:B------:R-:W2:Y:S11]  /*a04b0*/  LDL.LU.64 R16, [R1+0x6ed8] ;  /* 0x006ed80001107983 */ /* 0x000eb60000300a00 */
[----:B------:R-:W-:Y:S09]  /*a04c0*/  @!UPT UIADD3 URZ, URZ, URZ, URZ ;  /* 0x0000003f3f3ff290 */ /* 0x000ff2000fffe03f */
        /* <DEDUP_REMOVED lines=10> */
[----:B------:R-:W4:Y:S02]  /*a0570*/  LDL.LU.64 R16, [R1+0x6ec0] ;  /* 0x006ec00001107983 */ /* 0x000f240000300a00 */
[----:B------:R-:W4:Y:S02]  /*a0580*/  LDL.LU.64 R14, [R1+0x6eb8] ;  /* 0x006eb800010e7983 */ /* 0x000f240000300a00 */
[----:B------:R-:W4:Y:S01]  /*a0590*/  LDL.LU.64 R12, [R1+0x6eb0] ;  /* 0x006eb000010c7983 */ /* 0x000f220000300a00 */
[----:B------:R-:W-:Y:S01]  /*a05a0*/  STL.64 [R1+0x6e70], R26 ;  /* 0x006e701a01007387 */ /* 0x000fe20000100a00 */
[----:B------:R0:W-:Y:S03]  /*a05b0*/  STL.64 [R1+0x6e68], R24 ;  /* 0x006e681801007387 */ /* 0x0001e60000100a00 */
[----:B0-----:R-:W2:Y:S01]  /*a05c0*/  LDL.64 R24, [R1+0x150] ;  /* 0x0001500001187983 */ /* 0x001ea20000100a00 */
[C---:B----4-:R-:W-:Y:S03]  /*a05d0*/  HMMA.16816.F32 R12, R20.reuse, R16, R12 ;  /* 0x00000010140c723c */ /* 0x050fe6000000180c */
[----:B--2---:R0:W-:Y:S04]  /*a05e0*/  STL.64 [R1+0x6e80], R24 ;  /* 0x006e801801007387 */ /* 0x0041e80000100a00 */
[----:B0-----:R-:W2:Y:S11]  /*a05f0*/  LDL.64 R24, [R1+0x30] ;  /* 0x0000300001187983 */ /* 0x001eb60000100a00 */
[----:B------:R-:W-:Y:S05]  /*a0600*/  @!UPT UIADD3 URZ, URZ, URZ, URZ ;  /* 0x0000003f3f3ff290 */ /* 0x000fea000fffe03f */
[----:B------:R-:W-:Y:S02]  /*a0610*/  STL.64 [R1+0x3e0], R12 ;  /* 0x0003e00c01007387 */ /* 0x000fe40000100a00 */
[----:B------:R0:W-:Y:S02]  /*a0620*/  STL.64 [R1+0x3e8], R14 ;  /* 0x0003e80e01007387 */ /* 0x0001e40000100a00 */
[----:B0-----:R-:W4:Y:S01]  /*a0630*/  LDL.LU.64 R14, [R1+0x6ea8] ;  /* 0x006ea800010e7983 */ /* 0x001f220000300a00 */
[----:B------:R-:W2:Y:S02]  /*a0640*/  LDL.LU.64 R12, [R1+0x6ea0] ;  /* 0x006ea000010c7983 */ /* 0x000ea40000300a00 */
[----:B------:R0:W-:Y:S02]  /*a0650*/  STL.64 [R1+0x6d88], R16 ;  /* 0x006d881001007387 */ /* 0x0001e40000100a00 */
[----:B------:R1:W-:Y:S01]  /*a0660*/  STL.64 [R1+0x6e78], R18 ;  /* 0x006e781201007387 */ /* 0x0003e20000100a00 */
[----:B0-----:R-:W3:Y:S01]  /*a0670*/  LDL.LU R16, [R1+0xc90] ;  /* 0x000c900001107983 */ /* 0x001ee20000300800 */
[----:B------:R-:W3:Y:S02]  /*a0680*/  LDL.LU R17, [R1+0xc94] ;  /* 0x000c940001117983 */ /* 0x000ee40000300800 */
[----:B-1----:R-:W3:Y:S02]  /*a0690*/  LDL.LU R18, [R1+0xc98] ;  /* 0x000c980001127983 */ /* 0x002ee40000300800 */
        /* <DEDUP_REMOVED lines=10> */
[----:B------:R-:W-:Y:S03]  /*a0740*/  STL.64 [R1+0x3d8], R10 ;  /* 0x0003d80a01007387 */ /* 0x000fe60000100a00 */
[----:B0-----:R-:W3:Y:S01]  /*a0750*/  LDL.LU.64 R8, [R1+0x6e98] ;  /* 0x006e980001087983 */ /* 0x001ee20000300a00 */
[----:B----4-:R-:W-:Y:S02]  /*a0760*/  STL.64 [R1+0x6d80], R14 ;  /* 0x006d800e01007387 */ /* 0x010fe40000100a00 */
[----:B------:R0:W-:Y:S02]  /*a0770*/  STL.64 [R1+0x6d78], R12 ;  /* 0x006d780c01007387 */ /* 0x0001e40000100a00 */
[----:B0-----:R-:W4:Y:S01]  /*a0780*/  LDL.64 R12, [R1+0x140] ;  /* 0x00014000010c7983 */ /* 0x001f220000100a00 */
[C---:B---3--:R-:W-:Y:S08]  /*a0790*/  HMMA.16816.F32 R4, R20.reuse, R8, R4 ;  /* 0x000000081404723c */ /* 0x048ff00000001804 */
[----:B--2---:R-:W-:Y:S11]  /*a07a0*/  HMMA.16816.F32 R16, R20, R24, R16 ;  /* 0x000000181410723c */ /* 0x004ff60000001810 */
[----:B------:R-:W-:Y:S04]  /*a07b0*/  @!UPT UIADD3 URZ, URZ, URZ, URZ ;  /* 0x0000003f3f3ff290 */ /* 0x000fe8000fffe03f */
[----:B------:R-:W-:Y:S01]  /*a07c0*/  STL.64 [R1+0x3c0], R4 ;  /* 0x0003c00401007387 */ /* 0x000fe20000100a00 */
[----:B------:R-:W-:Y:S02]  /*a07d0*/  STL.64 [R1+0x3c8], R6 ;  /* 0x0003c80601007387 */ /* 0x000fe40000100a00 */
[----:B------:R-:W0:Y:S04]  /*a07e0*/  LDSM.16.M88.4 R4, [R0+0x44000] ;  /* 0x044000000004783b */ /* 0x000e280000000200 */
[----:B------:R-:W-:Y:S01]  /*a07f0*/  STL [R1+0x6d58], R0 ;  /* 0x006d580001007387 */ /* 0x000fe20000100800 */
[----:B0-----:R-:W-:Y:S01]  /*a0800*/  STL.64 [R1+0x6c80], R6 ;  /* 0x006c800601007387 */ /* 0x001fe20000100a00 */
[----:B------:R0:W-:Y:S02]  /*a0810*/  STL.64 [R1+0x6c78], R4 ;  /* 0x006c780401007387 */ /* 0x0001e40000100a00 */
[----:B------:R-:W-:Y:S02]  /*a0820*/  STL.64 [R1+0x640], R16 ;  /* 0x0006401001007387 */ /* 0x000fe40000100a00 */
[----:B------:R1:W-:Y:S02]  /*a0830*/  STL.64 [R1+0x648], R18 ;  /* 0x0006481201007387 */ /* 0x0003e40000100a00 */
[----:B0-----:R-:W-:Y:S01]  /*a0840*/  IMAD.MOV.U32 R4, RZ, RZ, R3 ;  /* 0x000000ffff047224 */ /* 0x001fe200078e0003 */
[----:B------:R-:W-:Y:S01]  /*a0850*/  MOV R5, R2 ;  /* 0x0000000200057202 */ /* 0x000fe20000000f00 */
[----:B-1----:R-:W2:Y:S01]  /*a0860*/  LDL.LU.64 R18, [R1+0x6e90] ;  /* 0x006e900001127983 */ /* 0x002ea20000300a00 */
[----:B------:R-:W2:Y:S01]  /*a0870*/  LDL.LU.64 R16, [R1+0x6e88] ;  /* 0x006e880001107983 */ /* 0x000ea20000300a00 */
[----:B------:R-:W-:-:S02]  /*a0880*/  MOV R3, R24 ;  /* 0x0000001800037202 */ /* 0x000fc40000000f00 */
[----:B------:R-:W-:Y:S02]  /*a0890*/  MOV R2, R25 ;  /* 0x0000001900027202 */ /* 0x000fe40000000f00 */
[----:B------:R-:W2:Y:S03]  /*a08a0*/  LDL.LU.64 R24, [R1+0x6e80] ;  /* 0x006e800001187983 */ /* 0x000ea60000300a00 */
[----:B------:R-:W-:Y:S02]  /*a08b0*/  STL [R1+0x6d60], R2 ;  /* 0x006d600201007387 */ /* 0x000fe40000100800 */
[----:B------:R-:W-:Y:S01]  /*a08c0*/  STL [R1+0x6d5c], R3 ;  /* 0x006d5c0301007387 */ /* 0x000fe20000100800 */
[----:B--2---:R-:W-:Y:S01]  /*a08d0*/  HMMA.16816.F32 R16, R20, R24, R16 ;  /* 0x000000181410723c */ /* 0x004fe20000001810 */
[----:B------:R-:W-:Y:S01]  /*a08e0*/  MOV R10, R25 ;  /* 0x00000019000a7202 */ /* 0x000fe20000000f00 */
[----:B------:R-:W-:Y:S11]  /*a08f0*/  IMAD.MOV.U32 R11, RZ, RZ, R24 ;  /* 0x000000ffff0b7224 */ /* 0x000ff600078e0018 */
[----:B------:R-:W-:Y:S10]  /*a0900*/  @!UPT UIADD3 URZ, URZ, URZ, URZ ;  /* 0x0000003f3f3ff290 */ /* 0x000ff4000fffe03f */
[----:B------:R-:W-:Y:S01]  /*a0910*/  STL.64 [R1+0x630], R16 ;  /* 0x0006301001007387 */ /* 0x000fe20000100a00 */
[----:B------:R0:W-:Y:S03]  /*a0920*/  STL.64 [R1+0x638], R18 ;  /* 0x0006381201007387 */ /* 0x0001e60000100a00 */
[----:B0-----:R-:W2:Y:S01]  /*a0930*/  LDL.LU.64 R18, [R1+0x6e78] ;  /* 0x006e780001127983 */ /* 0x001ea20000300a00 */
[----:B------:R-:W3:Y:S02]  /*a0940*/  LDL.LU.64 R26, [R1+0x6e70] ;  /* 0x006e7000011a7983 */ /* 0x000ee40000300a00 */
[----:B------:R-:W2:Y:S02]  /*a0950*/  LDL.LU.64 R24, [R1+0x6e68] ;  /* 0x006e680001187983 */ /* 0x000ea40000300a00 */
[----:B------:R-:W-:Y:S01]  /*a0960*/  STL [R1+0x6d68], R10 ;  /* 0x006d680a01007387 */ /* 0x000fe20000100800 */
[----:B------:R-:W-:Y:S01]  /*a0970*/  STL [R1+0x6d64], R11 ;  /* 0x006d640b01007387 */ /* 0x000fe20000100800 */
[----:B------:R0:W-:Y:S03]  /*a0980*/  STL.64 [R1+0x6e30], R8 ;  /* 0x006e300801007387 */ /* 0x0001e60000100a00 */
[----:B0-----:R-:W2:Y:S01]  /*a0990*/  LDL.LU R8, [R1+0xc80] ;  /* 0x000c800001087983 */ /* 0x001ea20000300800 */
[----:B------:R-:W2:Y:S02]  /*a09a0*/  LDL.LU R9, [R1+0xc84] ;  /* 0x000c840001097983 */ /* 0x000ea40000300800 */
[----:B------:R-:W2:Y:S02]  /*a09b0*/  LDL.LU R10, [R1+0xc88] ;  /* 0x000c8800010a7983 */ /* 0x000ea40000300800 */
[----:B------:R-:W2:Y:S01]  /*a09c0*/  LDL.LU R11, [R1+0xc8c] ;  /* 0x000c8c00010b7983 */ /* 0x000ea20000300800 */
[----:B----4-:R-:W-:-:S02]  /*a09d0*/  MOV R7, R12 ;  /* 0x0000000c00077202 */ /* 0x010fc40000000f00 */
[----:B------:R-:W-:Y:S01]  /*a09e0*/  MOV R6, R13 ;  /* 0x0000000d00067202 */ /* 0x000fe20000000f00 */
[----:B--2---:R-:W-:Y:S01]  /*a09f0*/  HMMA.16816.F32 R8, R20, R12, R8 ;  /* 0x0000000c1408723c */ /* 0x004fe20000001808 */
[----:B---3--:R-:W-:Y:S01]  /*a0a00*/  IMAD.MOV.U32 R16, RZ, RZ, R27 ;  /* 0x000000ffff107224 */ /* 0x008fe200078e001b */
[----:B------:R-:W-:Y:S11]  /*a0a10*/  MOV R17, R26 ;  /* 0x0000001a00117202 */ /* 0x000ff60000000f00 */
[----:B------:R-:W-:Y:S10]  /*a0a20*/  @!UPT UIADD3 URZ, URZ, URZ, URZ ;  /* 0x0000003f3f3ff290 */ /* 0x000ff4000fffe03f */
[----:B------:R-:W-:Y:S01]  /*a0a30*/  STL.64 [R1+0x620], R8 ;  /* 0x0006200801007387 */ /* 0x000fe20000100a00 */
[----:B------:R-:W-:Y:S02]  /*a0a40*/  STL.64 [R1+0x628], R10 ;  /* 0x0006280a01007387 */ /* 0x000fe40000100a00 */
[----:B------:R0:W-:Y:S02]  /*a0a50*/  STL.64 [R1+0x6da0], R16 ;  /* 0x006da01001007387 */ /* 0x0001e40000100a00 */
[----:B------:R-:W2:Y:S01]  /*a0a60*/  LDL.LU R12, [R1+0x9e0] ;  /* 0x0009e000010c7983 */ /* 0x000ea20000300800 */
[----:B------:R-:W2:Y:S01]  /*a0a70*/  LDL.LU R13, [R1+0x9e4] ;  /* 0x0009e400010d7983 */ /* 0x000ea20000300800 */
[----:B------:R-:W3:Y:S02]  /*a0a80*/  LDL.LU R14, [R1+0x9e8] ;  /* 0x0009e800010e7983 */ /* 0x000ee40000300800 */
[----:B------:R-:W3:Y:S01]  /*a0a90*/  LDL.LU R15, [R1+0x9ec] ;  /* 0x0009ec00010f7983 */ /* 0x000ee20000300800 */
[----:B0-----:R-:W4:Y:S04]  /*a0aa0*/  LDL.64 R16, [R1+0x10] ;  /* 0x0000100001107983 */ /* 0x001f280000100a00 */
[----:B----4-:R0:W-:Y:S01]  /*a0ab0*/  STL.64 [R1+0x6db8], R16 ;  /* 0x006db81001007387 */ /* 0x0101e20000100a00 */
[----:B---3--:R-:W-:Y:S02]  /*a0ac0*/  STL.64 [R1+0x6d98], R14 ;  /* 0x006d980e01007387 */ /* 0x008fe40000100a00 */
[----:B--2---:R1:W-:Y:S01]  /*a0ad0*/  STL.64 [R1+0x6d90], R12 ;  /* 0x006d900c01007387 */ /* 0x0043e20000100a00 */
[----:B0-----:R-:W-:-:S02]  /*a0ae0*/  MOV R16, R25 ;  /* 0x0000001900107202 */ /* 0x001fc40000000f00 */
[----:B------:R-:W-:Y:S01]  /*a0af0*/  MOV R17, R24 ;  /* 0x0000001800117202 */ /* 0x000fe20000000f00 */
[----:B-1----:R-:W2:Y:S01]  /*a0b00*/  LDL.LU R12, [R1+0x9f0] ;  /* 0x0009f000010c7983 */ /* 0x002ea20000300800 */
[----:B------:R-:W2:Y:S02]  /*a0b10*/  LDL.LU R13, [R1+0x9f4] ;  /* 0x0009f400010d7983 */ /* 0x000ea40000300800 */
[----:B------:R-:W3:Y:S02]  /*a0b20*/  LDL.LU R14, [R1+0x9f8] ;  /* 0x0009f800010e7983 */ /* 0x000ee40000300800 */
[----:B------:R-:W3:Y:S01]  /*a0b30*/  LDL.LU R15, [R1+0x9fc] ;  /* 0x0009fc00010f7983 */ /* 0x000ee20000300800 */
[----:B------:R0:W-:Y:S04]  /*a0b40*/  STL.64 [R1+0x6de0], R16 ;  /* 0x006de01001007387 */ /* 0x0001e80000100a00 */
[----:B0-----:R-:W4:Y:S04]  /*a0b50*/  LDL.64 R16, [R1+0xe0] ;  /* 0x0000e00001107983 */ /* 0x001f280000100a00 */
[----:B----4-:R0:W-:Y:S01]  /*a0b60*/  STL.64 [R1+0x6df8], R16 ;  /* 0x006df81001007387 */ /* 0x0101e20000100a00 */
[----:B------:R-:W4:Y:S02]  /*a0b70*/  LDL.LU R24, [R1+0xa20] ;  /* 0x000a200001187983 */ /* 0x000f240000300800 */
[----:B------:R-:W4:Y:S02]  /*a0b80*/  LDL.LU R25, [R1+0xa24] ;  /* 0x000a240001197983 */ /* 0x000f240000300800 */
[----:B------:R-:W2:Y:S01]  /*a0b90*/  LDL.LU R26, [R1+0xa28] ;  /* 0x000a2800011a7983 */ /* 0x000ea20000300800 */
[----:B------:R-:W2:Y:S04]  /*a0ba0*/  LDL.LU R27, [R1+0xa2c] ;  /* 0x000a2c00011b7983 */ /* 0x000ea80000300800 */
[----:B0-----:R-:W2:Y:S04]  /*a0bb0*/  LDL.64 R16, [R1+0xf0] ;  /* 0x0000f00001107983 */ /* 0x001ea80000100a00 */
[----:B--2---:R0:W-:Y:S04]  /*a0bc0*/  STL.64 [R1+0x6e10], R16 ;  /* 0x006e101001007387 */ /* 0x0041e80000100a00 */
[----:B0-----:R-:W2:Y:S04]  /*a0bd0*/  LDL.64 R16, [R1+0x100] ;  /* 0x0001000001107983 */ /* 0x001ea80000100a00 */
[----:B--2---:R-:W-:Y:S01]  /*a0be0*/  STL.64 [R1+0x6e28], R16 ;  /* 0x006e281001007387 */ /* 0x004fe20000100a00 */
[----:B------:R-:W-:Y:S02]  /*a0bf0*/  STL.64 [R1+0x6df0], R26 ;  /* 0x006df01a01007387 */ /* 0x000fe40000100a00 */
[----:B----4-:R0:W-:Y:S02]  /*a0c00*/  STL.64 [R1+0x6de8], R24 ;  /* 0x006de81801007387 */ /* 0x0101e40000100a00 */
        /* <DEDUP_REMOVED lines=9> */
[----:B------:R0:W-:Y:S02]  /*a0ca0*/  STL.64 [R1+0x6e38], R8 ;  /* 0x006e380801007387 */ /* 0x0001e40000100a00 */
[----:B0-----:R-:W-:Y:S01]  /*a0cb0*/  IMAD.MOV.U32 R8, RZ, RZ, R19 ;  /* 0x000000ffff087224 */ /* 0x001fe200078e0013 */
[----:B------:R-:W-:-:S05]  /*a0cc0*/  MOV R9, R18 ;  /* 0x0000001200097202 */ /* 0x000fca0000000f00 */
[----:B------:R0:W-:Y:S01]  /*a0cd0*/  STL.64 [R1+0x6e50], R8 ;  /* 0x006e500801007387 */ /* 0x0001e20000100a00 */
[----:B------:R-:W2:Y:S03]  /*a0ce0*/  LDL.64 R16, [R1+0x110] ;  /* 0x0001100001107983 */ /* 0x000ea60000100a00 */
[----:B0-----:R-:W3:Y:S04]  /*a0cf0*/  LDL.64 R8, [R1+0x130] ;  /* 0x0001300001087983 */ /* 0x001ee80000100a00 */
[----:B--2---:R0:W-:Y:S04]  /*a0d00*/  STL.64 [R1+0x6e48], R16 ;  /* 0x006e481001007387 */ /* 0x0041e80000100a00 */
        /* <DEDUP_REMOVED lines=10> */
[----:B----4-:R-:W-:Y:S01]  /*a0db0*/  STL.64 [R1+0x6e08], R26 ;  /* 0x006e081a01007387 */ /* 0x010fe20000100a00 */
        /* <DEDUP_REMOVED lines=16> */
[----:B------:R-:W4:Y:S01]  /*a0ec0*/  LDL.LU R15, [R1+0xa0c] ;  /* 0x000a0c00010f7983 */ /* 0x000f220000300800 */
[----:B------:R-:W-:Y:S01]  /*a0ed0*/  HMMA.16816.F32 R16, R20, R8, R16 ;  /* 0x000000081410723c */ /* 0x000fe20000001810 */
[----:B------:R-:W-:-:S02]  /*a0ee0*/  MOV R3, R8 ;  /* 0x0000000800037202 */ /* 0x000fc40000000f00 */
[----:B------:R-:W-:Y:S01]  /*a0ef0*/  MOV R0, R9 ;  /* 0x0000000900007202 */ /* 0x000fe20000000f00 */
[----:B----4-:R-:W-:Y:S01]  /*a0f00*/  STL.64 [R1+0x6dc8], R14 ;  /* 0x006dc80e01007387 */ /* 0x010fe20000100a00 */
[----:B---3--:R0:W-:Y:S03]  /*a0f10*/  STL.64 [R1+0x6dc0], R12 ;  /* 0x006dc00c01007387 */ /* 0x0081e60000100a00 */
[----:B0-----:R-:W3:Y:S01]  /*a0f20*/  LDL.LU R12, [R1+0xa10] ;  /* 0x000a1000010c7983 */ /* 0x001ee20000300800 */
[----:B------:R-:W3:Y:S02]  /*a0f30*/  LDL.LU R13, [R1+0xa14] ;  /* 0x000a1400010d7983 */ /* 0x000ee40000300800 */
[----:B------:R-:W3:Y:S02]  /*a0f40*/  LDL.LU R14, [R1+0xa18] ;  /* 0x000a1800010e7983 */ /* 0x000ee40000300800 */
[----:B------:R-:W3:Y:S01]  /*a0f50*/  LDL.LU R15, [R1+0xa1c] ;  /* 0x000a1c00010f7983 */ /* 0x000ee20000300800 */
[----:B------:R-:W-:Y:S01]  /*a0f60*/  STL [R1+0x6d70], R6 ;  /* 0x006d700601007387 */ /* 0x000fe20000100800 */
[----:B------:R-:W-:Y:S08]  /*a0f70*/  STL [R1+0x6d6c], R7 ;  /* 0x006d6c0701007387 */ /* 0x000ff00000100800 */
[----:B------:R-:W-:Y:S02]  /*a0f80*/  STL.64 [R1+0x610], R16 ;  /* 0x0006101001007387 */ /* 0x000fe40000100a00 */
[----:B------:R0:W-:Y:S02]  /*a0f90*/  STL.64 [R1+0x618], R18 ;  /* 0x0006181201007387 */ /* 0x0001e40000100a00 */
[----:B0-----:R-:W4:Y:S01]  /*a0fa0*/  LDL.LU.64 R18, [R1+0x6e60] ;  /* 0x006e600001127983 */ /* 0x001f220000300a00 */
[----:B------:R-:W4:Y:S02]  /*a0fb0*/  LDL.LU.64 R16, [R1+0x6e58] ;  /* 0x006e580001107983 */ /* 0x000f240000300a00 */
[----:B------:R-:W4:Y:S02]  /*a0fc0*/  LDL.LU.64 R8, [R1+0x6e50] ;  /* 0x006e500001087983 */ /* 0x000f240000300a00 */
[----:B------:R-:W-:Y:S01]  /*a0fd0*/  STL [R1+0x6d74], R3 ;  /* 0x006d740301007387 */ /* 0x000fe20000100800 */
[C---:B----4-:R-:W-:Y:S01]  /*a0fe0*/  HMMA.16816.F32 R8, R20.reuse, R8, R16 ;  /* 0x000000081408723c */ /* 0x050fe20000001810 */
[----:B------:R-:W4:Y:S11]  /*a0ff0*/  LDL.LU.64 R16, [R1+0x6e48] ;  /* 0x006e480001107983 */ /* 0x000f360000300a00 */
[----:B------:R-:W-:Y:S11]  /*a1000*/  @!UPT UIADD3 URZ, URZ, URZ, URZ ;  /* 0x0000003f3f3ff290 */ /* 0x000ff6000fffe03f */
[----:B------:R-:W-:Y:S01]  /*a1010*/  STL.64 [R1+0x600], R8 ;  /* 0x0006000801007387 */ /* 0x000fe20000100a00 */
[----:B------:R0:W-:Y:S03]  /*a1020*/  STL.64 [R1+0x608], R10 ;  /* 0x0006080a01007387 */ /* 0x0001e60000100a00 */
[----:B0-----:R-:W2:Y:S01]  /*a1030*/  LDL.LU.64 R10, [R1+0x6e40] ;  /* 0x006e4000010a7983 */ /* 0x001ea20000300a00 */
[----:B------:R-:W2:Y:S01]  /*a1040*/  LDL.LU.64 R8, [R1+0x6e38] ;  /* 0x006e380001087983 */ /* 0x000ea20000300a00 */
[----:B----4-:R-:W-:Y:S01]  /*a1050*/  MOV R2, R17 ;  /* 0x0000001100027202 */ /* 0x010fe20000000f00 */
[C---:B--2---:R-:W-:Y:S11]  /*a1060*/  HMMA.16816.F32 R8, R20.reuse, R16, R8 ;  /* 0x000000101408723c */ /* 0x044ff60000001808 */
[----:B------:R-:W-:Y:S11]  /*a1070*/  @!UPT UIADD3 URZ, URZ, URZ, URZ ;  /* 0x0000003f3f3ff290 */ /* 0x000ff6000fffe03f */
[----:B------:R-:W-:Y:S01]  /*a1080*/  @!UPT UIADD3 URZ, URZ, URZ, URZ ;  /* 0x0000003f3f3ff290 */ /* 0x000fe2000fffe03f */
[----:B------:R0:W-:Y:S01]  /*a1090*/  STL.64 [R1+0x5f0], R8 ;  /* 0x0005f00801007387 */ /* 0x0001e20000100a00 */
[----:B------:R1:W-:Y:S03]  /*a10a0*/  STL.64 [R1+0x5f8], R10 ;  /* 0x0005f80a01007387 */ /* 0x0003e60000100a00 */
[----:B0-----:R-:W2:Y:S01]  /*a10b0*/  LDL.LU.64 R8, [R1+0x6e30] ;  /* 0x006e300001087983 */ /* 0x001ea20000300a00 */
[----:B-1----:R-:W-:Y:S02]  /*a10c0*/  IMAD.MOV.U32 R11, RZ, RZ, R16 ;  /* 0x000000ffff0b7224 */ /* 0x002fe400078e0010 */
[----:B------:R-:W4:Y:S02]  /*a10d0*/  LDL.LU.64 R16, [R1+0x6e28] ;  /* 0x006e280001107983 */ /* 0x000f240000300a00 */
        /* <DEDUP_REMOVED lines=27> */
[----:B------:R-:W3:Y:S01]  /*a1290*/  LDL.LU.64 R16, [R1+0x6de0] ;  /* 0x006de00001107983 */ /* 0x000ee20000300a00 */
[----:B----4-:R-:W-:Y:S03]  /*a12a0*/  HMMA.16816.F32 R20, R20, R4, R24 ;  /* 0x000000041414723c */ /* 0x010fe60000001818 */
[----:B------:R-:W3:Y:S01]  /*a12b0*/  LDL.LU.64 R26, [R1+0x6dd8] ;  /* 0x006dd800011a7983 */ /* 0x000ee20000300a00 */
[----:B------:R-:W3:Y:S11]  /*a12c0*/  LDL.LU.64 R24, [R1+0x6dd0] ;  /* 0x006dd00001187983 */ /* 0x000ef60000300a00 */
[----:B------:R-:W-:Y:S08]  /*a12d0*/  @!UPT UIADD3 URZ, URZ, URZ, URZ ;  /* 0x0000003f3f3ff290 */ /* 0x000ff0000fffe03f */
[----:B------:R0:W-:Y:S01]  /*a12e0*/  STL.64 [R1+0x3b0], R20 ;  /* 0x0003b01401007387 */ /* 0x0001e20000100a00 */
[----:B------:R1:W-:Y:S03]  /*a12f0*/  STL.64 [R1+0x3b8], R22 ;  /* 0x0003b81601007387 */ /* 0x0003e60000100a00 */
[----:B0-----:R-:W2:Y:S01]  /*a1300*/  LDL.LU R20, [R1+0x9c0] ;  /* 0x0009c00001147983 */ /* 0x001ea20000300800 */
[----:B------:R-:W2:Y:S02]  /*a1310*/  LDL.LU R21, [R1+0x9c4] ;  /* 0x0009c40001157983 */ /* 0x000ea40000300800 */
[----:B-1----:R-:W2:Y:S02]  /*a1320*/  LDL.LU R22, [R1+0x9c8] ;  /* 0x0009c80001167983 */ /* 0x002ea40000300800 */
[----:B------:R-:W2:Y:S01]  /*a1330*/  LDL.LU R23, [R1+0x9cc] ;  /* 0x0009cc0001177983 */ /* 0x000ea20000300800 */
[----:B------:R-:W-:Y:S01]  /*a1340*/  STL.64 [R1+0x6c98], R4 ;  /* 0x006c980401007387 */ /* 0x000fe20000100a00 */
[C---:B---3--:R-:W-:Y:S03]  /*a1350*/  HMMA.16816.F32 R16, R24.reuse, R16, R12 ;  /* 0x000000101810723c */ /* 0x048fe6000000180c */
[----:B------:R-:W3:Y:S01]  /*a1360*/  LDL.LU.64 R14, [R1+0x6dc8] ;  /* 0x006dc800010e7983 */ /* 0x000ee20000300a00 */
[----:B------:R-:W3:Y:S11]  /*a1370*/  LDL.LU.64 R12, [R1+0x6dc0] ;  /* 0x006dc000010c7983 */ /* 0x000ef60000300a00 */
[----:B------:R-:W-:Y:S08]  /*a1380*/  @!UPT UIADD3 URZ, URZ, URZ, URZ ;  /* 0x0000003f3f3ff290 */ /* 0x000ff0000fffe03f */
        /* <DEDUP_REMOVED lines=24> */
[----:B0-----:R-:W3:Y:S01]  /*a1510*/  LDL.LU.64 R14, [R1+0x6d80] ;  /* 0x006d8000010e7983 */ /* 0x001ee20000300a00 */
[----:B------:R-:W4:Y:S02]  /*a1520*/  LDL.LU.64 R12, [R1+0x6d78] ;  /* 0x006d7800010c7983 */ /* 0x000f240000300a00 */
[----:B------:R0:W-:Y:S02]  /*a1530*/  STL.64 [R1+0x6c70], R16 ;  /* 0x006c701001007387 */ /* 0x0001e40000100a00 */
[----:B0-----:R-:W2:Y:S01]  /*a1540*/  LDL.LU R16, [R1+0x9d0] ;  /* 0x0009d00001107983 */ /* 0x001ea20000300800 */
[----:B------:R-:W2:Y:S02]  /*a1550*/  LDL.LU R17, [R1+0x9d4] ;  /* 0x0009d40001117983 */ /* 0x000ea40000300800 */
[----:B------:R-:W2:Y:S02]  /*a1560*/  LDL.LU R18, [R1+0x9d8] ;  /* 0x0009d80001127983 */ /* 0x000ea40000300800 */
[----:B------:R-:W2:Y:S01]  /*a1570*/  LDL.LU R19, [R1+0x9dc] ;  /* 0x0009dc0001137983 */ /* 0x000ea20000300800 */
[----:B---3--:R-:W-:Y:S01]  /*a1580*/  STL.64 [R1+0x6c48], R14 ;  /* 0x006c480e01007387 */ /* 0x008fe20000100a00 */
[----:B----4-:R0:W-:Y:S01]  /*a1590*/  STL.64 [R1+0x6c40], R12 ;  /* 0x006c400c01007387 */ /* 0x0101e20000100a00 */
[C---:B--2---:R-:W-:Y:S08]  /*a15a0*/  HMMA.16816.F32 R16, R24.reuse, R12, R16 ;  /* 0x0000000c1810723c */ /* 0x044ff00000001810 */
[----:B0-----:R-:W-:Y:S11]  /*a15b0*/  HMMA.16816.F32 R12, R24, R8, R20 ;  /* 0x00000008180c723c */ /* 0x001ff60000001814 */
[----:B------:R-:W-:Y:S04]  /*a15c0*/  @!UPT UIADD3 URZ, URZ, URZ, URZ ;  /* 0x0000003f3f3ff290 */ /* 0x000fe8000fffe03f */
[----:B------:R0:W-:Y:S01]  /*a15d0*/  STL.64 [R1+0x360], R16 ;  /* 0x0003601001007387 */ /* 0x0001e20000100a00 */
[----:B------:R1:W-:Y:S02]  /*a15e0*/  STL.64 [R1+0x368], R18 ;  /* 0x0003681201007387 */ /* 0x0003e40000100a00 */
[----:B------:R2:W-:Y:S05]  /*a15f0*/  STL.64 [R1+0x6c38], R8 ;  /* 0x006c380801007387 */ /* 0x0005ea0000100a00 */
[----:B------:R-:W-:Y:S01]  /*a1600*/  STL.64 [R1+0x350], R12 ;  /* 0x0003500c01007387 */ /* 0x000fe20000100a00 */
[----:B------:R-:W-:Y:S04]  /*a1610*/  STL.64 [R1+0x358], R14 ;  /* 0x0003580e01007387 */ /* 0x000fe80000100a00 */
[----:B0-----:R-:W3:Y:S01]  /*a1620*/  LDL.LU R16, [R1+0x520] ;  /* 0x0005200001107983 */ /* 0x001ee20000300800 */
[----:B------:R-:W3:Y:S02]  /*a1630*/  LDL.LU R17, [R1+0x524] ;  /* 0x0005240001117983 */ /* 0x000ee40000300800 */
[----:B-1----:R-:W4:Y:S02]  /*a1640*/  LDL.LU R18, [R1+0x528] ;  /* 0x0005280001127983 */ /* 0x002f240000300800 */
[----:B------:R-:W4:Y:S01]  /*a1650*/  LDL.LU R19, [R1+0x52c] ;  /* 0x00052c0001137983 */ /* 0x000f220000300800 */
[----:B--2---:R-:W-:-:S02]  /*a1660*/  MOV R8, R5 ;  /* 0x0000000500087202 */ /* 0x004fc40000000f00 */
[----:B------:R-:W-:Y:S01]  /*a1670*/  MOV R9, R4 ;  /* 0x0000000400097202 */ /* 0x000fe20000000f00 */
[----:B------:R-:W-:Y:S01]  /*a1680*/  IMAD.MOV.U32 R4, RZ, RZ, R3 ;  /* 0x000000ffff047224 */ /* 0x000fe200078e0003 */
[----:B------:R-:W-:Y:S01]  /*a1690*/  MOV R5, R6 ;  /* 0x0000000600057202 */ /* 0x000fe20000000f00 */
[----:B------:R-:W2:Y:S01]  /*a16a0*/  LDL.LU R3, [R1+0x6d74] ;  /* 0x006d740001037983 */ /* 0x000ea20000300800 */
[----:B------:R-:W2:Y:S03]  /*a16b0*/  LDL.LU R6, [R1+0x6d70] ;  /* 0x006d700001067983 */ /* 0x000ea60000300800 */
[----:B------:R-:W-:Y:S04]  /*a16c0*/  STL.64 [R1+0x6cb0], R4 ;  /* 0x006cb00401007387 */ /* 0x000fe80000100a00 */
[----:B----4-:R-:W-:Y:S01]  /*a16d0*/  STL.64 [R1+0x6c90], R18 ;  /* 0x006c901201007387 */ /* 0x010fe20000100a00 */
[----:B---3--:R0:W-:Y:S03]  /*a16e0*/  STL.64 [R1+0x6c88], R16 ;  /* 0x006c881001007387 */ /* 0x0081e60000100a00 */
[----:B0-----:R-:W3:Y:S01]  /*a16f0*/  LDL.LU R16, [R1+0x530] ;  /* 0x0005300001107983 */ /* 0x001ee20000300800 */
[----:B------:R-:W3:Y:S02]  /*a1700*/  LDL.LU R17, [R1+0x534] ;  /* 0x0005340001117983 */ /* 0x000ee40000300800 */
[----:B------:R-:W4:Y:S02]  /*a1710*/  LDL.LU R18, [R1+0x538] ;  /* 0x0005380001127983 */ /* 0x000f240000300800 */
[----:B------:R-:W4:Y:S01]  /*a1720*/  LDL.LU R19, [R1+0x53c] ;  /* 0x00053c0001137983 */ /* 0x000f220000300800 */
[----:B------:R-:W-:-:S02]  /*a1730*/  MOV R4, R7 ;  /* 0x0000000700047202 */ /* 0x000fc40000000f00 */
[----:B------:R-:W-:Y:S01]  /*a1740*/  MOV R5, R10 ;  /* 0x0000000a00057202 */ /* 0x000fe20000000f00 */
[----:B------:R-:W2:Y:S01]  /*a1750*/  LDL.LU R7, [R1+0x6d6c] ;  /* 0x006d6c0001077983 */ /* 0x000ea20000300800 */
[----:B------:R-:W2:Y:S03]  /*a1760*/  LDL.LU R10, [R1+0x6d68] ;  /* 0x006d6800010a7983 */ /* 0x000ea60000300800 */
[----:B------:R-:W-:Y:S01]  /*a1770*/  STL.64 [R1+0x6cc8], R4 ;  /* 0x006cc80401007387 */ /* 0x000fe20000100a00 */
[----:B------:R-:W-:Y:S01]  /*a1780*/  IMAD.MOV.U32 R12, RZ, RZ, R11 ;  /* 0x000000ffff0c7224 */ /* 0x000fe200078e000b */
[----:B------:R-:W-:Y:S02]  /*a1790*/  MOV R13, R2 ;  /* 0x00000002000d7202 */ /* 0x000fe40000000f00 */
        /* <DEDUP_REMOVED lines=8> */
[----:B------:R0:W-:Y:S02]  /*a1820*/  STL.64 [R1+0x6ce8], R12 ;  /* 0x006ce80c01007387 */ /* 0x0001e40000100a00 */
[----:B0-----:R-:W2:Y:S01]  /*a1830*/  LDL.LU R12, [R1+0xbd0] ;  /* 0x000bd000010c7983 */ /* 0x001ea20000300800 */
[----:B------:R-:W2:Y:S02]  /*a1840*/  LDL.LU R13, [R1+0xbd4] ;  /* 0x000bd400010d7983 */ /* 0x000ea40000300800 */
[----:B------:R-:W2:Y:S02]  /*a1850*/  LDL.LU R14, [R1+0xbd8] ;  /* 0x000bd800010e7983 */ /* 0x000ea40000300800 */
[----:B------:R-:W2:Y:S02]  /*a1860*/  LDL.LU R15, [R1+0xbdc] ;  /* 0x000bdc00010f7983 */ /* 0x000ea40000300800 */
[----:B------:R-:W-:Y:S01]  /*a1870*/  IMAD.MOV.U32 R4, RZ, RZ, R29 ;  /* 0x000000ffff047224 */ /* 0x000fe200078e001d */
[----:B------:R-:W-:Y:S01]  /*a1880*/  MOV R5, R28 ;  /* 0x0000001c00057202 */ /* 0x000fe20000000f00 */
[----:B--2---:R-:W-:Y:S01]  /*a1890*/  STL.64 [R1+0x6cf8], R14 ;  /* 0x006cf80e01007387 */ /* 0x004fe20000100a00 */
[----:B------:R0:W-:Y:S02]  /*a18a0*/  STL.64 [R1+0x6cf0], R12 ;  /* 0x006cf00c01007387 */ /* 0x0001e40000100a00 */
[----:B0-----:R-:W-:-:S02]  /*a18b0*/  MOV R12, R3 ;  /* 0x00000003000c7202 */ /* 0x001fc40000000f00 */
[----:B------:R-:W-:Y:S01]  /*a18c0*/  MOV R13, R0 ;  /* 0x00000000000d7202 */ /* 0x000fe20000000f00 */
[----:B------:R-:W2:Y:S01]  /*a18d0*/  LDL.LU R3, [R1+0x6d5c] ;  /* 0x006d5c0001037983 */ /* 0x000ea20000300800 */
[----:B------:R-:W2:Y:S03]  /*a18e0*/  LDL.LU R0, [R1+0x6d58] ;  /* 0x006d580001007983 */ /* 0x000ea60000300800 */
[----:B------:R0:W-:Y:S02]  /*a18f0*/  STL.64 [R1+0x6d10], R12 ;  /* 0x006d100c01007387 */ /* 0x0001e40000100a00 */
[----:B0-----:R-:W-:Y:S02]  /*a1900*/  MOV R12, R7 ;  /* 0x00000007000c7202 */ /* 0x001fe40000000f00 */
[----:B------:R-:W-:-:S05]  /*a1910*/  MOV R13, R6 ;  /* 0x00000006000d7202 */ /* 0x000fca0000000f00 */
[----:B------:R-:W-:Y:S01]  /*a1920*/  STL.64 [R1+0x6d28], R12 ;  /* 0x006d280c01007387 */ /* 0x000fe20000100a00 */
[----:B------:R0:W-:Y:S03]  /*a1930*/  STL.64 [R1+0x6ce0], R4 ;  /* 0x006ce00401007387 */ /* 0x0001e60000100a00 */
[----:B0-----:R-:W3:Y:S01]  /*a1940*/  LDL.LU R4, [R1+0xbc0] ;  /* 0x000bc00001047983 */ /* 0x001ee20000300800 */
[----:B------:R-:W3:Y:S02]  /*a1950*/  LDL.LU R5, [R1+0xbc4] ;  /* 0x000bc40001057983 */ /* 0x000ee40000300800 */
[----:B------:R-:W3:Y:S02]  /*a1960*/  LDL.LU R6, [R1+0xbc8] ;  /* 0x000bc80001067983 */ /* 0x000ee40000300800 */
[----:B------:R-:W3:Y:S02]  /*a1970*/  LDL.LU R7, [R1+0xbcc] ;  /* 0x000bcc0001077983 */ /* 0x000ee40000300800 */
[----:B------:R-:W-:Y:S01]  /*a1980*/  IMAD.MOV.U32 R12, RZ, RZ, R11 ;  /* 0x000000ffff0c7224 */ /* 0x000fe200078e000b */
[----:B------:R-:W-:-:S05]  /*a1990*/  MOV R13, R10 ;  /* 0x0000000a000d7202 */ /* 0x000fca0000000f00 */
[----:B------:R-:W-:Y:S04]  /*a19a0*/  STL.64 [R1+0x6d40], R12 ;  /* 0x006d400c01007387 */ /* 0x000fe80000100a00 */
[----:B--2---:R-:W0:Y:S04]  /*a19b0*/  LDSM.16.M88.4 R20, [R0+0x45000] ;  /* 0x045000000014783b */ /* 0x004e280000000200 */
[----:B---3--:R-:W-:Y:S01]  /*a19c0*/  STL.64 [R1+0x6d08], R6 ;  /* 0x006d080601007387 */ /* 0x008fe20000100a00 */
[----:B------:R1:W-:Y:S03]  /*a19d0*/  STL.64 [R1+0x6d00], R4 ;  /* 0x006d000401007387 */ /* 0x0003e60000100a00 */
        /* <DEDUP_REMOVED lines=15> */
[----:B------:R-:W3:Y:S01]  /*a1ad0*/  LDL.LU R7, [R1+0xc0c] ;  /* 0x000c0c0001077983 */ /* 0x000ee20000300800 */
[----:B------:R-:W-:-:S02]  /*a1ae0*/  MOV R12, R3 ;  /* 0x00000003000c7202 */ /* 0x000fc40000000f00 */
[----:B------:R-:W-:Y:S01]  /*a1af0*/  MOV R13, R2 ;  /* 0x00000002000d7202 */ /* 0x000fe20000000f00 */
[----:B---3--:R-:W-:Y:S01]  /*a1b00*/  STL.64 [R1+0x6d50], R6 ;  /* 0x006d500601007387 */ /* 0x008fe20000100a00 */
[----:B--2---:R1:W-:Y:S03]  /*a1b10*/  STL.64 [R1+0x6d48], R4 ;  /* 0x006d480401007387 */ /* 0x0043e60000100a00 */
[----:B-1----:R-:W2:Y:S01]  /*a1b20*/  LDL.LU R4, [R1+0xc10] ;  /* 0x000c100001047983 */ /* 0x002ea20000300800 */
[----:B------:R-:W2:Y:S02]  /*a1b30*/  LDL.LU R5, [R1+0xc14] ;  /* 0x000c140001057983 */ /* 0x000ea40000300800 */
[----:B------:R-:W2:Y:S02]  /*a1b40*/  LDL.LU R6, [R1+0xc18] ;  /* 0x000c180001067983 */ /* 0x000ea40000300800 */
[----:B------:R-:W2:Y:S01]  /*a1b50*/  LDL.LU R7, [R1+0xc1c] ;  /* 0x000c1c0001077983 */ /* 0x000ea20000300800 */
[----:B----4-:R-:W-:Y:S01]  /*a1b60*/  STL.64 [R1+0x6cc0], R18 ;  /* 0x006cc01201007387 */ /* 0x010fe20000100a00 */
[----:B------:R1:W-:Y:S03]  /*a1b70*/  STL.64 [R1+0x6cb8], R16 ;  /* 0x006cb81001007387 */ /* 0x0003e60000100a00 */
[----:B-1----:R-:W3:Y:S01]  /*a1b80*/  LDL.LU R16, [R1+0xba0] ;  /* 0x000ba00001107983 */ /* 0x002ee20000300800 */
[----:B------:R-:W3:Y:S02]  /*a1b90*/  LDL.LU R17, [R1+0xba4] ;  /* 0x000ba40001117983 */ /* 0x000ee40000300800 */
[----:B------:R-:W4:Y:S02]  /*a1ba0*/  LDL.LU R18, [R1+0xba8] ;  /* 0x000ba80001127983 */ /* 0x000f240000300800 */
[----:B------:R-:W4:Y:S01]  /*a1bb0*/  LDL.LU R19, [R1+0xbac] ;  /* 0x000bac0001137983 */ /* 0x000f220000300800 */
[C---:B--2---:R-:W-:Y:S01]  /*a1bc0*/  HMMA.16816.F32 R12, R24.reuse, R12, R4 ;  /* 0x0000000c180c723c */ /* 0x044fe20000001804 */
[----:B----4-:R-:W-:Y:S01]  /*a1bd0*/  STL.64 [R1+0x6cd8], R18 ;  /* 0x006cd81201007387 */ /* 0x010fe20000100a00 */
[----:B---3--:R1:W-:Y:S03]  /*a1be0*/  STL.64 [R1+0x6cd0], R16 ;  /* 0x006cd01001007387 */ /* 0x0083e60000100a00 */
[----:B-1----:R-:W2:Y:S01]  /*a1bf0*/  LDL.LU R16, [R1+0xbb0] ;  /* 0x000bb00001107983 */ /* 0x002ea20000300800 */
[----:B------:R-:W2:Y:S02]  /*a1c00*/  LDL.LU R17, [R1+0xbb4] ;  /* 0x000bb40001117983 */ /* 0x000ea40000300800 */
[----:B------:R-:W2:Y:S02]  /*a1c10*/  LDL.LU R18, [R1+0xbb8] ;  /* 0x000bb80001127983 */ /* 0x000ea40000300800 */
[----:B------:R-:W2:Y:S01]  /*a1c20*/  LDL.LU R19, [R1+0xbbc] ;  /* 0x000bbc0001137983 */ /* 0x000ea20000300800 */
[----:B------:R1:W-:Y:S04]  /*a1c30*/  STL.64 [R1+0x6c68], R8 ;  /* 0x006c680801007387 */ /* 0x0003e80000100a00 */
[----:B-1----:R-:W3:Y:S01]  /*a1c40*/  LDL.64 R8, [R1+0x20] ;  /* 0x0000200001087983 */ /* 0x002ee20000100a00 */
[----:B0-----:R-:W-:Y:S02]  /*a1c50*/  STL.64 [R1+0x6ba0], R22 ;  /* 0x006ba01601007387 */ /* 0x001fe40000100a00 */
[----:B------:R0:W-:Y:S02]  /*a1c60*/  STL.64 [R1+0x6b98], R20 ;  /* 0x006b981401007387 */ /* 0x0001e40000100a00 */
[----:B0-----:R-:W4:Y:S01]  /*a1c70*/  LDL.64 R20, [R1+0x120] ;  /* 0x0001200001147983 */ /* 0x001f220000100a00 */
[----:B------:R-:W2:Y:S02]  /*a1c80*/  LDL.LU.64 R6, [R1+0x6d50] ;  /* 0x006d500001067983 */ /* 0x000ea40000300a00 */
[----:B------:R-:W2:Y:S02]  /*a1c90*/  LDL.LU.64 R4, [R1+0x6d48] ;  /* 0x006d480001047983 */ /* 0x000ea40000300a00 */
[----:B------:R0:W-:Y:S01]  /*a1ca0*/  STL.64 [R1+0x340], R12 ;  /* 0x0003400c01007387 */ /* 0x0001e20000100a00 */
[----:B------:R2:W-:Y:S04]  /*a1cb0*/  STL.64 [R1+0x348], R14 ;  /* 0x0003480e01007387 */ /* 0x0005e80000100a00 */
        /* <DEDUP_REMOVED lines=34> */
[C---:B--2---:R-:W-:Y:S01]  /*a1ee0*/  HMMA.16816.F32 R12, R24.reuse, R12, R4 ;  /* 0x0000000c180c723c */ /* 0x044fe20000001804 */
[----:B------:R-:W2:Y:S11]  /*a1ef0*/  LDL.LU.64 R4, [R1+0x6ce0] ;  /* 0x006ce00001047983 */ /* 0x000eb60000300a00 */
[----:B------:R-:W-:Y:S11]  /*a1f00*/  @!UPT UIADD3 URZ, URZ, URZ, URZ ;  /* 0x0000003f3f3ff290 */ /* 0x000ff6000fffe03f */
[----:B------:R0:W-:Y:S01]  /*a1f10*/  STL.64 [R1+0x2f0], R12 ;  /* 0x0002f00c01007387 */ /* 0x0001e20000100a00 */
[----:B------:R1:W-:Y:S03]  /*a1f20*/  STL.64 [R1+0x2f8], R14 ;  /* 0x0002f80e01007387 */ /* 0x0003e60000100a00 */
[----:B0-----:R-:W3:Y:S01]  /*a1f30*/  LDL.LU R12, [R1+0x4f0] ;  /* 0x0004f000010c7983 */ /* 0x001ee20000300800 */
[----:B------:R-:W3:Y:S02]  /*a1f40*/  LDL.LU R13, [R1+0x4f4] ;  /* 0x0004f400010d7983 */ /* 0x000ee40000300800 */
[----:B-1----:R-:W3:Y:S02]  /*a1f50*/  LDL.LU R14, [R1+0x4f8] ;  /* 0x0004f800010e7983 */ /* 0x002ee40000300800 */
[----:B------:R-:W3:Y:S01]  /*a1f60*/  LDL.LU R15, [R1+0x4fc] ;  /* 0x0004fc00010f7983 */ /* 0x000ee20000300800 */
[C---:B--2---:R-:W-:Y:S01]  /*a1f70*/  HMMA.16816.F32 R4, R24.reuse, R4, R16 ;  /* 0x000000041804723c */ /* 0x044fe20000001810 */
[----:B---3--:R-:W-:Y:S01]  /*a1f80*/  STL.64 [R1+0x6c58], R14 ;  /* 0x006c580e01007387 */ /* 0x008fe20000100a00 */
[----:B------:R0:W-:Y:S03]  /*a1f90*/  STL.64 [R1+0x6c50], R12 ;  /* 0x006c500c01007387 */ /* 0x0001e60000100a00 */
[----:B0-----:R-:W4:Y:S01]  /*a1fa0*/  LDL.64 R12, [R1] ;  /* 0x00000000010c7983 */ /* 0x001f220000100a00 */
[----:B------:R-:W2:Y:S02]  /*a1fb0*/  LDL.LU.64 R18, [R1+0x6cd8] ;  /* 0x006cd80001127983 */ /* 0x000ea40000300a00 */
[----:B------:R-:W2:Y:S11]  /*a1fc0*/  LDL.LU.64 R16, [R1+0x6cd0] ;  /* 0x006cd00001107983 */ /* 0x000eb60000300a00 */
[----:B------:R-:W-:Y:S04]  /*a1fd0*/  @!UPT UIADD3 URZ, URZ, URZ, URZ ;  /* 0x0000003f3f3ff290 */ /* 0x000fe8000fffe03f */
        /* <DEDUP_REMOVED lines=32> */
[----:B------:R0:W-:Y:S01]  /*a21e0*/  STL.64 [R1+0x2b0], R16 ;  /* 0x0002b01001007387 */ /* 0x0001e20000100a00 */
[----:B------:R1:W-:Y:S03]  /*a21f0*/  STL.64 [R1+0x2b8], R18 ;  /* 0x0002b81201007387 */ /* 0x0003e60000100a00 */
[----:B0-----:R-:W2:Y:S01]  /*a2200*/  LDL.LU.64 R16, [R1+0x6c70] ;  /* 0x006c700001107983 */ /* 0x001ea20000300a00 */
[----:B-1----:R-:W-:Y:S01]  /*a2210*/  IMAD.MOV.U32 R19, RZ, RZ, R8 ;  /* 0x000000ffff137224 */ /* 0x002fe200078e0008 */
[----:B------:R-:W-:Y:S02]  /*a2220*/  MOV R18, R9 ;  /* 0x0000000900127202 */ /* 0x000fe40000000f00 */
[----:B------:R-:W3:Y:S01]  /*a2230*/  LDL.LU.64 R8, [R1+0x6c68] ;  /* 0x006c680001087983 */ /* 0x000ee20000300a00 */
[C---:B----4-:R-:W-:Y:S08]  /*a2240*/  HMMA.16816.F32 R20, R4.reuse, R12, R20 ;  /* 0x0000000c0414723c */ /* 0x050ff00000001814 */
[----:B---3--:R-:W-:Y:S01]  /*a2250*/  HMMA.16816.F32 R24, R4, R8, R24 ;  /* 0x000000080418723c */ /* 0x008fe20000001818 */
[----:B------:R-:W3:Y:S11]  /*a2260*/  LDL.LU R8, [R1+0x4e0] ;  /* 0x0004e00001087983 */ /* 0x000ef60000300800 */
[----:B------:R-:W-:Y:S11]  /*a2270*/  @!UPT UIADD3 URZ, URZ, URZ, URZ ;  /* 0x0000003f3f3ff290 */ /* 0x000ff6000fffe03f */
[----:B------:R0:W-:Y:S01]  /*a2280*/  STL.64 [R1+0x2a0], R24 ;  /* 0x0002a01801007387 */ /* 0x0001e20000100a00 */
[----:B------:R1:W-:Y:S02]  /*a2290*/  STL.64 [R1+0x2a8], R26 ;  /* 0x0002a81a01007387 */ /* 0x0003e40000100a00 */
[----:B------:R-:W3:Y:S02]  /*a22a0*/  LDL.LU R9, [R1+0x4e4] ;  /* 0x0004e40001097983 */ /* 0x000ee40000300800 */
[----:B------:R-:W3:Y:S01]  /*a22b0*/  LDL.LU R10, [R1+0x4e8] ;  /* 0x0004e800010a7983 */ /* 0x000ee20000300800 */
[----:B------:R-:W3:Y:S04]  /*a22c0*/  LDL.LU R11, [R1+0x4ec] ;  /* 0x0004ec00010b7983 */ /* 0x000ee80000300800 */
[----:B0-----:R-:W4:Y:S01]  /*a22d0*/  LDL.LU R24, [R1+0x4d0] ;  /* 0x0004d00001187983 */ /* 0x001f220000300800 */
[----:B------:R-:W4:Y:S02]  /*a22e0*/  LDL.LU R25, [R1+0x4d4] ;  /* 0x0004d40001197983 */ /* 0x000f240000300800 */
[----:B-1----:R-:W4:Y:S02]  /*a22f0*/  LDL.LU R26, [R1+0x4d8] ;  /* 0x0004d800011a7983 */ /* 0x002f240000300800 */
[----:B------:R-:W4:Y:S01]  /*a2300*/  LDL.LU R27, [R1+0x4dc] ;  /* 0x0004dc00011b7983 */ /* 0x000f220000300800 */
[----:B------:R0:W-:Y:S01]  /*a2310*/  STL.64 [R1+0x290], R20 ;  /* 0x0002901401007387 */ /* 0x0001e20000100a00 */
[----:B------:R1:W-:Y:S03]  /*a2320*/  STL.64 [R1+0x298], R22 ;  /* 0x0002981601007387 */ /* 0x0003e60000100a00 */
[----:B0-----:R-:W2:Y:S01]  /*a2330*/  LDL.LU.64 R20, [R1+0x6c60] ;  /* 0x006c600001147983 */ /* 0x001ea20000300a00 */
[----:B-1----:R-:W-:-:S02]  /*a2340*/  MOV R23, R12 ;  /* 0x0000000c00177202 */ /* 0x002fc40000000f00 */
[----:B------:R-:W-:Y:S01]  /*a2350*/  MOV R22, R13 ;  /* 0x0000000d00167202 */ /* 0x000fe20000000f00 */
[----:B------:R-:W3:Y:S01]  /*a2360*/  LDL.LU.64 R14, [R1+0x6c58] ;  /* 0x006c5800010e7983 */ /* 0x000ee20000300a00 */
        /* <DEDUP_REMOVED lines=10> */
[----:B0-----:R-:W2:Y:S04]  /*a2410*/  LDL.64 R20, [R1+0x150] ;  /* 0x0001500001147983 */ /* 0x001ea80000100a00 */
[----:B--2---:R0:W-:Y:S04]  /*a2420*/  STL.64 [R1+0x6c20], R20 ;  /* 0x006c201401007387 */ /* 0x0041e80000100a00 */
[----:B0-----:R-:W2:Y:S10]  /*a2430*/  LDL.64 R20, [R1+0x30] ;  /* 0x0000300001147983 */ /* 0x001eb40000100a00 */
[----:B------:R-:W-:Y:S02]  /*a2440*/  STL.64 [R1+0x280], R12 ;  /* 0x0002800c01007387 */ /* 0x000fe40000100a00 */
[----:B------:R0:W-:Y:S02]  /*a2450*/  STL.64 [R1+0x288], R14 ;  /* 0x0002880e01007387 */ /* 0x0001e40000100a00 */
[----:B0-----:R-:W3:Y:S01]  /*a2460*/  LDL.LU.64 R14, [R1+0x6c48] ;  /* 0x006c4800010e7983 */ /* 0x001ee20000300a00 */
        /* <DEDUP_REMOVED lines=17> */
[----:B0-----:R-:W4:Y:S01]  /*a2580*/  LDL.LU.64 R8, [R1+0x6c38] ;  /* 0x006c380001087983 */ /* 0x001f220000300a00 */
[----:B------:R-:W-:Y:S02]  /*a2590*/  STL.64 [R1+0x6b50], R14 ;  /* 0x006b500e01007387 */ /* 0x000fe40000100a00 */
[----:B------:R0:W-:Y:S02]  /*a25a0*/  STL.64 [R1+0x6b48], R12 ;  /* 0x006b480c01007387 */ /* 0x0001e40000100a00 */
[----:B0-----:R-:W3:Y:S01]  /*a25b0*/  LDL.64 R12, [R1+0x140] ;  /* 0x00014000010c7983 */ /* 0x001ee20000100a00 */
[----:B------:R-:W-:Y:S01]  /*a25c0*/  IMAD.MOV.U32 R3, RZ, RZ, R20 ;  /* 0x000000ffff037224 */ /* 0x000fe200078e0014 */
[----:B------:R-:W-:Y:S01]  /*a25d0*/  MOV R2, R21 ;  /* 0x0000001500027202 */ /* 0x000fe20000000f00 */
[C---:B----4-:R-:W-:Y:S08]  /*a25e0*/  HMMA.16816.F32 R24, R4.reuse, R8, R24 ;  /* 0x000000080418723c */ /* 0x050ff00000001818 */
[C---:B--2---:R-:W-:Y:S11]  /*a25f0*/  HMMA.16816.F32 R16, R4.reuse, R20, R16 ;  /* 0x000000140410723c */ /* 0x044ff60000001810 */
[----:B------:R-:W-:Y:S04]  /*a2600*/  @!UPT UIADD3 URZ, URZ, URZ, URZ ;  /* 0x0000003f3f3ff290 */ /* 0x000fe8000fffe03f */
[----:B------:R-:W-:Y:S01]  /*a2610*/  STL.64 [R1+0x260], R24 ;  /* 0x0002601801007387 */ /* 0x000fe20000100a00 */
[----:B------:R-:W-:Y:S02]  /*a2620*/  STL.64 [R1+0x268], R26 ;  /* 0x0002681a01007387 */ /* 0x000fe40000100a00 */
[----:B------:R-:W0:Y:S04]  /*a2630*/  LDSM.16.M88.4 R24, [R0+0x46000] ;  /* 0x046000000018783b */ /* 0x000e280000000200 */
[----:B------:R-:W-:Y:S01]  /*a2640*/  STL [R1+0x6b18], R0 ;  /* 0x006b180001007387 */ /* 0x000fe20000100800 */
[----:B0-----:R-:W-:Y:S01]  /*a2650*/  STL.64 [R1+0x6a28], R26 ;  /* 0x006a281a01007387 */ /* 0x001fe20000100a00 */
[----:B------:R0:W-:Y:S03]  /*a2660*/  STL.64 [R1+0x6a20], R24 ;  /* 0x006a201801007387 */ /* 0x0001e60000100a00 */
[----:B0-----:R-:W2:Y:S01]  /*a2670*/  LDL.LU.64 R24, [R1+0xd0] ;  /* 0x0000d00001187983 */ /* 0x001ea20000300a00 */
[----:B------:R-:W-:Y:S02]  /*a2680*/  STL.64 [R1+0x250], R16 ;  /* 0x0002501001007387 */ /* 0x000fe40000100a00 */
[----:B------:R0:W-:Y:S02]  /*a2690*/  STL.64 [R1+0x258], R18 ;  /* 0x0002581201007387 */ /* 0x0001e40000100a00 */
[----:B0-----:R-:W4:Y:S01]  /*a26a0*/  LDL.LU.64 R18, [R1+0x6c30] ;  /* 0x006c300001127983 */ /* 0x001f220000300a00 */
[----:B------:R-:W4:Y:S02]  /*a26b0*/  LDL.LU.64 R16, [R1+0x6c28] ;  /* 0x006c280001107983 */ /* 0x000f240000300a00 */
[----:B------:R-:W4:Y:S02]  /*a26c0*/  LDL.LU.64 R20, [R1+0x6c20] ;  /* 0x006c200001147983 */ /* 0x000f240000300a00 */
[----:B------:R-:W-:Y:S01]  /*a26d0*/  STL [R1+0x6b20], R2 ;  /* 0x006b200201007387 */ /* 0x000fe20000100800 */
[----:B------:R-:W-:Y:S01]  /*a26e0*/  STL [R1+0x6b1c], R3 ;  /* 0x006b1c0301007387 */ /* 0x000fe20000100800 */
[----:B----4-:R-:W-:Y:S01]  /*a26f0*/  HMMA.16816.F32 R16, R4, R20, R16 ;  /* 0x000000140410723c */ /* 0x010fe20000001810 */
[----:B------:R-:W-:-:S02]  /*a2700*/  MOV R11, R20 ;  /* 0x00000014000b7202 */ /* 0x000fc40000000f00 */
[----:B------:R-:W-:Y:S11]  /*a2710*/  MOV R10, R21 ;  /* 0x00000015000a7202 */ /* 0x000ff60000000f00 */
[----:B------:R-:W-:Y:S09]  /*a2720*/  @!UPT UIADD3 URZ, URZ, URZ, URZ ;  /* 0x0000003f3f3ff290 */ /* 0x000ff2000fffe03f */
[----:B------:R-:W-:Y:S01]  /*a2730*/  STL.64 [R1+0x5a0], R16 ;  /* 0x0005a01001007387 */ /* 0x000fe20000100a00 */
[----:B------:R0:W-:Y:S03]  /*a2740*/  STL.64 [R1+0x5a8], R18 ;  /* 0x0005a81201007387 */ /* 0x0001e60000100a00 */
[----:B0-----:R-:W4:Y:S01]  /*a2750*/  LDL.LU.64 R18, [R1+0x6c18] ;  /* 0x006c180001127983 */ /* 0x001f220000300a00 */
[----:B------:R-:W2:Y:S02]  /*a2760*/  LDL.LU.64 R22, [R1+0x6c10] ;  /* 0x006c100001167983 */ /* 0x000ea40000300a00 */
[----:B------:R-:W2:Y:S02]  /*a2770*/  LDL.LU.64 R20, [R1+0x6c08] ;  /* 0x006c080001147983 */ /* 0x000ea40000300a00 */
[----:B------:R-:W-:Y:S01]  /*a2780*/  STL [R1+0x6b28], R10 ;  /* 0x006b280a01007387 */ /* 0x000fe20000100800 */
[----:B------:R-:W-:Y:S01]  /*a2790*/  STL [R1+0x6b24], R11 ;  /* 0x006b240b01007387 */ /* 0x000fe20000100800 */
[----:B------:R0:W-:Y:S02]  /*a27a0*/  STL.64 [R1+0x6bf0], R8 ;  /* 0x006bf00801007387 */ /* 0x0001e40000100a00 */
[----:B---3--:R-:W-:Y:S01]  /*a27b0*/  IMAD.MOV.U32 R27, RZ, RZ, R12 ;  /* 0x000000ffff1b7224 */ /* 0x008fe200078e000c */
[----:B------:R-:W-:Y:S01]  /*a27c0*/  MOV R26, R13 ;  /* 0x0000000d001a7202 */ /* 0x000fe20000000f00 */
[----:B0-----:R-:W3:Y:S01]  /*a27d0*/  LDL.64 R8, [R1+0x130] ;  /* 0x0001300001087983 */ /* 0x001ee20000100a00 */
[----:B--2---:R-:W-:Y:S11]  /*a27e0*/  HMMA.16816.F32 R20, R4, R12, R20 ;  /* 0x0000000c0414723c */ /* 0x004ff60000001814 */
[----:B------:R-:W-:Y:S11]  /*a27f0*/  @!UPT UIADD3 URZ, URZ, URZ, URZ ;  /* 0x0000003f3f3ff290 */ /* 0x000ff6000fffe03f */
[----:B------:R-:W-:Y:S01]  /*a2800*/  @!UPT UIADD3 URZ, URZ, URZ, URZ ;  /* 0x0000003f3f3ff290 */ /* 0x000fe2000fffe03f */
[----:B------:R-:W-:Y:S01]  /*a2810*/  STL.64 [R1+0x590], R20 ;  /* 0x0005901401007387 */ /* 0x000fe20000100a00 */
[----:B------:R0:W-:Y:S03]  /*a2820*/  STL.64 [R1+0x598], R22 ;  /* 0x0005981601007387 */ /* 0x0001e60000100a00 */
[----:B0-----:R-:W2:Y:S01]  /*a2830*/  LDL.LU.64 R22, [R1+0x6c00] ;  /* 0x006c000001167983 */ /* 0x001ea20000300a00 */
[----:B------:R-:W2:Y:S02]  /*a2840*/  LDL.LU.64 R20, [R1+0x6bf8] ;  /* 0x006bf80001147983 */ /* 0x000ea40000300a00 */
[----:B------:R-:W2:Y:S02]  /*a2850*/  LDL.LU R12, [R1+0x460] ;  /* 0x00046000010c7983 */ /* 0x000ea40000300800 */
[----:B------:R-:W2:Y:S01]  /*a2860*/  LDL.LU R13, [R1+0x464] ;  /* 0x00046400010d7983 */ /* 0x000ea20000300800 */
[----:B------:R-:W2:Y:S01]  /*a2870*/  LDL.LU R14, [R1+0x468] ;  /* 0x00046800010e7983 */ /* 0x000ea20000300800 */
[----:B------:R-:W2:Y:S03]  /*a2880*/  LDL.LU R15, [R1+0x46c] ;  /* 0x00046c00010f7983 */ /* 0x000ea60000300800 */
[----:B--2---:R-:W-:Y:S01]  /*a2890*/  STL.64 [R1+0x6b60], R14 ;  /* 0x006b600e01007387 */ /* 0x004fe20000100a00 */
[----:B------:R0:W-:Y:S02]  /*a28a0*/  STL.64 [R1+0x6b58], R12 ;  /* 0x006b580c01007387 */ /* 0x0001e40000100a00 */
[----:B0-----:R-:W-:-:S02]  /*a28b0*/  MOV R12, R23 ;  /* 0x00000017000c7202 */ /* 0x001fc40000000f00 */
[----:B------:R-:W-:-:S05]  /*a28c0*/  MOV R13, R22 ;  /* 0x00000016000d7202 */ /* 0x000fca0000000f00 */
[----:B------:R0:W-:Y:S04]  /*a28d0*/  STL.64 [R1+0x6b78], R12 ;  /* 0x006b780c01007387 */ /* 0x0001e80000100a00 */
[----:B0-----:R-:W3:Y:S01]  /*a28e0*/  LDL.LU R12, [R1+0x580] ;  /* 0x00058000010c7983 */ /* 0x001ee20000300800 */
[----:B------:R-:W3:Y:S02]  /*a28f0*/  LDL.LU R13, [R1+0x584] ;  /* 0x00058400010d7983 */ /* 0x000ee40000300800 */
[----:B------:R-:W3:Y:S02]  /*a2900*/  LDL.LU R14, [R1+0x588] ;  /* 0x00058800010e7983 */ /* 0x000ee40000300800 */
[----:B------:R-:W3:Y:S01]  /*a2910*/  LDL.LU R15, [R1+0x58c] ;  /* 0x00058c00010f7983 */ /* 0x000ee20000300800 */
[----:B------:R-:W-:Y:S01]  /*a2920*/  STL [R1+0x6b30], R26 ;  /* 0x006b301a01007387 */ /* 0x000fe20000100800 */
[----:B------:R-:W-:Y:S02]  /*a2930*/  STL [R1+0x6b2c], R27 ;  /* 0x006b2c1b01007387 */ /* 0x000fe40000100800 */
[----:B------:R0:W-:Y:S01]  /*a2940*/  STL.64 [R1+0x6bd8], R24 ;  /* 0x006bd81801007387 */ /* 0x0001e20000100a00 */
[C---:B---3--:R-:W-:Y:S11]  /*a2950*/  HMMA.16816.F32 R12, R4.reuse, R8, R12 ;  /* 0x00000008040c723c */ /* 0x048ff6000000180c */
[----:B------:R-:W-:Y:S11]  /*a2960*/  @!UPT UIADD3 URZ, URZ, URZ, URZ ;  /* 0x0000003f3f3ff290 */ /* 0x000ff6000fffe03f */
[----:B------:R-:W-:Y:S01]  /*a2970*/  @!UPT UIADD3 URZ, URZ, URZ, URZ ;  /* 0x0000003f3f3ff290 */ /* 0x000fe2000fffe03f */
[----:B------:R1:W-:Y:S01]  /*a2980*/  STL.64 [R1+0x580], R12 ;  /* 0x0005800c01007387 */ /* 0x0003e20000100a00 */
[----:B------:R-:W-:Y:S02]  /*a2990*/  STL.64 [R1+0x588], R14 ;  /* 0x0005880e01007387 */ /* 0x000fe40000100a00 */
[----:B0-----:R-:W2:Y:S02]  /*a29a0*/  LDL.LU R24, [R1+0x550] ;  /* 0x0005500001187983 */ /* 0x001ea40000300800 */
[----:B------:R-:W2:Y:S01]  /*a29b0*/  LDL.LU R25, [R1+0x554] ;  /* 0x0005540001197983 */ /* 0x000ea20000300800 */
[----:B------:R-:W3:Y:S01]  /*a29c0*/  LDL.LU R26, [R1+0x558] ;  /* 0x00055800011a7983 */ /* 0x000ee20000300800 */
[----:B------:R-:W3:Y:S02]  /*a29d0*/  LDL.LU R27, [R1+0x55c] ;  /* 0x00055c00011b7983 */ /* 0x000ee40000300800 */
[----:B------:R-:W-:Y:S01]  /*a29e0*/  IMAD.MOV.U32 R29, RZ, RZ, R8 ;  /* 0x000000ffff1d7224 */ /* 0x000fe200078e0008 */
[----:B------:R-:W-:Y:S01]  /*a29f0*/  MOV R28, R9 ;  /* 0x00000009001c7202 */ /* 0x000fe20000000f00 */
[----:B------:R-:W4:Y:S01]  /*a2a00*/  LDL.LU R8, [R1+0x560] ;  /* 0x0005600001087983 */ /* 0x000f220000300800 */
[----:B------:R-:W4:Y:S02]  /*a2a10*/  LDL.LU R9, [R1+0x564] ;  /* 0x0005640001097983 */ /* 0x000f240000300800 */
[----:B------:R-:W4:Y:S02]  /*a2a20*/  LDL.LU R10, [R1+0x568] ;  /* 0x00056800010a7983 */ /* 0x000f240000300800 */
[----:B------:R-:W4:Y:S01]  /*a2a30*/  LDL.LU R11, [R1+0x56c] ;  /* 0x00056c00010b7983 */ /* 0x000f220000300800 */
[----:B---3--:R-:W-:Y:S01]  /*a2a40*/  STL.64 [R1+0x6be8], R26 ;  /* 0x006be81a01007387 */ /* 0x008fe20000100a00 */
[----:B--2---:R0:W-:Y:S02]  /*a2a50*/  STL.64 [R1+0x6be0], R24 ;  /* 0x006be01801007387 */ /* 0x0041e40000100a00 */
[----:B-1----:R-:W2:Y:S01]  /*a2a60*/  LDL.64 R12, [R1+0x10] ;  /* 0x00001000010c7983 */ /* 0x002ea20000100a00 */
[----:B0-----:R-:W3:Y:S04]  /*a2a70*/  LDL.64 R24, [R1+0x110] ;  /* 0x0001100001187983 */ /* 0x001ee80000100a00 */
[----:B--2---:R0:W-:Y:S04]  /*a2a80*/  STL.64 [R1+0x6b80], R12 ;  /* 0x006b800c01007387 */ /* 0x0041e80000100a00 */
[----:B0-----:R-:W2:Y:S01]  /*a2a90*/  LDL.LU R12, [R1+0x570] ;  /* 0x00057000010c7983 */ /* 0x001ea20000300800 */
[----:B------:R-:W2:Y:S02]  /*a2aa0*/  LDL.LU R13, [R1+0x574] ;  /* 0x00057400010d7983 */ /* 0x000ea40000300800 */
[----:B------:R-:W2:Y:S02]  /*a2ab0*/  LDL.LU R14, [R1+0x578] ;  /* 0x00057800010e7983 */ /* 0x000ea40000300800 */
[----:B------:R-:W2:Y:S01]  /*a2ac0*/  LDL.LU R15, [R1+0x57c] ;  /* 0x00057c00010f7983 */ /* 0x000ea20000300800 */
[----:B------:R-:W-:Y:S01]  /*a2ad0*/  STL [R1+0x6b34], R29 ;  /* 0x006b341d01007387 */ /* 0x000fe20000100800 */
[C---:B--2---:R-:W-:Y:S11]  /*a2ae0*/  HMMA.16816.F32 R12, R4.reuse, R20, R12 ;  /* 0x00000014040c723c */ /* 0x044ff6000000180c */
[----:B------:R-:W-:Y:S11]  /*a2af0*/  @!UPT UIADD3 URZ, URZ, URZ, URZ ;  /* 0x0000003f3f3ff290 */ /* 0x000ff6000fffe03f */
[----:B------:R-:W-:Y:S01]  /*a2b00*/  @!UPT UIADD3 URZ, URZ, URZ, URZ ;  /* 0x0000003f3f3ff290 */ /* 0x000fe2000fffe03f */
[----:B------:R4:W-:Y:S01]  /*a2b10*/  STL.64 [R1+0x570], R12 ;  /* 0x0005700c01007387 */ /* 0x0009e20000100a00 */
[----:B------:R-:W-:Y:S02]  /*a2b20*/  STL.64 [R1+0x578], R14 ;  /* 0x0005780e01007387 */ /* 0x000fe40000100a00 */
[----:B------:R-:W2:Y:S02]  /*a2b30*/  LDL.LU R16, [R1+0xb80] ;  /* 0x000b800001107983 */ /* 0x000ea40000300800 */
[----:B------:R-:W2:Y:S01]  /*a2b40*/  LDL.LU R17, [R1+0xb84] ;  /* 0x000b840001117983 */ /* 0x000ea20000300800 */
[----:B----4-:R-:W-:Y:S01]  /*a2b50*/  MOV R13, R18 ;  /* 0x00000012000d7202 */ /* 0x010fe20000000f00 */
[----:B------:R-:W-:Y:S01]  /*a2b60*/  IMAD.MOV.U32 R12, RZ, RZ, R19 ;  /* 0x000000ffff0c7224 */ /* 0x000fe200078e0013 */
[----:B------:R-:W4:Y:S01]  /*a2b70*/  LDL.LU R18, [R1+0xb88] ;  /* 0x000b880001127983 */ /* 0x000f220000300800 */
[----:B------:R-:W4:Y:S03]  /*a2b80*/  LDL.LU R19, [R1+0xb8c] ;  /* 0x000b8c0001137983 */ /* 0x000f260000300800 */
[----:B----4-:R-:W-:Y:S01]  /*a2b90*/  STL.64 [R1+0x6bc0], R18 ;  /* 0x006bc01201007387 */ /* 0x010fe20000100a00 */
[----:B--2---:R0:W-:Y:S03]  /*a2ba0*/  STL.64 [R1+0x6bb8], R16 ;  /* 0x006bb81001007387 */ /* 0x0041e60000100a00 */
[----:B0-----:R-:W2:Y:S01]  /*a2bb0*/  LDL.64 R16, [R1+0xf0] ;  /* 0x0000f00001107983 */ /* 0x001ea20000100a00 */
[----:B---3--:R-:W-:Y:S03]  /*a2bc0*/  HMMA.16816.F32 R8, R4, R24, R8 ;  /* 0x000000180408723c */ /* 0x008fe60000001808 */
[----:B--2---:R0:W-:Y:S04]  /*a2bd0*/  STL.64 [R1+0x6bd0], R16 ;  /* 0x006bd01001007387 */ /* 0x0041e80000100a00 */
[----:B0-----:R-:W2:Y:S01]  /*a2be0*/  LDL.64 R16, [R1+0x100] ;  /* 0x0001000001107983 */ /* 0x001ea20000100a00 */
[----:B------:R0:W-:Y:S03]  /*a2bf0*/  STL.64 [R1+0x6ba8], R12 ;  /* 0x006ba80c01007387 */ /* 0x0001e60000100a00 */
[----:B0-----:R-:W3:Y:S01]  /*a2c00*/  LDL.64 R12, [R1+0xe0] ;  /* 0x0000e000010c7983 */ /* 0x001ee20000100a00 */
[----:B------:R-:W-:-:S02]  /*a2c10*/  MOV R3, R20 ;  /* 0x0000001400037202 */ /* 0x000fc40000000f00 */
[----:B------:R-:W-:Y:S02]  /*a2c20*/  MOV R0, R21 ;  /* 0x0000001500007202 */ /* 0x000fe40000000f00 */
[----:B------:R-:W-:Y:S01]  /*a2c30*/  MOV R2, R25 ;  /* 0x0000001900027202 */ /* 0x000fe20000000f00 */
[----:B---3--:R0:W-:Y:S04]  /*a2c40*/  STL.64 [R1+0x6bc8], R12 ;  /* 0x006bc80c01007387 */ /* 0x0081e80000100a00 */
        /* <DEDUP_REMOVED lines=8> */
[----:B------:R0:W-:Y:S01]  /*a2cd0*/  STL.64 [R1+0x560], R8 ;  /* 0x0005600801007387 */ /* 0x0001e20000100a00 */
[----:B------:R1:W-:Y:S03]  /*a2ce0*/  STL.64 [R1+0x568], R10 ;  /* 0x0005680a01007387 */ /* 0x0003e60000100a00 */
[----:B0-----:R-:W3:Y:S01]  /*a2cf0*/  LDL.LU.64 R8, [R1+0x6bf0] ;  /* 0x006bf00001087983 */ /* 0x001ee20000300a00 */
[----:B-1----:R-:W-:Y:S01]  /*a2d00*/  MOV R11, R24 ;  /* 0x00000018000b7202 */ /* 0x002fe20000000f00 */
[----:B------:R-:W3:Y:S02]  /*a2d10*/  LDL.LU.64 R26, [R1+0x6be8] ;  /* 0x006be800011a7983 */ /* 0x000ee40000300a00 */
[----:B------:R-:W3:Y:S01]  /*a2d20*/  LDL.LU.64 R24, [R1+0x6be0] ;  /* 0x006be00001187983 */ /* 0x000ee20000300a00 */
[----:B--2---:R-:W-:Y:S01]  /*a2d30*/  MOV R10, R17 ;  /* 0x00000011000a7202 */ /* 0x004fe20000000f00 */
[C---:B---3--:R-:W-:Y:S11]  /*a2d40*/  HMMA.16816.F32 R24, R4.reuse, R16, R24 ;  /* 0x000000100418723c */ /* 0x048ff60000001818 */
[----:B------:R-:W-:Y:S11]  /*a2d50*/  @!UPT UIADD3 URZ, URZ, URZ, URZ ;  /* 0x0000003f3f3ff290 */ /* 0x000ff6000fffe03f */
[----:B------:R-:W-:Y:S01]  /*a2d60*/  @!UPT UIADD3 URZ, URZ, URZ, URZ ;  /* 0x0000003f3f3ff290 */ /* 0x000fe2000fffe03f */
[----:B------:R0:W-:Y:S01]  /*a2d70*/  STL.64 [R1+0x550], R24 ;  /* 0x0005501801007387 */ /* 0x0001e20000100a00 */
[----:B------:R1:W-:Y:S03]  /*a2d80*/  STL.64 [R1+0x558], R26 ;  /* 0x0005581a01007387 */ /* 0x0003e60000100a00 */
[----:B0-----:R-:W4:Y:S01]  /*a2d90*/  LDL.LU.64 R24, [R1+0x6bd8] ;  /* 0x006bd80001187983 */ /* 0x001f220000300a00 */
[----:B-1----:R-:W-:Y:S02]  /*a2da0*/  IMAD.MOV.U32 R27, RZ, RZ, R16 ;  /* 0x000000ffff1b7224 */ /* 0x002fe400078e0010 */
[----:B------:R-:W2:Y:S02]  /*a2db0*/  LDL.LU.64 R16, [R1+0x6bd0] ;  /* 0x006bd00001107983 */ /* 0x000ea40000300a00 */
[----:B------:R-:W-:Y:S01]  /*a2dc0*/  STL.64 [R1+0x6b40], R10 ;  /* 0x006b400a01007387 */ /* 0x000fe20000100a00 */
        /* <DEDUP_REMOVED lines=11> */
[----:B------:R-:W-:Y:S01]  /*a2e80*/  HMMA.16816.F32 R12, R4, R16, R12 ;  /* 0x00000010040c723c */ /* 0x000fe2000000180c */
[----:B------:R-:W-:-:S02]  /*a2e90*/  MOV R29, R16 ;  /* 0x00000010001d7202 */ /* 0x000fc40000000f00 */
[----:B------:R-:W-:Y:S01]  /*a2ea0*/  MOV R26, R17 ;  /* 0x00000011001a7202 */ /* 0x000fe20000000f00 */
[----:B---3--:R-:W-:Y:S01]  /*a2eb0*/  STL.64 [R1+0x6b90], R10 ;  /* 0x006b900a01007387 */ /* 0x008fe20000100a00 */
[----:B--2---:R0:W-:Y:S03]  /*a2ec0*/  STL.64 [R1+0x6b88], R8 ;  /* 0x006b880801007387 */ /* 0x0041e60000100a00 */
[----:B0-----:R-:W2:Y:S01]  /*a2ed0*/  LDL.LU R8, [R1+0x490] ;  /* 0x0004900001087983 */ /* 0x001ea20000300800 */
[----:B------:R-:W2:Y:S02]  /*a2ee0*/  LDL.LU R9, [R1+0x494] ;  /* 0x0004940001097983 */ /* 0x000ea40000300800 */
[----:B------:R-:W2:Y:S02]  /*a2ef0*/  LDL.LU R10, [R1+0x498] ;  /* 0x00049800010a7983 */ /* 0x000ea40000300800 */
[----:B------:R-:W2:Y:S10]  /*a2f00*/  LDL.LU R11, [R1+0x49c] ;  /* 0x00049c00010b7983 */ /* 0x000eb40000300800 */
[----:B------:R0:W-:Y:S01]  /*a2f10*/  STL.64 [R1+0x540], R12 ;  /* 0x0005400c01007387 */ /* 0x0001e20000100a00 */
[----:B------:R-:W-:Y:S03]  /*a2f20*/  STL.64 [R1+0x548], R14 ;  /* 0x0005480e01007387 */ /* 0x000fe60000100a00 */
[----:B0-----:R-:W3:Y:S01]  /*a2f30*/  LDL.LU.64 R12, [R1+0x6bc8] ;  /* 0x006bc800010c7983 */ /* 0x001ee20000300a00 */
[----:B------:R-:W3:Y:S02]  /*a2f40*/  LDL.LU.64 R18, [R1+0x6bc0] ;  /* 0x006bc00001127983 */ /* 0x000ee40000300a00 */
[----:B------:R-:W3:Y:S02]  /*a2f50*/  LDL.LU.64 R16, [R1+0x6bb8] ;  /* 0x006bb80001107983 */ /* 0x000ee40000300a00 */
[C---:B---3--:R-:W-:Y:S08]  /*a2f60*/  HMMA.16816.F32 R16, R4.reuse, R12, R16 ;  /* 0x0000000c0410723c */ /* 0x048ff00000001810 */
[----:B----4-:R-:W-:Y:S11]  /*a2f70*/  HMMA.16816.F32 R4, R4, R24, R20 ;  /* 0x000000180404723c */ /* 0x010ff60000001814 */
[----:B------:R-:W-:Y:S04]  /*a2f80*/  @!UPT UIADD3 URZ, URZ, URZ, URZ ;  /* 0x0000003f3f3ff290 */ /* 0x000fe8000fffe03f */
[----:B------:R0:W-:Y:S01]  /*a2f90*/  STL.64 [R1+0x530], R16 ;  /* 0x0005301001007387 */ /* 0x0001e20000100a00 */
[----:B------:R1:W-:Y:S03]  /*a2fa0*/  STL.64 [R1+0x538], R18 ;  /* 0x0005381201007387 */ /* 0x0003e60000100a00 */
[----:B0-----:R-:W3:Y:S01]  /*a2fb0*/  LDL.LU.64 R16, [R1+0x6bb0] ;  /* 0x006bb00001107983 */ /* 0x001ee20000300a00 */
[----:B-1----:R-:W-:Y:S01]  /*a2fc0*/  IMAD.MOV.U32 R19, RZ, RZ, R12 ;  /* 0x000000ffff137224 */ /* 0x002fe200078e000c */
[----:B------:R-:W-:Y:S02]  /*a2fd0*/  MOV R18, R13 ;  /* 0x0000000d00127202 */ /* 0x000fe40000000f00 */
[----:B------:R-:W2:Y:S01]  /*a2fe0*/  LDL.LU.64 R12, [R1+0x6ba8] ;  /* 0x006ba800010c7983 */ /* 0x000ea20000300a00 */
[----:B------:R-:W2:Y:S02]  /*a2ff0*/  LDL.LU.64 R22, [R1+0x6ba0] ;  /* 0x006ba00001167983 */ /* 0x000ea40000300a00 */
[----:B------:R-:W2:Y:S02]  /*a3000*/  LDL.LU.64 R20, [R1+0x6b98] ;  /* 0x006b980001147983 */ /* 0x000ea40000300a00 */
[----:B------:R0:W-:Y:S01]  /*a3010*/  STL.64 [R1+0x240], R4 ;  /* 0x0002400401007387 */ /* 0x0001e20000100a00 */
[----:B------:R1:W-:Y:S04]  /*a3020*/  STL.64 [R1+0x248], R6 ;  /* 0x0002480601007387 */ /* 0x0003e80000100a00 */
[----:B0-----:R-:W4:Y:S01]  /*a3030*/  LDL.LU R4, [R1+0x480] ;  /* 0x0004800001047983 */ /* 0x001f220000300800 */
[----:B------:R-:W4:Y:S02]  /*a3040*/  LDL.LU R5, [R1+0x484] ;  /* 0x0004840001057983 */ /* 0x000f240000300800 */
[----:B-1----:R-:W4:Y:S02]  /*a3050*/  LDL.LU R6, [R1+0x488] ;  /* 0x0004880001067983 */ /* 0x002f240000300800 */
[----:B------:R-:W4:Y:S01]  /*a3060*/  LDL.LU R7, [R1+0x48c] ;  /* 0x00048c0001077983 */ /* 0x000f220000300800 */
[----:B------:R-:W-:Y:S01]  /*a3070*/  STL.64 [R1+0x6a40], R24 ;  /* 0x006a401801007387 */ /* 0x000fe20000100a00 */
[C---:B--2---:R-:W-:Y:S03]  /*a3080*/  HMMA.16816.F32 R12, R20.reuse, R12, R8 ;  /* 0x0000000c140c723c */ /* 0x044fe60000001808 */
[----:B------:R-:W2:Y:S01]  /*a3090*/  LDL.LU.64 R10, [R1+0x6b90] ;  /* 0x006b9000010a7983 */ /* 0x000ea20000300a00 */
[----:B------:R-:W2:Y:S11]  /*a30a0*/  LDL.LU.64 R8, [R1+0x6b88] ;  /* 0x006b880001087983 */ /* 0x000eb60000300a00 */
[----:B------:R-:W-:Y:S08]  /*a30b0*/  @!UPT UIADD3 URZ, URZ, URZ, URZ ;  /* 0x0000003f3f3ff290 */ /* 0x000ff0000fffe03f */
[----:B------:R0:W-:Y:S01]  /*a30c0*/  STL.64 [R1+0x520], R12 ;  /* 0x0005200c01007387 */ /* 0x0001e20000100a00 */
[----:B------:R-:W-:Y:S03]  /*a30d0*/  STL.64 [R1+0x528], R14 ;  /* 0x0005280e01007387 */ /* 0x000fe60000100a00 */
[----:B0-----:R-:W4:Y:S02]  /*a30e0*/  LDL.LU.64 R12, [R1+0x6b80] ;  /* 0x006b8000010c7983 */ /* 0x001f240000300a00 */
[C---:B----4-:R-:W-:Y:S11]  /*a30f0*/  HMMA.16816.F32 R4, R20.reuse, R12, R4 ;  /* 0x0000000c1404723c */ /* 0x050ff60000001804 */
[----:B------:R-:W-:Y:S11]  /*a3100*/  @!UPT UIADD3 URZ, URZ, URZ, URZ ;  /* 0x0000003f3f3ff290 */ /* 0x000ff6000fffe03f */
[----:B------:R-:W-:Y:S01]  /*a3110*/  @!UPT UIADD3 URZ, URZ, URZ, URZ ;  /* 0x0000003f3f3ff290 */ /* 0x000fe2000fffe03f */
[----:B------:R0:W-:Y:S01]  /*a3120*/  STL.64 [R1+0x510], R4 ;  /* 0x0005100401007387 */ /* 0x0001e20000100a00 */
[----:B------:R-:W-:Y:S01]  /*a3130*/  STL.64 [R1+0x518], R6 ;  /* 0x0005180601007387 */ /* 0x000fe20000100a00 */
[----:B0-----:R-:W-:Y:S02]  /*a3140*/  MOV R5, R12 ;  /* 0x0000000c00057202 */ /* 0x001fe40000000f00 */
[----:B------:R-:W-:Y:S02]  /*a3150*/  MOV R4, R13 ;  /* 0x0000000d00047202 */ /* 0x000fe40000000f00 */
[----:B------:R-:W2:Y:S02]  /*a3160*/  LDL.LU.64 R12, [R1+0x6b78] ;  /* 0x006b7800010c7983 */ /* 0x000ea40000300a00 */
        /* <DEDUP_REMOVED lines=22> */
[----:B------:R-:W4:Y:S02]  /*a32d0*/  LDL.LU.64 R8, [R1+0x6b38] ;  /* 0x006b380001087983 */ /* 0x000f240000300a00 */
[----:B---3--:R-:W-:Y:S02]  /*a32e0*/  STL.64 [R1+0x69d8], R14 ;  /* 0x0069d80e01007387 */ /* 0x008fe40000100a00 */
[----:B------:R0:W-:Y:S02]  /*a32f0*/  STL.64 [R1+0x69d0], R12 ;  /* 0x0069d00c01007387 */ /* 0x0001e40000100a00 */
[----:B0-----:R-:W3:Y:S01]  /*a3300*/  LDL.LU R12, [R1+0x440] ;  /* 0x00044000010c7983 */ /* 0x001ee20000300800 */
[----:B------:R-:W3:Y:S02]  /*a3310*/  LDL.LU R13, [R1+0x444] ;  /* 0x00044400010d7983 */ /* 0x000ee40000300800 */
[----:B------:R-:W3:Y:S02]  /*a3320*/  LDL.LU R14, [R1+0x448] ;  /* 0x00044800010e7983 */ /* 0x000ee40000300800 */
[----:B------:R-:W3:Y:S01]  /*a3330*/  LDL.LU R15, [R1+0x44c] ;  /* 0x00044c00010f7983 */ /* 0x000ee20000300800 */
[----:B----4-:R-:W-:Y:S01]  /*a3340*/  STL.64 [R1+0x6a10], R8 ;  /* 0x006a100801007387 */ /* 0x010fe20000100a00 */
[----:B------:R-:W4:Y:S01]  /*a3350*/  LDL.64 R16, [R1] ;  /* 0x0000000001107983 */ /* 0x000f220000100a00 */
[----:B---3--:R-:W-:Y:S11]  /*a3360*/  HMMA.16816.F32 R12, R20, R8, R12 ;  /* 0x00000008140c723c */ /* 0x008ff6000000180c */
[----:B------:R-:W-:Y:S11]  /*a3370*/  @!UPT UIADD3 URZ, URZ, URZ, URZ ;  /* 0x0000003f3f3ff290 */ /* 0x000ff6000fffe03f */
[----:B------:R-:W-:Y:S01]  /*a3380*/  @!UPT UIADD3 URZ, URZ, URZ, URZ ;  /* 0x0000003f3f3ff290 */ /* 0x000fe2000fffe03f */
[----:B------:R0:W-:Y:S01]  /*a3390*/  STL.64 [R1+0x4d0], R12 ;  /* 0x0004d00c01007387 */ /* 0x0001e20000100a00 */
[----:B------:R1:W-:Y:S03]  /*a33a0*/  STL.64 [R1+0x4d8], R14 ;  /* 0x0004d80e01007387 */ /* 0x0003e60000100a00 */
[----:B----4-:R3:W-:Y:S01]  /*a33b0*/  STL.64 [R1+0x69f8], R16 ;  /* 0x0069f81001007387 */ /* 0x0107e20000100a00 */
[----:B0-----:R-:W4:Y:S02]  /*a33c0*/  LDL.LU R12, [R1+0x970] ;  /* 0x00097000010c7983 */ /* 0x001f240000300800 */
[----:B------:R-:W4:Y:S02]  /*a33d0*/  LDL.LU R13, [R1+0x974] ;  /* 0x00097400010d7983 */ /* 0x000f240000300800 */
[----:B-1----:R-:W2:Y:S01]  /*a33e0*/  LDL.LU R14, [R1+0x978] ;  /* 0x00097800010e7983 */ /* 0x002ea20000300800 */
[----:B------:R-:W2:Y:S01]  /*a33f0*/  LDL.LU R15, [R1+0x97c] ;  /* 0x00097c00010f7983 */ /* 0x000ea20000300800 */
[----:B------:R-:W-:Y:S01]  /*a3400*/  MOV R24, R19 ;  /* 0x0000001300187202 */ /* 0x000fe20000000f00 */
[----:B---3--:R-:W-:Y:S01]  /*a3410*/  IMAD.MOV.U32 R16, RZ, RZ, R5 ;  /* 0x000000ffff107224 */ /* 0x008fe200078e0005 */
[----:B------:R-:W-:-:S02]  /*a3420*/  MOV R17, R4 ;  /* 0x0000000400117202 */ /* 0x000fc40000000f00 */
[----:B------:R-:W-:-:S03]  /*a3430*/  MOV R25, R18 ;  /* 0x0000001200197202 */ /* 0x000fc60000000f00 */
[----:B------:R-:W-:Y:S04]  /*a3440*/  STL.64 [R1+0x6a18], R16 ;  /* 0x006a181001007387 */ /* 0x000fe80000100a00 */
[----:B--2---:R-:W-:Y:S01]  /*a3450*/  STL.64 [R1+0x69f0], R14 ;  /* 0x0069f00e01007387 */ /* 0x004fe20000100a00 */
[----:B----4-:R0:W-:Y:S03]  /*a3460*/  STL.64 [R1+0x69e8], R12 ;  /* 0x0069e80c01007387 */ /* 0x0101e60000100a00 */
[----:B0-----:R-:W2:Y:S01]  /*a3470*/  LDL.LU R12, [R1+0x980] ;  /* 0x00098000010c7983 */ /* 0x001ea20000300800 */
[----:B------:R-:W2:Y:S02]  /*a3480*/  LDL.LU R13, [R1+0x984] ;  /* 0x00098400010d7983 */ /* 0x000ea40000300800 */
[----:B------:R-:W3:Y:S02]  /*a3490*/  LDL.LU R14, [R1+0x988] ;  /* 0x00098800010e7983 */ /* 0x000ee40000300800 */
[----:B------:R-:W3:Y:S01]  /*a34a0*/  LDL.LU R15, [R1+0x98c] ;  /* 0x00098c00010f7983 */ /* 0x000ee20000300800 */
[----:B------:R0:W-:Y:S01]  /*a34b0*/  STL.64 [R1+0x6a58], R24 ;  /* 0x006a581801007387 */ /* 0x0001e20000100a00 */
[----:B------:R-:W4:Y:S02]  /*a34c0*/  LDL.LU R16, [R1+0x9a0] ;  /* 0x0009a00001107983 */ /* 0x000f240000300800 */
[----:B------:R-:W4:Y:S02]  /*a34d0*/  LDL.LU R17, [R1+0x9a4] ;  /* 0x0009a40001117983 */ /* 0x000f240000300800 */
[----:B------:R-:W2:Y:S01]  /*a34e0*/  LDL.LU R18, [R1+0x9a8] ;  /* 0x0009a80001127983 */ /* 0x000ea20000300800 */
[----:B------:R-:W2:Y:S01]  /*a34f0*/  LDL.LU R19, [R1+0x9ac] ;  /* 0x0009ac0001137983 */ /* 0x000ea20000300800 */
[----:B0-----:R-:W-:Y:S01]  /*a3500*/  IMAD.MOV.U32 R24, RZ, RZ, R29 ;  /* 0x000000ffff187224 */ /* 0x001fe200078e001d */
[----:B------:R-:W-:-:S02]  /*a3510*/  MOV R25, R26 ;  /* 0x0000001a00197202 */ /* 0x000fc40000000f00 */
[----:B------:R-:W3:Y:S01]  /*a3520*/  LDL.LU R29, [R1+0x6b34] ;  /* 0x006b3400011d7983 */ /* 0x000ee20000300800 */
[----:B------:R-:W3:Y:S03]  /*a3530*/  LDL.LU R26, [R1+0x6b30] ;  /* 0x006b3000011a7983 */ /* 0x000ee60000300800 */
[----:B------:R-:W-:Y:S04]  /*a3540*/  STL.64 [R1+0x6a70], R24 ;  /* 0x006a701801007387 */ /* 0x000fe80000100a00 */
[----:B--2---:R-:W-:Y:S01]  /*a3550*/  STL.64 [R1+0x6a38], R18 ;  /* 0x006a381201007387 */ /* 0x004fe20000100a00 */
[----:B----4-:R0:W-:Y:S03]  /*a3560*/  STL.64 [R1+0x6a30], R16 ;  /* 0x006a301001007387 */ /* 0x0101e60000100a00 */
[----:B0-----:R-:W2:Y:S01]  /*a3570*/  LDL.LU R16, [R1+0x9b0] ;  /* 0x0009b00001107983 */ /* 0x001ea20000300800 */
[----:B------:R-:W2:Y:S02]  /*a3580*/  LDL.LU R17, [R1+0x9b4] ;  /* 0x0009b40001117983 */ /* 0x000ea40000300800 */
[----:B------:R-:W4:Y:S02]  /*a3590*/  LDL.LU R18, [R1+0x9b8] ;  /* 0x0009b80001127983 */ /* 0x000f240000300800 */
[----:B------:R-:W4:Y:S01]  /*a35a0*/  LDL.LU R19, [R1+0x9bc] ;  /* 0x0009bc0001137983 */ /* 0x000f220000300800 */
[----:B------:R-:W-:-:S02]  /*a35b0*/  MOV R24, R27 ;  /* 0x0000001b00187202 */ /* 0x000fc40000000f00 */
        /* <DEDUP_REMOVED lines=28> */
[----:B---3--:R-:W1:Y:S04]  /*a3780*/  LDSM.16.M88.4 R4, [R0+0x47000] ;  /* 0x047000000004783b */ /* 0x008e680000000200 */
        /* <DEDUP_REMOVED lines=15> */
[----:B------:R-:W3:Y:S02]  /*a3880*/  LDL.LU R19, [R1+0xb4c] ;  /* 0x000b4c0001137983 */ /* 0x000ee40000300800 */
[----:B------:R-:W-:Y:S01]  /*a3890*/  IMAD.MOV.U32 R24, RZ, RZ, R11 ;  /* 0x000000ffff187224 */ /* 0x000fe200078e000b */
        /* <DEDUP_REMOVED lines=34> */
[----:B------:R-:W3:Y:S01]  /*a3ac0*/  LDL.64 R8, [R1+0x20] ;  /* 0x0000200001087983 */ /* 0x000ee20000100a00 */
[----:B------:R-:W-:Y:S02]  /*a3ad0*/  STL.64 [R1+0x6a08], R14 ;  /* 0x006a080e01007387 */ /* 0x000fe40000100a00 */
[----:B------:R0:W-:Y:S02]  /*a3ae0*/  STL.64 [R1+0x6a00], R12 ;  /* 0x006a000c01007387 */ /* 0x0001e40000100a00 */
[----:B0-----:R-:W4:Y:S01]  /*a3af0*/  LDL.LU R12, [R1+0x990] ;  /* 0x00099000010c7983 */ /* 0x001f220000300800 */
[----:B------:R-:W4:Y:S02]  /*a3b00*/  LDL.LU R13, [R1+0x994] ;  /* 0x00099400010d7983 */ /* 0x000f240000300800 */
[----:B------:R-:W4:Y:S02]  /*a3b10*/  LDL.LU R14, [R1+0x998] ;  /* 0x00099800010e7983 */ /* 0x000f240000300800 */
[----:B------:R-:W4:Y:S01]  /*a3b20*/  LDL.LU R15, [R1+0x99c] ;  /* 0x00099c00010f7983 */ /* 0x000f220000300800 */
[----:B-1----:R-:W-:Y:S01]  /*a3b30*/  STL [R1+0x690c], R6 ;  /* 0x00690c0601007387 */ /* 0x002fe20000100800 */
[----:B------:R-:W-:Y:S02]  /*a3b40*/  STL [R1+0x6908], R7 ;  /* 0x0069080701007387 */ /* 0x000fe40000100800 */
[----:B------:R0:W-:Y:S02]  /*a3b50*/  STL.64 [R1+0x69c8], R4 ;  /* 0x0069c80401007387 */ /* 0x0001e40000100a00 */
        /* <DEDUP_REMOVED lines=68> */
[----:B------:R-:W3:Y:S01]  /*a3fa0*/  LDL.LU.64 R18, [R1+0x6a38] ;  /* 0x006a380001127983 */ /* 0x000ee20000300a00 */
[----:B------:R-:W3:Y:S02]  /*a3fb0*/  LDL.LU.64 R16, [R1+0x6a30] ;  /* 0x006a300001107983 */ /* 0x000ee40000300a00 */
[----:B------:R-:W-:Y:S01]  /*a3fc0*/  IMAD.MOV.U32 R2, RZ, RZ, R24 ;  /* 0x000000ffff027224 */ /* 0x000fe200078e0018 */
[----:B------:R-:W-:Y:S11]  /*a3fd0*/  MOV R0, R25 ;  /* 0x0000001900007202 */ /* 0x000ff60000000f00 */
[----:B------:R-:W-:Y:S06]  /*a3fe0*/  @!UPT UIADD3 URZ, URZ, URZ, URZ ;  /* 0x0000003f3f3ff290 */ /* 0x000fec000fffe03f */
[----:B------:R0:W-:Y:S01]  /*a3ff0*/  STL.64 [R1+0x230], R20 ;  /* 0x0002301401007387 */ /* 0x0001e20000100a00 */
[----:B------:R2:W-:Y:S02]  /*a4000*/  STL.64 [R1+0x238], R22 ;  /* 0x0002381601007387 */ /* 0x0005e40000100a00 */
[----:B-1----:R-:W3:Y:S02]  /*a4010*/  LDL.LU.64 R26, [R1+0x6a28] ;  /* 0x006a2800011a7983 */ /* 0x002ee40000300a00 */
[----:B------:R-:W3:Y:S01]  /*a4020*/  LDL.LU.64 R24, [R1+0x6a20] ;  /* 0x006a200001187983 */ /* 0x000ee20000300a00 */
[----:B0-----:R-:W4:Y:S01]  /*a4030*/  LDL.LU R20, [R1+0x960] ;  /* 0x0009600001147983 */ /* 0x001f220000300800 */
[----:B------:R-:W4:Y:S02]  /*a4040*/  LDL.LU R21, [R1+0x964] ;  /* 0x0009640001157983 */ /* 0x000f240000300800 */
[----:B--2---:R-:W2:Y:S02]  /*a4050*/  LDL.LU R22, [R1+0x968] ;  /* 0x0009680001167983 */ /* 0x004ea40000300800 */
[----:B------:R-:W2:Y:S01]  /*a4060*/  LDL.LU R23, [R1+0x96c] ;  /* 0x00096c0001177983 */ /* 0x000ea20000300800 */
[C---:B---3--:R-:W-:Y:S11]  /*a4070*/  HMMA.16816.F32 R16, R24.reuse, R8, R16 ;  /* 0x000000081810723c */ /* 0x048ff60000001810 */
[----:B------:R-:W-:Y:S11]  /*a4080*/  @!UPT UIADD3 URZ, URZ, URZ, URZ ;  /* 0x0000003f3f3ff290 */ /* 0x000ff6000fffe03f */
[----:B------:R-:W-:Y:S01]  /*a4090*/  @!UPT UIADD3 URZ, URZ, URZ, URZ ;  /* 0x0000003f3f3ff290 */ /* 0x000fe2000fffe03f */
[----:B------:R0:W-:Y:S01]  /*a40a0*/  STL.64 [R1+0x220], R16 ;  /* 0x0002201001007387 */ /* 0x0001e20000100a00 */
[----:B------:R4:W-:Y:S03]  /*a40b0*/  STL.64 [R1+0x228], R18 ;  /* 0x0002281201007387 */ /* 0x0009e60000100a00 */
[----:B0-----:R-:W4:Y:S01]  /*a40c0*/  LDL.LU.64 R16, [R1+0x6a18] ;  /* 0x006a180001107983 */ /* 0x001f220000300a00 */
[----:B------:R-:W-:Y:S02]  /*a40d0*/  MOV R11, R9 ;  /* 0x00000009000b7202 */ /* 0x000fe40000000f00 */
[----:B------:R-:W3:Y:S03]  /*a40e0*/  LDL.LU.64 R8, [R1+0x6a10] ;  /* 0x006a100001087983 */ /* 0x000ee60000300a00 */
[----:B------:R-:W-:Y:S01]  /*a40f0*/  STL [R1+0x6968], R11 ;  /* 0x0069680b01007387 */ /* 0x000fe20000100800 */
[C---:B----4-:R-:W-:Y:S03]  /*a4100*/  HMMA.16816.F32 R16, R24.reuse, R16, R12 ;  /* 0x000000101810723c */ /* 0x050fe6000000180c */
[----:B------:R-:W4:Y:S01]  /*a4110*/  LDL.LU.64 R14, [R1+0x6a08] ;  /* 0x006a0800010e7983 */ /* 0x000f220000300a00 */
[----:B------:R-:W4:Y:S11]  /*a4120*/  LDL.LU.64 R12, [R1+0x6a00] ;  /* 0x006a0000010c7983 */ /* 0x000f360000300a00 */
[----:B------:R-:W-:Y:S08]  /*a4130*/  @!UPT UIADD3 URZ, URZ, URZ, URZ ;  /* 0x0000003f3f3ff290 */ /* 0x000ff0000fffe03f */
[----:B------:R0:W-:Y:S01]  /*a4140*/  STL.64 [R1+0x210], R16 ;  /* 0x0002101001007387 */ /* 0x0001e20000100a00 */
[----:B------:R-:W-:Y:S03]  /*a4150*/  STL.64 [R1+0x218], R18 ;  /* 0x0002181201007387 */ /* 0x000fe60000100a00 */
[----:B0-----:R-:W4:Y:S02]  /*a4160*/  LDL.LU.64 R16, [R1+0x69f8] ;  /* 0x0069f80001107983 */ /* 0x001f240000300a00 */
[C---:B----4-:R-:W-:Y:S01]  /*a4170*/  HMMA.16816.F32 R12, R24.reuse, R16, R12 ;  /* 0x00000010180c723c */ /* 0x050fe2000000180c */
[----:B------:R-:W-:Y:S11]  /*a4180*/  MOV R11, R17 ;  /* 0x00000011000b7202 */ /* 0x000ff60000000f00 */
[----:B------:R-:W-:Y:S11]  /*a4190*/  @!UPT UIADD3 URZ, URZ, URZ, URZ ;  /* 0x0000003f3f3ff290 */ /* 0x000ff6000fffe03f */
        /* <DEDUP_REMOVED lines=11> */
[----:B------:R-:W2:Y:S02]  /*a4250*/  LDL.LU.64 R12, [R1+0x69d0] ;  /* 0x0069d000010c7983 */ /* 0x000ea40000300a00 */
[----:B------:R2:W-:Y:S01]  /*a4260*/  STL.64 [R1+0x6970], R16 ;  /* 0x0069701001007387 */ /* 0x0005e20000100a00 */
[----:B----4-:R-:W-:Y:S01]  /*a4270*/  STL.64 [R1+0x68b0], R14 ;  /* 0x0068b00e01007387 */ /* 0x010fe20000100a00 */
[C---:B--2---:R-:W-:Y:S01]  /*a4280*/  HMMA.16816.F32 R16, R24.reuse, R12, R20 ;  /* 0x0000000c1810723c */ /* 0x044fe20000001814 */
[----:B------:R3:W-:Y:S07]  /*a4290*/  STL.64 [R1+0x68a8], R12 ;  /* 0x0068a80c01007387 */ /* 0x0007ee0000100a00 */
[C---:B---3--:R-:W-:Y:S11]  /*a42a0*/  HMMA.16816.F32 R12, R24.reuse, R8, R4 ;  /* 0x00000008180c723c */ /* 0x048ff60000001804 */
[----:B------:R-:W-:Y:S04]  /*a42b0*/  @!UPT UIADD3 URZ, URZ, URZ, URZ ;  /* 0x0000003f3f3ff290 */ /* 0x000fe8000fffe03f */
[----:B------:R-:W-:Y:S01]  /*a42c0*/  STL.64 [R1+0x1e0], R16 ;  /* 0x0001e01001007387 */ /* 0x000fe20000100a00 */
[----:B------:R-:W-:Y:S02]  /*a42d0*/  STL.64 [R1+0x1e8], R18 ;  /* 0x0001e81201007387 */ /* 0x000fe40000100a00 */
[----:B------:R-:W2:Y:S05]  /*a42e0*/  LDL.LU R4, [R1+0x940] ;  /* 0x0009400001047983 */ /* 0x000eaa0000300800 */
[----:B------:R-:W-:Y:S01]  /*a42f0*/  STL.64 [R1+0x1d0], R12 ;  /* 0x0001d00c01007387 */ /* 0x000fe20000100a00 */
[----:B------:R-:W-:Y:S02]  /*a4300*/  STL.64 [R1+0x1d8], R14 ;  /* 0x0001d80e01007387 */ /* 0x000fe40000100a00 */
[----:B------:R-:W2:Y:S02]  /*a4310*/  LDL.LU R5, [R1+0x944] ;  /* 0x0009440001057983 */ /* 0x000ea40000300800 */
[----:B------:R-:W2:Y:S01]  /*a4320*/  LDL.LU R6, [R1+0x948] ;  /* 0x0009480001067983 */ /* 0x000ea20000300800 */
[----:B------:R-:W2:Y:S01]  /*a4330*/  LDL.LU R7, [R1+0x94c] ;  /* 0x00094c0001077983 */ /* 0x000ea20000300800 */
[----:B------:R-:W2:Y:S02]  /*a4340*/  LDL.LU.64 R20, [R1+0x30] ;  /* 0x0000300001147983 */ /* 0x000ea40000300a00 */
[----:B------:R-:W-:Y:S02]  /*a4350*/  STL [R1+0x6980], R11 ;  /* 0x0069800b01007387 */ /* 0x000fe40000100800 */
[----:B------:R0:W-:Y:S02]  /*a4360*/  STL.64 [R1+0x6978], R8 ;  /* 0x0069780801007387 */ /* 0x0001e40000100a00 */
[----:B0-----:R-:W3:Y:S04]  /*a4370*/  LDL.LU.64 R8, [R1+0x130] ;  /* 0x0001300001087983 */ /* 0x001ee80000300a00 */
[----:B---3--:R0:W-:Y:S04]  /*a4380*/  STL.64 [R1+0x6998], R8 ;  /* 0x0069980801007387 */ /* 0x0081e80000100a00 */
[----:B0-----:R-:W3:Y:S04]  /*a4390*/  LDL.LU.64 R8, [R1+0x140] ;  /* 0x0001400001087983 */ /* 0x001ee80000300a00 */
[----:B---3--:R0:W-:Y:S04]  /*a43a0*/  STL.64 [R1+0x69b0], R8 ;  /* 0x0069b00801007387 */ /* 0x0081e80000100a00 */
[----:B0-----:R-:W3:Y:S01]  /*a43b0*/  LDL.LU.64 R8, [R1+0x150] ;  /* 0x0001500001087983 */ /* 0x001ee20000300a00 */
        /* <DEDUP_REMOVED lines=16> */
[----:B------:R-:W2:Y:S01]  /*a44c0*/  LDL R3, [R1+0x27f8] ;  /* 0x0027f80001037983 */ /* 0x000ea20000100800 */
[----:B------:R-:W-:Y:S03]  /*a44d0*/  HMMA.16816.F32 R4, R24, R20, R4 ;  /* 0x000000141804723c */ /* 0x000fe60000001804 */
[----:B----4-:R-:W-:Y:S01]  /*a44e0*/  STL.64 [R1+0x69c0], R18 ;  /* 0x0069c01201007387 */ /* 0x010fe20000100a00 */
[----:B--2---:R0:W-:Y:S03]  /*a44f0*/  STL.64 [R1+0x69b8], R16 ;  /* 0x0069b81001007387 */ /* 0x0041e60000100a00 */
[----:B0-----:R-:W3:Y:S01]  /*a4500*/  LDL.LU R16, [R1+0xb00] ;  /* 0x000b000001107983 */ /* 0x001ee20000300800 */
[----:B------:R-:W3:Y:S02]  /*a4510*/  LDL.LU R17, [R1+0xb04] ;  /* 0x000b040001117983 */ /* 0x000ee40000300800 */
[----:B------:R-:W3:Y:S02]  /*a4520*/  LDL.LU R18, [R1+0xb08] ;  /* 0x000b080001127983 */ /* 0x000ee40000300800 */
[----:B------:R-:W3:Y:S01]  /*a4530*/  LDL.LU R19, [R1+0xb0c] ;  /* 0x000b0c0001137983 */ /* 0x000ee20000300800 */
[----:B------:R-:W2:Y:S10]  /*a4540*/  LDL.LU.64 R12, [R1+0x110] ;  /* 0x00011000010c7983 */ /* 0x000eb40000300a00 */
[----:B------:R0:W-:Y:S02]  /*a4550*/  STL.64 [R1+0x1c0], R4 ;  /* 0x0001c00401007387 */ /* 0x0001e40000100a00 */
[----:B------:R1:W-:Y:S01]  /*a4560*/  STL.64 [R1+0x1c8], R6 ;  /* 0x0001c80601007387 */ /* 0x0003e20000100a00 */
[----:B0-----:R-:W4:Y:S01]  /*a4570*/  LDL.LU.64 R4, [R1+0x69c8] ;  /* 0x0069c80001047983 */ /* 0x001f220000300a00 */
[----:B-1----:R-:W-:Y:S01]  /*a4580*/  IMAD.MOV.U32 R6, RZ, RZ, R20 ;  /* 0x000000ffff067224 */ /* 0x002fe200078e0014 */
[----:B------:R-:W-:-:S02]  /*a4590*/  MOV R7, R21 ;  /* 0x0000001500077202 */ /* 0x000fc40000000f00 */
[----:B------:R-:W0:Y:S04]  /*a45a0*/  LDSM.16.M88.4 R20, [R3+0x40000] ;  /* 0x040000000314783b */ /* 0x000e280000000200 */
[----:B------:R-:W-:Y:S01]  /*a45b0*/  STL.64 [R1+0x6918], R6 ;  /* 0x0069180601007387 */ /* 0x000fe20000100a00 */
[----:B---3--:R-:W-:Y:S03]  /*a45c0*/  HMMA.16816.F32 R16, R24, R8, R16 ;  /* 0x000000081810723c */ /* 0x008fe60000001810 */
[----:B----4-:R1:W-:Y:S04]  /*a45d0*/  STL.64 [R1+0x6910], R4 ;  /* 0x0069100401007387 */ /* 0x0103e80000100a00 */
[----:B-1----:R-:W2:Y:S01]  /*a45e0*/  LDL.LU R4, [R1+0xac0] ;  /* 0x000ac00001047983 */ /* 0x002ea20000300800 */
[----:B------:R-:W2:Y:S02]  /*a45f0*/  LDL.LU R5, [R1+0xac4] ;  /* 0x000ac40001057983 */ /* 0x000ea40000300800 */
[----:B------:R-:W2:Y:S02]  /*a4600*/  LDL.LU R6, [R1+0xac8] ;  /* 0x000ac80001067983 */ /* 0x000ea40000300800 */
[----:B------:R-:W2:Y:S01]  /*a4610*/  LDL.LU R7, [R1+0xacc] ;  /* 0x000acc0001077983 */ /* 0x000ea20000300800 */
[----:B0-----:R0:W-:Y:S01]  /*a4620*/  STL.64 [R1+0x6780], R22 ;  /* 0x0067801601007387 */ /* 0x0011e20000100a00 */
[----:B------:R-:W-:Y:S09]  /*a4630*/  STL.64 [R1+0x6778], R20 ;  /* 0x0067781401007387 */ /* 0x000ff20000100a00 */
[----:B------:R-:W-:Y:S02]  /*a4640*/  STL.64 [R1+0x1b0], R16 ;  /* 0x0001b01001007387 */ /* 0x000fe40000100a00 */
[----:B------:R1:W-:Y:S02]  /*a4650*/  STL.64 [R1+0x1b8], R18 ;  /* 0x0001b81201007387 */ /* 0x0003e40000100a00 */
[----:B0-----:R-:W-:Y:S01]  /*a4660*/  IMAD.MOV.U32 R23, RZ, RZ, R8 ;  /* 0x000000ffff177224 */ /* 0x001fe200078e0008 */
[----:B------:R-:W-:Y:S01]  /*a4670*/  MOV R22, R9 ;  /* 0x0000000900167202 */ /* 0x000fe20000000f00 */
[----:B-1----:R-:W3:Y:S01]  /*a4680*/  LDL.LU.64 R18, [R1+0x69c0] ;  /* 0x0069c00001127983 */ /* 0x002ee20000300a00 */
[----:B------:R-:W3:Y:S02]  /*a4690*/  LDL.LU.64 R16, [R1+0x69b8] ;  /* 0x0069b80001107983 */ /* 0x000ee40000300a00 */
[----:B------:R-:W3:Y:S01]  /*a46a0*/  LDL.LU.64 R8, [R1+0x69b0] ;  /* 0x0069b00001087983 */ /* 0x000ee20000300a00 */
[----:B------:R-:W-:-:S02]  /*a46b0*/  MOV R20, R2 ;  /* 0x0000000200147202 */ /* 0x000fc40000000f00 */
[----:B------:R-:W-:Y:S01]  /*a46c0*/  MOV R21, R0 ;  /* 0x0000000000157202 */ /* 0x000fe20000000f00 */
[----:B------:R-:W-:Y:S01]  /*a46d0*/  STL [R1+0x6878], R22 ;  /* 0x0068781601007387 */ /* 0x000fe20000100800 */
[----:B------:R-:W-:Y:S03]  /*a46e0*/  STL [R1+0x6874], R23 ;  /* 0x0068741701007387 */ /* 0x000fe60000100800 */
[----:B------:R0:W-:Y:S04]  /*a46f0*/  STL.64 [R1+0x6960], R20 ;  /* 0x0069601401007387 */ /* 0x0001e80000100a00 */
[----:B0-----:R-:W4:Y:S01]  /*a4700*/  LDL.LU.64 R20, [R1+0x120] ;  /* 0x0001200001147983 */ /* 0x001f220000300a00 */
        /* <DEDUP_REMOVED lines=10> */
[----:B------:R-:W-:Y:S01]  /*a47b0*/  STL [R1+0x687c], R0 ;  /* 0x00687c0001007387 */ /* 0x000fe20000100800 */
[C---:B---3--:R-:W-:Y:S11]  /*a47c0*/  HMMA.16816.F32 R16, R24.reuse, R8, R16 ;  /* 0x000000081810723c */ /* 0x048ff60000001810 */
[----:B------:R-:W-:Y:S11]  /*a47d0*/  @!UPT UIADD3 URZ, URZ, URZ, URZ ;  /* 0x0000003f3f3ff290 */ /* 0x000ff6000fffe03f */
[----:B------:R-:W-:Y:S01]  /*a47e0*/  @!UPT UIADD3 URZ, URZ, URZ, URZ ;  /* 0x0000003f3f3ff290 */ /* 0x000fe2000fffe03f */
[----:B------:R-:W-:Y:S01]  /*a47f0*/  STL.64 [R1+0x190], R16 ;  /* 0x0001901001007387 */ /* 0x000fe20000100a00 */
[----:B------:R0:W-:Y:S03]  /*a4800*/  STL.64 [R1+0x198], R18 ;  /* 0x0001981201007387 */ /* 0x0001e60000100a00 */
[----:B0-----:R-:W4:Y:S01]  /*a4810*/  LDL.LU.64 R18, [R1+0x6990] ;  /* 0x0069900001127983 */ /* 0x001f220000300a00 */
[----:B------:R-:W4:Y:S02]  /*a4820*/  LDL.LU.64 R16, [R1+0x6988] ;  /* 0x0069880001107983 */ /* 0x000f240000300a00 */
[----:B------:R-:W-:Y:S01]  /*a4830*/  IMAD.MOV.U32 R28, RZ, RZ, R8 ;  /* 0x000000ffff1c7224 */ /* 0x000fe200078e0008 */
[----:B------:R-:W-:Y:S01]  /*a4840*/  MOV R3, R9 ;  /* 0x0000000900037202 */ /* 0x000fe20000000f00 */
[----:B------:R-:W3:Y:S01]  /*a4850*/  LDL.LU R11, [R1+0x6980] ;  /* 0x00698000010b7983 */ /* 0x000ee20000300800 */
[----:B------:R-:W2:Y:S02]  /*a4860*/  LDL.LU.64 R8, [R1+0x6978] ;  /* 0x0069780001087983 */ /* 0x000ea40000300a00 */
[----:B------:R-:W-:Y:S01]  /*a4870*/  STL [R1+0x6884], R28 ;  /* 0x0068841c01007387 */ /* 0x000fe20000100800 */
[C---:B----4-:R-:W-:Y:S11]  /*a4880*/  HMMA.16816.F32 R16, R24.reuse, R20, R16 ;  /* 0x000000141810723c */ /* 0x050ff60000001810 */
[----:B------:R-:W-:Y:S11]  /*a4890*/  @!UPT UIADD3 URZ, URZ, URZ, URZ ;  /* 0x0000003f3f3ff290 */ /* 0x000ff6000fffe03f */
[----:B------:R-:W-:Y:S01]  /*a48a0*/  @!UPT UIADD3 URZ, URZ, URZ, URZ ;  /* 0x0000003f3f3ff290 */ /* 0x000fe2000fffe03f */
[----:B------:R0:W-:Y:S01]  /*a48b0*/  STL.64 [R1+0x180], R16 ;  /* 0x0001801001007387 */ /* 0x0001e20000100a00 */
[----:B------:R1:W-:Y:S03]  /*a48c0*/  STL.64 [R1+0x188], R18 ;  /* 0x0001881201007387 */ /* 0x0003e60000100a00 */
[----:B0-----:R-:W4:Y:S01]  /*a48d0*/  LDL.LU.64 R16, [R1+0x6970] ;  /* 0x0069700001107983 */ /* 0x001f220000300a00 */
[----:B--2---:R-:W-:Y:S01]  /*a48e0*/  HMMA.16816.F32 R4, R24, R12, R4 ;  /* 0x0000000c1804723c */ /* 0x004fe20000001804 */
[----:B-1----:R-:W-:Y:S02]  /*a48f0*/  MOV R19, R20 ;  /* 0x0000001400137202 */ /* 0x002fe40000000f00 */
[----:B------:R-:W-:Y:S01]  /*a4900*/  MOV R18, R21 ;  /* 0x0000001500127202 */ /* 0x000fe20000000f00 */
[----:B------:R-:W-:-:S04]  /*a4910*/  IMAD.MOV.U32 R10, RZ, RZ, R12 ;  /* 0x000000ffff0a7224 */ /* 0x000fc800078e000c */
[----:B------:R-:W-:Y:S01]  /*a4920*/  STL.64 [R1+0x68c0], R18 ;  /* 0x0068c01201007387 */ /* 0x000fe20000100a00 */
[----:B------:R-:W-:-:S03]  /*a4930*/  MOV R29, R13 ;  /* 0x0000000d001d7202 */ /* 0x000fc60000000f00 */
[----:B----4-:R0:W-:Y:S11]  /*a4940*/  STL.64 [R1+0x68b8], R16 ;  /* 0x0068b81001007387 */ /* 0x0101f60000100a00 */
[----:B------:R-:W-:Y:S02]  /*a4950*/  STL.64 [R1+0x170], R4 ;  /* 0x0001700401007387 */ /* 0x000fe40000100a00 */
[----:B------:R-:W-:Y:S02]  /*a4960*/  STL.64 [R1+0x178], R6 ;  /* 0x0001780601007387 */ /* 0x000fe40000100a00 */
[----:B------:R-:W-:Y:S01]  /*a4970*/  STL [R1+0x6958], R10 ;  /* 0x0069580a01007387 */ /* 0x000fe20000100800 */
[----:B------:R-:W-:Y:S01]  /*a4980*/  STL.64 [R1+0x6950], R8 ;  /* 0x0069500801007387 */ /* 0x000fe20000100a00 */
[----:B------:R-:W2:Y:S02]  /*a4990*/  LDL.LU R12, [R1+0x8f0] ;  /* 0x0008f000010c7983 */ /* 0x000ea40000300800 */
[----:B------:R-:W2:Y:S02]  /*a49a0*/  LDL.LU R13, [R1+0x8f4] ;  /* 0x0008f400010d7983 */ /* 0x000ea40000300800 */
[----:B------:R-:W4:Y:S01]  /*a49b0*/  LDL.LU R14, [R1+0x8f8] ;  /* 0x0008f800010e7983 */ /* 0x000f220000300800 */
[----:B------:R-:W4:Y:S04]  /*a49c0*/  LDL.LU R15, [R1+0x8fc] ;  /* 0x0008fc00010f7983 */ /* 0x000f280000300800 */
[----:B----4-:R-:W-:Y:S01]  /*a49d0*/  STL.64 [R1+0x68d0], R14 ;  /* 0x0068d00e01007387 */ /* 0x010fe20000100a00 */
[----:B--2---:R1:W-:Y:S02]  /*a49e0*/  STL.64 [R1+0x68c8], R12 ;  /* 0x0068c80c01007387 */ /* 0x0043e40000100a00 */
[----:B0-----:R-:W2:Y:S01]  /*a49f0*/  LDL.LU R16, [R1] ;  /* 0x0000000001107983 */ /* 0x001ea20000300800 */
[----:B---3--:R-:W-:-:S02]  /*a4a00*/  MOV R17, R11 ;  /* 0x0000000b00117202 */ /* 0x008fc40000000f00 */
[----:B------:R-:W3:Y:S04]  /*a4a10*/  LDL.LU R11, [R1+0x6968] ;  /* 0x00696800010b7983 */ /* 0x000ee80000300800 */
[----:B--2---:R-:W-:Y:S01]  /*a4a20*/  STL.64 [R1+0x68d8], R16 ;  /* 0x0068d81001007387 */ /* 0x004fe20000100a00 */
[----:B-1----:R-:W2:Y:S02]  /*a4a30*/  LDL.LU R12, [R1+0x900] ;  /* 0x00090000010c7983 */ /* 0x002ea40000300800 */
[----:B------:R-:W2:Y:S02]  /*a4a40*/  LDL.LU R13, [R1+0x904] ;  /* 0x00090400010d7983 */ /* 0x000ea40000300800 */
[----:B------:R-:W4:Y:S01]  /*a4a50*/  LDL.LU R14, [R1+0x908] ;  /* 0x00090800010e7983 */ /* 0x000f220000300800 */
[----:B------:R-:W4:Y:S01]  /*a4a60*/  LDL.LU R15, [R1+0x90c] ;  /* 0x00090c00010f7983 */ /* 0x000f220000300800 */
[----:B------:R-:W2:Y:S02]  /*a4a70*/  LDL.LU R4, [R1+0x930] ;  /* 0x0009300001047983 */ /* 0x000ea40000300800 */
[----:B------:R-:W2:Y:S02]  /*a4a80*/  LDL.LU R5, [R1+0x934] ;  /* 0x0009340001057983 */ /* 0x000ea40000300800 */
[----:B------:R-:W2:Y:S01]  /*a4a90*/  LDL.LU R6, [R1+0x938] ;  /* 0x0009380001067983 */ /* 0x000ea20000300800 */
[----:B------:R-:W2:Y:S01]  /*a4aa0*/  LDL.LU R7, [R1+0x93c] ;  /* 0x00093c0001077983 */ /* 0x000ea20000300800 */
[----:B------:R-:W3:Y:S02]  /*a4ab0*/  LDL.LU R20, [R1+0xab0] ;  /* 0x000ab00001147983 */ /* 0x000ee40000300800 */
[----:B------:R-:W3:Y:S02]  /*a4ac0*/  LDL.LU R21, [R1+0xab4] ;  /* 0x000ab40001157983 */ /* 0x000ee40000300800 */
[----:B------:R-:W3:Y:S01]  /*a4ad0*/  LDL.LU R22, [R1+0xab8] ;  /* 0x000ab80001167983 */ /* 0x000ee20000300800 */
[----:B------:R-:W3:Y:S01]  /*a4ae0*/  LDL.LU R23, [R1+0xabc] ;  /* 0x000abc0001177983 */ /* 0x000ee20000300800 */
[----:B------:R-:W3:Y:S03]  /*a4af0*/  LDL.LU.64 R8, [R1+0x100] ;  /* 0x0001000001087983 */ /* 0x000ee60000300a00 */
[----:B--2---:R-:W-:Y:S01]  /*a4b00*/  STL.64 [R1+0x6928], R6 ;  /* 0x0069280601007387 */ /* 0x004fe20000100a00 */
[----:B------:R0:W-:Y:S03]  /*a4b10*/  STL.64 [R1+0x6920], R4 ;  /* 0x0069200401007387 */ /* 0x0001e60000100a00 */
[----:B0-----:R-:W2:Y:S04]  /*a4b20*/  LDL.LU.64 R4, [R1+0xe0] ;  /* 0x0000e00001047983 */ /* 0x001ea80000300a00 */
[----:B--2---:R0:W-:Y:S04]  /*a4b30*/  STL.64 [R1+0x6938], R4 ;  /* 0x0069380401007387 */ /* 0x0041e80000100a00 */
[----:B0-----:R-:W2:Y:S01]  /*a4b40*/  LDL.LU.64 R4, [R1+0xf0] ;  /* 0x0000f00001047983 */ /* 0x001ea20000300a00 */
[----:B----4-:R-:W-:Y:S02]  /*a4b50*/  STL.64 [R1+0x68e8], R14 ;  /* 0x0068e80e01007387 */ /* 0x010fe40000100a00 */
[----:B------:R-:W-:Y:S02]  /*a4b60*/  STL.64 [R1+0x68e0], R12 ;  /* 0x0068e00c01007387 */ /* 0x000fe40000100a00 */
[----:B------:R-:W4:Y:S01]  /*a4b70*/  LDL.LU R16, [R1+0x10] ;  /* 0x0000100001107983 */ /* 0x000f220000300800 */
[----:B------:R-:W4:Y:S04]  /*a4b80*/  LDL.LU R17, [R1+0x14] ;  /* 0x0000140001117983 */ /* 0x000f280000300800 */
[----:B----4-:R0:W-:Y:S04]  /*a4b90*/  STL.64 [R1+0x68f0], R16 ;  /* 0x0068f01001007387 */ /* 0x0101e80000100a00 */
[----:B0-----:R-:W4:Y:S01]  /*a4ba0*/  LDL.LU R16, [R1+0x20] ;  /* 0x0000200001107983 */ /* 0x001f220000300800 */
[----:B---3--:R-:W-:-:S05]  /*a4bb0*/  MOV R17, R11 ;  /* 0x0000000b00117202 */ /* 0x008fca0000000f00 */
[----:B----4-:R0:W-:Y:S04]  /*a4bc0*/  STL.64 [R1+0x6930], R16 ;  /* 0x0069301001007387 */ /* 0x0101e80000100a00 */
[----:B0-----:R-:W3:Y:S01]  /*a4bd0*/  LDL.LU R16, [R1+0xa90] ;  /* 0x000a900001107983 */ /* 0x001ee20000300800 */
[----:B------:R-:W3:Y:S02]  /*a4be0*/  LDL.LU R17, [R1+0xa94] ;  /* 0x000a940001117983 */ /* 0x000ee40000300800 */
[----:B------:R-:W4:Y:S02]  /*a4bf0*/  LDL.LU R18, [R1+0xa98] ;  /* 0x000a980001127983 */ /* 0x000f240000300800 */
[----:B------:R-:W4:Y:S01]  /*a4c00*/  LDL.LU R19, [R1+0xa9c] ;  /* 0x000a9c0001137983 */ /* 0x000f220000300800 */
[----:B------:R-:W-:Y:S01]  /*a4c10*/  HMMA.16816.F32 R20, R24, R8, R20 ;  /* 0x000000081814723c */ /* 0x000fe20000001814 */
[----:B----4-:R-:W-:Y:S01]  /*a4c20*/  STL.64 [R1+0x6948], R18 ;  /* 0x0069481201007387 */ /* 0x010fe20000100a00 */
[----:B---3--:R0:W-:Y:S03]  /*a4c30*/  STL.64 [R1+0x6940], R16 ;  /* 0x0069401001007387 */ /* 0x0081e60000100a00 */
        /* <DEDUP_REMOVED lines=8> */
[----:B------:R-:W-:Y:S01]  /*a4cc0*/  MOV R11, R9 ;  /* 0x00000009000b7202 */ /* 0x000fe20000000f00 */
[----:B----4-:R-:W-:Y:S01]  /*a4cd0*/  STL.64 [R1+0x6900], R14 ;  /* 0x0069000e01007387 */ /* 0x010fe20000100a00 */
[----:B---3--:R0:W-:Y:S03]  /*a4ce0*/  STL.64 [R1+0x68f8], R12 ;  /* 0x0068f80c01007387 */ /* 0x0081e60000100a00 */
[----:B0-----:R-:W3:Y:S01]  /*a4cf0*/  LDL.LU R12, [R1+0x920] ;  /* 0x00092000010c7983 */ /* 0x001ee20000300800 */
[----:B------:R-:W3:Y:S02]  /*a4d00*/  LDL.LU R13, [R1+0x924] ;  /* 0x00092400010d7983 */ /* 0x000ee40000300800 */
[----:B------:R-:W3:Y:S02]  /*a4d10*/  LDL.LU R14, [R1+0x928] ;  /* 0x00092800010e7983 */ /* 0x000ee40000300800 */
[----:B------:R-:W3:Y:S01]  /*a4d20*/  LDL.LU R15, [R1+0x92c] ;  /* 0x00092c00010f7983 */ /* 0x000ee20000300800 */
[----:B------:R0:W-:Y:S01]  /*a4d30*/  STL.64 [R1+0x160], R20 ;  /* 0x0001601401007387 */ /* 0x0001e20000100a00 */
[----:B------:R1:W-:Y:S03]  /*a4d40*/  STL.64 [R1+0x168], R22 ;  /* 0x0001681601007387 */ /* 0x0003e60000100a00 */
[----:B0-----:R-:W4:Y:S01]  /*a4d50*/  LDL.LU.64 R20, [R1+0x6960] ;  /* 0x0069600001147983 */ /* 0x001f220000300a00 */
[----:B-1----:R-:W-:-:S02]  /*a4d60*/  IMAD.MOV.U32 R23, RZ, RZ, R8 ;  /* 0x000000ffff177224 */ /* 0x002fc400078e0008 */
[----:B------:R-:W3:Y:S02]  /*a4d70*/  LDL.LU R10, [R1+0x6958] ;  /* 0x00695800010a7983 */ /* 0x000ee40000300800 */
[----:B------:R-:W4:Y:S01]  /*a4d80*/  LDL.LU.64 R8, [R1+0x6950] ;  /* 0x0069500001087983 */ /* 0x000f220000300a00 */
[C---:B--2---:R-:W-:Y:S01]  /*a4d90*/  HMMA.16816.F32 R16, R24.reuse, R4, R16 ;  /* 0x000000041810723c */ /* 0x044fe20000001810 */
[----:B------:R-:W-:Y:S02]  /*a4da0*/  MOV R0, R4 ;  /* 0x0000000400007202 */ /* 0x000fe40000000f00 */
[----:B------:R-:W-:Y:S01]  /*a4db0*/  MOV R22, R5 ;  /* 0x0000000500167202 */ /* 0x000fe20000000f00 */
[----:B---3--:R-:W-:Y:S01]  /*a4dc0*/  STL.64 [R1+0x68a0], R10 ;  /* 0x0068a00a01007387 */ /* 0x008fe20000100a00 */
[----:B----4-:R0:W-:Y:S03]  /*a4dd0*/  STL.64 [R1+0x6898], R8 ;  /* 0x0068980801007387 */ /* 0x0101e60000100a00 */
[----:B0-----:R-:W2:Y:S01]  /*a4de0*/  LDL.LU R8, [R1+0x8e0] ;  /* 0x0008e00001087983 */ /* 0x001ea20000300800 */
[----:B------:R-:W2:Y:S02]  /*a4df0*/  LDL.LU R9, [R1+0x8e4] ;  /* 0x0008e40001097983 */ /* 0x000ea40000300800 */
[----:B------:R-:W2:Y:S02]  /*a4e00*/  LDL.LU R10, [R1+0x8e8] ;  /* 0x0008e800010a7983 */ /* 0x000ea40000300800 */
[----:B------:R-:W2:Y:S10]  /*a4e10*/  LDL.LU R11, [R1+0x8ec] ;  /* 0x0008ec00010b7983 */ /* 0x000eb40000300800 */
        /* <DEDUP_REMOVED lines=9> */
[----:B------:R0:W-:Y:S01]  /*a4eb0*/  STL.64 [R1+0xb0], R16 ;  /* 0x0000b01001007387 */ /* 0x0001e20000100a00 */
[----:B------:R-:W-:Y:S03]  /*a4ec0*/  STL.64 [R1+0xb8], R18 ;  /* 0x0000b81201007387 */ /* 0x000fe60000100a00 */
[----:B0-----:R-:W3:Y:S01]  /*a4ed0*/  LDL.LU.64 R16, [R1+0x6930] ;  /* 0x0069300001107983 */ /* 0x001ee20000300a00 */
[----:B------:R-:W4:Y:S02]  /*a4ee0*/  LDL.LU.64 R6, [R1+0x6928] ;  /* 0x0069280001067983 */ /* 0x000f240000300a00 */
[----:B------:R-:W4:Y:S02]  /*a4ef0*/  LDL.LU.64 R4, [R1+0x6920] ;  /* 0x0069200001047983 */ /* 0x000f240000300a00 */
[----:B----4-:R-:W-:Y:S01]  /*a4f00*/  HMMA.16816.F32 R24, R24, R20, R4 ;  /* 0x000000141818723c */ /* 0x010fe20000001804 */
[----:B------:R-:W4:Y:S01]  /*a4f10*/  LDL.LU.64 R6, [R1+0x6918] ;  /* 0x0069180001067983 */ /* 0x000f220000300a00 */
[----:B------:R-:W3:Y:S11]  /*a4f20*/  LDL.LU.64 R4, [R1+0x6910] ;  /* 0x0069100001047983 */ /* 0x000ef60000300a00 */
[----:B------:R-:W-:Y:S10]  /*a4f30*/  @!UPT UIADD3 URZ, URZ, URZ, URZ ;  /* 0x0000003f3f3ff290 */ /* 0x000ff4000fffe03f */
[----:B------:R4:W-:Y:S01]  /*a4f40*/  STL.64 [R1+0xa0], R24 ;  /* 0x0000a01801007387 */ /* 0x0009e20000100a00 */
[----:B------:R-:W-:Y:S01]  /*a4f50*/  STL.64 [R1+0xa8], R26 ;  /* 0x0000a81a01007387 */ /* 0x000fe20000100a00 */
[----:B----4-:R-:W-:Y:S02]  /*a4f60*/  MOV R24, R6 ;  /* 0x0000000600187202 */ /* 0x010fe40000000f00 */
[----:B------:R-:W-:Y:S01]  /*a4f70*/  MOV R25, R7 ;  /* 0x0000000700197202 */ /* 0x000fe20000000f00 */
[----:B------:R-:W3:Y:S01]  /*a4f80*/  LDL.LU R6, [R1+0x690c] ;  /* 0x00690c0001067983 */ /* 0x000ee20000300800 */
[----:B------:R-:W3:Y:S03]  /*a4f90*/  LDL.LU R7, [R1+0x6908] ;  /* 0x0069080001077983 */ /* 0x000ee60000300800 */
[----:B------:R0:W-:Y:S04]  /*a4fa0*/  STL.64 [R1+0x6890], R24 ;  /* 0x0068901801007387 */ /* 0x0001e80000100a00 */
[----:B0-----:R-:W4:Y:S01]  /*a4fb0*/  LDL.LU R24, [R1+0x8d0] ;  /* 0x0008d00001187983 */ /* 0x001f220000300800 */
[----:B------:R-:W4:Y:S02]  /*a4fc0*/  LDL.LU R25, [R1+0x8d4] ;  /* 0x0008d40001197983 */ /* 0x000f240000300800 */
[----:B------:R-:W4:Y:S02]  /*a4fd0*/  LDL.LU R26, [R1+0x8d8] ;  /* 0x0008d800011a7983 */ /* 0x000f240000300800 */
[----:B------:R-:W4:Y:S01]  /*a4fe0*/  LDL.LU R27, [R1+0x8dc] ;  /* 0x0008dc00011b7983 */ /* 0x000f220000300800 */
        /* <DEDUP_REMOVED lines=26> */
[----:B0-----:R-:W2:Y:S01]  /*a5190*/  LDL.LU.64 R18, [R1+0x68c0] ;  /* 0x0068c00001127983 */ /* 0x001ea20000300a00 */
        /* <DEDUP_REMOVED lines=8> */
[----:B------:R-:W3:Y:S01]  /*a5220*/  LDL R17, [R1+0x27f8] ;  /* 0x0027f80001117983 */ /* 0x000ee20000100800 */
[C---:B--2---:R-:W-:Y:S11]  /*a5230*/  HMMA.16816.F32 R8, R4.reuse, R12, R8 ;  /* 0x0000000c0408723c */ /* 0x044ff60000001808 */
[----:B------:R-:W-:Y:S11]  /*a5240*/  @!UPT UIADD3 URZ, URZ, URZ, URZ ;  /* 0x0000003f3f3ff290 */ /* 0x000ff6000fffe03f */
[----:B------:R-:W-:Y:S01]  /*a5250*/  @!UPT UIADD3 URZ, URZ, URZ, URZ ;  /* 0x0000003f3f3ff290 */ /* 0x000fe2000fffe03f */
[----:B------:R-:W-:Y:S01]  /*a5260*/  STL.64 [R1+0x50], R8 ;  /* 0x0000500801007387 */ /* 0x000fe20000100a00 */
[----:B------:R0:W-:Y:S03]  /*a5270*/  STL.64 [R1+0x58], R10 ;  /* 0x0000580a01007387 */ /* 0x0001e60000100a00 */
[----:B0-----:R-:W2:Y:S01]  /*a5280*/  LDL.LU.64 R10, [R1+0x68a0] ;  /* 0x0068a000010a7983 */ /* 0x001ea20000300a00 */
[----:B------:R-:W4:Y:S02]  /*a5290*/  LDL.LU.64 R8, [R1+0x6898] ;  /* 0x0068980001087983 */ /* 0x000f240000300a00 */
[C---:B----4-:R-:W-:Y:S11]  /*a52a0*/  HMMA.16816.F32 R24, R4.reuse, R8, R24 ;  /* 0x000000080418723c */ /* 0x050ff60000001818 */
[----:B------:R-:W-:Y:S11]  /*a52b0*/  @!UPT UIADD3 URZ, URZ, URZ, URZ ;  /* 0x0000003f3f3ff290 */ /* 0x000ff6000fffe03f */
[----:B------:R-:W-:Y:S01]  /*a52c0*/  @!UPT UIADD3 URZ, URZ, URZ, URZ ;  /* 0x0000003f3f3ff290 */ /* 0x000fe2000fffe03f */
[----:B------:R0:W-:Y:S01]  /*a52d0*/  STL.64 [R1+0x40], R24 ;  /* 0x0000401801007387 */ /* 0x0001e20000100a00 */
[----:B------:R1:W-:Y:S03]  /*a52e0*/  STL.64 [R1+0x48], R26 ;  /* 0x0000481a01007387 */ /* 0x0003e60000100a00 */
[----:B0-----:R-:W1:Y:S02]  /*a52f0*/  LDL.LU.64 R24, [R1+0x6890] ;  /* 0x0068900001187983 */ /* 0x001e640000300a00 */
[----:B-1----:R-:W-:Y:S02]  /*a5300*/  HMMA.16816.F32 R24, R4, R24, R20 ;  /* 0x000000180418723c */ /* 0x002fe40000001814 */
[----:B------:R-:W4:Y:S05]  /*a5310*/  LDL.LU.64 R22, [R1+0x6888] ;  /* 0x0068880001167983 */ /* 0x000f2a0000300a00 */
[----:B------:R-:W-:Y:S01]  /*a5320*/  IMAD.MOV.U32 R20, RZ, RZ, R28 ;  /* 0x000000ffff147224 */ /* 0x000fe200078e001c */
[----:B------:R-:W-:Y:S01]  /*a5330*/  MOV R21, R2 ;  /* 0x0000000200157202 */ /* 0x000fe20000000f00 */
[----:B------:R-:W2:Y:S01]  /*a5340*/  LDL.LU R28, [R1+0x6884] ;  /* 0x00688400011c7983 */ /* 0x000ea20000300800 */
[----:B------:R-:W2:Y:S03]  /*a5350*/  LDL.LU R2, [R1+0x6880] ;  /* 0x0068800001027983 */ /* 0x000ea60000300800 */
[----:B------:R-:W-:Y:S01]  /*a5360*/  STL.64 [R1+0x67a8], R20 ;  /* 0x0067a81401007387 */ /* 0x000fe20000100a00 */
[----:B---3--:R0:W-:Y:S10]  /*a5370*/  STL.64 [R1+0x6748], R14 ;  /* 0x0067480e01007387 */ /* 0x0081f40000100a00 */
[----:B------:R-:W-:Y:S01]  /*a5380*/  IMAD.MOV.U32 R13, RZ, RZ, R24 ;  /* 0x000000ffff0d7224 */ /* 0x000fe200078e0018 */
[----:B------:R-:W-:-:S05]  /*a5390*/  MOV R12, R25 ;  /* 0x00000019000c7202 */ /* 0x000fca0000000f00 */
[----:B------:R-:W-:Y:S01]  /*a53a0*/  STL.64 [R1+0x6740], R12 ;  /* 0x0067400c01007387 */ /* 0x000fe20000100a00 */
[----:B0-----:R-:W3:Y:S03]  /*a53b0*/  LDL.64 R14, [R1+0x8] ;  /* 0x00000800010e7983 */ /* 0x001ee60000100a00 */
[----:B---3--:R0:W-:Y:S04]  /*a53c0*/  STL.64 [R1+0x6770], R14 ;  /* 0x0067700e01007387 */ /* 0x0081e80000100a00 */
[----:B0-----:R-:W3:Y:S01]  /*a53d0*/  LDL.64 R14, [R1+0x28] ;  /* 0x00002800010e7983 */ /* 0x001ee20000100a00 */
[----:B------:R-:W-:Y:S02]  /*a53e0*/  MOV R20, R0 ;  /* 0x0000000000147202 */ /* 0x000fe40000000f00 */
[----:B----4-:R-:W-:Y:S01]  /*a53f0*/  MOV R21, R22 ;  /* 0x0000001600157202 */ /* 0x010fe20000000f00 */
[----:B---3--:R0:W-:Y:S01]  /*a5400*/  STL.64 [R1+0x6788], R14 ;  /* 0x0067880e01007387 */ /* 0x0081e20000100a00 */
[----:B------:R-:W3:Y:S02]  /*a5410*/  LDL.LU R12, [R1+0x840] ;  /* 0x00084000010c7983 */ /* 0x000ee40000300800 */
[----:B------:R-:W3:Y:S01]  /*a5420*/  LDL.LU R13, [R1+0x844] ;  /* 0x00084400010d7983 */ /* 0x000ee20000300800 */
[----:B0-----:R-:W4:Y:S01]  /*a5430*/  LDL.LU R14, [R1+0x848] ;  /* 0x00084800010e7983 */ /* 0x001f220000300800 */
[----:B------:R-:W4:Y:S02]  /*a5440*/  LDL.LU R15, [R1+0x84c] ;  /* 0x00084c00010f7983 */ /* 0x000f240000300800 */
[----:B------:R-:W2:Y:S02]  /*a5450*/  LDL.LU R0, [R1+0x687c] ;  /* 0x00687c0001007983 */ /* 0x000ea40000300800 */
[----:B------:R-:W2:Y:S01]  /*a5460*/  LDL.LU R22, [R1+0x6878] ;  /* 0x0068780001167983 */ /* 0x000ea20000300800 */
[----:B------:R-:W-:Y:S04]  /*a5470*/  STL.64 [R1+0x67c0], R20 ;  /* 0x0067c01401007387 */ /* 0x000fe80000100a00 */
[----:B----4-:R-:W-:Y:S01]  /*a5480*/  STL.64 [R1+0x67a0], R14 ;  /* 0x0067a00e01007387 */ /* 0x010fe20000100a00 */
[----:B---3--:R0:W-:Y:S03]  /*a5490*/  STL.64 [R1+0x6798], R12 ;  /* 0x0067980c01007387 */ /* 0x0081e60000100a00 */
[----:B0-----:R-:W3:Y:S01]  /*a54a0*/  LDL.LU R12, [R1+0x850] ;  /* 0x00085000010c7983 */ /* 0x001ee20000300800 */
[----:B------:R-:W3:Y:S02]  /*a54b0*/  LDL.LU R13, [R1+0x854] ;  /* 0x00085400010d7983 */ /* 0x000ee40000300800 */
[----:B------:R-:W4:Y:S02]  /*a54c0*/  LDL.LU R14, [R1+0x858] ;  /* 0x00085800010e7983 */ /* 0x000f240000300800 */
[----:B------:R-:W4:Y:S02]  /*a54d0*/  LDL.LU R15, [R1+0x85c] ;  /* 0x00085c00010f7983 */ /* 0x000f240000300800 */
[----:B------:R-:W-:Y:S01]  /*a54e0*/  IMAD.MOV.U32 R20, RZ, RZ, R23 ;  /* 0x000000ffff147224 */ /* 0x000fe200078e0017 */
[----:B--2---:R-:W-:Y:S01]  /*a54f0*/  MOV R21, R11 ;  /* 0x0000000b00157202 */ /* 0x004fe20000000f00 */
[----:B------:R-:W2:Y:S01]  /*a5500*/  LDL.LU R23, [R1+0x6874] ;  /* 0x0068740001177983 */ /* 0x000ea20000300800 */
[----:B------:R-:W2:Y:S03]  /*a5510*/  LDL.LU R11, [R1+0x6870] ;  /* 0x00687000010b7983 */ /* 0x000ea60000300800 */
[----:B------:R0:W-:Y:S02]  /*a5520*/  STL.64 [R1+0x67d8], R20 ;  /* 0x0067d81401007387 */ /* 0x0001e40000100a00 */
[----:B0-----:R-:W-:-:S02]  /*a5530*/  MOV R20, R10 ;  /* 0x0000000a00147202 */ /* 0x001fc40000000f00 */
        /* <DEDUP_REMOVED lines=56> */
[----:B------:R-:W-:Y:S02]  /*a58c0*/  MOV R8, R27 ;  /* 0x0000001b00087202 */ /* 0x000fe40000000f00 */
[----:B------:R-:W0:Y:S04]  /*a58d0*/  LDSM.16.M88.4 R24, [R17+0x41000] ;  /* 0x041000001118783b */ /* 0x000e280000000200 */
[----:B----4-:R-:W-:Y:S01]  /*a58e0*/  STL.64 [R1+0x6848], R14 ;  /* 0x0068480e01007387 */ /* 0x010fe20000100a00 */
[----:B---3--:R1:W-:Y:S03]  /*a58f0*/  STL.64 [R1+0x6840], R12 ;  /* 0x0068400c01007387 */ /* 0x0083e60000100a00 */
[----:B-1----:R-:W3:Y:S01]  /*a5900*/  LDL.LU R12, [R1+0x8c0] ;  /* 0x0008c000010c7983 */ /* 0x002ee20000300800 */
[----:B------:R-:W3:Y:S02]  /*a5910*/  LDL.LU R13, [R1+0x8c4] ;  /* 0x0008c400010d7983 */ /* 0x000ee40000300800 */
[----:B------:R-:W3:Y:S02]  /*a5920*/  LDL.LU R14, [R1+0x8c8] ;  /* 0x0008c800010e7983 */ /* 0x000ee40000300800 */
[----:B------:R-:W3:Y:S01]  /*a5930*/  LDL.LU R15, [R1+0x8cc] ;  /* 0x0008cc00010f7983 */ /* 0x000ee20000300800 */
[----:B--2---:R-:W-:Y:S01]  /*a5940*/  STL.64 [R1+0x6738], R10 ;  /* 0x0067380a01007387 */ /* 0x004fe20000100a00 */
[----:B------:R1:W-:Y:S03]  /*a5950*/  STL.64 [R1+0x6730], R8 ;  /* 0x0067300801007387 */ /* 0x0003e60000100a00 */
[----:B-1----:R-:W2:Y:S01]  /*a5960*/  LDL.LU R8, [R1+0x7f0] ;  /* 0x0007f00001087983 */ /* 0x002ea20000300800 */
        /* <DEDUP_REMOVED lines=16> */
[----:B------:R-:W3:Y:S02]  /*a5a70*/  LDL.LU R26, [R1+0x838] ;  /* 0x00083800011a7983 */ /* 0x000ee40000300800 */
[----:B------:R-:W3:Y:S01]  /*a5a80*/  LDL.LU R27, [R1+0x83c] ;  /* 0x00083c00011b7983 */ /* 0x000ee20000300800 */
[----:B------:R-:W4:Y:S01]  /*a5a90*/  LDL.LU.64 R14, [R1+0x6848] ;  /* 0x00684800010e7983 */ /* 0x000f220000300a00 */
[----:B------:R-:W4:Y:S02]  /*a5aa0*/  LDL.LU.64 R12, [R1+0x6840] ;  /* 0x00684000010c7983 */ /* 0x000f240000300a00 */
[----:B------:R0:W-:Y:S02]  /*a5ab0*/  STL.64 [R1+0x8c0], R20 ;  /* 0x0008c01401007387 */ /* 0x0001e40000100a00 */
[----:B------:R4:W-:Y:S01]  /*a5ac0*/  STL.64 [R1+0x8c8], R22 ;  /* 0x0008c81601007387 */ /* 0x0009e20000100a00 */
[----:B0-----:R-:W4:Y:S02]  /*a5ad0*/  LDL.LU.64 R20, [R1+0x6838] ;  /* 0x0068380001147983 */ /* 0x001f240000300a00 */
[C---:B----4-:R-:W-:Y:S02]  /*a5ae0*/  HMMA.16816.F32 R20, R4.reuse, R20, R12 ;  /* 0x000000140414723c */ /* 0x050fe4000000180c */
[----:B------:R-:W4:Y:S01]  /*a5af0*/  LDL.LU.64 R14, [R1+0x6830] ;  /* 0x00683000010e7983 */ /* 0x000f220000300a00 */
[----:B------:R-:W4:Y:S11]  /*a5b00*/  LDL.LU.64 R12, [R1+0x6828] ;  /* 0x00682800010c7983 */ /* 0x000f360000300a00 */
[----:B------:R-:W-:Y:S09]  /*a5b10*/  @!UPT UIADD3 URZ, URZ, URZ, URZ ;  /* 0x0000003f3f3ff290 */ /* 0x000ff2000fffe03f */
[----:B------:R0:W-:Y:S01]  /*a5b20*/  STL.64 [R1+0x8b0], R20 ;  /* 0x0008b01401007387 */ /* 0x0001e20000100a00 */
[----:B------:R4:W-:Y:S03]  /*a5b30*/  STL.64 [R1+0x8b8], R22 ;  /* 0x0008b81601007387 */ /* 0x0009e60000100a00 */
        /* <DEDUP_REMOVED lines=43> */
[----:B----4-:R-:W-:Y:S02]  /*a5df0*/  HMMA.16816.F32 R4, R4, R20, R12 ;  /* 0x000000140404723c */ /* 0x010fe4000000180c */
[----:B------:R-:W3:Y:S01]  /*a5e00*/  LDL.LU.64 R14, [R1+0x6788] ;  /* 0x00678800010e7983 */ /* 0x000ee20000300a00 */
[----:B-1----:R-:W3:Y:S02]  /*a5e10*/  LDL.LU.64 R22, [R1+0x6780] ;  /* 0x0067800001167983 */ /* 0x002ee40000300a00 */
[----:B------:R-:W3:Y:S11]  /*a5e20*/  LDL.LU.64 R20, [R1+0x6778] ;  /* 0x0067780001147983 */ /* 0x000ef60000300a00 */
[----:B------:R-:W-:Y:S07]  /*a5e30*/  @!UPT UIADD3 URZ, URZ, URZ, URZ ;  /* 0x0000003f3f3ff290 */ /* 0x000fee000fffe03f */
[----:B------:R-:W-:Y:S01]  /*a5e40*/  STL.64 [R1+0x900], R4 ;  /* 0x0009000401007387 */ /* 0x000fe20000100a00 */
[----:B------:R0:W-:Y:S03]  /*a5e50*/  STL.64 [R1+0x908], R6 ;  /* 0x0009080601007387 */ /* 0x0001e60000100a00 */
[----:B0-----:R-:W4:Y:S01]  /*a5e60*/  LDL.64 R6, [R1+0x18] ;  /* 0x0000180001067983 */ /* 0x001f220000100a00 */
[C---:B---3--:R-:W-:Y:S11]  /*a5e70*/  HMMA.16816.F32 R24, R20.reuse, R14, R24 ;  /* 0x0000000e1418723c */ /* 0x048ff60000001818 */
[----:B------:R-:W-:Y:S11]  /*a5e80*/  @!UPT UIADD3 URZ, URZ, URZ, URZ ;  /* 0x0000003f3f3ff290 */ /* 0x000ff6000fffe03f */
[----:B------:R-:W-:Y:S01]  /*a5e90*/  @!UPT UIADD3 URZ, URZ, URZ, URZ ;  /* 0x0000003f3f3ff290 */ /* 0x000fe2000fffe03f */
[----:B------:R0:W-:Y:S01]  /*a5ea0*/  STL.64 [R1+0x830], R24 ;  /* 0x0008301801007387 */ /* 0x0001e20000100a00 */
[----:B------:R-:W-:Y:S01]  /*a5eb0*/  STL.64 [R1+0x838], R26 ;  /* 0x0008381a01007387 */ /* 0x000fe20000100a00 */
[----:B0-----:R-:W-:Y:S01]  /*a5ec0*/  MOV R24, R15 ;  /* 0x0000000f00187202 */ /* 0x001fe20000000f00 */
[----:B------:R-:W-:Y:S02]  /*a5ed0*/  IMAD.MOV.U32 R25, RZ, RZ, R14 ;  /* 0x000000ffff197224 */ /* 0x000fe400078e000e */
[----:B------:R-:W2:Y:S02]  /*a5ee0*/  LDL.LU.64 R14, [R1+0x6770] ;  /* 0x00677000010e7983 */ /* 0x000ea40000300a00 */
[----:B------:R0:W-:Y:S02]  /*a5ef0*/  STL [R1+0x66f4], R24 ;  /* 0x0066f41801007387 */ /* 0x0001e40000100800 */
[----:B------:R1:W-:Y:S01]  /*a5f00*/  STL [R1+0x66f0], R25 ;  /* 0x0066f01901007387 */ /* 0x0003e20000100800 */
[----:B0-----:R-:W4:Y:S01]  /*a5f10*/  LDL.LU R24, [R1+0x820] ;  /* 0x0008200001187983 */ /* 0x001f220000300800 */
[----:B-1----:R-:W4:Y:S02]  /*a5f20*/  LDL.LU R25, [R1+0x824] ;  /* 0x0008240001197983 */ /* 0x002f240000300800 */
[----:B------:R-:W4:Y:S02]  /*a5f30*/  LDL.LU R26, [R1+0x828] ;  /* 0x00082800011a7983 */ /* 0x000f240000300800 */
[----:B------:R-:W4:Y:S02]  /*a5f40*/  LDL.LU R27, [R1+0x82c] ;  /* 0x00082c00011b7983 */ /* 0x000f240000300800 */
[----:B------:R-:W-:Y:S01]  /*a5f50*/  IMAD.MOV.U32 R4, RZ, RZ, R3 ;  /* 0x000000ffff047224 */ /* 0x000fe200078e0003 */
[----:B------:R-:W-:Y:S01]  /*a5f60*/  MOV R5, R28 ;  /* 0x0000001c00057202 */ /* 0x000fe20000000f00 */
[C---:B----4-:R-:W-:Y:S11]  /*a5f70*/  HMMA.16816.F32 R24, R20.reuse, R6, R24 ;  /* 0x000000061418723c */ /* 0x050ff60000001818 */
[----:B------:R-:W-:Y:S11]  /*a5f80*/  @!UPT UIADD3 URZ, URZ, URZ, URZ ;  /* 0x0000003f3f3ff290 */ /* 0x000ff6000fffe03f */
[----:B------:R-:W-:Y:S01]  /*a5f90*/  @!UPT UIADD3 URZ, URZ, URZ, URZ ;  /* 0x0000003f3f3ff290 */ /* 0x000fe2000fffe03f */
[----:B------:R-:W-:Y:S01]  /*a5fa0*/  STL.64 [R1+0x820], R24 ;  /* 0x0008201801007387 */ /* 0x000fe20000100a00 */
[----:B------:R0:W-:Y:S02]  /*a5fb0*/  STL.64 [R1+0x828], R26 ;  /* 0x0008281a01007387 */ /* 0x0001e40000100a00 */
[----:B------:R-:W3:Y:S02]  /*a5fc0*/  LDL.LU R3, [R1+0x676c] ;  /* 0x00676c0001037983 */ /* 0x000ee40000300800 */
[----:B------:R-:W4:Y:S01]  /*a5fd0*/  LDL.LU R28, [R1+0x6768] ;  /* 0x00676800011c7983 */ /* 0x000f220000300800 */
[----:B0-----:R-:W-:Y:S02]  /*a5fe0*/  MOV R27, R6 ;  /* 0x00000006001b7202 */ /* 0x001fe40000000f00 */
[----:B------:R-:W-:Y:S01]  /*a5ff0*/  MOV R26, R7 ;  /* 0x00000007001a7202 */ /* 0x000fe20000000f00 */
[----:B------:R-:W-:Y:S01]  /*a6000*/  MOV R6, R18 ;  /* 0x0000001200067202 */ /* 0x000fe20000000f00 */
[----:B------:R-:W-:Y:S01]  /*a6010*/  MOV R7, R19 ;  /* 0x0000001300077202 */ /* 0x000fe20000000f00 */
[----:B------:R-:W4:Y:S01]  /*a6020*/  LDL.LU R18, [R1+0x6764] ;  /* 0x0067640001127983 */ /* 0x000f220000300800 */
[----:B------:R-:W4:Y:S01]  /*a6030*/  LDL.LU R19, [R1+0x6760] ;  /* 0x0067600001137983 */ /* 0x000f220000300800 */
[----:B--2---:R-:W-:Y:S01]  /*a6040*/  HMMA.16816.F32 R8, R20, R14, R8 ;  /* 0x0000000e1408723c */ /* 0x004fe20000001808 */
        /* <DEDUP_REMOVED lines=8> */
[----:B------:R-:W2:Y:S01]  /*a60d0*/  LDL.LU.64 R12, [R1+0x6740] ;  /* 0x00674000010c7983 */ /* 0x000ea20000300a00 */
[----:B------:R0:W-:Y:S01]  /*a60e0*/  STL.64 [R1+0x6700], R26 ;  /* 0x0067001a01007387 */ /* 0x0001e20000100a00 */
[----:B------:R3:W-:Y:S02]  /*a60f0*/  STL.64 [R1+0x66f8], R24 ;  /* 0x0066f81801007387 */ /* 0x0007e40000100a00 */
[----:B0-----:R-:W-:Y:S01]  /*a6100*/  IMAD.MOV.U32 R26, RZ, RZ, R2 ;  /* 0x000000ffff1a7224 */ /* 0x001fe200078e0002 */
[----:B------:R-:W-:-:S02]  /*a6110*/  MOV R27, R0 ;  /* 0x00000000001b7202 */ /* 0x000fc40000000f00 */
[----:B---3--:R-:W-:Y:S02]  /*a6120*/  MOV R25, R3 ;  /* 0x0000000300197202 */ /* 0x008fe40000000f00 */
[----:B----4-:R-:W-:-:S07]  /*a6130*/  MOV R24, R28 ;  /* 0x0000001c00187202 */ /* 0x010fce0000000f00 */
[C---:B------:R-:W-:Y:S11]  /*a6140*/  HMMA.16816.F32 R24, R20.reuse, R18, R24 ;  /* 0x000000121418723c */ /* 0x040ff60000001818 */
[----:B------:R-:W-:Y:S11]  /*a6150*/  @!UPT UIADD3 URZ, URZ, URZ, URZ ;  /* 0x0000003f3f3ff290 */ /* 0x000ff6000fffe03f */
[----:B------:R-:W-:Y:S01]  /*a6160*/  @!UPT UIADD3 URZ, URZ, URZ, URZ ;  /* 0x0000003f3f3ff290 */ /* 0x000fe2000fffe03f */
[----:B------:R-:W-:Y:S01]  /*a6170*/  STL.64 [R1+0x800], R24 ;  /* 0x0008001801007387 */ /* 0x000fe20000100a00 */
[----:B------:R0:W-:Y:S03]  /*a6180*/  STL.64 [R1+0x808], R26 ;  /* 0x0008081a01007387 */ /* 0x0001e60000100a00 */
[----:B0-----:R-:W3:Y:S01]  /*a6190*/  LDL.64 R26, [R1+0x158] ;  /* 0x00015800011a7983 */ /* 0x001ee20000100a00 */
[----:B--2---:R-:W-:Y:S11]  /*a61a0*/  HMMA.16816.F32 R8, R20, R14, R8 ;  /* 0x0000000e1408723c */ /* 0x004ff60000001808 */
[----:B------:R-:W-:Y:S11]  /*a61b0*/  @!UPT UIADD3 URZ, URZ, URZ, URZ ;  /* 0x0000003f3f3ff290 */ /* 0x000ff6000fffe03f */
[----:B------:R-:W-:Y:S02]  /*a61c0*/  @!UPT UIADD3 URZ, URZ, URZ, URZ ;  /* 0x0000003f3f3ff290 */ /* 0x000fe4000fffe03f */
[----:B------:R-:W-:Y:S01]  /*a61d0*/  IMAD.MOV.U32 R2, RZ, RZ, R10 ;  /* 0x000000ffff027224 */ /* 0x000fe200078e000a */
[----:B------:R-:W-:Y:S02]  /*a61e0*/  MOV R0, R11 ;  /* 0x0000000b00007202 */ /* 0x000fe40000000f00 */
[----:B------:R-:W-:Y:S02]  /*a61f0*/  MOV R28, R8 ;  /* 0x00000008001c7202 */ /* 0x000fe40000000f00 */
[----:B------:R-:W-:Y:S01]  /*a6200*/  MOV R3, R9 ;  /* 0x0000000900037202 */ /* 0x000fe20000000f00 */
[----:B---3--:R0:W-:Y:S04]  /*a6210*/  STL.64 [R1+0x6710], R26 ;  /* 0x0067101a01007387 */ /* 0x0081e80000100a00 */
[----:B0-----:R-:W2:Y:S01]  /*a6220*/  LDL.64 R26, [R1+0x38] ;  /* 0x00003800011a7983 */ /* 0x001ea20000100a00 */
[----:B------:R-:W3:Y:S02]  /*a6230*/  LDL.LU.64 R10, [R1+0x6738] ;  /* 0x00673800010a7983 */ /* 0x000ee40000300a00 */
[----:B------:R-:W4:Y:S02]  /*a6240*/  LDL.LU.64 R8, [R1+0x6730] ;  /* 0x0067300001087983 */ /* 0x000f240000300a00 */
[----:B------:R0:W-:Y:S01]  /*a6250*/  STL.64 [R1+0x65f8], R14 ;  /* 0x0065f80e01007387 */ /* 0x0001e20000100a00 */
[----:B------:R1:W-:Y:S04]  /*a6260*/  STL.64 [R1+0x65f0], R12 ;  /* 0x0065f00c01007387 */ /* 0x0003e80000100a00 */
[----:B0-----:R-:W2:Y:S04]  /*a6270*/  LDL.64 R14, [R1+0x148] ;  /* 0x00014800010e7983 */ /* 0x001ea80000100a00 */
[----:B--2---:R3:W-:Y:S01]  /*a6280*/  STL.64 [R1+0x6708], R14 ;  /* 0x0067080e01007387 */ /* 0x0047e20000100a00 */
[----:B-1----:R-:W2:Y:S02]  /*a6290*/  LDL.LU R12, [R1+0x7d0] ;  /* 0x0007d000010c7983 */ /* 0x002ea40000300800 */
[----:B------:R-:W2:Y:S01]  /*a62a0*/  LDL.LU R13, [R1+0x7d4] ;  /* 0x0007d400010d7983 */ /* 0x000ea20000300800 */
[----:B---3--:R-:W-:-:S02]  /*a62b0*/  MOV R14, R10 ;  /* 0x0000000a000e7202 */ /* 0x008fc40000000f00 */
[----:B------:R-:W-:Y:S01]  /*a62c0*/  MOV R15, R11 ;  /* 0x0000000b000f7202 */ /* 0x000fe20000000f00 */
[----:B------:R-:W3:Y:S01]  /*a62d0*/  LDL.LU R10, [R1+0x672c] ;  /* 0x00672c00010a7983 */ /* 0x000ee20000300800 */
[----:B------:R-:W3:Y:S03]  /*a62e0*/  LDL.LU R11, [R1+0x6728] ;  /* 0x00672800010b7983 */ /* 0x000ee60000300800 */
[----:B------:R-:W-:Y:S04]  /*a62f0*/  STL.64 [R1+0x6720], R14 ;  /* 0x0067200e01007387 */ /* 0x000fe80000100a00 */
[----:B--2---:R0:W-:Y:S04]  /*a6300*/  STL.64 [R1+0x6718], R12 ;  /* 0x0067180c01007387 */ /* 0x0041e80000100a00 */
[----:B0-----:R-:W2:Y:S01]  /*a6310*/  LDL.LU R12, [R1+0x7e0] ;  /* 0x0007e000010c7983 */ /* 0x001ea20000300800 */
[----:B------:R-:W2:Y:S02]  /*a6320*/  LDL.LU R13, [R1+0x7e4] ;  /* 0x0007e400010d7983 */ /* 0x000ea40000300800 */
[----:B------:R-:W2:Y:S01]  /*a6330*/  LDL.LU R14, [R1+0x7e8] ;  /* 0x0007e800010e7983 */ /* 0x000ea20000300800 */
[----:B---3--:R-:W-:Y:S01]  /*a6340*/  HMMA.16816.F32 R4, R20, R10, R4 ;  /* 0x0000000a1404723c */ /* 0x008fe20000001804 */
[----:B------:R-:W-:Y:S01]  /*a6350*/  STL [R1+0x5e44], R0 ;  /* 0x005e440001007387 */ /* 0x000fe20000100800 */
[----:B------:R-:W-:Y:S02]  /*a6360*/  STL [R1+0x5e40], R2 ;  /* 0x005e400201007387 */ /* 0x000fe40000100800 */
[----:B------:R-:W-:Y:S02]  /*a6370*/  STL [R1+0x5e3c], R3 ;  /* 0x005e3c0301007387 */ /* 0x000fe40000100800 */
[----:B------:R-:W-:Y:S02]  /*a6380*/  STL [R1+0x5e38], R28 ;  /* 0x005e381c01007387 */ /* 0x000fe40000100800 */
[----:B------:R-:W-:Y:S11]  /*a6390*/  IMAD.MOV.U32 R15, RZ, RZ, R29 ;  /* 0x000000ffff0f7224 */ /* 0x000ff600078e001d */
[----:B------:R-:W-:Y:S04]  /*a63a0*/  @!UPT UIADD3 URZ, URZ, URZ, URZ ;  /* 0x0000003f3f3ff290 */ /* 0x000fe8000fffe03f */
[----:B------:R-:W-:Y:S01]  /*a63b0*/  STL.64 [R1+0x750], R4 ;  /* 0x0007500401007387 */ /* 0x000fe20000100a00 */
[----:B------:R-:W-:Y:S01]  /*a63c0*/  STL [R1+0x758], R6 ;  /* 0x0007580601007387 */ /* 0x000fe20000100800 */
[----:B------:R-:W-:Y:S02]  /*a63d0*/  MOV R29, R7 ;  /* 0x00000007001d7202 */ /* 0x000fe40000000f00 */
[----:B------:R-:W0:Y:S01]  /*a63e0*/  LDSM.16.M88.4 R4, [R17+0x42000] ;  /* 0x042000001104783b */ /* 0x000e220000000200 */
[----:B------:R-:W-:Y:S02]  /*a63f0*/  STL.64 [R1+0x65e8], R10 ;  /* 0x0065e80a01007387 */ /* 0x000fe40000100a00 */
[----:B----4-:R1:W-:Y:S02]  /*a6400*/  STL.64 [R1+0x65e0], R8 ;  /* 0x0065e00801007387 */ /* 0x0103e40000100a00 */
[----:B-1----:R-:W3:Y:S01]  /*a6410*/  LDL.LU R8, [R1+0x7c0] ;  /* 0x0007c00001087983 */ /* 0x002ee20000300800 */
[----:B------:R-:W3:Y:S02]  /*a6420*/  LDL.LU R9, [R1+0x7c4] ;  /* 0x0007c40001097983 */ /* 0x000ee40000300800 */
[----:B------:R-:W3:Y:S02]  /*a6430*/  LDL.LU R10, [R1+0x7c8] ;  /* 0x0007c800010a7983 */ /* 0x000ee40000300800 */
[----:B------:R-:W3:Y:S01]  /*a6440*/  LDL.LU R11, [R1+0x7cc] ;  /* 0x0007cc00010b7983 */ /* 0x000ee20000300800 */
[----:B------:R-:W-:Y:S01]  /*a6450*/  STL [R1+0x5e48], R29 ;  /* 0x005e481d01007387 */ /* 0x000fe20000100800 */
[----:B------:R-:W-:Y:S01]  /*a6460*/  STL [R1+0x65b8], R17 ;  /* 0x0065b81101007387 */ /* 0x000fe20000100800 */
[----:B------:R-:W-:-:S02]  /*a6470*/  MOV R2, R26 ;  /* 0x0000001a00027202 */ /* 0x000fc40000000f00 */
[----:B------:R-:W-:Y:S01]  /*a6480*/  MOV R0, R27 ;  /* 0x0000001b00007202 */ /* 0x000fe20000000f00 */
[----:B0-----:R0:W-:Y:S01]  /*a6490*/  STL.64 [R1+0x64e0], R6 ;  /* 0x0064e00601007387 */ /* 0x0011e20000100a00 */
[----:B------:R-:W-:Y:S03]  /*a64a0*/  STL.64 [R1+0x64d8], R4 ;  /* 0x0064d80401007387 */ /* 0x000fe60000100a00 */
[----:B0-----:R-:W4:Y:S04]  /*a64b0*/  LDL R6, [R1+0xd8] ;  /* 0x0000d80001067983 */ /* 0x001f280000100800 */
[----:B------:R-:W4:Y:S01]  /*a64c0*/  LDL R7, [R1+0xdc] ;  /* 0x0000dc0001077983 */ /* 0x000f220000100800 */
        /* <DEDUP_REMOVED lines=16> */
[----:B------:R-:W-:Y:S01]  /*a65d0*/  MOV R3, R27 ;  /* 0x0000001b00037202 */ /* 0x000fe20000000f00 */
[----:B------:R-:W-:Y:S02]  /*a65e0*/  IMAD.MOV.U32 R4, RZ, RZ, R26 ;  /* 0x000000ffff047224 */ /* 0x000fe400078e001a */
[----:B------:R-:W2:Y:S01]  /*a65f0*/  LDL.LU.64 R26, [R1+0x6700] ;  /* 0x00670000011a7983 */ /* 0x000ea20000300a00 */
[----:B------:R-:W2:Y:S02]  /*a6600*/  LDL.LU.64 R24, [R1+0x66f8] ;  /* 0x0066f80001187983 */ /* 0x000ea40000300a00 */
[----:B------:R-:W-:Y:S02]  /*a6610*/  STL [R1+0x65c8], R3 ;  /* 0x0065c80301007387 */ /* 0x000fe40000100800 */
[----:B------:R-:W-:Y:S01]  /*a6620*/  STL [R1+0x65c4], R4 ;  /* 0x0065c40401007387 */ /* 0x000fe20000100800 */
[----:B---3--:R-:W-:Y:S11]  /*a6630*/  HMMA.16816.F32 R8, R20, R14, R8 ;  /* 0x0000000e1408723c */ /* 0x008ff60000001808 */
[----:B------:R-:W-:Y:S11]  /*a6640*/  @!UPT UIADD3 URZ, URZ, URZ, URZ ;  /* 0x0000003f3f3ff290 */ /* 0x000ff6000fffe03f */
[----:B------:R-:W-:Y:S01]  /*a6650*/  @!UPT UIADD3 URZ, URZ, URZ, URZ ;  /* 0x0000003f3f3ff290 */ /* 0x000fe2000fffe03f */
[----:B------:R0:W-:Y:S01]  /*a6660*/  STL.64 [R1+0xa10], R8 ;  /* 0x000a100801007387 */ /* 0x0001e20000100a00 */
[----:B------:R1:W-:Y:S03]  /*a6670*/  STL.64 [R1+0xa18], R10 ;  /* 0x000a180a01007387 */ /* 0x0003e60000100a00 */
[----:B0-----:R-:W3:Y:S01]  /*a6680*/  LDL.LU R8, [R1+0x6e0] ;  /* 0x0006e00001087983 */ /* 0x001ee20000300800 */
[----:B------:R-:W3:Y:S02]  /*a6690*/  LDL.LU R9, [R1+0x6e4] ;  /* 0x0006e40001097983 */ /* 0x000ee40000300800 */
[----:B-1----:R-:W2:Y:S02]  /*a66a0*/  LDL.LU R10, [R1+0x6e8] ;  /* 0x0006e800010a7983 */ /* 0x002ea40000300800 */
[----:B------:R-:W2:Y:S01]  /*a66b0*/  LDL.LU R11, [R1+0x6ec] ;  /* 0x0006ec00010b7983 */ /* 0x000ea20000300800 */
[----:B------:R-:W-:-:S02]  /*a66c0*/  MOV R16, R14 ;  /* 0x0000000e00107202 */ /* 0x000fc40000000f00 */
[----:B------:R-:W-:Y:S01]  /*a66d0*/  MOV R5, R15 ;  /* 0x0000000f00057202 */ /* 0x000fe20000000f00 */
[----:B--2---:R0:W-:Y:S01]  /*a66e0*/  STL.64 [R1+0x6608], R10 ;  /* 0x0066080a01007387 */ /* 0x0041e20000100a00 */
[----:B---3--:R-:W-:Y:S02]  /*a66f0*/  STL.64 [R1+0x6600], R8 ;  /* 0x0066000801007387 */ /* 0x008fe40000100a00 */
[----:B------:R-:W2:Y:S02]  /*a6700*/  LDL.LU R12, [R1+0x6f0] ;  /* 0x0006f000010c7983 */ /* 0x000ea40000300800 */
[----:B------:R-:W2:Y:S01]  /*a6710*/  LDL.LU R13, [R1+0x6f4] ;  /* 0x0006f400010d7983 */ /* 0x000ea20000300800 */
[----:B------:R-:W3:Y:S01]  /*a6720*/  LDL.LU R14, [R1+0x6f8] ;  /* 0x0006f800010e7983 */ /* 0x000ee20000300800 */
[----:B------:R-:W3:Y:S02]  /*a6730*/  LDL.LU R15, [R1+0x6fc] ;  /* 0x0006fc00010f7983 */ /* 0x000ee40000300800 */
[----:B0-----:R-:W-:Y:S01]  /*a6740*/  IMAD.MOV.U32 R10, RZ, RZ, R24 ;  /* 0x000000ffff0a7224 */ /* 0x001fe200078e0018 */
[----:B------:R-:W-:Y:S01]  /*a6750*/  MOV R11, R25 ;  /* 0x00000019000b7202 */ /* 0x000fe20000000f00 */
[----:B---3--:R-:W-:Y:S01]  /*a6760*/  STL.64 [R1+0x6618], R14 ;  /* 0x0066180e01007387 */ /* 0x008fe20000100a00 */
[----:B--2---:R0:W-:Y:S02]  /*a6770*/  STL.64 [R1+0x6610], R12 ;  /* 0x0066100c01007387 */ /* 0x0041e40000100a00 */
[----:B------:R-:W2:Y:S02]  /*a6780*/  LDL.LU R24, [R1+0x66f4] ;  /* 0x0066f40001187983 */ /* 0x000ea40000300800 */
[----:B------:R-:W3:Y:S01]  /*a6790*/  LDL.LU R25, [R1+0x66f0] ;  /* 0x0066f00001197983 */ /* 0x000ee20000300800 */
        /* <DEDUP_REMOVED lines=8> */
[----:B------:R-:W-:Y:S03]  /*a6820*/  STL.64 [R1+0x6628], R12 ;  /* 0x0066280c01007387 */ /* 0x000fe60000100a00 */
[----:B------:R3:W-:Y:S02]  /*a6830*/  STL.64 [R1+0x6638], R10 ;  /* 0x0066380a01007387 */ /* 0x0007e40000100a00 */
[----:B---3--:R-:W-:Y:S01]  /*a6840*/  IMAD.MOV.U32 R10, RZ, RZ, R25 ;  /* 0x000000ffff0a7224 */ /* 0x008fe200078e0019 */
[----:B------:R-:W-:-:S05]  /*a6850*/  MOV R11, R24 ;  /* 0x00000018000b7202 */ /* 0x000fca0000000f00 */
[----:B------:R-:W-:Y:S01]  /*a6860*/  STL.64 [R1+0x6660], R10 ;  /* 0x0066600a01007387 */ /* 0x000fe20000100a00 */
[----:B------:R-:W2:Y:S02]  /*a6870*/  LDL.LU R24, [R1+0x740] ;  /* 0x0007400001187983 */ /* 0x000ea40000300800 */
[----:B------:R-:W2:Y:S02]  /*a6880*/  LDL.LU R25, [R1+0x744] ;  /* 0x0007440001197983 */ /* 0x000ea40000300800 */
[----:B------:R-:W3:Y:S01]  /*a6890*/  LDL.LU R26, [R1+0x748] ;  /* 0x00074800011a7983 */ /* 0x000ee20000300800 */
[----:B------:R-:W3:Y:S04]  /*a68a0*/  LDL.LU R27, [R1+0x74c] ;  /* 0x00074c00011b7983 */ /* 0x000ee80000300800 */
        /* <DEDUP_REMOVED lines=8> */
[----:B0-----:R-:W2:Y:S04]  /*a6930*/  LDL.64 R26, [R1+0xf8] ;  /* 0x0000f800011a7983 */ /* 0x001ea80000100a00 */
[----:B--2---:R0:W-:Y:S04]  /*a6940*/  STL.64 [R1+0x6690], R26 ;  /* 0x0066901a01007387 */ /* 0x0041e80000100a00 */
[----:B0-----:R-:W2:Y:S04]  /*a6950*/  LDL.64 R26, [R1+0x108] ;  /* 0x00010800011a7983 */ /* 0x001ea80000100a00 */
[----:B--2---:R0:W-:Y:S04]  /*a6960*/  STL.64 [R1+0x66a8], R26 ;  /* 0x0066a81a01007387 */ /* 0x0041e80000100a00 */
[----:B0-----:R-:W2:Y:S04]  /*a6970*/  LDL.64 R26, [R1+0x118] ;  /* 0x00011800011a7983 */ /* 0x001ea80000100a00 */
[----:B--2---:R0:W-:Y:S04]  /*a6980*/  STL.64 [R1+0x66c0], R26 ;  /* 0x0066c01a01007387 */ /* 0x0041e80000100a00 */
[----:B0-----:R-:W2:Y:S04]  /*a6990*/  LDL.64 R26, [R1+0x128] ;  /* 0x00012800011a7983 */ /* 0x001ea80000100a00 */
[----:B--2---:R-:W-:Y:S01]  /*a69a0*/  STL.64 [R1+0x66d8], R26 ;  /* 0x0066d81a01007387 */ /* 0x004fe20000100a00 */
[----:B------:R-:W2:Y:S03]  /*a69b0*/  LDL.64 R10, [R1+0xe8] ;  /* 0x0000e800010a7983 */ /* 0x000ea60000100a00 */
[----:B--2---:R0:W-:Y:S01]  /*a69c0*/  STL.64 [R1+0x6688], R10 ;  /* 0x0066880a01007387 */ /* 0x0041e20000100a00 */
[----:B------:R-:W2:Y:S02]  /*a69d0*/  LDL.LU R8, [R1+0x770] ;  /* 0x0007700001087983 */ /* 0x000ea40000300800 */
[----:B------:R-:W2:Y:S01]  /*a69e0*/  LDL.LU R9, [R1+0x774] ;  /* 0x0007740001097983 */ /* 0x000ea20000300800 */
[----:B0-----:R-:W3:Y:S01]  /*a69f0*/  LDL.LU R10, [R1+0x778] ;  /* 0x00077800010a7983 */ /* 0x001ee20000300800 */
[----:B------:R-:W3:Y:S02]  /*a6a00*/  LDL.LU R11, [R1+0x77c] ;  /* 0x00077c00010b7983 */ /* 0x000ee40000300800 */
[----:B------:R-:W2:Y:S01]  /*a6a10*/  LDL.64 R26, [R1+0x138] ;  /* 0x00013800011a7983 */ /* 0x000ea20000100a00 */
        /* <DEDUP_REMOVED lines=28> */
[----:B------:R-:W-:-:S02]  /*a6be0*/  MOV R29, R26 ;  /* 0x0000001a001d7202 */ /* 0x000fc40000000f00 */
[----:B------:R-:W-:Y:S01]  /*a6bf0*/  MOV R28, R27 ;  /* 0x0000001b001c7202 */ /* 0x000fe20000000f00 */
        /* <DEDUP_REMOVED lines=8> */
[----:B------:R-:W-:Y:S11]  /*a6c80*/  STL [R1+0x65cc], R16 ;  /* 0x0065cc1001007387 */ /* 0x000ff60000100800 */
[----:B------:R-:W-:Y:S02]  /*a6c90*/  STL.64 [R1+0xa00], R8 ;  /* 0x000a000801007387 */ /* 0x000fe40000100a00 */
[----:B------:R0:W-:Y:S02]  /*a6ca0*/  STL.64 [R1+0xa08], R10 ;  /* 0x000a080a01007387 */ /* 0x0001e40000100a00 */
[----:B0-----:R-:W3:Y:S01]  /*a6cb0*/  LDL.LU.64 R10, [R1+0x66e8] ;  /* 0x0066e800010a7983 */ /* 0x001ee20000300a00 */
[----:B------:R-:W3:Y:S02]  /*a6cc0*/  LDL.LU.64 R8, [R1+0x66e0] ;  /* 0x0066e00001087983 */ /* 0x000ee40000300a00 */
[----:B------:R-:W3:Y:S02]  /*a6cd0*/  LDL.LU.64 R26, [R1+0x66d8] ;  /* 0x0066d800011a7983 */ /* 0x000ee40000300a00 */
[----:B------:R-:W-:Y:S01]  /*a6ce0*/  STL [R1+0x65d8], R28 ;  /* 0x0065d81c01007387 */ /* 0x000fe20000100800 */
[----:B------:R-:W-:Y:S01]  /*a6cf0*/  STL [R1+0x65d4], R29 ;  /* 0x0065d41d01007387 */ /* 0x000fe20000100800 */
        /* <DEDUP_REMOVED lines=9> */
[----:B------:R-:W-:Y:S01]  /*a6d90*/  STL [R1+0x65dc], R2 ;  /* 0x0065dc0201007387 */ /* 0x000fe20000100800 */
        /* <DEDUP_REMOVED lines=35> */
[----:B------:R-:W-:Y:S02]  /*a6fd0*/  MOV R28, R11 ;  /* 0x0000000b001c7202 */ /* 0x000fe40000000f00 */
[----:B------:R-:W2:Y:S01]  /*a6fe0*/  LDL.LU.64 R10, [R1+0x6660] ;  /* 0x00666000010a7983 */ /* 0x000ea20000300a00 */
[----:B----4-:R-:W-:Y:S03]  /*a6ff0*/  HMMA.16816.F32 R20, R20, R6, R24 ;  /* 0x000000061414723c */ /* 0x010fe60000001818 */
        /* <DEDUP_REMOVED lines=10> */
[C---:B--2---:R-:W-:Y:S03]  /*a70a0*/  HMMA.16816.F32 R8, R24.reuse, R10, R12 ;  /* 0x0000000a1808723c */ /* 0x044fe6000000180c */
[----:B------:R-:W2:Y:S01]  /*a70b0*/  LDL.LU.64 R14, [R1+0x6648] ;  /* 0x00664800010e7983 */ /* 0x000ea20000300a00 */
[----:B------:R-:W2:Y:S11]  /*a70c0*/  LDL.LU.64 R12, [R1+0x6640] ;  /* 0x00664000010c7983 */ /* 0x000eb60000300a00 */
[----:B------:R-:W-:Y:S08]  /*a70d0*/  @!UPT UIADD3 URZ, URZ, URZ, URZ ;  /* 0x0000003f3f3ff290 */ /* 0x000ff0000fffe03f */
        /* <DEDUP_REMOVED lines=17> */
[----:B------:R-:W4:Y:S01]  /*a71f0*/  LDL.LU.64 R8, [R1+0x6600] ;  /* 0x0066000001087983 */ /* 0x000f220000300a00 */
[C---:B--2---:R-:W-:Y:S11]  /*a7200*/  HMMA.16816.F32 R12, R24.reuse, R18, R12 ;  /* 0x00000012180c723c */ /* 0x044ff6000000180c */
[----:B------:R-:W-:Y:S11]  /*a7210*/  @!UPT UIADD3 URZ, URZ, URZ, URZ ;  /* 0x0000003f3f3ff290 */ /* 0x000ff6000fffe03f */
[----:B------:R-:W-:Y:S01]  /*a7220*/  @!UPT UIADD3 URZ, URZ, URZ, URZ ;  /* 0x0000003f3f3ff290 */ /* 0x000fe2000fffe03f */
        /* <DEDUP_REMOVED lines=9> */
[----:B0-----:R-:W3:Y:S01]  /*a72c0*/  LDL.LU.64 R10, [R1+0x65e8] ;  /* 0x0065e800010a7983 */ /* 0x001ee20000300a00 */
[----:B------:R-:W4:Y:S02]  /*a72d0*/  LDL.LU.64 R8, [R1+0x65e0] ;  /* 0x0065e00001087983 */ /* 0x000f240000300a00 */
[----:B------:R-:W-:Y:S02]  /*a72e0*/  STL.64 [R1+0x6490], R14 ;  /* 0x0064900e01007387 */ /* 0x000fe40000100a00 */
[----:B--2---:R3:W-:Y:S02]  /*a72f0*/  STL.64 [R1+0x6488], R12 ;  /* 0x0064880c01007387 */ /* 0x0047e40000100a00 */
[----:B---3--:R-:W-:Y:S01]  /*a7300*/  HMMA.16816.F32 R12, R24, R10, R20 ;  /* 0x0000000a180c723c */ /* 0x008fe20000001814 */
[----:B------:R0:W-:Y:S01]  /*a7310*/  STL.64 [R1+0x64a0], R10 ;  /* 0x0064a00a01007387 */ /* 0x0001e20000100a00 */
[----:B----4-:R-:W-:Y:S11]  /*a7320*/  STL.64 [R1+0x6498], R8 ;  /* 0x0064980801007387 */ /* 0x010ff60000100a00 */
[----:B------:R-:W-:Y:S10]  /*a7330*/  @!UPT UIADD3 URZ, URZ, URZ, URZ ;  /* 0x0000003f3f3ff290 */ /* 0x000ff4000fffe03f */
[----:B------:R-:W-:Y:S01]  /*a7340*/  STL.64 [R1+0x430], R12 ;  /* 0x0004300c01007387 */ /* 0x000fe20000100a00 */
[----:B------:R-:W-:Y:S02]  /*a7350*/  STL.64 [R1+0x438], R14 ;  /* 0x0004380e01007387 */ /* 0x000fe40000100a00 */
[----:B0-----:R-:W2:Y:S02]  /*a7360*/  LDL.64 R10, [R1+0x8] ;  /* 0x00000800010a7983 */ /* 0x001ea40000100a00 */
[----:B--2---:R0:W-:Y:S04]  /*a7370*/  STL.64 [R1+0x64b8], R10 ;  /* 0x0064b80a01007387 */ /* 0x0041e80000100a00 */
[----:B0-----:R-:W2:Y:S04]  /*a7380*/  LDL.64 R10, [R1+0x18] ;  /* 0x00001800010a7983 */ /* 0x001ea80000100a00 */
[----:B--2---:R0:W-:Y:S04]  /*a7390*/  STL.64 [R1+0x64c0], R10 ;  /* 0x0064c00a01007387 */ /* 0x0041e80000100a00 */
[----:B0-----:R-:W2:Y:S04]  /*a73a0*/  LDL.64 R10, [R1+0x28] ;  /* 0x00002800010a7983 */ /* 0x001ea80000100a00 */
[----:B--2---:R0:W-:Y:S01]  /*a73b0*/  STL.64 [R1+0x64e8], R10 ;  /* 0x0064e80a01007387 */ /* 0x0041e20000100a00 */
[----:B------:R-:W2:Y:S02]  /*a73c0*/  LDL.LU R8, [R1+0x420] ;  /* 0x0004200001087983 */ /* 0x000ea40000300800 */
[----:B------:R-:W2:Y:S01]  /*a73d0*/  LDL.LU R9, [R1+0x424] ;  /* 0x0004240001097983 */ /* 0x000ea20000300800 */
[----:B0-----:R-:W3:Y:S01]  /*a73e0*/  LDL.LU R10, [R1+0x428] ;  /* 0x00042800010a7983 */ /* 0x001ee20000300800 */
[----:B------:R-:W3:Y:S01]  /*a73f0*/  LDL.LU R11, [R1+0x42c] ;  /* 0x00042c00010b7983 */ /* 0x000ee20000300800 */
[----:B------:R-:W-:-:S02]  /*a7400*/  MOV R6, R2 ;  /* 0x0000000200067202 */ /* 0x000fc40000000f00 */
[----:B------:R-:W-:Y:S01]  /*a7410*/  MOV R7, R28 ;  /* 0x0000001c00077202 */ /* 0x000fe20000000f00 */
[----:B---3--:R-:W-:Y:S01]  /*a7420*/  STL.64 [R1+0x6500], R10 ;  /* 0x0065000a01007387 */ /* 0x008fe20000100a00 */
[----:B--2---:R0:W-:Y:S02]  /*a7430*/  STL.64 [R1+0x64f8], R8 ;  /* 0x0064f80801007387 */ /* 0x0041e40000100a00 */
[----:B------:R-:W2:Y:S02]  /*a7440*/  LDL.LU R2, [R1+0x65dc] ;  /* 0x0065dc0001027983 */ /* 0x000ea40000300800 */
[----:B------:R-:W3:Y:S01]  /*a7450*/  LDL.LU R28, [R1+0x65d8] ;  /* 0x0065d800011c7983 */ /* 0x000ee20000300800 */
        /* <DEDUP_REMOVED lines=8> */
[----:B----4-:R0:W-:Y:S02]  /*a74e0*/  STL.64 [R1+0x6510], R8 ;  /* 0x0065100801007387 */ /* 0x0101e40000100a00 */
        /* <DEDUP_REMOVED lines=21> */
[----:B------:R-:W-:Y:S02]  /*a7640*/  STL.64 [R1+0x6540], R8 ;  /* 0x0065400801007387 */ /* 0x000fe40000100a00 */
[----:B------:R-:W2:Y:S02]  /*a7650*/  LDL.LU R4, [R1+0x65c4] ;  /* 0x0065c40001047983 */ /* 0x000ea40000300800 */
[----:B------:R-:W2:Y:S01]  /*a7660*/  LDL.LU R0, [R1+0x65c0] ;  /* 0x0065c00001007983 */ /* 0x000ea20000300800 */
[----:B------:R0:W-:Y:S02]  /*a7670*/  STL.64 [R1+0x6550], R6 ;  /* 0x0065500601007387 */ /* 0x0001e40000100a00 */
[----:B0-----:R-:W-:-:S02]  /*a7680*/  MOV R6, R2 ;  /* 0x0000000200067202 */ /* 0x001fc40000000f00 */
[----:B------:R-:W-:Y:S01]  /*a7690*/  MOV R7, R17 ;  /* 0x0000001100077202 */ /* 0x000fe20000000f00 */
[----:B------:R-:W2:Y:S01]  /*a76a0*/  LDL.LU R2, [R1+0x65bc] ;  /* 0x0065bc0001027983 */ /* 0x000ea20000300800 */
[----:B------:R-:W2:Y:S03]  /*a76b0*/  LDL.LU R17, [R1+0x65b8] ;  /* 0x0065b80001117983 */ /* 0x000ea60000300800 */
[----:B------:R0:W-:Y:S01]  /*a76c0*/  STL.64 [R1+0x6568], R6 ;  /* 0x0065680601007387 */ /* 0x0001e20000100a00 */
[----:B------:R-:W4:Y:S02]  /*a76d0*/  LDL.LU R8, [R1+0x680] ;  /* 0x0006800001087983 */ /* 0x000f240000300800 */
[----:B------:R-:W4:Y:S02]  /*a76e0*/  LDL.LU R9, [R1+0x684] ;  /* 0x0006840001097983 */ /* 0x000f240000300800 */
[----:B------:R-:W4:Y:S01]  /*a76f0*/  LDL.LU R10, [R1+0x688] ;  /* 0x00068800010a7983 */ /* 0x000f220000300800 */
[----:B------:R-:W4:Y:S01]  /*a7700*/  LDL.LU R11, [R1+0x68c] ;  /* 0x00068c00010b7983 */ /* 0x000f220000300800 */
[----:B0-----:R-:W-:Y:S01]  /*a7710*/  IMAD.MOV.U32 R6, RZ, RZ, R29 ;  /* 0x000000ffff067224 */ /* 0x001fe200078e001d */
[----:B---3--:R-:W-:-:S05]  /*a7720*/  MOV R7, R28 ;  /* 0x0000001c00077202 */ /* 0x008fca0000000f00 */
[----:B------:R-:W-:Y:S04]  /*a7730*/  STL.64 [R1+0x6580], R6 ;  /* 0x0065800601007387 */ /* 0x000fe80000100a00 */
[----:B--2---:R-:W0:Y:S04]  /*a7740*/  LDSM.16.M88.4 R20, [R17+0x43000] ;  /* 0x043000001114783b */ /* 0x004e280000000200 */
[----:B----4-:R-:W-:Y:S01]  /*a7750*/  STL.64 [R1+0x6560], R10 ;  /* 0x0065600a01007387 */ /* 0x010fe20000100a00 */
[----:B------:R1:W-:Y:S03]  /*a7760*/  STL.64 [R1+0x6558], R8 ;  /* 0x0065580801007387 */ /* 0x0003e60000100a00 */
[----:B-1----:R-:W2:Y:S01]  /*a7770*/  LDL.LU R8, [R1+0x690] ;  /* 0x0006900001087983 */ /* 0x002ea20000300800 */
[----:B------:R-:W2:Y:S02]  /*a7780*/  LDL.LU R9, [R1+0x694] ;  /* 0x0006940001097983 */ /* 0x000ea40000300800 */
[----:B------:R-:W3:Y:S02]  /*a7790*/  LDL.LU R10, [R1+0x698] ;  /* 0x00069800010a7983 */ /* 0x000ee40000300800 */
[----:B------:R-:W3:Y:S01]  /*a77a0*/  LDL.LU R11, [R1+0x69c] ;  /* 0x00069c00010b7983 */ /* 0x000ee20000300800 */
[----:B------:R-:W-:-:S02]  /*a77b0*/  MOV R6, R16 ;  /* 0x0000001000067202 */ /* 0x000fc40000000f00 */
[----:B------:R-:W-:-:S05]  /*a77c0*/  MOV R7, R5 ;  /* 0x0000000500077202 */ /* 0x000fca0000000f00 */
[----:B------:R-:W-:Y:S04]  /*a77d0*/  STL.64 [R1+0x6598], R6 ;  /* 0x0065980601007387 */ /* 0x000fe80000100a00 */
[----:B---3--:R-:W-:Y:S01]  /*a77e0*/  STL.64 [R1+0x6578], R10 ;  /* 0x0065780a01007387 */ /* 0x008fe20000100a00 */
[----:B--2---:R1:W-:Y:S03]  /*a77f0*/  STL.64 [R1+0x6570], R8 ;  /* 0x0065700801007387 */ /* 0x0043e60000100a00 */
[----:B-1----:R-:W2:Y:S01]  /*a7800*/  LDL.LU R8, [R1+0x6a0] ;  /* 0x0006a00001087983 */ /* 0x002ea20000300800 */
[----:B------:R-:W2:Y:S02]  /*a7810*/  LDL.LU R9, [R1+0x6a4] ;  /* 0x0006a40001097983 */ /* 0x000ea40000300800 */
[----:B------:R-:W3:Y:S02]  /*a7820*/  LDL.LU R10, [R1+0x6a8] ;  /* 0x0006a800010a7983 */ /* 0x000ee40000300800 */
[----:B------:R-:W3:Y:S02]  /*a7830*/  LDL.LU R11, [R1+0x6ac] ;  /* 0x0006ac00010b7983 */ /* 0x000ee40000300800 */
[----:B------:R-:W-:Y:S01]  /*a7840*/  IMAD.MOV.U32 R6, RZ, RZ, R4 ;  /* 0x000000ffff067224 */ /* 0x000fe200078e0004 */
[----:B------:R-:W-:-:S05]  /*a7850*/  MOV R7, R3 ;  /* 0x0000000300077202 */ /* 0x000fca0000000f00 */
[----:B------:R1:W-:Y:S01]  /*a7860*/  STL.64 [R1+0x65b0], R6 ;  /* 0x0065b00601007387 */ /* 0x0003e20000100a00 */
[----:B------:R-:W4:Y:S02]  /*a7870*/  LDL.LU R4, [R1+0x6d0] ;  /* 0x0006d00001047983 */ /* 0x000f240000300800 */
[----:B------:R-:W4:Y:S01]  /*a7880*/  LDL.LU R5, [R1+0x6d4] ;  /* 0x0006d40001057983 */ /* 0x000f220000300800 */
[----:B-1----:R-:W4:Y:S01]  /*a7890*/  LDL.LU R6, [R1+0x6d8] ;  /* 0x0006d80001067983 */ /* 0x002f220000300800 */
[----:B------:R-:W4:Y:S03]  /*a78a0*/  LDL.LU R7, [R1+0x6dc] ;  /* 0x0006dc0001077983 */ /* 0x000f260000300800 */
        /* <DEDUP_REMOVED lines=12> */
[----:B------:R-:W-:Y:S01]  /*a7970*/  STL.64 [R1+0x64b0], R18 ;  /* 0x0064b01201007387 */ /* 0x000fe20000100a00 */
[----:B------:R1:W-:Y:S02]  /*a7980*/  STL [R1+0x64a8], R17 ;  /* 0x0064a81101007387 */ /* 0x0003e40000100800 */
[----:B------:R-:W3:Y:S01]  /*a7990*/  LDL.LU R16, [R1+0x3f0] ;  /* 0x0003f00001107983 */ /* 0x000ee20000300800 */
[----:B-1----:R-:W3:Y:S01]  /*a79a0*/  LDL.LU R17, [R1+0x3f4] ;  /* 0x0003f40001117983 */ /* 0x002ee20000300800 */
[----:B------:R-:W2:Y:S02]  /*a79b0*/  LDL.LU R18, [R1+0x3f8] ;  /* 0x0003f80001127983 */ /* 0x000ea40000300800 */
[----:B------:R-:W2:Y:S01]  /*a79c0*/  LDL.LU R19, [R1+0x3fc] ;  /* 0x0003fc0001137983 */ /* 0x000ea20000300800 */
[----:B------:R-:W-:-:S02]  /*a79d0*/  MOV R14, R2 ;  /* 0x00000002000e7202 */ /* 0x000fc40000000f00 */
[----:B------:R-:W-:-:S07]  /*a79e0*/  MOV R15, R0 ;  /* 0x00000000000f7202 */ /* 0x000fce0000000f00 */
[C---:B----4-:R-:W-:Y:S01]  /*a79f0*/  HMMA.16816.F32 R12, R24.reuse, R14, R4 ;  /* 0x0000000e180c723c */ /* 0x050fe20000001804 */
[----:B--2---:R-:W-:Y:S01]  /*a7a00*/  STL.64 [R1+0x64d0], R18 ;  /* 0x0064d01201007387 */ /* 0x004fe20000100a00 */
[----:B---3--:R1:W-:Y:S03]  /*a7a10*/  STL.64 [R1+0x64c8], R16 ;  /* 0x0064c81001007387 */ /* 0x0083e60000100a00 */
[----:B-1----:R-:W2:Y:S01]  /*a7a20*/  LDL.LU R16, [R1+0x410] ;  /* 0x0004100001107983 */ /* 0x002ea20000300800 */
[----:B------:R-:W2:Y:S02]  /*a7a30*/  LDL.LU R17, [R1+0x414] ;  /* 0x0004140001117983 */ /* 0x000ea40000300800 */
[----:B------:R-:W2:Y:S02]  /*a7a40*/  LDL.LU R18, [R1+0x418] ;  /* 0x0004180001127983 */ /* 0x000ea40000300800 */
[----:B------:R-:W2:Y:S01]  /*a7a50*/  LDL.LU R19, [R1+0x41c] ;  /* 0x00041c0001137983 */ /* 0x000ea20000300800 */
[----:B0-----:R0:W-:Y:S01]  /*a7a60*/  STL [R1+0x63bc], R20 ;  /* 0x0063bc1401007387 */ /* 0x0011e20000100800 */
[----:B------:R1:W-:Y:S02]  /*a7a70*/  STL [R1+0x63b8], R21 ;  /* 0x0063b81501007387 */ /* 0x0003e40000100800 */
[----:B------:R3:W-:Y:S02]  /*a7a80*/  STL [R1+0x63b4], R22 ;  /* 0x0063b41601007387 */ /* 0x0007e40000100800 */
[----:B------:R4:W-:Y:S01]  /*a7a90*/  STL [R1+0x63b0], R23 ;  /* 0x0063b01701007387 */ /* 0x0009e20000100800 */
[----:B0-----:R-:W2:Y:S01]  /*a7aa0*/  LDL.LU R20, [R1+0x400] ;  /* 0x0004000001147983 */ /* 0x001ea20000300800 */
[----:B-1----:R-:W2:Y:S02]  /*a7ab0*/  LDL.LU R21, [R1+0x404] ;  /* 0x0004040001157983 */ /* 0x002ea40000300800 */
[----:B---3--:R-:W3:Y:S02]  /*a7ac0*/  LDL.LU R22, [R1+0x408] ;  /* 0x0004080001167983 */ /* 0x008ee40000300800 */
[----:B----4-:R-:W3:Y:S01]  /*a7ad0*/  LDL.LU R23, [R1+0x40c] ;  /* 0x00040c0001177983 */ /* 0x010ee20000300800 */
[----:B------:R-:W4:Y:S01]  /*a7ae0*/  LDL.LU.64 R6, [R1+0x65b0] ;  /* 0x0065b00001067983 */ /* 0x000f220000300a00 */
[----:B------:R0:W-:Y:S02]  /*a7af0*/  STL.64 [R1+0x7a0], R12 ;  /* 0x0007a00c01007387 */ /* 0x0001e40000100a00 */
[----:B------:R1:W-:Y:S01]  /*a7b00*/  STL.64 [R1+0x7a8], R14 ;  /* 0x0007a80e01007387 */ /* 0x0003e20000100a00 */
[----:B0-----:R-:W2:Y:S01]  /*a7b10*/  LDL.LU R12, [R1+0x3e0] ;  /* 0x0003e000010c7983 */ /* 0x001ea20000300800 */
[----:B------:R-:W2:Y:S02]  /*a7b20*/  LDL.LU R13, [R1+0x3e4] ;  /* 0x0003e400010d7983 */ /* 0x000ea40000300800 */
[----:B-1----:R-:W2:Y:S02]  /*a7b30*/  LDL.LU R14, [R1+0x3e8] ;  /* 0x0003e800010e7983 */ /* 0x002ea40000300800 */
        /* <DEDUP_REMOVED lines=66> */
[----:B-1----:R-:W4:Y:S02]  /*a7f60*/  LDL.LU R26, [R1+0x3c8] ;  /* 0x0003c800011a7983 */ /* 0x002f240000300800 */
[----:B------:R-:W4:Y:S01]  /*a7f70*/  LDL.LU R27, [R1+0x3cc] ;  /* 0x0003cc00011b7983 */ /* 0x000f220000300800 */
        /* <DEDUP_REMOVED lines=9> */
[----:B------:R-:W-:Y:S01]  /*a8010*/  STL [R1+0x63c4], R28 ;  /* 0x0063c41c01007387 */ /* 0x000fe20000100800 */
[----:B------:R-:W-:Y:S01]  /*a8020*/  STL [R1+0x63c0], R29 ;  /* 0x0063c01d01007387 */ /* 0x000fe20000100800 */
[C---:B---3--:R-:W-:Y:S11]  /*a8030*/  HMMA.16816.F32 R20, R4.reuse, R10, R20 ;  /* 0x0000000a0414723c */ /* 0x048ff60000001814 */
[----:B------:R-:W-:Y:S11]  /*a8040*/  @!UPT UIADD3 URZ, URZ, URZ, URZ ;  /* 0x0000003f3f3ff290 */ /* 0x000ff6000fffe03f */
[----:B------:R-:W-:Y:S01]  /*a8050*/  @!UPT UIADD3 URZ, URZ, URZ, URZ ;  /* 0x0000003f3f3ff290 */ /* 0x000fe2000fffe03f */
[----:B------:R-:W-:Y:S01]  /*a8060*/  STL.64 [R1+0x400], R20 ;  /* 0x0004001401007387 */ /* 0x000fe20000100a00 */
[----:B------:R0:W-:Y:S02]  /*a8070*/  STL.64 [R1+0x408], R22 ;  /* 0x0004081601007387 */ /* 0x0001e40000100a00 */
[----:B0-----:R-:W-:Y:S02]  /*a8080*/  MOV R22, R10 ;  /* 0x0000000a00167202 */ /* 0x001fe40000000f00 */
[----:B------:R-:W-:Y:S02]  /*a8090*/  MOV R23, R11 ;  /* 0x0000000b00177202 */ /* 0x000fe40000000f00 */
[----:B------:R-:W2:Y:S02]  /*a80a0*/  LDL.LU.64 R10, [R1+0x64b8] ;  /* 0x0064b800010a7983 */ /* 0x000ea40000300a00 */
[C---:B--2---:R-:W-:Y:S11]  /*a80b0*/  HMMA.16816.F32 R16, R4.reuse, R10, R16 ;  /* 0x0000000a0410723c */ /* 0x044ff60000001810 */
[----:B------:R-:W-:Y:S11]  /*a80c0*/  @!UPT UIADD3 URZ, URZ, URZ, URZ ;  /* 0x0000003f3f3ff290 */ /* 0x000ff6000fffe03f */
[----:B------:R-:W-:Y:S01]  /*a80d0*/  @!UPT UIADD3 URZ, URZ, URZ, URZ ;  /* 0x0000003f3f3ff290 */ /* 0x000fe2000fffe03f */
[----:B------:R-:W-:Y:S01]  /*a80e0*/  STL.64 [R1+0x3f0], R16 ;  /* 0x0003f01001007387 */ /* 0x000fe20000100a00 */
[----:B------:R0:W-:Y:S03]  /*a80f0*/  STL.64 [R1+0x3f8], R18 ;  /* 0x0003f81201007387 */ /* 0x0001e60000100a00 */
[----:B0-----:R-:W2:Y:S01]  /*a8100*/  LDL.LU.64 R18, [R1+0x64b0] ;  /* 0x0064b00001127983 */ /* 0x001ea20000300a00 */
[----:B------:R-:W-:Y:S01]  /*a8110*/  IMAD.MOV.U32 R20, RZ, RZ, R10 ;  /* 0x000000ffff147224 */ /* 0x000fe200078e000a */
[----:B------:R-:W-:Y:S01]  /*a8120*/  MOV R21, R11 ;  /* 0x0000000b00157202 */ /* 0x000fe20000000f00 */
[----:B------:R-:W3:Y:S01]  /*a8130*/  LDL.LU R17, [R1+0x64a8] ;  /* 0x0064a80001117983 */ /* 0x000ee20000300800 */
[----:B------:R-:W4:Y:S01]  /*a8140*/  LDL.LU.64 R10, [R1+0x64a0] ;  /* 0x0064a000010a7983 */ /* 0x000f220000300a00 */
[----:B------:R-:W3:Y:S02]  /*a8150*/  LDL.LU.64 R8, [R1+0x6498] ;  /* 0x0064980001087983 */ /* 0x000ee40000300a00 */
[----:B------:R-:W-:Y:S02]  /*a8160*/  STL.64 [R1+0x63d0], R22 ;  /* 0x0063d01601007387 */ /* 0x000fe40000100a00 */
        /* <DEDUP_REMOVED lines=10> */
[----:B0-----:R-:W3:Y:S01]  /*a8210*/  LDL.LU.64 R14, [R1+0x6490] ;  /* 0x00649000010e7983 */ /* 0x001ee20000300a00 */
[----:B------:R-:W2:Y:S01]  /*a8220*/  LDL.LU.64 R12, [R1+0x6488] ;  /* 0x00648800010c7983 */ /* 0x000ea20000300a00 */
[C---:B---3--:R-:W-:Y:S02]  /*a8230*/  HMMA.16816.F32 R20, R4.reuse, R14, R20 ;  /* 0x0000000e0414723c */ /* 0x048fe40000001814 */
[----:B------:R-:W-:Y:S01]  /*a8240*/  STL.64 [R1+0x6358], R14 ;  /* 0x0063580e01007387 */ /* 0x000fe20000100a00 */
[----:B--2---:R4:W-:Y:S05]  /*a8250*/  STL.64 [R1+0x6350], R12 ;  /* 0x0063500c01007387 */ /* 0x0049ea0000100a00 */
[C---:B----4-:R-:W-:Y:S01]  /*a8260*/  HMMA.16816.F32 R12, R4.reuse, R10, R24 ;  /* 0x0000000a040c723c */ /* 0x050fe20000001818 */
[----:B------:R-:W0:Y:S11]  /*a8270*/  LDSM.16.M88.4 R24, [R17+0x44000] ;  /* 0x044000001118783b */ /* 0x000e360000000200 */
[----:B------:R-:W-:Y:S03]  /*a8280*/  @!UPT UIADD3 URZ, URZ, URZ, URZ ;  /* 0x0000003f3f3ff290 */ /* 0x000fe6000fffe03f */
[----:B------:R1:W-:Y:S01]  /*a8290*/  STL.64 [R1+0x3d0], R20 ;  /* 0x0003d01401007387 */ /* 0x0003e20000100a00 */
[----:B------:R2:W-:Y:S03]  /*a82a0*/  STL.64 [R1+0x3d8], R22 ;  /* 0x0003d81601007387 */ /* 0x0005e60000100a00 */
[----:B-1----:R-:W3:Y:S04]  /*a82b0*/  LDL.LU R20, [R1+0x3b0] ;  /* 0x0003b00001147983 */ /* 0x002ee80000300800 */
[----:B------:R-:W-:Y:S02]  /*a82c0*/  STL.64 [R1+0x3c0], R12 ;  /* 0x0003c00c01007387 */ /* 0x000fe40000100a00 */
[----:B------:R-:W-:Y:S02]  /*a82d0*/  STL.64 [R1+0x3c8], R14 ;  /* 0x0003c80e01007387 */ /* 0x000fe40000100a00 */
[----:B------:R-:W3:Y:S01]  /*a82e0*/  LDL.LU R21, [R1+0x3b4] ;  /* 0x0003b40001157983 */ /* 0x000ee20000300800 */
[----:B--2---:R-:W2:Y:S01]  /*a82f0*/  LDL.LU R22, [R1+0x3b8] ;  /* 0x0003b80001167983 */ /* 0x004ea20000300800 */
[----:B------:R-:W2:Y:S03]  /*a8300*/  LDL.LU R23, [R1+0x3bc] ;  /* 0x0003bc0001177983 */ /* 0x000ea60000300800 */
[----:B--2---:R1:W-:Y:S01]  /*a8310*/  STL.64 [R1+0x63e0], R22 ;  /* 0x0063e01601007387 */ /* 0x0043e20000100a00 */
[----:B---3--:R-:W-:Y:S03]  /*a8320*/  STL.64 [R1+0x63d8], R20 ;  /* 0x0063d81401007387 */ /* 0x008fe60000100a00 */
[----:B-1----:R-:W2:Y:S04]  /*a8330*/  LDL.64 R22, [R1+0xe8] ;  /* 0x0000e80001167983 */ /* 0x002ea80000100a00 */
[----:B--2---:R1:W-:Y:S04]  /*a8340*/  STL.64 [R1+0x63f8], R22 ;  /* 0x0063f81601007387 */ /* 0x0043e80000100a00 */
[----:B-1----:R-:W2:Y:S04]  /*a8350*/  LDL.64 R22, [R1+0xf8] ;  /* 0x0000f80001167983 */ /* 0x002ea80000100a00 */
[----:B--2---:R1:W-:Y:S04]  /*a8360*/  STL.64 [R1+0x6400], R22 ;  /* 0x0064001601007387 */ /* 0x0043e80000100a00 */
[----:B-1----:R-:W2:Y:S04]  /*a8370*/  LDL.64 R22, [R1+0x108] ;  /* 0x0001080001167983 */ /* 0x002ea80000100a00 */
[----:B--2---:R1:W-:Y:S04]  /*a8380*/  STL.64 [R1+0x6418], R22 ;  /* 0x0064181601007387 */ /* 0x0043e80000100a00 */
[----:B-1----:R-:W2:Y:S04]  /*a8390*/  LDL.64 R22, [R1+0x118] ;  /* 0x0001180001167983 */ /* 0x002ea80000100a00 */
[----:B--2---:R1:W-:Y:S04]  /*a83a0*/  STL.64 [R1+0x6430], R22 ;  /* 0x0064301601007387 */ /* 0x0043e80000100a00 */
[----:B-1----:R-:W2:Y:S04]  /*a83b0*/  LDL.64 R22, [R1+0x128] ;  /* 0x0001280001167983 */ /* 0x002ea80000100a00 */
[----:B--2---:R-:W-:Y:S01]  /*a83c0*/  STL.64 [R1+0x6448], R22 ;  /* 0x0064481601007387 */ /* 0x004fe20000100a00 */
[----:B------:R-:W-:Y:S02]  /*a83d0*/  STL.64 [R1+0x6348], R10 ;  /* 0x0063480a01007387 */ /* 0x000fe40000100a00 */
[----:B------:R-:W-:Y:S02]  /*a83e0*/  STL.64 [R1+0x6340], R8 ;  /* 0x0063400801007387 */ /* 0x000fe40000100a00 */
[----:B------:R-:W-:Y:S01]  /*a83f0*/  STL.64 [R1+0x6410], R18 ;  /* 0x0064101201007387 */ /* 0x000fe20000100a00 */
[----:B------:R1:W-:Y:S01]  /*a8400*/  STL [R1+0x6408], R17 ;  /* 0x0064081101007387 */ /* 0x0003e20000100800 */
[----:B------:R-:W2:Y:S03]  /*a8410*/  LDL.LU R16, [R1+0x5e0] ;  /* 0x0005e00001107983 */ /* 0x000ea60000300800 */
[----:B-1----:R-:W2:Y:S01]  /*a8420*/  LDL.LU R17, [R1+0x5e4] ;  /* 0x0005e40001117983 */ /* 0x002ea20000300800 */
[----:B------:R-:W3:Y:S02]  /*a8430*/  LDL.LU R18, [R1+0x5e8] ;  /* 0x0005e80001127983 */ /* 0x000ee40000300800 */
[----:B------:R-:W3:Y:S02]  /*a8440*/  LDL.LU R19, [R1+0x5ec] ;  /* 0x0005ec0001137983 */ /* 0x000ee40000300800 */
[----:B------:R-:W4:Y:S01]  /*a8450*/  LDL.LU R12, [R1+0x620] ;  /* 0x00062000010c7983 */ /* 0x000f220000300800 */
[----:B------:R-:W4:Y:S01]  /*a8460*/  LDL.LU R13, [R1+0x624] ;  /* 0x00062400010d7983 */ /* 0x000f220000300800 */
[----:B------:R-:W2:Y:S02]  /*a8470*/  LDL.LU R14, [R1+0x628] ;  /* 0x00062800010e7983 */ /* 0x000ea40000300800 */
[----:B------:R-:W2:Y:S02]  /*a8480*/  LDL.LU R15, [R1+0x62c] ;  /* 0x00062c00010f7983 */ /* 0x000ea40000300800 */
[----:B------:R-:W3:Y:S01]  /*a8490*/  LDL.LU R8, [R1+0x640] ;  /* 0x0006400001087983 */ /* 0x000ee20000300800 */
[----:B------:R-:W3:Y:S01]  /*a84a0*/  LDL.LU R9, [R1+0x644] ;  /* 0x0006440001097983 */ /* 0x000ee20000300800 */
[----:B------:R-:W3:Y:S02]  /*a84b0*/  LDL.LU R10, [R1+0x648] ;  /* 0x00064800010a7983 */ /* 0x000ee40000300800 */
[----:B------:R-:W3:Y:S01]  /*a84c0*/  LDL.LU R11, [R1+0x64c] ;  /* 0x00064c00010b7983 */ /* 0x000ee20000300800 */
[----:B--2---:R1:W-:Y:S01]  /*a84d0*/  STL.64 [R1+0x6470], R14 ;  /* 0x0064700e01007387 */ /* 0x0043e20000100a00 */
[----:B----4-:R-:W-:Y:S03]  /*a84e0*/  STL.64 [R1+0x6468], R12 ;  /* 0x0064680c01007387 */ /* 0x010fe60000100a00 */
[----:B-1----:R-:W2:Y:S04]  /*a84f0*/  LDL.64 R14, [R1+0x158] ;  /* 0x00015800010e7983 */ /* 0x002ea80000100a00 */
[----:B--2---:R1:W-:Y:S01]  /*a8500*/  STL.64 [R1+0x6480], R14 ;  /* 0x0064800e01007387 */ /* 0x0043e20000100a00 */
[----:B------:R-:W2:Y:S03]  /*a8510*/  LDL.64 R22, [R1+0x138] ;  /* 0x0001380001167983 */ /* 0x000ea60000100a00 */
[----:B-1----:R-:W4:Y:S04]  /*a8520*/  LDL.64 R14, [R1+0x38] ;  /* 0x00003800010e7983 */ /* 0x002f280000100a00 */
[----:B--2---:R1:W-:Y:S04]  /*a8530*/  STL.64 [R1+0x6460], R22 ;  /* 0x0064601601007387 */ /* 0x0043e80000100a00 */
[----:B-1----:R-:W2:Y:S04]  /*a8540*/  LDL.64 R22, [R1+0x148] ;  /* 0x0001480001167983 */ /* 0x002ea80000100a00 */
        /* <DEDUP_REMOVED lines=9> */
[----:B------:R-:W2:Y:S02]  /*a85e0*/  LDL.LU R18, [R1+0x5f8] ;  /* 0x0005f80001127983 */ /* 0x000ea40000300800 */
[----:B------:R-:W2:Y:S01]  /*a85f0*/  LDL.LU R19, [R1+0x5fc] ;  /* 0x0005fc0001137983 */ /* 0x000ea20000300800 */
[----:B----4-:R-:W-:Y:S01]  /*a8600*/  HMMA.16816.F32 R8, R4, R14, R8 ;  /* 0x0000000e0408723c */ /* 0x010fe20000001808 */
[----:B--2---:R-:W-:Y:S01]  /*a8610*/  STL.64 [R1+0x6440], R18 ;  /* 0x0064401201007387 */ /* 0x004fe20000100a00 */
[----:B---3--:R1:W-:Y:S03]  /*a8620*/  STL.64 [R1+0x6438], R16 ;  /* 0x0064381001007387 */ /* 0x0083e60000100a00 */
        /* <DEDUP_REMOVED lines=10> */
[----:B0-----:R0:W-:Y:S01]  /*a86d0*/  STL.64 [R1+0x6288], R26 ;  /* 0x0062881a01007387 */ /* 0x0011e20000100a00 */
[----:B------:R-:W-:Y:S03]  /*a86e0*/  STL.64 [R1+0x6280], R24 ;  /* 0x0062801801007387 */ /* 0x000fe60000100a00 */
[----:B0-----:R-:W3:Y:S01]  /*a86f0*/  LDL.64 R26, [R1+0xd8] ;  /* 0x0000d800011a7983 */ /* 0x001ee20000100a00 */
[----:B------:R0:W-:Y:S02]  /*a8700*/  STL.64 [R1+0x6b0], R8 ;  /* 0x0006b00801007387 */ /* 0x0001e40000100a00 */
[----:B------:R1:W-:Y:S01]  /*a8710*/  STL.64 [R1+0x6b8], R10 ;  /* 0x0006b80a01007387 */ /* 0x0003e20000100a00 */
[----:B0-----:R-:W-:-:S02]  /*a8720*/  MOV R9, R14 ;  /* 0x0000000e00097202 */ /* 0x001fc40000000f00 */
[----:B------:R-:W-:Y:S02]  /*a8730*/  MOV R8, R15 ;  /* 0x0000000f00087202 */ /* 0x000fe40000000f00 */
[----:B------:R-:W4:Y:S02]  /*a8740*/  LDL.LU.64 R14, [R1+0x6480] ;  /* 0x00648000010e7983 */ /* 0x000f240000300a00 */
[C---:B----4-:R-:W-:Y:S01]  /*a8750*/  HMMA.16816.F32 R20, R4.reuse, R14, R20 ;  /* 0x0000000e0414723c */ /* 0x050fe20000001814 */
[----:B-1----:R-:W-:Y:S01]  /*a8760*/  IMAD.MOV.U32 R11, RZ, RZ, R14 ;  /* 0x000000ffff0b7224 */ /* 0x002fe200078e000e */
[----:B------:R-:W-:Y:S11]  /*a8770*/  MOV R10, R15 ;  /* 0x0000000f000a7202 */ /* 0x000ff60000000f00 */
[----:B------:R-:W-:Y:S10]  /*a8780*/  @!UPT UIADD3 URZ, URZ, URZ, URZ ;  /* 0x0000003f3f3ff290 */ /* 0x000ff4000fffe03f */
[----:B------:R-:W-:Y:S01]  /*a8790*/  STL.64 [R1+0x6a0], R20 ;  /* 0x0006a01401007387 */ /* 0x000fe20000100a00 */
[----:B------:R0:W-:Y:S03]  /*a87a0*/  STL.64 [R1+0x6a8], R22 ;  /* 0x0006a81601007387 */ /* 0x0001e60000100a00 */
[----:B0-----:R-:W4:Y:S01]  /*a87b0*/  LDL.LU.64 R22, [R1+0x6478] ;  /* 0x0064780001167983 */ /* 0x001f220000300a00 */
[----:B------:R-:W4:Y:S02]  /*a87c0*/  LDL.LU.64 R14, [R1+0x6470] ;  /* 0x00647000010e7983 */ /* 0x000f240000300a00 */
[----:B------:R-:W4:Y:S02]  /*a87d0*/  LDL.LU.64 R12, [R1+0x6468] ;  /* 0x00646800010c7983 */ /* 0x000f240000300a00 */
[----:B------:R-:W-:Y:S01]  /*a87e0*/  STL.64 [R1+0x63f0], R10 ;  /* 0x0063f00a01007387 */ /* 0x000fe20000100a00 */
[----:B------:R0:W-:Y:S04]  /*a87f0*/  STL.64 [R1+0x63e8], R8 ;  /* 0x0063e80801007387 */ /* 0x0001e80000100a00 */
[----:B0-----:R-:W2:Y:S01]  /*a8800*/  LDL.LU R8, [R1+0x5c0] ;  /* 0x0005c00001087983 */ /* 0x001ea20000300800 */
[----:B------:R-:W2:Y:S02]  /*a8810*/  LDL.LU R9, [R1+0x5c4] ;  /* 0x0005c40001097983 */ /* 0x000ea40000300800 */
[----:B------:R-:W2:Y:S02]  /*a8820*/  LDL.LU R10, [R1+0x5c8] ;  /* 0x0005c800010a7983 */ /* 0x000ea40000300800 */
[----:B------:R-:W2:Y:S01]  /*a8830*/  LDL.LU R11, [R1+0x5cc] ;  /* 0x0005cc00010b7983 */ /* 0x000ea20000300800 */
[C---:B----4-:R-:W-:Y:S11]  /*a8840*/  HMMA.16816.F32 R12, R4.reuse, R22, R12 ;  /* 0x00000016040c723c */ /* 0x050ff6000000180c */
[----:B------:R-:W-:Y:S11]  /*a8850*/  @!UPT UIADD3 URZ, URZ, URZ, URZ ;  /* 0x0000003f3f3ff290 */ /* 0x000ff6000fffe03f */
[----:B------:R-:W-:Y:S01]  /*a8860*/  @!UPT UIADD3 URZ, URZ, URZ, URZ ;  /* 0x0000003f3f3ff290 */ /* 0x000fe2000fffe03f */
[----:B------:R0:W-:Y:S01]  /*a8870*/  STL.64 [R1+0x690], R12 ;  /* 0x0006900c01007387 */ /* 0x0001e20000100a00 */
[----:B------:R1:W-:Y:S01]  /*a8880*/  STL.64 [R1+0x698], R14 ;  /* 0x0006980e01007387 */ /* 0x0003e20000100a00 */
[----:B0-----:R-:W-:Y:S02]  /*a8890*/  MOV R13, R22 ;  /* 0x00000016000d7202 */ /* 0x001fe40000000f00 */
[----:B------:R-:W-:Y:S02]  /*a88a0*/  MOV R12, R23 ;  /* 0x00000017000c7202 */ /* 0x000fe40000000f00 */
[----:B------:R-:W2:Y:S02]  /*a88b0*/  LDL.LU.64 R22, [R1+0x6460] ;  /* 0x0064600001167983 */ /* 0x000ea40000300a00 */
[C---:B--2---:R-:W-:Y:S01]  /*a88c0*/  HMMA.16816.F32 R16, R4.reuse, R22, R16 ;  /* 0x000000160410723c */ /* 0x044fe20000001810 */
[----:B-1----:R-:W-:Y:S01]  /*a88d0*/  IMAD.MOV.U32 R15, RZ, RZ, R22 ;  /* 0x000000ffff0f7224 */ /* 0x002fe200078e0016 */
        /* <DEDUP_REMOVED lines=31> */
[----:B------:R-:W4:Y:S01]  /*a8ad0*/  LDL.LU R17, [R1+0x6408] ;  /* 0x0064080001117983 */ /* 0x000f220000300800 */
[----:B------:R-:W-:Y:S02]  /*a8ae0*/  MOV R16, R22 ;  /* 0x0000001600107202 */ /* 0x000fe40000000f00 */
[----:B------:R-:W-:Y:S02]  /*a8af0*/  MOV R3, R23 ;  /* 0x0000001700037202 */ /* 0x000fe40000000f00 */
[----:B------:R-:W3:Y:S04]  /*a8b00*/  LDL.LU.64 R22, [R1+0x6400] ;  /* 0x0064000001167983 */ /* 0x000ee80000300a00 */
[----:B--2---:R-:W-:Y:S01]  /*a8b10*/  STL.64 [R1+0x6368], R18 ;  /* 0x0063681201007387 */ /* 0x004fe20000100a00 */
[----:B----4-:R0:W-:Y:S03]  /*a8b20*/  STL.64 [R1+0x6360], R16 ;  /* 0x0063601001007387 */ /* 0x0101e60000100a00 */
[----:B0-----:R-:W3:Y:S01]  /*a8b30*/  LDL.LU R16, [R1+0x5d0] ;  /* 0x0005d00001107983 */ /* 0x001ee20000300800 */
[----:B------:R-:W3:Y:S02]  /*a8b40*/  LDL.LU R17, [R1+0x5d4] ;  /* 0x0005d40001117983 */ /* 0x000ee40000300800 */
[----:B------:R-:W3:Y:S02]  /*a8b50*/  LDL.LU R18, [R1+0x5d8] ;  /* 0x0005d80001127983 */ /* 0x000ee40000300800 */
[----:B------:R-:W3:Y:S02]  /*a8b60*/  LDL.LU R19, [R1+0x5dc] ;  /* 0x0005dc0001137983 */ /* 0x000ee40000300800 */
[C---:B---3--:R-:W-:Y:S11]  /*a8b70*/  HMMA.16816.F32 R16, R4.reuse, R22, R16 ;  /* 0x000000160410723c */ /* 0x048ff60000001810 */
[----:B------:R-:W-:Y:S11]  /*a8b80*/  @!UPT UIADD3 URZ, URZ, URZ, URZ ;  /* 0x0000003f3f3ff290 */ /* 0x000ff6000fffe03f */
[----:B------:R-:W-:Y:S01]  /*a8b90*/  @!UPT UIADD3 URZ, URZ, URZ, URZ ;  /* 0x0000003f3f3ff290 */ /* 0x000fe2000fffe03f */
[----:B------:R0:W-:Y:S01]  /*a8ba0*/  STL.64 [R1+0x640], R16 ;  /* 0x0006401001007387 */ /* 0x0001e20000100a00 */
[----:B------:R-:W-:Y:S02]  /*a8bb0*/  STL.64 [R1+0x648], R18 ;  /* 0x0006481201007387 */ /* 0x000fe40000100a00 */
[----:B0-----:R-:W-:Y:S01]  /*a8bc0*/  IMAD.MOV.U32 R17, RZ, RZ, R22 ;  /* 0x000000ffff117224 */ /* 0x001fe200078e0016 */
[----:B------:R-:W-:Y:S02]  /*a8bd0*/  MOV R16, R23 ;  /* 0x0000001700107202 */ /* 0x000fe40000000f00 */
        /* <DEDUP_REMOVED lines=8> */
[----:B------:R-:W3:Y:S02]  /*a8c60*/  LDL.LU.64 R8, [R1+0x63e8] ;  /* 0x0063e80001087983 */ /* 0x000ee40000300a00 */
[----:B------:R-:W4:Y:S02]  /*a8c70*/  LDL.LU.64 R22, [R1+0x63e0] ;  /* 0x0063e00001167983 */ /* 0x000f240000300a00 */
[----:B------:R-:W4:Y:S02]  /*a8c80*/  LDL.LU.64 R20, [R1+0x63d8] ;  /* 0x0063d80001147983 */ /* 0x000f240000300a00 */
[----:B----4-:R-:W-:Y:S01]  /*a8c90*/  HMMA.16816.F32 R4, R4, R26, R20 ;  /* 0x0000001a0404723c */ /* 0x010fe20000001814 */
[----:B------:R-:W4:Y:S01]  /*a8ca0*/  LDL.LU.64 R22, [R1+0x63d0] ;  /* 0x0063d00001167983 */ /* 0x000f220000300a00 */
[----:B------:R-:W2:Y:S11]  /*a8cb0*/  LDL.LU.64 R20, [R1+0x63c8] ;  /* 0x0063c80001147983 */ /* 0x000eb60000300a00 */
[----:B------:R-:W-:Y:S10]  /*a8cc0*/  @!UPT UIADD3 URZ, URZ, URZ, URZ ;  /* 0x0000003f3f3ff290 */ /* 0x000ff4000fffe03f */
[----:B------:R-:W-:Y:S01]  /*a8cd0*/  STL.64 [R1+0x3b0], R4 ;  /* 0x0003b00401007387 */ /* 0x000fe20000100a00 */
[----:B------:R0:W-:Y:S02]  /*a8ce0*/  STL.64 [R1+0x3b8], R6 ;  /* 0x0003b80601007387 */ /* 0x0001e40000100a00 */
[----:B0-----:R-:W-:Y:S01]  /*a8cf0*/  IMAD.MOV.U32 R6, RZ, RZ, R17 ;  /* 0x000000ffff067224 */ /* 0x001fe200078e0011 */
[----:B------:R-:W-:-:S05]  /*a8d00*/  MOV R7, R16 ;  /* 0x0000001000077202 */ /* 0x000fca0000000f00 */
[----:B------:R0:W-:Y:S02]  /*a8d10*/  STL.64 [R1+0x62a8], R6 ;  /* 0x0062a80601007387 */ /* 0x0001e40000100a00 */
[----:B0-----:R-:W-:Y:S02]  /*a8d20*/  MOV R6, R28 ;  /* 0x0000001c00067202 */ /* 0x001fe40000000f00 */
[----:B------:R-:W-:Y:S01]  /*a8d30*/  MOV R7, R29 ;  /* 0x0000001d00077202 */ /* 0x000fe20000000f00 */
[----:B------:R-:W2:Y:S01]  /*a8d40*/  LDL.LU R28, [R1+0x63c4] ;  /* 0x0063c400011c7983 */ /* 0x000ea20000300800 */
[----:B------:R-:W2:Y:S03]  /*a8d50*/  LDL.LU R29, [R1+0x63c0] ;  /* 0x0063c000011d7983 */ /* 0x000ea60000300800 */
[----:B------:R0:W-:Y:S02]  /*a8d60*/  STL.64 [R1+0x62c0], R6 ;  /* 0x0062c00601007387 */ /* 0x0001e40000100a00 */
[----:B0-----:R-:W-:Y:S01]  /*a8d70*/  MOV R6, R25 ;  /* 0x0000001900067202 */ /* 0x001fe20000000f00 */
[----:B------:R-:W-:-:S05]  /*a8d80*/  IMAD.MOV.U32 R7, RZ, RZ, R24 ;  /* 0x000000ffff077224 */ /* 0x000fca00078e0018 */
[----:B------:R-:W-:Y:S01]  /*a8d90*/  STL.64 [R1+0x62d8], R6 ;  /* 0x0062d80601007387 */ /* 0x000fe20000100a00 */
[----:B------:R0:W-:Y:S02]  /*a8da0*/  STL.64 [R1+0x6290], R26 ;  /* 0x0062901a01007387 */ /* 0x0001e40000100a00 */
[----:B------:R-:W2:Y:S02]  /*a8db0*/  LDL.LU R24, [R1+0x2d0] ;  /* 0x0002d00001187983 */ /* 0x000ea40000300800 */
[----:B------:R-:W2:Y:S01]  /*a8dc0*/  LDL.LU R25, [R1+0x2d4] ;  /* 0x0002d40001197983 */ /* 0x000ea20000300800 */
[----:B0-----:R-:W2:Y:S01]  /*a8dd0*/  LDL.LU R26, [R1+0x2d8] ;  /* 0x0002d800011a7983 */ /* 0x001ea20000300800 */
[----:B------:R-:W2:Y:S01]  /*a8de0*/  LDL.LU R27, [R1+0x2dc] ;  /* 0x0002dc00011b7983 */ /* 0x000ea20000300800 */
[----:B------:R-:W-:Y:S02]  /*a8df0*/  MOV R6, R15 ;  /* 0x0000000f00067202 */ /* 0x000fe40000000f00 */
        /* <DEDUP_REMOVED lines=8> */
[----:B------:R-:W-:-:S02]  /*a8e80*/  MOV R6, R13 ;  /* 0x0000000d00067202 */ /* 0x000fc40000000f00 */
[----:B------:R-:W-:-:S05]  /*a8e90*/  MOV R7, R12 ;  /* 0x0000000c00077202 */ /* 0x000fca0000000f00 */
[----:B------:R0:W-:Y:S02]  /*a8ea0*/  STL.64 [R1+0x6308], R6 ;  /* 0x0063080601007387 */ /* 0x0001e40000100a00 */
[----:B0-----:R-:W-:Y:S01]  /*a8eb0*/  IMAD.MOV.U32 R6, RZ, RZ, R11 ;  /* 0x000000ffff067224 */ /* 0x001fe200078e000b */
[----:B------:R-:W-:Y:S01]  /*a8ec0*/  MOV R7, R10 ;  /* 0x0000000a00077202 */ /* 0x000fe20000000f00 */
[----:B--2---:R-:W-:Y:S01]  /*a8ed0*/  STL.64 [R1+0x62d0], R26 ;  /* 0x0062d01a01007387 */ /* 0x004fe20000100a00 */
[----:B------:R0:W-:Y:S03]  /*a8ee0*/  STL.64 [R1+0x62c8], R24 ;  /* 0x0062c81801007387 */ /* 0x0001e60000100a00 */
[----:B0-----:R-:W2:Y:S01]  /*a8ef0*/  LDL.LU R24, [R1+0x300] ;  /* 0x0003000001187983 */ /* 0x001ea20000300800 */
[----:B------:R-:W2:Y:S02]  /*a8f00*/  LDL.LU R25, [R1+0x304] ;  /* 0x0003040001197983 */ /* 0x000ea40000300800 */
[----:B------:R-:W2:Y:S02]  /*a8f10*/  LDL.LU R26, [R1+0x308] ;  /* 0x00030800011a7983 */ /* 0x000ea40000300800 */
[----:B------:R-:W2:Y:S01]  /*a8f20*/  LDL.LU R27, [R1+0x30c] ;  /* 0x00030c00011b7983 */ /* 0x000ea20000300800 */
[----:B------:R3:W-:Y:S02]  /*a8f30*/  STL.64 [R1+0x6320], R6 ;  /* 0x0063200601007387 */ /* 0x0007e40000100a00 */
[----:B---3--:R-:W-:-:S02]  /*a8f40*/  MOV R7, R8 ;  /* 0x0000000800077202 */ /* 0x008fc40000000f00 */
[----:B------:R-:W-:Y:S01]  /*a8f50*/  MOV R6, R9 ;  /* 0x0000000900067202 */ /* 0x000fe20000000f00 */
[----:B------:R-:W3:Y:S01]  /*a8f60*/  LDL.LU R8, [R1+0x360] ;  /* 0x0003600001087983 */ /* 0x000ee20000300800 */
[----:B------:R-:W3:Y:S02]  /*a8f70*/  LDL.LU R9, [R1+0x364] ;  /* 0x0003640001097983 */ /* 0x000ee40000300800 */
[----:B------:R-:W2:Y:S02]  /*a8f80*/  LDL.LU R10, [R1+0x368] ;  /* 0x00036800010a7983 */ /* 0x000ea40000300800 */
[----:B------:R-:W2:Y:S02]  /*a8f90*/  LDL.LU R11, [R1+0x36c] ;  /* 0x00036c00010b7983 */ /* 0x000ea40000300800 */
[----:B--2---:R-:W-:Y:S01]  /*a8fa0*/  STL.64 [R1+0x6378], R10 ;  /* 0x0063780a01007387 */ /* 0x004fe20000100a00 */
[----:B---3--:R0:W-:Y:S02]  /*a8fb0*/  STL.64 [R1+0x6370], R8 ;  /* 0x0063700801007387 */ /* 0x0081e40000100a00 */
[----:B------:R-:W2:Y:S02]  /*a8fc0*/  LDL.LU R12, [R1+0x370] ;  /* 0x00037000010c7983 */ /* 0x000ea40000300800 */
[----:B------:R-:W2:Y:S01]  /*a8fd0*/  LDL.LU R13, [R1+0x374] ;  /* 0x00037400010d7983 */ /* 0x000ea20000300800 */
[----:B------:R-:W3:Y:S01]  /*a8fe0*/  LDL.LU R14, [R1+0x378] ;  /* 0x00037800010e7983 */ /* 0x000ee20000300800 */
[----:B------:R-:W3:Y:S01]  /*a8ff0*/  LDL.LU R15, [R1+0x37c] ;  /* 0x00037c00010f7983 */ /* 0x000ee20000300800 */
[----:B------:R-:W-:Y:S01]  /*a9000*/  MOV R18, R20 ;  /* 0x0000001400127202 */ /* 0x000fe20000000f00 */
[----:B------:R-:W-:Y:S01]  /*a9010*/  IMAD.MOV.U32 R19, RZ, RZ, R21 ;  /* 0x000000ffff137224 */ /* 0x000fe200078e0015 */
[----:B---3--:R4:W-:Y:S01]  /*a9020*/  STL.64 [R1+0x6388], R14 ;  /* 0x0063880e01007387 */ /* 0x0089e20000100a00 */
[----:B--2---:R1:W-:Y:S02]  /*a9030*/  STL.64 [R1+0x6380], R12 ;  /* 0x0063800c01007387 */ /* 0x0043e40000100a00 */
[----:B------:R-:W2:Y:S02]  /*a9040*/  LDL.LU R20, [R1+0x63bc] ;  /* 0x0063bc0001147983 */ /* 0x000ea40000300800 */
[----:B------:R-:W2:Y:S01]  /*a9050*/  LDL.LU R21, [R1+0x63b8] ;  /* 0x0063b80001157983 */ /* 0x000ea20000300800 */
[----:B------:R-:W-:Y:S01]  /*a9060*/  STL.64 [R1+0x6390], R18 ;  /* 0x0063901201007387 */ /* 0x000fe20000100a00 */
[----:B0-----:R-:W3:Y:S02]  /*a9070*/  LDL.LU R8, [R1+0x380] ;  /* 0x0003800001087983 */ /* 0x001ee40000300800 */
[----:B------:R-:W3:Y:S02]  /*a9080*/  LDL.LU R9, [R1+0x384] ;  /* 0x0003840001097983 */ /* 0x000ee40000300800 */
[----:B------:R-:W2:Y:S01]  /*a9090*/  LDL.LU R10, [R1+0x388] ;  /* 0x00038800010a7983 */ /* 0x000ea20000300800 */
[----:B------:R-:W2:Y:S01]  /*a90a0*/  LDL.LU R11, [R1+0x38c] ;  /* 0x00038c00010b7983 */ /* 0x000ea20000300800 */
[----:B----4-:R-:W-:-:S02]  /*a90b0*/  MOV R14, R22 ;  /* 0x00000016000e7202 */ /* 0x010fc40000000f00 */
[----:B------:R-:W-:Y:S01]  /*a90c0*/  MOV R15, R23 ;  /* 0x00000017000f7202 */ /* 0x000fe20000000f00 */
[----:B--2---:R-:W-:Y:S01]  /*a90d0*/  STL.64 [R1+0x63a0], R10 ;  /* 0x0063a00a01007387 */ /* 0x004fe20000100a00 */
[----:B---3--:R-:W-:Y:S02]  /*a90e0*/  STL.64 [R1+0x6398], R8 ;  /* 0x0063980801007387 */ /* 0x008fe40000100a00 */
[----:B------:R-:W2:Y:S02]  /*a90f0*/  LDL.LU R22, [R1+0x63b4] ;  /* 0x0063b40001167983 */ /* 0x000ea40000300800 */
[----:B------:R-:W2:Y:S01]  /*a9100*/  LDL.LU R23, [R1+0x63b0] ;  /* 0x0063b00001177983 */ /* 0x000ea20000300800 */
[----:B------:R0:W-:Y:S01]  /*a9110*/  STL.64 [R1+0x63a8], R14 ;  /* 0x0063a80e01007387 */ /* 0x0001e20000100a00 */
[----:B-1----:R-:W2:Y:S02]  /*a9120*/  LDL.LU R12, [R1+0x3a0] ;  /* 0x0003a000010c7983 */ /* 0x002ea40000300800 */
[----:B------:R-:W2:Y:S01]  /*a9130*/  LDL.LU R13, [R1+0x3a4] ;  /* 0x0003a400010d7983 */ /* 0x000ea20000300800 */
[----:B0-----:R-:W2:Y:S01]  /*a9140*/  LDL.LU R14, [R1+0x3a8] ;  /* 0x0003a800010e7983 */ /* 0x001ea20000300800 */
[----:B------:R-:W2:Y:S02]  /*a9150*/  LDL.LU R15, [R1+0x3ac] ;  /* 0x0003ac00010f7983 */ /* 0x000ea40000300800 */
[----:B------:R-:W3:Y:S02]  /*a9160*/  LDL.LU R16, [R1+0x390] ;  /* 0x0003900001107983 */ /* 0x000ee40000300800 */
[----:B------:R-:W3:Y:S01]  /*a9170*/  LDL.LU R17, [R1+0x394] ;  /* 0x0003940001117983 */ /* 0x000ee20000300800 */
[----:B------:R-:W3:Y:S01]  /*a9180*/  LDL.LU R18, [R1+0x398] ;  /* 0x0003980001127983 */ /* 0x000ee20000300800 */
[----:B------:R-:W3:Y:S02]  /*a9190*/  LDL.LU R19, [R1+0x39c] ;  /* 0x00039c0001137983 */ /* 0x000ee40000300800 */
[----:B------:R0:W-:Y:S02]  /*a91a0*/  STL.64 [R1+0x6338], R6 ;  /* 0x0063380601007387 */ /* 0x0001e40000100a00 */
[----:B------:R-:W4:Y:S01]  /*a91b0*/  LDL.LU R4, [R1+0x350] ;  /* 0x0003500001047983 */ /* 0x000f220000300800 */
[----:B------:R-:W4:Y:S04]  /*a91c0*/  LDL.LU R5, [R1+0x354] ;  /* 0x0003540001057983 */ /* 0x000f280000300800 */
[----:B0-----:R-:W4:Y:S01]  /*a91d0*/  LDL.LU R6, [R1+0x358] ;  /* 0x0003580001067983 */ /* 0x001f220000300800 */
[----:B------:R-:W4:Y:S02]  /*a91e0*/  LDL.LU R7, [R1+0x35c] ;  /* 0x00035c0001077983 */ /* 0x000f240000300800 */
        /* <DEDUP_REMOVED lines=20> */
[C---:B------:R-:W-:Y:S01]  /*a9330*/  HMMA.16816.F32 R8, R20.reuse, R10, R12 ;  /* 0x0000000a1408723c */ /* 0x040fe2000000180c */
[----:B--2---:R-:W-:Y:S01]  /*a9340*/  STL.64 [R1+0x6330], R26 ;  /* 0x0063301a01007387 */ /* 0x004fe20000100a00 */
[----:B------:R0:W-:Y:S03]  /*a9350*/  STL.64 [R1+0x6328], R24 ;  /* 0x0063281801007387 */ /* 0x0001e60000100a00 */
[----:B0-----:R-:W2:Y:S01]  /*a9360*/  LDL.LU R24, [R1+0x340] ;  /* 0x0003400001187983 */ /* 0x001ea20000300800 */
[----:B------:R-:W2:Y:S02]  /*a9370*/  LDL.LU R25, [R1+0x344] ;  /* 0x0003440001197983 */ /* 0x000ea40000300800 */
[----:B------:R-:W2:Y:S02]  /*a9380*/  LDL.LU R26, [R1+0x348] ;  /* 0x00034800011a7983 */ /* 0x000ea40000300800 */
[----:B------:R-:W2:Y:S01]  /*a9390*/  LDL.LU R27, [R1+0x34c] ;  /* 0x00034c00011b7983 */ /* 0x000ea20000300800 */
[----:B------:R-:W3:Y:S11]  /*a93a0*/  LDL.LU.64 R14, [R1+0x63a8] ;  /* 0x0063a800010e7983 */ /* 0x000ef60000300a00 */
[----:B------:R-:W-:Y:S01]  /*a93b0*/  @!UPT UIADD3 URZ, URZ, URZ, URZ ;  /* 0x0000003f3f3ff290 */ /* 0x000fe2000fffe03f */
[----:B------:R-:W-:Y:S02]  /*a93c0*/  STL.64 [R1+0x3a0], R8 ;  /* 0x0003a00801007387 */ /* 0x000fe40000100a00 */
[----:B------:R0:W-:Y:S02]  /*a93d0*/  STL.64 [R1+0x3a8], R10 ;  /* 0x0003a80a01007387 */ /* 0x0001e40000100a00 */
[----:B0-----:R-:W2:Y:S01]  /*a93e0*/  LDL.LU.64 R10, [R1+0x63a0] ;  /* 0x0063a000010a7983 */ /* 0x001ea20000300a00 */
[----:B------:R-:W2:Y:S01]  /*a93f0*/  LDL.LU.64 R8, [R1+0x6398] ;  /* 0x0063980001087983 */ /* 0x000ea20000300a00 */
[C---:B---3--:R-:W-:Y:S02]  /*a9400*/  HMMA.16816.F32 R12, R20.reuse, R14, R16 ;  /* 0x0000000e140c723c */ /* 0x048fe40000001810 */
[----:B------:R-:W2:Y:S11]  /*a9410*/  LDL.LU.64 R18, [R1+0x6390] ;  /* 0x0063900001127983 */ /* 0x000eb60000300a00 */
[----:B------:R-:W-:Y:S10]  /*a9420*/  @!UPT UIADD3 URZ, URZ, URZ, URZ ;  /* 0x0000003f3f3ff290 */ /* 0x000ff4000fffe03f */
[----:B------:R-:W-:Y:S01]  /*a9430*/  STL.64 [R1+0x390], R12 ;  /* 0x0003900c01007387 */ /* 0x000fe20000100a00 */
[----:B------:R0:W-:Y:S03]  /*a9440*/  STL.64 [R1+0x398], R14 ;  /* 0x0003980e01007387 */ /* 0x0001e60000100a00 */
[----:B0-----:R-:W3:Y:S01]  /*a9450*/  LDL.LU.64 R14, [R1+0x6388] ;  /* 0x00638800010e7983 */ /* 0x001ee20000300a00 */
[----:B------:R-:W3:Y:S01]  /*a9460*/  LDL.LU.64 R12, [R1+0x6380] ;  /* 0x00638000010c7983 */ /* 0x000ee20000300a00 */
[C---:B--2---:R-:W-:Y:S02]  /*a9470*/  HMMA.16816.F32 R16, R20.reuse, R18, R8 ;  /* 0x000000121410723c */ /* 0x044fe40000001808 */
[----:B------:R-:W2:Y:S01]  /*a9480*/  LDL.LU.64 R10, [R1+0x6378] ;  /* 0x00637800010a7983 */ /* 0x000ea20000300a00 */
[----:B------:R-:W2:Y:S11]  /*a9490*/  LDL.LU.64 R8, [R1+0x6370] ;  /* 0x0063700001087983 */ /* 0x000eb60000300a00 */
[----:B------:R-:W-:Y:S09]  /*a94a0*/  @!UPT UIADD3 URZ, URZ, URZ, URZ ;  /* 0x0000003f3f3ff290 */ /* 0x000ff2000fffe03f */
        /* <DEDUP_REMOVED lines=9> */
[----:B0-----:R-:W2:Y:S01]  /*a9540*/  LDL.LU.64 R14, [R1+0x6358] ;  /* 0x00635800010e7983 */ /* 0x001ea20000300a00 */
[----:B------:R-:W3:Y:S02]  /*a9550*/  LDL.LU.64 R12, [R1+0x6350] ;  /* 0x00635000010c7983 */ /* 0x000ee40000300a00 */
[----:B------:R-:W-:Y:S01]  /*a9560*/  STL.64 [R1+0x6278], R18 ;  /* 0x0062781201007387 */ /* 0x000fe20000100a00 */
[C---:B--2---:R-:W-:Y:S11]  /*a9570*/  HMMA.16816.F32 R8, R20.reuse, R14, R8 ;  /* 0x0000000e1408723c */ /* 0x044ff60000001808 */
[----:B------:R-:W-:Y:S11]  /*a9580*/  @!UPT UIADD3 URZ, URZ, URZ, URZ ;  /* 0x0000003f3f3ff290 */ /* 0x000ff6000fffe03f */
[----:B------:R-:W-:Y:S01]  /*a9590*/  @!UPT UIADD3 URZ, URZ, URZ, URZ ;  /* 0x0000003f3f3ff290 */ /* 0x000fe2000fffe03f */
[----:B------:R-:W-:Y:S01]  /*a95a0*/  STL.64 [R1+0x360], R8 ;  /* 0x0003600801007387 */ /* 0x000fe20000100a00 */
[----:B------:R0:W-:Y:S03]  /*a95b0*/  STL.64 [R1+0x368], R10 ;  /* 0x0003680a01007387 */ /* 0x0001e60000100a00 */
[----:B0-----:R-:W4:Y:S01]  /*a95c0*/  LDL.LU.64 R10, [R1+0x6348] ;  /* 0x00634800010a7983 */ /* 0x001f220000300a00 */
[----:B------:R-:W2:Y:S02]  /*a95d0*/  LDL.LU.64 R8, [R1+0x6340] ;  /* 0x0063400001087983 */ /* 0x000ea40000300a00 */
[----:B------:R-:W-:Y:S02]  /*a95e0*/  STL.64 [R1+0x6230], R14 ;  /* 0x0062300e01007387 */ /* 0x000fe40000100a00 */
[----:B---3--:R-:W-:Y:S01]  /*a95f0*/  STL.64 [R1+0x6228], R12 ;  /* 0x0062280c01007387 */ /* 0x008fe20000100a00 */
[C---:B----4-:R-:W-:Y:S11]  /*a9600*/  HMMA.16816.F32 R4, R20.reuse, R10, R4 ;  /* 0x0000000a1404723c */ /* 0x050ff60000001804 */
[----:B------:R-:W-:Y:S11]  /*a9610*/  @!UPT UIADD3 URZ, URZ, URZ, URZ ;  /* 0x0000003f3f3ff290 */ /* 0x000ff6000fffe03f */
[----:B------:R-:W-:Y:S01]  /*a9620*/  @!UPT UIADD3 URZ, URZ, URZ, URZ ;  /* 0x0000003f3f3ff290 */ /* 0x000fe2000fffe03f */
[----:B------:R-:W-:Y:S01]  /*a9630*/  STL.64 [R1+0x350], R4 ;  /* 0x0003500401007387 */ /* 0x000fe20000100a00 */
[----:B------:R0:W-:Y:S03]  /*a9640*/  STL.64 [R1+0x358], R6 ;  /* 0x0003580601007387 */ /* 0x0001e60000100a00 */
[----:B0-----:R-:W3:Y:S01]  /*a9650*/  LDL.LU.64 R6, [R1+0x6338] ;  /* 0x0063380001067983 */ /* 0x001ee20000300a00 */
[----:B------:R-:W-:Y:S02]  /*a9660*/  STL.64 [R1+0x6220], R10 ;  /* 0x0062200a01007387 */ /* 0x000fe40000100a00 */
[----:B--2---:R0:W-:Y:S02]  /*a9670*/  STL.64 [R1+0x6218], R8 ;  /* 0x0062180801007387 */ /* 0x0041e40000100a00 */
[----:B0-----:R-:W2:Y:S01]  /*a9680*/  LDL.LU R8, [R1+0x2e0] ;  /* 0x0002e00001087983 */ /* 0x001ea20000300800 */
[----:B------:R-:W2:Y:S02]  /*a9690*/  LDL.LU R9, [R1+0x2e4] ;  /* 0x0002e40001097983 */ /* 0x000ea40000300800 */
[----:B------:R-:W2:Y:S02]  /*a96a0*/  LDL.LU R10, [R1+0x2e8] ;  /* 0x0002e800010a7983 */ /* 0x000ea40000300800 */
        /* <DEDUP_REMOVED lines=43> */
[----:B------:R-:W-:Y:S01]  /*a9960*/  IMAD.MOV.U32 R14, RZ, RZ, R16 ;  /* 0x000000ffff0e7224 */ /* 0x000fe200078e0010 */
[----:B------:R-:W-:-:S07]  /*a9970*/  MOV R15, R3 ;  /* 0x00000003000f7202 */ /* 0x000fce0000000f00 */
[C---:B--2---:R-:W-:Y:S11]  /*a9980*/  HMMA.16816.F32 R8, R20.reuse, R14, R8 ;  /* 0x0000000e1408723c */ /* 0x044ff60000001808 */
[----:B------:R-:W-:Y:S11]  /*a9990*/  @!UPT UIADD3 URZ, URZ, URZ, URZ ;  /* 0x0000003f3f3ff290 */ /* 0x000ff6000fffe03f */
[----:B------:R-:W-:Y:S01]  /*a99a0*/  @!UPT UIADD3 URZ, URZ, URZ, URZ ;  /* 0x0000003f3f3ff290 */ /* 0x000fe2000fffe03f */
[----:B------:R0:W-:Y:S01]  /*a99b0*/  STL.64 [R1+0x2e0], R8 ;  /* 0x0002e00801007387 */ /* 0x0001e20000100a00 */
[----:B------:R1:W-:Y:S03]  /*a99c0*/  STL.64 [R1+0x2e8], R10 ;  /* 0x0002e80a01007387 */ /* 0x0003e60000100a00 */
[----:B0-----:R-:W2:Y:S01]  /*a99d0*/  LDL.LU R8, [R1+0x270] ;  /* 0x0002700001087983 */ /* 0x001ea20000300800 */
[----:B---3--:R-:W-:Y:S03]  /*a99e0*/  HMMA.16816.F32 R12, R20, R6, R24 ;  /* 0x00000006140c723c */ /* 0x008fe60000001818 */
[----:B------:R0:W3:Y:S11]  /*a99f0*/  LDSM.16.M88.4 R4, [R17+0x45000] ;  /* 0x045000001104783b */ /* 0x0000f60000000200 */
[----:B------:R-:W-:Y:S09]  /*a9a00*/  @!UPT UIADD3 URZ, URZ, URZ, URZ ;  /* 0x0000003f3f3ff290 */ /* 0x000ff2000fffe03f */
[----:B------:R-:W-:Y:S01]  /*a9a10*/  STL.64 [R1+0x2d0], R12 ;  /* 0x0002d00c01007387 */ /* 0x000fe20000100a00 */
[----:B------:R-:W-:Y:S02]  /*a9a20*/  STL.64 [R1+0x2d8], R14 ;  /* 0x0002d80e01007387 */ /* 0x000fe40000100a00 */
[----:B------:R-:W2:Y:S02]  /*a9a30*/  LDL.LU R9, [R1+0x274] ;  /* 0x0002740001097983 */ /* 0x000ea40000300800 */
[----:B-1----:R-:W4:Y:S01]  /*a9a40*/  LDL.LU R10, [R1+0x278] ;  /* 0x00027800010a7983 */ /* 0x002f220000300800 */
[----:B------:R-:W4:Y:S01]  /*a9a50*/  LDL.LU R11, [R1+0x27c] ;  /* 0x00027c00010b7983 */ /* 0x000f220000300800 */
[----:B------:R-:W2:Y:S02]  /*a9a60*/  LDL.LU R16, [R1+0x2b0] ;  /* 0x0002b00001107983 */ /* 0x000ea40000300800 */
[----:B0-----:R-:W2:Y:S02]  /*a9a70*/  LDL.LU R17, [R1+0x2b4] ;  /* 0x0002b40001117983 */ /* 0x001ea40000300800 */
[----:B------:R-:W2:Y:S01]  /*a9a80*/  LDL.LU R18, [R1+0x2b8] ;  /* 0x0002b80001127983 */ /* 0x000ea20000300800 */
[----:B------:R-:W2:Y:S04]  /*a9a90*/  LDL.LU R19, [R1+0x2bc] ;  /* 0x0002bc0001137983 */ /* 0x000ea80000300800 */
[----:B--2---:R-:W-:Y:S01]  /*a9aa0*/  STL.64 [R1+0x62a0], R18 ;  /* 0x0062a01201007387 */ /* 0x004fe20000100a00 */
[----:B------:R0:W-:Y:S03]  /*a9ab0*/  STL.64 [R1+0x6298], R16 ;  /* 0x0062981001007387 */ /* 0x0001e60000100a00 */
[----:B0-----:R-:W2:Y:S01]  /*a9ac0*/  LDL.LU R16, [R1+0x5b0] ;  /* 0x0005b00001107983 */ /* 0x001ea20000300800 */
[----:B------:R-:W2:Y:S02]  /*a9ad0*/  LDL.LU R17, [R1+0x5b4] ;  /* 0x0005b40001117983 */ /* 0x000ea40000300800 */
[----:B------:R-:W2:Y:S02]  /*a9ae0*/  LDL.LU R18, [R1+0x5b8] ;  /* 0x0005b80001127983 */ /* 0x000ea40000300800 */
[----:B------:R-:W2:Y:S01]  /*a9af0*/  LDL.LU R19, [R1+0x5bc] ;  /* 0x0005bc0001137983 */ /* 0x000ea20000300800 */
[----:B----4-:R0:W-:Y:S01]  /*a9b00*/  STL.64 [R1+0x6240], R10 ;  /* 0x0062400a01007387 */ /* 0x0101e20000100a00 */
[----:B------:R-:W-:Y:S03]  /*a9b10*/  STL.64 [R1+0x6238], R8 ;  /* 0x0062380801007387 */ /* 0x000fe60000100a00 */
[----:B0-----:R-:W4:Y:S04]  /*a9b20*/  LDL.64 R10, [R1+0x8] ;  /* 0x00000800010a7983 */ /* 0x001f280000100a00 */
[----:B----4-:R0:W-:Y:S04]  /*a9b30*/  STL.64 [R1+0x6258], R10 ;  /* 0x0062580a01007387 */ /* 0x0101e80000100a00 */
[----:B0-----:R-:W4:Y:S04]  /*a9b40*/  LDL.64 R10, [R1+0x18] ;  /* 0x00001800010a7983 */ /* 0x001f280000100a00 */
[----:B----4-:R0:W-:Y:S04]  /*a9b50*/  STL.64 [R1+0x6270], R10 ;  /* 0x0062700a01007387 */ /* 0x0101e80000100a00 */
[----:B0-----:R-:W4:Y:S01]  /*a9b60*/  LDL.64 R10, [R1+0x28] ;  /* 0x00002800010a7983 */ /* 0x001f220000100a00 */
[----:B------:R-:W2:Y:S02]  /*a9b70*/  LDL.LU R12, [R1+0x280] ;  /* 0x00028000010c7983 */ /* 0x000ea40000300800 */
[----:B------:R-:W2:Y:S02]  /*a9b80*/  LDL.LU R13, [R1+0x284] ;  /* 0x00028400010d7983 */ /* 0x000ea40000300800 */
[----:B------:R-:W2:Y:S01]  /*a9b90*/  LDL.LU R14, [R1+0x288] ;  /* 0x00028800010e7983 */ /* 0x000ea20000300800 */
[----:B------:R-:W2:Y:S01]  /*a9ba0*/  LDL.LU R15, [R1+0x28c] ;  /* 0x00028c00010f7983 */ /* 0x000ea20000300800 */
[----:B------:R-:W-:-:S02]  /*a9bb0*/  MOV R26, R2 ;  /* 0x00000002001a7202 */ /* 0x000fc40000000f00 */
[----:B------:R-:W-:Y:S01]  /*a9bc0*/  MOV R27, R0 ;  /* 0x00000000001b7202 */ /* 0x000fe20000000f00 */
        /* <DEDUP_REMOVED lines=12> */
[----:B------:R-:W2:Y:S01]  /*a9c90*/  LDL.LU R15, [R1+0x2ac] ;  /* 0x0002ac00010f7983 */ /* 0x000ea20000300800 */
[----:B---3--:R0:W-:Y:S01]  /*a9ca0*/  STL [R1+0x615c], R4 ;  /* 0x00615c0401007387 */ /* 0x0081e20000100800 */
[----:B------:R1:W-:Y:S02]  /*a9cb0*/  STL [R1+0x6158], R5 ;  /* 0x0061580501007387 */ /* 0x0003e40000100800 */
[----:B------:R3:W-:Y:S02]  /*a9cc0*/  STL [R1+0x6154], R6 ;  /* 0x0061540601007387 */ /* 0x0007e40000100800 */
[----:B------:R4:W-:Y:S01]  /*a9cd0*/  STL [R1+0x6150], R7 ;  /* 0x0061500701007387 */ /* 0x0009e20000100800 */
[----:B0-----:R-:W2:Y:S01]  /*a9ce0*/  LDL.LU R4, [R1+0x2c0] ;  /* 0x0002c00001047983 */ /* 0x001ea20000300800 */
[----:B-1----:R-:W2:Y:S02]  /*a9cf0*/  LDL.LU R5, [R1+0x2c4] ;  /* 0x0002c40001057983 */ /* 0x002ea40000300800 */
[----:B---3--:R-:W2:Y:S02]  /*a9d00*/  LDL.LU R6, [R1+0x2c8] ;  /* 0x0002c80001067983 */ /* 0x008ea40000300800 */
[----:B----4-:R-:W2:Y:S01]  /*a9d10*/  LDL.LU R7, [R1+0x2cc] ;  /* 0x0002cc0001077983 */ /* 0x010ea20000300800 */
[----:B------:R-:W3:Y:S01]  /*a9d20*/  LDL.LU.64 R18, [R1+0x62a0] ;  /* 0x0062a00001127983 */ /* 0x000ee20000300a00 */
[----:B------:R-:W3:Y:S02]  /*a9d30*/  LDL.LU.64 R16, [R1+0x6298] ;  /* 0x0062980001107983 */ /* 0x000ee40000300a00 */
[----:B------:R-:W-:Y:S02]  /*a9d40*/  STL.64 [R1+0x620], R24 ;  /* 0x0006201801007387 */ /* 0x000fe40000100a00 */
[----:B------:R0:W-:Y:S02]  /*a9d50*/  STL.64 [R1+0x628], R26 ;  /* 0x0006281a01007387 */ /* 0x0001e40000100a00 */
[----:B0-----:R-:W2:Y:S02]  /*a9d60*/  LDL.LU.64 R26, [R1+0x6290] ;  /* 0x00629000011a7983 */ /* 0x001ea40000300a00 */
[----:B--2---:R-:W-:Y:S07]  /*a9d70*/  HMMA.16816.F32 R20, R20, R26, R4 ;  /* 0x0000001a1414723c */ /* 0x004fee0000001804 */
[----:B------:R-:W-:Y:S01]  /*a9d80*/  MOV R5, R26 ;  /* 0x0000001a00057202 */ /* 0x000fe20000000f00 */
[----:B------:R-:W-:Y:S11]  /*a9d90*/  IMAD.MOV.U32 R4, RZ, RZ, R27 ;  /* 0x000000ffff047224 */ /* 0x000ff600078e001b */
[----:B------:R-:W-:Y:S04]  /*a9da0*/  @!UPT UIADD3 URZ, URZ, URZ, URZ ;  /* 0x0000003f3f3ff290 */ /* 0x000fe8000fffe03f */
[----:B------:R-:W-:Y:S01]  /*a9db0*/  STL.64 [R1+0x2c0], R20 ;  /* 0x0002c01401007387 */ /* 0x000fe20000100a00 */
[----:B------:R0:W-:Y:S02]  /*a9dc0*/  STL.64 [R1+0x2c8], R22 ;  /* 0x0002c81601007387 */ /* 0x0001e40000100a00 */
[----:B------:R-:W3:Y:S02]  /*a9dd0*/  LDL.LU.64 R26, [R1+0x6288] ;  /* 0x00628800011a7983 */ /* 0x000ee40000300a00 */
[----:B------:R-:W3:Y:S01]  /*a9de0*/  LDL.LU.64 R24, [R1+0x6280] ;  /* 0x0062800001187983 */ /* 0x000ee20000300a00 */
[----:B0-----:R-:W2:Y:S01]  /*a9df0*/  LDL.64 R22, [R1+0x38] ;  /* 0x0000380001167983 */ /* 0x001ea20000100a00 */
[----:B------:R-:W-:Y:S01]  /*a9e00*/  MOV R3, R11 ;  /* 0x0000000b00037202 */ /* 0x000fe20000000f00 */
[C---:B---3--:R-:W-:Y:S02]  /*a9e10*/  HMMA.16816.F32 R16, R24.reuse, R10, R16 ;  /* 0x0000000a1810723c */ /* 0x048fe40000001810 */
[----:B--2---:R0:W-:Y:S01]  /*a9e20*/  STL.64 [R1+0x6210], R22 ;  /* 0x0062101601007387 */ /* 0x0041e20000100a00 */
[----:B------:R-:W2:Y:S02]  /*a9e30*/  LDL.LU R20, [R1+0x260] ;  /* 0x0002600001147983 */ /* 0x000ea40000300800 */
[----:B------:R-:W2:Y:S01]  /*a9e40*/  LDL.LU R21, [R1+0x264] ;  /* 0x0002640001157983 */ /* 0x000ea20000300800 */
[----:B0-----:R-:W2:Y:S01]  /*a9e50*/  LDL.LU R22, [R1+0x268] ;  /* 0x0002680001167983 */ /* 0x001ea20000300800 */
[----:B------:R-:W2:Y:S11]  /*a9e60*/  LDL.LU R23, [R1+0x26c] ;  /* 0x00026c0001177983 */ /* 0x000eb60000300800 */
[----:B------:R-:W-:Y:S05]  /*a9e70*/  @!UPT UIADD3 URZ, URZ, URZ, URZ ;  /* 0x0000003f3f3ff290 */ /* 0x000fea000fffe03f */
[----:B------:R0:W-:Y:S02]  /*a9e80*/  STL.64 [R1+0x2b0], R16 ;  /* 0x0002b01001007387 */ /* 0x0001e40000100a00 */
[----:B------:R1:W-:Y:S01]  /*a9e90*/  STL.64 [R1+0x2b8], R18 ;  /* 0x0002b81201007387 */ /* 0x0003e20000100a00 */
[----:B0-----:R-:W-:Y:S01]  /*a9ea0*/  MOV R16, R10 ;  /* 0x0000000a00107202 */ /* 0x001fe20000000f00 */
[----:B-1----:R-:W3:Y:S01]  /*a9eb0*/  LDL.LU.64 R18, [R1+0x6278] ;  /* 0x0062780001127983 */ /* 0x002ee20000300a00 */
        /* <DEDUP_REMOVED lines=12> */
[----:B------:R0:W-:Y:S02]  /*a9f80*/  STL [R1+0x616c], R17 ;  /* 0x00616c1101007387 */ /* 0x0001e40000100800 */
[----:B0-----:R-:W2:Y:S01]  /*a9f90*/  LDL R17, [R1+0x27f8] ;  /* 0x0027f80001117983 */ /* 0x001ea20000100800 */
[----:B------:R-:W-:Y:S01]  /*a9fa0*/  STL [R1+0x6168], R28 ;  /* 0x0061681c01007387 */ /* 0x000fe20000100800 */
[C---:B----4-:R-:W-:Y:S11]  /*a9fb0*/  HMMA.16816.F32 R12, R24.reuse, R10, R12 ;  /* 0x0000000a180c723c */ /* 0x050ff6000000180c */
[----:B------:R-:W-:Y:S11]  /*a9fc0*/  @!UPT UIADD3 URZ, URZ, URZ, URZ ;  /* 0x0000003f3f3ff290 */ /* 0x000ff6000fffe03f */
[----:B------:R-:W-:Y:S01]  /*a9fd0*/  @!UPT UIADD3 URZ, URZ, URZ, URZ ;  /* 0x0000003f3f3ff290 */ /* 0x000fe2000fffe03f */
[----:B------:R-:W-:Y:S01]  /*a9fe0*/  STL.64 [R1+0x290], R12 ;  /* 0x0002900c01007387 */ /* 0x000fe20000100a00 */
[----:B------:R0:W-:Y:S03]  /*a9ff0*/  STL.64 [R1+0x298], R14 ;  /* 0x0002980e01007387 */ /* 0x0001e60000100a00 */
[----:B0-----:R-:W3:Y:S01]  /*aa000*/  LDL.LU.64 R14, [R1+0x6250] ;  /* 0x00625000010e7983 */ /* 0x001ee20000300a00 */
[----:B------:R-:W3:Y:S02]  /*aa010*/  LDL.LU.64 R12, [R1+0x6248] ;  /* 0x00624800010c7983 */ /* 0x000ee40000300a00 */
[----:B------:R-:W-:Y:S01]  /*aa020*/  IMAD.MOV.U32 R7, RZ, RZ, R10 ;  /* 0x000000ffff077224 */ /* 0x000fe200078e000a */
[----:B------:R-:W-:Y:S02]  /*aa030*/  MOV R29, R11 ;  /* 0x0000000b001d7202 */ /* 0x000fe40000000f00 */
[----:B------:R-:W4:Y:S01]  /*aa040*/  LDL.LU.64 R10, [R1+0x6240] ;  /* 0x00624000010a7983 */ /* 0x000f220000300a00 */
[----:B------:R-:W4:Y:S02]  /*aa050*/  LDL.LU.64 R8, [R1+0x6238] ;  /* 0x0062380001087983 */ /* 0x000f240000300a00 */
[----:B------:R0:W-:Y:S02]  /*aa060*/  STL [R1+0x61b8], R7 ;  /* 0x0061b80701007387 */ /* 0x0001e40000100800 */
[----:B0-----:R-:W2:Y:S01]  /*aa070*/  LDL.64 R6, [R1+0x158] ;  /* 0x0001580001067983 */ /* 0x001ea20000100a00 */
[C---:B---3--:R-:W-:Y:S11]  /*aa080*/  HMMA.16816.F32 R12, R24.reuse, R18, R12 ;  /* 0x00000012180c723c */ /* 0x048ff6000000180c */
[----:B------:R-:W-:Y:S11]  /*aa090*/  @!UPT UIADD3 URZ, URZ, URZ, URZ ;  /* 0x0000003f3f3ff290 */ /* 0x000ff6000fffe03f */
[----:B------:R-:W-:Y:S01]  /*aa0a0*/  @!UPT UIADD3 URZ, URZ, URZ, URZ ;  /* 0x0000003f3f3ff290 */ /* 0x000fe2000fffe03f */
[----:B------:R-:W-:Y:S01]  /*aa0b0*/  STL.64 [R1+0x280], R12 ;  /* 0x0002800c01007387 */ /* 0x000fe20000100a00 */
[----:B------:R0:W-:Y:S03]  /*aa0c0*/  STL.64 [R1+0x288], R14 ;  /* 0x0002880e01007387 */ /* 0x0001e60000100a00 */
[----:B0-----:R-:W4:Y:S01]  /*aa0d0*/  LDL.LU.64 R14, [R1+0x6230] ;  /* 0x00623000010e7983 */ /* 0x001f220000300a00 */
[----:B------:R-:W3:Y:S02]  /*aa0e0*/  LDL.LU.64 R12, [R1+0x6228] ;  /* 0x00622800010c7983 */ /* 0x000ee40000300a00 */
[----:B------:R-:W-:Y:S01]  /*aa0f0*/  STL.64 [R1+0x6108], R18 ;  /* 0x0061081201007387 */ /* 0x000fe20000100a00 */
[C---:B----4-:R-:W-:Y:S11]  /*aa100*/  HMMA.16816.F32 R8, R24.reuse, R14, R8 ;  /* 0x0000000e1808723c */ /* 0x050ff60000001808 */
[----:B------:R-:W-:Y:S11]  /*aa110*/  @!UPT UIADD3 URZ, URZ, URZ, URZ ;  /* 0x0000003f3f3ff290 */ /* 0x000ff6000fffe03f */
[----:B------:R-:W-:Y:S01]  /*aa120*/  @!UPT UIADD3 URZ, URZ, URZ, URZ ;  /* 0x0000003f3f3ff290 */ /* 0x000fe2000fffe03f */
[----:B------:R-:W-:Y:S01]  /*aa130*/  STL.64 [R1+0x270], R8 ;  /* 0x0002700801007387 */ /* 0x000fe20000100a00 */
[----:B------:R0:W-:Y:S03]  /*aa140*/  STL.64 [R1+0x278], R10 ;  /* 0x0002780a01007387 */ /* 0x0001e60000100a00 */
[----:B0-----:R-:W2:Y:S01]  /*aa150*/  LDL.LU.64 R10, [R1+0x6220] ;  /* 0x00622000010a7983 */ /* 0x001ea20000300a00 */
[----:B------:R-:W4:Y:S02]  /*aa160*/  LDL.LU.64 R8, [R1+0x6218] ;  /* 0x0062180001087983 */ /* 0x000f240000300a00 */
[----:B------:R-:W-:Y:S02]  /*aa170*/  STL.64 [R1+0x6100], R14 ;  /* 0x0061000e01007387 */ /* 0x000fe40000100a00 */
[----:B---3--:R0:W-:Y:S02]  /*aa180*/  STL.64 [R1+0x60f8], R12 ;  /* 0x0060f80c01007387 */ /* 0x0081e40000100a00 */
[----:B0-----:R-:W3:Y:S01]  /*aa190*/  LDL.LU R12, [R1+0x5a0] ;  /* 0x0005a000010c7983 */ /* 0x001ee20000300800 */
[----:B------:R-:W3:Y:S02]  /*aa1a0*/  LDL.LU R13, [R1+0x5a4] ;  /* 0x0005a400010d7983 */ /* 0x000ee40000300800 */
[----:B------:R-:W3:Y:S02]  /*aa1b0*/  LDL.LU R14, [R1+0x5a8] ;  /* 0x0005a800010e7983 */ /* 0x000ee40000300800 */
[----:B------:R-:W3:Y:S01]  /*aa1c0*/  LDL.LU R15, [R1+0x5ac] ;  /* 0x0005ac00010f7983 */ /* 0x000ee20000300800 */
[----:B--2---:R-:W-:Y:S11]  /*aa1d0*/  HMMA.16816.F32 R20, R24, R10, R20 ;  /* 0x0000000a1814723c */ /* 0x004ff60000001814 */
[----:B------:R-:W-:Y:S11]  /*aa1e0*/  @!UPT UIADD3 URZ, URZ, URZ, URZ ;  /* 0x0000003f3f3ff290 */ /* 0x000ff6000fffe03f */
[----:B------:R-:W-:Y:S01]  /*aa1f0*/  @!UPT UIADD3 URZ, URZ, URZ, URZ ;  /* 0x0000003f3f3ff290 */ /* 0x000fe2000fffe03f */
[----:B------:R-:W-:Y:S01]  /*aa200*/  STL.64 [R1+0x260], R20 ;  /* 0x0002601401007387 */ /* 0x000fe20000100a00 */
[----:B------:R0:W-:Y:S03]  /*aa210*/  STL.64 [R1+0x268], R22 ;  /* 0x0002681601007387 */ /* 0x0001e60000100a00 */
[----:B0-----:R-:W2:Y:S01]  /*aa220*/  LDL.LU.64 R22, [R1+0x6210] ;  /* 0x0062100001167983 */ /* 0x001ea20000300a00 */
[----:B------:R-:W-:Y:S02]  /*aa230*/  STL.64 [R1+0x60f0], R10 ;  /* 0x0060f00a01007387 */ /* 0x000fe40000100a00 */
[----:B----4-:R0:W-:Y:S02]  /*aa240*/  STL.64 [R1+0x60e8], R8 ;  /* 0x0060e80801007387 */ /* 0x0101e40000100a00 */
[----:B0-----:R-:W4:Y:S01]  /*aa250*/  LDL.LU R8, [R1+0x250] ;  /* 0x0002500001087983 */ /* 0x001f220000300800 */
[----:B------:R-:W4:Y:S02]  /*aa260*/  LDL.LU R9, [R1+0x254] ;  /* 0x0002540001097983 */ /* 0x000f240000300800 */
[----:B------:R-:W4:Y:S02]  /*aa270*/  LDL.LU R10, [R1+0x258] ;  /* 0x00025800010a7983 */ /* 0x000f240000300800 */
[----:B------:R-:W4:Y:S01]  /*aa280*/  LDL.LU R11, [R1+0x25c] ;  /* 0x00025c00010b7983 */ /* 0x000f220000300800 */
[----:B--2---:R-:W-:-:S02]  /*aa290*/  MOV R2, R22 ;  /* 0x0000001600027202 */ /* 0x004fc40000000f00 */
[----:B------:R-:W-:Y:S01]  /*aa2a0*/  MOV R0, R23 ;  /* 0x0000001700007202 */ /* 0x000fe20000000f00 */
[----:B----4-:R-:W-:Y:S01]  /*aa2b0*/  HMMA.16816.F32 R8, R24, R22, R8 ;  /* 0x000000161808723c */ /* 0x010fe20000001808 */
[----:B------:R-:W0:Y:S11]  /*aa2c0*/  LDSM.16.M88.4 R20, [R17+0x46000] ;  /* 0x046000001114783b */ /* 0x000e360000000200 */
[----:B------:R-:W-:Y:S11]  /*aa2d0*/  @!UPT UIADD3 URZ, URZ, URZ, URZ ;  /* 0x0000003f3f3ff290 */ /* 0x000ff6000fffe03f */
[----:B------:R-:W-:Y:S01]  /*aa2e0*/  STL.64 [R1+0x250], R8 ;  /* 0x0002500801007387 */ /* 0x000fe20000100a00 */
[----:B------:R-:W-:Y:S02]  /*aa2f0*/  STL.64 [R1+0x258], R10 ;  /* 0x0002580a01007387 */ /* 0x000fe40000100a00 */
[----:B------:R-:W-:Y:S01]  /*aa300*/  STL [R1+0x61d0], R17 ;  /* 0x0061d01101007387 */ /* 0x000fe20000100800 */
[----:B0-----:R0:W-:Y:S01]  /*aa310*/  STL.64 [R1+0x6008], R22 ;  /* 0x0060081601007387 */ /* 0x0011e20000100a00 */
[----:B------:R-:W-:Y:S01]  /*aa320*/  STL.64 [R1+0x6000], R20 ;  /* 0x0060001401007387 */ /* 0x000fe20000100a00 */
[----:B0-----:R-:W-:Y:S01]  /*aa330*/  MOV R22, R5 ;  /* 0x0000000500167202 */ /* 0x001fe20000000f00 */
[----:B------:R-:W-:-:S05]  /*aa340*/  IMAD.MOV.U32 R23, RZ, RZ, R4 ;  /* 0x000000ffff177224 */ /* 0x000fca00078e0004 */
[----:B------:R0:W-:Y:S04]  /*aa350*/  STL.64 [R1+0x6180], R22 ;  /* 0x0061801601007387 */ /* 0x0001e80000100a00 */
[----:B0-----:R-:W2:Y:S01]  /*aa360*/  LDL.64 R22, [R1+0xe8] ;  /* 0x0000e80001167983 */ /* 0x001ea20000100a00 */
[----:B---3--:R-:W-:Y:S03]  /*aa370*/  HMMA.16816.F32 R12, R24, R6, R12 ;  /* 0x00000006180c723c */ /* 0x008fe6000000180c */
[----:B--2---:R0:W-:Y:S04]  /*aa380*/  STL.64 [R1+0x6198], R22 ;  /* 0x0061981601007387 */ /* 0x0041e80000100a00 */
[----:B0-----:R-:W2:Y:S01]  /*aa390*/  LDL.64 R22, [R1+0xf8] ;  /* 0x0000f80001167983 */ /* 0x001ea20000100a00 */
[----:B------:R-:W-:-:S02]  /*aa3a0*/  MOV R9, R6 ;  /* 0x0000000600097202 */ /* 0x000fc40000000f00 */
[----:B------:R-:W-:Y:S01]  /*aa3b0*/  MOV R8, R7 ;  /* 0x0000000700087202 */ /* 0x000fe20000000f00 */
[----:B--2---:R-:W-:Y:S11]  /*aa3c0*/  STL.64 [R1+0x61b0], R22 ;  /* 0x0061b01601007387 */ /* 0x004ff60000100a00 */
[----:B------:R-:W-:Y:S01]  /*aa3d0*/  @!UPT UIADD3 URZ, URZ, URZ, URZ ;  /* 0x0000003f3f3ff290 */ /* 0x000fe2000fffe03f */
[----:B------:R-:W-:Y:S02]  /*aa3e0*/  STL.64 [R1+0x610], R12 ;  /* 0x0006100c01007387 */ /* 0x000fe40000100a00 */
[----:B------:R-:W-:Y:S02]  /*aa3f0*/  STL.64 [R1+0x618], R14 ;  /* 0x0006180e01007387 */ /* 0x000fe40000100a00 */
[----:B------:R0:W-:Y:S02]  /*aa400*/  STL.64 [R1+0x6208], R8 ;  /* 0x0062080801007387 */ /* 0x0001e40000100a00 */
        /* <DEDUP_REMOVED lines=16> */
[----:B--2---:R0:W-:Y:S01]  /*aa510*/  STL.64 [R1+0x6200], R14 ;  /* 0x0062000e01007387 */ /* 0x0041e20000100a00 */
[----:B------:R-:W-:Y:S03]  /*aa520*/  STL.64 [R1+0x61f8], R12 ;  /* 0x0061f80c01007387 */ /* 0x000fe60000100a00 */
[----:B0-----:R-:W2:Y:S01]  /*aa530*/  LDL.64 R14, [R1+0x148] ;  /* 0x00014800010e7983 */ /* 0x001ea20000100a00 */
[----:B------:R0:W-:Y:S02]  /*aa540*/  STL.64 [R1+0x61e0], R18 ;  /* 0x0061e01201007387 */ /* 0x0001e40000100a00 */
[----:B------:R-:W-:Y:S01]  /*aa550*/  STL.64 [R1+0x61d8], R16 ;  /* 0x0061d81001007387 */ /* 0x000fe20000100a00 */
[----:B0-----:R-:W2:Y:S04]  /*aa560*/  LDL.64 R18, [R1+0x128] ;  /* 0x0001280001127983 */ /* 0x001ea80000100a00 */
[----:B--2---:R0:W-:Y:S04]  /*aa570*/  STL.64 [R1+0x61f0], R18 ;  /* 0x0061f01201007387 */ /* 0x0041e80000100a00 */
[----:B0-----:R-:W2:Y:S01]  /*aa580*/  LDL.64 R18, [R1+0x138] ;  /* 0x0001380001127983 */ /* 0x001ea20000100a00 */
[----:B----4-:R0:W-:Y:S02]  /*aa590*/  STL.64 [R1+0x61c8], R6 ;  /* 0x0061c80601007387 */ /* 0x0101e40000100a00 */
[----:B---3--:R1:W-:Y:S01]  /*aa5a0*/  STL.64 [R1+0x61c0], R4 ;  /* 0x0061c00401007387 */ /* 0x0083e20000100a00 */
[----:B0-----:R-:W3:Y:S01]  /*aa5b0*/  LDL.64 R6, [R1+0x118] ;  /* 0x0001180001067983 */ /* 0x001ee20000100a00 */
[C---:B------:R-:W-:Y:S03]  /*aa5c0*/  HMMA.16816.F32 R8, R24.reuse, R14, R8 ;  /* 0x0000000e1808723c */ /* 0x040fe60000001808 */
[----:B---3--:R0:W-:Y:S01]  /*aa5d0*/  STL.64 [R1+0x61e8], R6 ;  /* 0x0061e80601007387 */ /* 0x0081e20000100a00 */
[----:B-1----:R-:W3:Y:S02]  /*aa5e0*/  LDL.LU R4, [R1+0x570] ;  /* 0x0005700001047983 */ /* 0x002ee40000300800 */
[----:B------:R-:W3:Y:S01]  /*aa5f0*/  LDL.LU R5, [R1+0x574] ;  /* 0x0005740001057983 */ /* 0x000ee20000300800 */
[----:B0-----:R-:W3:Y:S01]  /*aa600*/  LDL.LU R6, [R1+0x578] ;  /* 0x0005780001067983 */ /* 0x001ee20000300800 */
[----:B------:R-:W3:Y:S02]  /*aa610*/  LDL.LU R7, [R1+0x57c] ;  /* 0x00057c0001077983 */ /* 0x000ee40000300800 */
[----:B------:R-:W4:Y:S11]  /*aa620*/  LDL.64 R22, [R1+0x108] ;  /* 0x0001080001167983 */ /* 0x000f360000100a00 */
[----:B------:R-:W-:Y:S02]  /*aa630*/  @!UPT UIADD3 URZ, URZ, URZ, URZ ;  /* 0x0000003f3f3ff290 */ /* 0x000fe4000fffe03f */
[----:B------:R0:W-:Y:S01]  /*aa640*/  STL.64 [R1+0x600], R8 ;  /* 0x0006000801007387 */ /* 0x0001e20000100a00 */
[----:B------:R1:W-:Y:S04]  /*aa650*/  STL.64 [R1+0x608], R10 ;  /* 0x0006080a01007387 */ /* 0x0003e80000100a00 */
[----:B0-----:R-:W2:Y:S01]  /*aa660*/  LDL.LU.64 R8, [R1+0x6208] ;  /* 0x0062080001087983 */ /* 0x001ea20000300a00 */
[----:B-1----:R-:W-:Y:S02]  /*aa670*/  MOV R11, R14 ;  /* 0x0000000e000b7202 */ /* 0x002fe40000000f00 */
[----:B------:R-:W-:Y:S02]  /*aa680*/  MOV R10, R15 ;  /* 0x0000000f000a7202 */ /* 0x000fe40000000f00 */
[----:B------:R-:W3:Y:S01]  /*aa690*/  LDL.LU.64 R14, [R1+0x6200] ;  /* 0x00620000010e7983 */ /* 0x000ee20000300a00 */
[----:B------:R-:W3:Y:S02]  /*aa6a0*/  LDL.LU.64 R12, [R1+0x61f8] ;  /* 0x0061f800010c7983 */ /* 0x000ee40000300a00 */
[----:B------:R-:W-:Y:S01]  /*aa6b0*/  STL.64 [R1+0x6178], R10 ;  /* 0x0061780a01007387 */ /* 0x000fe20000100a00 */
        /* <DEDUP_REMOVED lines=19> */
[----:B------:R1:W-:Y:S02]  /*aa7f0*/  STL.64 [R1+0x5f8], R14 ;  /* 0x0005f80e01007387 */ /* 0x0003e40000100a00 */
[----:B0-----:R-:W-:Y:S01]  /*aa800*/  IMAD.MOV.U32 R13, RZ, RZ, R18 ;  /* 0x000000ffff0d7224 */ /* 0x001fe200078e0012 */
[----:B------:R-:W-:-:S02]  /*aa810*/  MOV R12, R19 ;  /* 0x00000013000c7202 */ /* 0x000fc40000000f00 */
        /* <DEDUP_REMOVED lines=13> */
[----:B------:R0:W-:Y:S01]  /*aa8f0*/  STL.64 [R1+0x5d0], R16 ;  /* 0x0005d01001007387 */ /* 0x0001e20000100a00 */
[----:B------:R1:W-:Y:S03]  /*aa900*/  STL.64 [R1+0x5d8], R18 ;  /* 0x0005d81201007387 */ /* 0x0003e60000100a00 */
[----:B0-----:R-:W3:Y:S01]  /*aa910*/  LDL.LU R17, [R1+0x61d0] ;  /* 0x0061d00001117983 */ /* 0x001ee20000300800 */
[----:B-1----:R-:W-:Y:S01]  /*aa920*/  MOV R19, R6 ;  /* 0x0000000600137202 */ /* 0x002fe20000000f00 */
[----:B------:R-:W-:Y:S02]  /*aa930*/  IMAD.MOV.U32 R18, RZ, RZ, R7 ;  /* 0x000000ffff127224 */ /* 0x000fe400078e0007 */
[----:B------:R-:W4:Y:S01]  /*aa940*/  LDL.LU.64 R6, [R1+0x61c8] ;  /* 0x0061c80001067983 */ /* 0x000f220000300a00 */
        /* <DEDUP_REMOVED lines=29> */
[----:B------:R-:W2:Y:S01]  /*aab20*/  LDL.LU.64 R10, [R1+0x6178] ;  /* 0x00617800010a7983 */ /* 0x000ea20000300a00 */
[----:B------:R-:W2:Y:S03]  /*aab30*/  LDL.LU.64 R8, [R1+0x6170] ;  /* 0x0061700001087983 */ /* 0x000ea60000300a00 */
[----:B---3--:R0:W1:Y:S04]  /*aab40*/  LDSM.16.M88.4 R24, [R17+0x47000] ;  /* 0x047000001118783b */ /* 0x0080680000000200 */
[----:B0-----:R-:W3:Y:S11]  /*aab50*/  LDL.LU R17, [R1+0x616c] ;  /* 0x00616c0001117983 */ /* 0x001ef60000300800 */
[----:B------:R-:W-:Y:S03]  /*aab60*/  @!UPT UIADD3 URZ, URZ, URZ, URZ ;  /* 0x0000003f3f3ff290 */ /* 0x000fe6000fffe03f */
[----:B------:R0:W-:Y:S01]  /*aab70*/  STL.64 [R1+0x240], R20 ;  /* 0x0002401401007387 */ /* 0x0001e20000100a00 */
[----:B------:R4:W-:Y:S03]  /*aab80*/  STL.64 [R1+0x248], R22 ;  /* 0x0002481601007387 */ /* 0x0009e60000100a00 */
[----:B0-----:R-:W2:Y:S01]  /*aab90*/  LDL.LU R20, [R1+0x230] ;  /* 0x0002300001147983 */ /* 0x001ea20000300800 */
[----:B------:R-:W2:Y:S02]  /*aaba0*/  LDL.LU R21, [R1+0x234] ;  /* 0x0002340001157983 */ /* 0x000ea40000300800 */
[----:B----4-:R-:W4:Y:S02]  /*aabb0*/  LDL.LU R22, [R1+0x238] ;  /* 0x0002380001167983 */ /* 0x010f240000300800 */
[----:B------:R-:W4:Y:S02]  /*aabc0*/  LDL.LU R23, [R1+0x23c] ;  /* 0x00023c0001177983 */ /* 0x000f240000300800 */
[----:B----4-:R0:W-:Y:S01]  /*aabd0*/  STL.64 [R1+0x6018], R22 ;  /* 0x0060181601007387 */ /* 0x0101e20000100a00 */
[----:B--2---:R-:W-:Y:S01]  /*aabe0*/  STL.64 [R1+0x6010], R20 ;  /* 0x0060101401007387 */ /* 0x004fe20000100a00 */
[----:B0-----:R-:W-:-:S02]  /*aabf0*/  MOV R22, R28 ;  /* 0x0000001c00167202 */ /* 0x001fc40000000f00 */
[----:B------:R-:W-:Y:S01]  /*aac00*/  MOV R23, R3 ;  /* 0x0000000300177202 */ /* 0x000fe20000000f00 */
[----:B------:R-:W2:Y:S01]  /*aac10*/  LDL.LU R28, [R1+0x6168] ;  /* 0x00616800011c7983 */ /* 0x000ea20000300800 */
[----:B------:R-:W4:Y:S03]  /*aac20*/  LDL.LU R3, [R1+0x6164] ;  /* 0x0061640001037983 */ /* 0x000f260000300800 */
[----:B------:R0:W-:Y:S02]  /*aac30*/  STL.64 [R1+0x6028], R22 ;  /* 0x0060281601007387 */ /* 0x0001e40000100a00 */
[----:B0-----:R-:W-:Y:S01]  /*aac40*/  MOV R22, R16 ;  /* 0x0000001000167202 */ /* 0x001fe20000000f00 */
[----:B------:R-:W-:Y:S01]  /*aac50*/  IMAD.MOV.U32 R23, RZ, RZ, R4 ;  /* 0x000000ffff177224 */ /* 0x000fe200078e0004 */
[----:B------:R-:W2:Y:S01]  /*aac60*/  LDL.LU R16, [R1+0x6160] ;  /* 0x0061600001107983 */ /* 0x000ea20000300800 */
[----:B------:R-:W2:Y:S03]  /*aac70*/  LDL.LU R4, [R1+0x615c] ;  /* 0x00615c0001047983 */ /* 0x000ea60000300800 */
[----:B------:R-:W-:Y:S01]  /*aac80*/  STL.64 [R1+0x6040], R22 ;  /* 0x0060401601007387 */ /* 0x000fe20000100a00 */
[----:B-1----:R0:W-:Y:S02]  /*aac90*/  STL.64 [R1+0x5f08], R26 ;  /* 0x005f081a01007387 */ /* 0x0021e40000100a00 */
[----:B------:R1:W-:Y:S01]  /*aaca0*/  STL.64 [R1+0x5f00], R24 ;  /* 0x005f001801007387 */ /* 0x0003e20000100a00 */
        /* <DEDUP_REMOVED lines=8> */
[----:B------:R-:W3:Y:S02]  /*aad30*/  LDL.LU R5, [R1+0x6158] ;  /* 0x0061580001057983 */ /* 0x000ee40000300800 */
[----:B------:R-:W3:Y:S01]  /*aad40*/  LDL.LU R6, [R1+0x6154] ;  /* 0x0061540001067983 */ /* 0x000ee20000300800 */
        /* <DEDUP_REMOVED lines=28> */
[----:B------:R-:W-:Y:S01]  /*aaf10*/  MOV R22, R11 ;  /* 0x0000000b00167202 */ /* 0x000fe20000000f00 */
[----:B------:R-:W-:-:S05]  /*aaf20*/  IMAD.MOV.U32 R23, RZ, RZ, R10 ;  /* 0x000000ffff177224 */ /* 0x000fca00078e000a */
[----:B------:R0:W-:Y:S02]  /*aaf30*/  STL.64 [R1+0x60b8], R22 ;  /* 0x0060b81601007387 */ /* 0x0001e40000100a00 */
[----:B0-----:R-:W-:Y:S02]  /*aaf40*/  MOV R23, R8 ;  /* 0x0000000800177202 */ /* 0x001fe40000000f00 */
[----:B------:R-:W-:Y:S01]  /*aaf50*/  MOV R22, R9 ;  /* 0x0000000900167202 */ /* 0x000fe20000000f00 */
        /* <DEDUP_REMOVED lines=13> */
[----:B------:R0:W-:Y:S02]  /*ab030*/  STL.64 [R1+0x6110], R8 ;  /* 0x0061100801007387 */ /* 0x0001e40000100a00 */
[----:B------:R-:W2:Y:S02]  /*ab040*/  LDL.LU R7, [R1+0x6150] ;  /* 0x0061500001077983 */ /* 0x000ea40000300800 */
[----:B------:R1:W-:Y:S01]  /*ab050*/  STL.64 [R1+0x6120], R18 ;  /* 0x0061201201007387 */ /* 0x0003e20000100a00 */
[----:B0-----:R-:W2:Y:S01]  /*ab060*/  LDL.LU R8, [R1+0x500] ;  /* 0x0005000001087983 */ /* 0x001ea20000300800 */
[----:B------:R-:W2:Y:S02]  /*ab070*/  LDL.LU R9, [R1+0x504] ;  /* 0x0005040001097983 */ /* 0x000ea40000300800 */
[----:B------:R-:W2:Y:S02]  /*ab080*/  LDL.LU R10, [R1+0x508] ;  /* 0x00050800010a7983 */ /* 0x000ea40000300800 */
[----:B------:R-:W2:Y:S02]  /*ab090*/  LDL.LU R11, [R1+0x50c] ;  /* 0x00050c00010b7983 */ /* 0x000ea40000300800 */
[----:B-1----:R-:W-:Y:S01]  /*ab0a0*/  IMAD.MOV.U32 R18, RZ, RZ, R28 ;  /* 0x000000ffff127224 */ /* 0x002fe200078e001c */
[----:B---3--:R-:W-:Y:S01]  /*ab0b0*/  MOV R19, R17 ;  /* 0x0000001100137202 */ /* 0x008fe20000000f00 */
[----:B--2---:R-:W-:Y:S01]  /*ab0c0*/  STL.64 [R1+0x6130], R10 ;  /* 0x0061300a01007387 */ /* 0x004fe20000100a00 */
[----:B------:R0:W-:Y:S03]  /*ab0d0*/  STL.64 [R1+0x6128], R8 ;  /* 0x0061280801007387 */ /* 0x0001e60000100a00 */
[----:B------:R-:W-:Y:S01]  /*ab0e0*/  STL.64 [R1+0x6138], R18 ;  /* 0x0061381201007387 */ /* 0x000fe20000100a00 */
        /* <DEDUP_REMOVED lines=28> */
[----:B----4-:R-:W-:-:S07]  /*ab2b0*/  MOV R19, R3 ;  /* 0x0000000300137202 */ /* 0x010fce0000000f00 */
[C---:B------:R-:W-:Y:S01]  /*ab2c0*/  HMMA.16816.F32 R16, R4.reuse, R18, R8 ;  /* 0x000000120410723c */ /* 0x040fe20000001808 */
        /* <DEDUP_REMOVED lines=12> */
[----:B------:R-:W4:Y:S01]  /*ab390*/  LDL.LU.64 R10, [R1+0x6148] ;  /* 0x00614800010a7983 */ /* 0x000f220000300a00 */
[----:B------:R-:W4:Y:S02]  /*ab3a0*/  LDL.LU.64 R8, [R1+0x6140] ;  /* 0x0061400001087983 */ /* 0x000f240000300a00 */
        /* <DEDUP_REMOVED lines=22> */
[----:B0-----:R-:W4:Y:S01]  /*ab510*/  LDL.LU.64 R14, [R1+0x6100] ;  /* 0x00610000010e7983 */ /* 0x001f220000300a00 */
[----:B------:R-:W3:Y:S02]  /*ab520*/  LDL.LU.64 R12, [R1+0x60f8] ;  /* 0x0060f800010c7983 */ /* 0x000ee40000300a00 */
[----:B------:R0:W-:Y:S02]  /*ab530*/  STL.64 [R1+0x5ff8], R18 ;  /* 0x005ff81201007387 */ /* 0x0001e40000100a00 */
[----:B------:R-:W2:Y:S01]  /*ab540*/  LDL.LU R16, [R1+0x4d0] ;  /* 0x0004d00001107983 */ /* 0x000ea20000300800 */
[----:B------:R-:W2:Y:S04]  /*ab550*/  LDL.LU R17, [R1+0x4d4] ;  /* 0x0004d40001117983 */ /* 0x000ea80000300800 */
[----:B0-----:R-:W2:Y:S01]  /*ab560*/  LDL.LU R18, [R1+0x4d8] ;  /* 0x0004d80001127983 */ /* 0x001ea20000300800 */
[----:B------:R-:W2:Y:S01]  /*ab570*/  LDL.LU R19, [R1+0x4dc] ;  /* 0x0004dc0001137983 */ /* 0x000ea20000300800 */
[C---:B----4-:R-:W-:Y:S11]  /*ab580*/  HMMA.16816.F32 R8, R4.reuse, R14, R8 ;  /* 0x0000000e0408723c */ /* 0x050ff60000001808 */
[----:B------:R-:W-:Y:S11]  /*ab590*/  @!UPT UIADD3 URZ, URZ, URZ, URZ ;  /* 0x0000003f3f3ff290 */ /* 0x000ff6000fffe03f */
[----:B------:R-:W-:Y:S01]  /*ab5a0*/  @!UPT UIADD3 URZ, URZ, URZ, URZ ;  /* 0x0000003f3f3ff290 */ /* 0x000fe2000fffe03f */
[----:B------:R-:W-:Y:S01]  /*ab5b0*/  STL.64 [R1+0x520], R8 ;  /* 0x0005200801007387 */ /* 0x000fe20000100a00 */
[----:B------:R0:W-:Y:S03]  /*ab5c0*/  STL.64 [R1+0x528], R10 ;  /* 0x0005280a01007387 */ /* 0x0001e60000100a00 */
[----:B0-----:R-:W4:Y:S01]  /*ab5d0*/  LDL.LU.64 R10, [R1+0x60f0] ;  /* 0x0060f000010a7983 */ /* 0x001f220000300a00 */
[----:B------:R-:W4:Y:S01]  /*ab5e0*/  LDL.LU.64 R8, [R1+0x60e8] ;  /* 0x0060e80001087983 */ /* 0x000f220000300a00 */
[----:B------:R-:W-:Y:S01]  /*ab5f0*/  MOV R22, R2 ;  /* 0x0000000200167202 */ /* 0x000fe20000000f00 */
[----:B------:R-:W-:Y:S01]  /*ab600*/  IMAD.MOV.U32 R23, RZ, RZ, R0 ;  /* 0x000000ffff177224 */ /* 0x000fe200078e0000 */
[----:B------:R0:W-:Y:S06]  /*ab610*/  STL.64 [R1+0x5ff0], R14 ;  /* 0x005ff00e01007387 */ /* 0x0001ec0000100a00 */
[C---:B--2---:R-:W-:Y:S01]  /*ab620*/  HMMA.16816.F32 R20, R4.reuse, R22, R24 ;  /* 0x000000160414723c */ /* 0x044fe20000001818 */
[----:B---3--:R-:W-:Y:S04]  /*ab630*/  STL.64 [R1+0x5fe8], R12 ;  /* 0x005fe80c01007387 */ /* 0x008fe80000100a00 */
[----:B0-----:R-:W2:Y:S03]  /*ab640*/  LDL.LU.64 R14, [R1+0x18] ;  /* 0x00001800010e7983 */ /* 0x001ea60000300a00 */
[C---:B----4-:R-:W-:Y:S11]  /*ab650*/  HMMA.16816.F32 R16, R4.reuse, R10, R16 ;  /* 0x0000000a0410723c */ /* 0x050ff60000001810 */
[----:B------:R-:W-:Y:S11]  /*ab660*/  @!UPT UIADD3 URZ, URZ, URZ, URZ ;  /* 0x0000003f3f3ff290 */ /* 0x000ff6000fffe03f */
[----:B------:R-:W-:Y:S01]  /*ab670*/  @!UPT UIADD3 URZ, URZ, URZ, URZ ;  /* 0x0000003f3f3ff290 */ /* 0x000fe2000fffe03f */
        /* <DEDUP_REMOVED lines=77> */
[----:B------:R-:W-:Y:S01]  /*abb50*/  STL.64 [R1+0x230], R4 ;  /* 0x0002300401007387 */ /* 0x000fe20000100a00 */
[----:B------:R0:W-:Y:S03]  /*abb60*/  STL.64 [R1+0x238], R6 ;  /* 0x0002380601007387 */ /* 0x0001e60000100a00 */
[----:B0-----:R-:W4:Y:S01]  /*abb70*/  LDL.LU.64 R6, [R1+0x28] ;  /* 0x0000280001067983 */ /* 0x001f220000300a00 */
[----:B------:R0:W-:Y:S02]  /*abb80*/  STL.64 [R1+0x5f18], R26 ;  /* 0x005f181a01007387 */ /* 0x0001e40000100a00 */
[----:B------:R-:W4:Y:S02]  /*abb90*/  LDL.LU R24, [R1+0x220] ;  /* 0x0002200001187983 */ /* 0x000f240000300800 */
[----:B------:R-:W4:Y:S01]  /*abba0*/  LDL.LU R25, [R1+0x224] ;  /* 0x0002240001197983 */ /* 0x000f220000300800 */
[----:B0-----:R-:W4:Y:S01]  /*abbb0*/  LDL.LU R26, [R1+0x228] ;  /* 0x00022800011a7983 */ /* 0x001f220000300800 */
[----:B------:R-:W4:Y:S02]  /*abbc0*/  LDL.LU R27, [R1+0x22c] ;  /* 0x00022c00011b7983 */ /* 0x000f240000300800 */
[----:B----4-:R-:W-:Y:S11]  /*abbd0*/  HMMA.16816.F32 R24, R20, R6, R24 ;  /* 0x000000061418723c */ /* 0x010ff60000001818 */
[----:B------:R-:W-:Y:S11]  /*abbe0*/  @!UPT UIADD3 URZ, URZ, URZ, URZ ;  /* 0x0000003f3f3ff290 */ /* 0x000ff6000fffe03f */
[----:B------:R-:W-:Y:S01]  /*abbf0*/  @!UPT UIADD3 URZ, URZ, URZ, URZ ;  /* 0x0000003f3f3ff290 */ /* 0x000fe2000fffe03f */
[----:B------:R0:W-:Y:S01]  /*abc00*/  STL.64 [R1+0x220], R24 ;  /* 0x0002201801007387 */ /* 0x0001e20000100a00 */
[----:B------:R-:W-:Y:S01]  /*abc10*/  STL.64 [R1+0x228], R26 ;  /* 0x0002281a01007387 */ /* 0x000fe20000100a00 */
[----:B0-----:R-:W-:Y:S01]  /*abc20*/  MOV R24, R6 ;  /* 0x0000000600187202 */ /* 0x001fe20000000f00 */
[----:B------:R-:W-:-:S05]  /*abc30*/  MOV R6, R7 ;  /* 0x0000000700067202 */ /* 0x000fca0000000f00 */
[----:B------:R0:W-:Y:S04]  /*abc40*/  STL [R1+0x5fc0], R6 ;  /* 0x005fc00601007387 */ /* 0x0001e80000100800 */
[----:B0-----:R-:W3:Y:S01]  /*abc50*/  LDL.LU.64 R6, [R1+0x8] ;  /* 0x0000080001067983 */ /* 0x001ee20000300a00 */
[C---:B--2---:R-:W-:Y:S01]  /*abc60*/  HMMA.16816.F32 R8, R20.reuse, R14, R8 ;  /* 0x0000000e1408723c */ /* 0x044fe20000001808 */
[----:B------:R-:W-:Y:S01]  /*abc70*/  STL [R1+0x5f78], R24 ;  /* 0x005f781801007387 */ /* 0x000fe20000100800 */
[----:B------:R-:W-:Y:S02]  /*abc80*/  MOV R26, R14 ;  /* 0x0000000e001a7202 */ /* 0x000fe40000000f00 */
[----:B------:R-:W-:Y:S11]  /*abc90*/  MOV R25, R15 ;  /* 0x0000000f00197202 */ /* 0x000ff60000000f00 */
[----:B------:R-:W-:Y:S08]  /*abca0*/  @!UPT UIADD3 URZ, URZ, URZ, URZ ;  /* 0x0000003f3f3ff290 */ /* 0x000ff0000fffe03f */
        /* <DEDUP_REMOVED lines=10> */
[C---:B---3--:R-:W-:Y:S01]  /*abd50*/  HMMA.16816.F32 R16, R20.reuse, R6, R16 ;  /* 0x000000061410723c */ /* 0x048fe20000001810 */
[----:B------:R-:W-:Y:S01]  /*abd60*/  IMAD.MOV.U32 R24, RZ, RZ, R6 ;  /* 0x000000ffff187224 */ /* 0x000fe200078e0006 */
[----:B------:R-:W-:Y:S11]  /*abd70*/  MOV R27, R7 ;  /* 0x00000007001b7202 */ /* 0x000ff60000000f00 */
[----:B------:R-:W-:Y:S10]  /*abd80*/  @!UPT UIADD3 URZ, URZ, URZ, URZ ;  /* 0x0000003f3f3ff290 */ /* 0x000ff4000fffe03f */
[----:B------:R-:W-:Y:S01]  /*abd90*/  STL.64 [R1+0x200], R16 ;  /* 0x0002001001007387 */ /* 0x000fe20000100a00 */
[----:B------:R0:W-:Y:S03]  /*abda0*/  STL.64 [R1+0x208], R18 ;  /* 0x0002081201007387 */ /* 0x0001e60000100a00 */
[----:B0-----:R-:W2:Y:S01]  /*abdb0*/  LDL.LU.64 R18, [R1+0x5ff8] ;  /* 0x005ff80001127983 */ /* 0x001ea20000300a00 */
        /* <DEDUP_REMOVED lines=19> */
[C---:B------:R-:W-:Y:S03]  /*abef0*/  HMMA.16816.F32 R12, R20.reuse, R18, R12 ;  /* 0x00000012140c723c */ /* 0x040fe6000000180c */
[----:B--2---:R0:W-:Y:S04]  /*abf00*/  STL.64 [R1+0x5fa8], R26 ;  /* 0x005fa81a01007387 */ /* 0x0041e80000100a00 */
[----:B0-----:R-:W2:Y:S04]  /*abf10*/  LDL.LU.64 R26, [R1+0x158] ;  /* 0x00015800011a7983 */ /* 0x001ea80000300a00 */
[----:B--2---:R0:W-:Y:S04]  /*abf20*/  STL.64 [R1+0x5fb8], R26 ;  /* 0x005fb81a01007387 */ /* 0x0041e80000100a00 */
[----:B0-----:R-:W2:Y:S08]  /*abf30*/  LDL.LU.64 R26, [R1+0x38] ;  /* 0x00003800011a7983 */ /* 0x001eb00000300a00 */
[----:B------:R-:W-:Y:S02]  /*abf40*/  STL.64 [R1+0x1f0], R12 ;  /* 0x0001f00c01007387 */ /* 0x000fe40000100a00 */
[----:B------:R0:W-:Y:S02]  /*abf50*/  STL.64 [R1+0x1f8], R14 ;  /* 0x0001f80e01007387 */ /* 0x0001e40000100a00 */
        /* <DEDUP_REMOVED lines=13> */
[----:B------:R-:W2:Y:S02]  /*ac030*/  LDL.LU.64 R8, [R1+0x5fd8] ;  /* 0x005fd80001087983 */ /* 0x000ea40000300a00 */
[----:B------:R0:W-:Y:S02]  /*ac040*/  STL.64 [R1+0x5ea8], R14 ;  /* 0x005ea80e01007387 */ /* 0x0001e40000100a00 */
[----:B---3--:R1:W-:Y:S01]  /*ac050*/  STL.64 [R1+0x5ea0], R12 ;  /* 0x005ea00c01007387 */ /* 0x0083e20000100a00 */
[----:B0-----:R-:W3:Y:S01]  /*ac060*/  LDL.LU.64 R14, [R1+0x128] ;  /* 0x00012800010e7983 */ /* 0x001ee20000300a00 */
[C---:B----4-:R-:W-:Y:S03]  /*ac070*/  HMMA.16816.F32 R4, R20.reuse, R10, R4 ;  /* 0x0000000a1404723c */ /* 0x050fe60000001804 */
[----:B---3--:R0:W-:Y:S01]  /*ac080*/  STL.64 [R1+0x5fa0], R14 ;  /* 0x005fa00e01007387 */ /* 0x0081e20000100a00 */
[----:B-1----:R-:W3:Y:S02]  /*ac090*/  LDL.LU R12, [R1+0x1a0] ;  /* 0x0001a000010c7983 */ /* 0x002ee40000300800 */
[----:B------:R-:W3:Y:S01]  /*ac0a0*/  LDL.LU R13, [R1+0x1a4] ;  /* 0x0001a400010d7983 */ /* 0x000ee20000300800 */
[----:B0-----:R-:W3:Y:S01]  /*ac0b0*/  LDL.LU R14, [R1+0x1a8] ;  /* 0x0001a800010e7983 */ /* 0x001ee20000300800 */
[----:B------:R-:W3:Y:S11]  /*ac0c0*/  LDL.LU R15, [R1+0x1ac] ;  /* 0x0001ac00010f7983 */ /* 0x000ef60000300800 */
[----:B------:R-:W-:Y:S04]  /*ac0d0*/  @!UPT UIADD3 URZ, URZ, URZ, URZ ;  /* 0x0000003f3f3ff290 */ /* 0x000fe8000fffe03f */
[----:B------:R-:W-:Y:S02]  /*ac0e0*/  STL.64 [R1+0x8e0], R4 ;  /* 0x0008e00401007387 */ /* 0x000fe40000100a00 */
[----:B------:R0:W-:Y:S02]  /*ac0f0*/  STL.64 [R1+0x8e8], R6 ;  /* 0x0008e80601007387 */ /* 0x0001e40000100a00 */
[----:B0-----:R-:W4:Y:S01]  /*ac100*/  LDL.LU.64 R6, [R1+0x5fd0] ;  /* 0x005fd00001067983 */ /* 0x001f220000300a00 */
[----:B------:R-:W4:Y:S02]  /*ac110*/  LDL.LU.64 R4, [R1+0x5fc8] ;  /* 0x005fc80001047983 */ /* 0x000f240000300a00 */
[----:B------:R-:W-:Y:S02]  /*ac120*/  STL.64 [R1+0x5e98], R10 ;  /* 0x005e980a01007387 */ /* 0x000fe40000100a00 */
[----:B--2---:R0:W-:Y:S02]  /*ac130*/  STL.64 [R1+0x5e90], R8 ;  /* 0x005e900801007387 */ /* 0x0041e40000100a00 */
        /* <DEDUP_REMOVED lines=13> */
[C---:B--2---:R-:W-:Y:S11]  /*ac210*/  HMMA.16816.F32 R16, R20.reuse, R26, R16 ;  /* 0x0000001a1410723c */ /* 0x044ff60000001810 */
        /* <DEDUP_REMOVED lines=8> */
[----:B---3--:R-:W-:Y:S01]  /*ac2a0*/  HMMA.16816.F32 R12, R20, R26, R12 ;  /* 0x0000001a140c723c */ /* 0x008fe2000000180c */
[----:B--2---:R0:W-:Y:S01]  /*ac2b0*/  STL.64 [R1+0x5eb8], R18 ;  /* 0x005eb81201007387 */ /* 0x0041e20000100a00 */
[----:B------:R-:W-:Y:S01]  /*ac2c0*/  STL.64 [R1+0x5eb0], R16 ;  /* 0x005eb01001007387 */ /* 0x000fe20000100a00 */
[----:B------:R-:W-:-:S02]  /*ac2d0*/  MOV R3, R26 ;  /* 0x0000001a00037202 */ /* 0x000fc40000000f00 */
[----:B------:R-:W-:Y:S01]  /*ac2e0*/  MOV R28, R27 ;  /* 0x0000001b001c7202 */ /* 0x000fe20000000f00 */
[----:B0-----:R-:W2:Y:S11]  /*ac2f0*/  LDL.LU.64 R18, [R1+0x138] ;  /* 0x0001380001127983 */ /* 0x001eb60000300a00 */
[----:B------:R-:W-:Y:S06]  /*ac300*/  @!UPT UIADD3 URZ, URZ, URZ, URZ ;  /* 0x0000003f3f3ff290 */ /* 0x000fec000fffe03f */
[----:B------:R-:W-:Y:S01]  /*ac310*/  STL.64 [R1+0x950], R12 ;  /* 0x0009500c01007387 */ /* 0x000fe20000100a00 */
[----:B------:R0:W-:Y:S03]  /*ac320*/  STL.64 [R1+0x958], R14 ;  /* 0x0009580e01007387 */ /* 0x0001e60000100a00 */
[----:B0-----:R-:W3:Y:S01]  /*ac330*/  LDL.LU.64 R14, [R1+0x5fa0] ;  /* 0x005fa000010e7983 */ /* 0x001ee20000300a00 */
[----:B------:R-:W3:Y:S02]  /*ac340*/  LDL.LU.64 R26, [R1+0x5f98] ;  /* 0x005f9800011a7983 */ /* 0x000ee40000300a00 */
[----:B------:R-:W3:Y:S02]  /*ac350*/  LDL.LU.64 R24, [R1+0x5f90] ;  /* 0x005f900001187983 */ /* 0x000ee40000300a00 */
[----:B------:R-:W-:Y:S01]  /*ac360*/  STL [R1+0x5e50], R28 ;  /* 0x005e501c01007387 */ /* 0x000fe20000100800 */
[----:B------:R-:W-:Y:S01]  /*ac370*/  STL [R1+0x5e4c], R3 ;  /* 0x005e4c0301007387 */ /* 0x000fe20000100800 */
[----:B--2---:R-:W-:-:S02]  /*ac380*/  MOV R2, R19 ;  /* 0x0000001300027202 */ /* 0x004fc40000000f00 */
[----:B------:R-:W-:Y:S01]  /*ac390*/  MOV R0, R18 ;  /* 0x0000001200007202 */ /* 0x000fe20000000f00 */
[C---:B---3--:R-:W-:Y:S08]  /*ac3a0*/  HMMA.16816.F32 R24, R20.reuse, R18, R24 ;  /* 0x000000121418723c */ /* 0x048ff00000001818 */
[----:B------:R-:W-:Y:S11]  /*ac3b0*/  HMMA.16816.F32 R8, R20, R14, R8 ;  /* 0x0000000e1408723c */ /* 0x000ff60000001808 */
[----:B------:R-:W-:Y:S04]  /*ac3c0*/  @!UPT UIADD3 URZ, URZ, URZ, URZ ;  /* 0x0000003f3f3ff290 */ /* 0x000fe8000fffe03f */
[----:B------:R-:W-:Y:S01]  /*ac3d0*/  STL.64 [R1+0x940], R24 ;  /* 0x0009401801007387 */ /* 0x000fe20000100a00 */
[----:B------:R0:W-:Y:S03]  /*ac3e0*/  STL.64 [R1+0x948], R26 ;  /* 0x0009481a01007387 */ /* 0x0001e60000100a00 */
[----:B0-----:R-:W2:Y:S01]  /*ac3f0*/  LDL.LU.64 R26, [R1+0x5f88] ;  /* 0x005f8800011a7983 */ /* 0x001ea20000300a00 */
[----:B------:R-:W3:Y:S02]  /*ac400*/  LDL.LU.64 R24, [R1+0x5f80] ;  /* 0x005f800001187983 */ /* 0x000ee40000300a00 */
[----:B------:R-:W4:Y:S02]  /*ac410*/  LDL R7, [R1+0xe18] ;  /* 0x000e180001077983 */ /* 0x000f240000100800 */
[----:B------:R-:W-:Y:S01]  /*ac420*/  STL [R1+0x5e58], R2 ;  /* 0x005e580201007387 */ /* 0x000fe20000100800 */
[----:B------:R-:W-:Y:S01]  /*ac430*/  STL [R1+0x5e54], R0 ;  /* 0x005e540001007387 */ /* 0x000fe20000100800 */
[----:B------:R0:W-:Y:S02]  /*ac440*/  STL.64 [R1+0x930], R8 ;  /* 0x0009300801007387 */ /* 0x0001e40000100a00 */
[----:B------:R1:W-:Y:S01]  /*ac450*/  STL.64 [R1+0x938], R10 ;  /* 0x0009380a01007387 */ /* 0x0003e20000100a00 */
[----:B0-----:R-:W4:Y:S01]  /*ac460*/  LDL.LU R8, [R1+0x50] ;  /* 0x0000500001087983 */ /* 0x001f220000300800 */
[----:B------:R-:W4:Y:S02]  /*ac470*/  LDL.LU R9, [R1+0x54] ;  /* 0x0000540001097983 */ /* 0x000f240000300800 */
[----:B-1----:R-:W4:Y:S02]  /*ac480*/  LDL.LU R10, [R1+0x58] ;  /* 0x00005800010a7983 */ /* 0x002f240000300800 */
[----:B------:R-:W4:Y:S01]  /*ac490*/  LDL.LU R11, [R1+0x5c] ;  /* 0x00005c00010b7983 */ /* 0x000f220000300800 */
[----:B--2---:R-:W-:-:S02]  /*ac4a0*/  MOV R19, R27 ;  /* 0x0000001b00137202 */ /* 0x004fc40000000f00 */
[----:B---3--:R-:W-:Y:S01]  /*ac4b0*/  MOV R18, R24 ;  /* 0x0000001800127202 */ /* 0x008fe20000000f00 */
[----:B----4-:R-:W-:Y:S01]  /*ac4c0*/  STL.64 [R1+0x5ec8], R10 ;  /* 0x005ec80a01007387 */ /* 0x010fe20000100a00 */
[----:B------:R0:W-:Y:S02]  /*ac4d0*/  STL.64 [R1+0x5ec0], R8 ;  /* 0x005ec00801007387 */ /* 0x0001e40000100a00 */
[----:B------:R-:W2:Y:S02]  /*ac4e0*/  LDL.LU R24, [R1+0x5f78] ;  /* 0x005f780001187983 */ /* 0x000ea40000300800 */
[----:B------:R1:W-:Y:S01]  /*ac4f0*/  STL.64 [R1+0x5ed0], R18 ;  /* 0x005ed01201007387 */ /* 0x0003e20000100a00 */
[----:B0-----:R-:W3:Y:S01]  /*ac500*/  LDL.LU R8, [R1+0x70] ;  /* 0x0000700001087983 */ /* 0x001ee20000300800 */
[----:B------:R-:W3:Y:S02]  /*ac510*/  LDL.LU R9, [R1+0x74] ;  /* 0x0000740001097983 */ /* 0x000ee40000300800 */
[----:B------:R-:W4:Y:S02]  /*ac520*/  LDL.LU R10, [R1+0x78] ;  /* 0x00007800010a7983 */ /* 0x000f240000300800 */
[----:B------:R-:W4:Y:S01]  /*ac530*/  LDL.LU R11, [R1+0x7c] ;  /* 0x00007c00010b7983 */ /* 0x000f220000300800 */
[----:B-1----:R-:W-:Y:S01]  /*ac540*/  MOV R18, R26 ;  /* 0x0000001a00127202 */ /* 0x002fe20000000f00 */
[----:B------:R-:W-:Y:S01]  /*ac550*/  IMAD.MOV.U32 R19, RZ, RZ, R25 ;  /* 0x000000ffff137224 */ /* 0x000fe200078e0019 */
        /* <DEDUP_REMOVED lines=12> */
[----:B--2---:R-:W-:-:S02]  /*ac620*/  MOV R18, R24 ;  /* 0x0000001800127202 */ /* 0x004fc40000000f00 */
[----:B------:R-:W-:Y:S01]  /*ac630*/  MOV R19, R6 ;  /* 0x0000000600137202 */ /* 0x000fe20000000f00 */
        /* <DEDUP_REMOVED lines=37> */
[----:B------:R-:W-:Y:S01]  /*ac890*/  MOV R29, R15 ;  /* 0x0000000f001d7202 */ /* 0x000fe20000000f00 */
[----:B------:R-:W4:Y:S01]  /*ac8a0*/  LDL.LU R12, [R1+0x60] ;  /* 0x00006000010c7983 */ /* 0x000f220000300800 */
[----:B------:R-:W-:-:S02]  /*ac8b0*/  IMAD.MOV.U32 R3, RZ, RZ, R14 ;  /* 0x000000ffff037224 */ /* 0x000fc400078e000e */
[----:B------:R-:W4:Y:S02]  /*ac8c0*/  LDL.LU R13, [R1+0x64] ;  /* 0x00006400010d7983 */ /* 0x000f240000300800 */
[----:B------:R-:W4:Y:S01]  /*ac8d0*/  LDL.LU R14, [R1+0x68] ;  /* 0x00006800010e7983 */ /* 0x000f220000300800 */
[----:B------:R-:W4:Y:S01]  /*ac8e0*/  LDL.LU R15, [R1+0x6c] ;  /* 0x00006c00010f7983 */ /* 0x000f220000300800 */
[----:B------:R-:W4:Y:S02]  /*ac8f0*/  LDL R6, [R1+0xdec] ;  /* 0x000dec0001067983 */ /* 0x000f240000100800 */
[----:B------:R-:W-:Y:S02]  /*ac900*/  STL [R1+0x5e60], R29 ;  /* 0x005e601d01007387 */ /* 0x000fe40000100800 */
[----:B------:R-:W-:Y:S01]  /*ac910*/  STL [R1+0x5e5c], R3 ;  /* 0x005e5c0301007387 */ /* 0x000fe20000100800 */
        /* <DEDUP_REMOVED lines=89> */
[----:B0-----:R-:W2:Y:S01]  /*aceb0*/  LDL.LU.64 R10, [R1+0x5e98] ;  /* 0x005e9800010a7983 */ /* 0x001ea20000300a00 */
[----:B------:R-:W3:Y:S01]  /*acec0*/  LDL.LU.64 R8, [R1+0x5e90] ;  /* 0x005e900001087983 */ /* 0x000ee20000300a00 */
[----:B--2---:R-:W-:Y:S11]  /*aced0*/  HMMA.16816.F32 R20, R24, R10, R20 ;  /* 0x0000000a1814723c */ /* 0x004ff60000001814 */
[----:B------:R-:W-:Y:S11]  /*acee0*/  @!UPT UIADD3 URZ, URZ, URZ, URZ ;  /* 0x0000003f3f3ff290 */ /* 0x000ff6000fffe03f */
[----:B------:R-:W-:Y:S01]  /*acef0*/  @!UPT UIADD3 URZ, URZ, URZ, URZ ;  /* 0x0000003f3f3ff290 */ /* 0x000fe2000fffe03f */
[----:B------:R-:W-:Y:S01]  /*acf00*/  STL.64 [R1+0x40], R20 ;  /* 0x0000401401007387 */ /* 0x000fe20000100a00 */
[----:B------:R-:W-:Y:S02]  /*acf10*/  STL.64 [R1+0x48], R22 ;  /* 0x0000481601007387 */ /* 0x000fe40000100a00 */
[----:B------:R-:W0:Y:S04]  /*acf20*/  LDSM.16.M88.4 R20, [R7+0x40080] ;  /* 0x040080000714783b */ /* 0x000e280000000200 */
[----:B------:R-:W-:Y:S01]  /*acf30*/  STL [R1+0x5e78], R7 ;  /* 0x005e780701007387 */ /* 0x000fe20000100800 */
[----:B0-----:R-:W-:Y:S01]  /*acf40*/  STL.64 [R1+0x5d78], R22 ;  /* 0x005d781601007387 */ /* 0x001fe20000100a00 */
        /* <DEDUP_REMOVED lines=8> */
[----:B0-----:R-:W-:Y:S02]  /*acfd0*/  STL.64 [R1], R20 ;  /* 0x0000001401007387 */ /* 0x001fe40000100a00 */
[----:B------:R0:W-:Y:S02]  /*acfe0*/  STL.64 [R1+0x8], R22 ;  /* 0x0000081601007387 */ /* 0x0001e40000100a00 */
[----:B0-----:R-:W-:-:S02]  /*acff0*/  MOV R22, R17 ;  /* 0x0000001100167202 */ /* 0x001fc40000000f00 */
[----:B------:R-:W-:Y:S02]  /*ad000*/  MOV R23, R16 ;  /* 0x0000001000177202 */ /* 0x000fe40000000f00 */
[----:B------:R-:W0:Y:S04]  /*ad010*/  LDSM.16.M88.4 R16, [R6+0x26080] ;  /* 0x026080000610783b */ /* 0x000e280000000200 */
[----:B------:R1:W-:Y:S02]  /*ad020*/  STL.64 [R1+0x5e80], R22 ;  /* 0x005e801601007387 */ /* 0x0003e40000100a00 */
[----:B-1----:R-:W-:Y:S01]  /*ad030*/  IMAD.MOV.U32 R22, RZ, RZ, R5 ;  /* 0x000000ffff167224 */ /* 0x002fe200078e0005 */
[----:B------:R-:W-:Y:S01]  /*ad040*/  MOV R23, R4 ;  /* 0x0000000400177202 */ /* 0x000fe20000000f00 */
[----:B0-----:R3:W-:Y:S01]  /*ad050*/  STL [R1+0x59bc], R18 ;  /* 0x0059bc1201007387 */ /* 0x0017e20000100800 */
[----:B------:R0:W-:Y:S02]  /*ad060*/  STL [R1+0x59b8], R19 ;  /* 0x0059b81301007387 */ /* 0x0001e40000100800 */
[----:B------:R4:W-:Y:S01]  /*ad070*/  STL.64 [R1+0x5e88], R16 ;  /* 0x005e881001007387 */ /* 0x0009e20000100a00 */
[----:B---3--:R-:W-:Y:S01]  /*ad080*/  MOV R18, R9 ;  /* 0x0000000900127202 */ /* 0x008fe20000000f00 */
[----:B0-----:R-:W-:-:S02]  /*ad090*/  IMAD.MOV.U32 R19, RZ, RZ, R8 ;  /* 0x000000ffff137224 */ /* 0x001fc400078e0008 */
[----:B------:R-:W-:Y:S01]  /*ad0a0*/  LDSM.16.M88.4 R8, [R6+0x2a080] ;  /* 0x02a080000608783b */ /* 0x000fe20000000200 */
[----:B----4-:R-:W-:Y:S02]  /*ad0b0*/  MOV R16, R13 ;  /* 0x0000000d00107202 */ /* 0x010fe40000000f00 */
[----:B------:R-:W-:Y:S02]  /*ad0c0*/  MOV R17, R12 ;  /* 0x0000000c00117202 */ /* 0x000fe40000000f00 */
[----:B------:R-:W0:Y:S05]  /*ad0d0*/  LDSM.16.M88.4 R12, [R6+0x28080] ;  /* 0x02808000060c783b */ /* 0x000e2a0000000200 */
[----:B------:R-:W-:Y:S01]  /*ad0e0*/  HMMA.16816.F32 R20, R24, R22, R16 ;  /* 0x000000161814723c */ /* 0x000fe20000001810 */
[----:B0-----:R-:W-:Y:S01]  /*ad0f0*/  STL [R1+0x57a0], R14 ;  /* 0x0057a00e01007387 */ /* 0x001fe20000100800 */
[----:B------:R-:W-:Y:S02]  /*ad100*/  STL [R1+0x5520], R15 ;  /* 0x0055200f01007387 */ /* 0x000fe40000100800 */
[----:B------:R-:W-:Y:S02]  /*ad110*/  STL [R1+0x59c4], R10 ;  /* 0x0059c40a01007387 */ /* 0x000fe40000100800 */
[----:B------:R-:W-:Y:S01]  /*ad120*/  STL [R1+0x59c0], R11 ;  /* 0x0059c00b01007387 */ /* 0x000fe20000100800 */
[----:B------:R0:W-:Y:S04]  /*ad130*/  STL.64 [R1+0x5d48], R8 ;  /* 0x005d480801007387 */ /* 0x0001e80000100a00 */
[----:B0-----:R-:W2:Y:S01]  /*ad140*/  LDL.LU R8, [R1+0x8c0] ;  /* 0x0008c00001087983 */ /* 0x001ea20000300800 */
[----:B------:R-:W2:Y:S02]  /*ad150*/  LDL.LU R9, [R1+0x8c4] ;  /* 0x0008c40001097983 */ /* 0x000ea40000300800 */
[----:B------:R-:W2:Y:S02]  /*ad160*/  LDL.LU R10, [R1+0x8c8] ;  /* 0x0008c800010a7983 */ /* 0x000ea40000300800 */
[----:B------:R-:W2:Y:S01]  /*ad170*/  LDL.LU R11, [R1+0x8cc] ;  /* 0x0008cc00010b7983 */ /* 0x000ea20000300800 */
[----:B------:R-:W3:Y:S06]  /*ad180*/  LDL.LU.64 R16, [R1+0x5e88] ;  /* 0x005e880001107983 */ /* 0x000eec0000300a00 */
[----:B------:R-:W-:Y:S02]  /*ad190*/  STL.64 [R1+0x890], R20 ;  /* 0x0008901401007387 */ /* 0x000fe40000100a00 */
[----:B------:R-:W-:Y:S02]  /*ad1a0*/  STL.64 [R1+0x898], R22 ;  /* 0x0008981601007387 */ /* 0x000fe40000100a00 */
[----:B------:R-:W0:Y:S04]  /*ad1b0*/  LDSM.16.M88.4 R20, [R6+0x2c080] ;  /* 0x02c080000614783b */ /* 0x000e280000000200 */
        /* <DEDUP_REMOVED lines=21> */
[----:B0-----:R-:W-:Y:S01]  /*ad310*/  STL.64 [R1+0x180], R20 ;  /* 0x0001801401007387 */ /* 0x001fe20000100a00 */
[----:B------:R-:W-:Y:S01]  /*ad320*/  MOV R19, R20 ;  /* 0x0000001400137202 */ /* 0x000fe20000000f00 */
[----:B------:R-:W-:Y:S01]  /*ad330*/  STL.64 [R1+0x188], R22 ;  /* 0x0001881601007387 */ /* 0x000fe20000100a00 */
[----:B------:R-:W-:-:S02]  /*ad340*/  MOV R18, R21 ;  /* 0x0000001500127202 */ /* 0x000fc40000000f00 */
[----:B------:R-:W0:Y:S02]  /*ad350*/  LDSM.16.M88.4 R20, [R6+0x3c080] ;  /* 0x03c080000614783b */ /* 0x000e240000000200 */
[----:B------:R-:W1:Y:S02]  /*ad360*/  LDSM.16.M88.4 R4, [R6+0x3e080] ;  /* 0x03e080000604783b */ /* 0x000e640000000200 */
[----:B------:R-:W-:Y:S02]  /*ad370*/  STL [R1+0x5d14], R18 ;  /* 0x005d141201007387 */ /* 0x000fe40000100800 */
[----:B------:R-:W-:Y:S02]  /*ad380*/  STL [R1+0x5d10], R19 ;  /* 0x005d101301007387 */ /* 0x000fe40000100800 */
[----:B0-----:R-:W-:Y:S01]  /*ad390*/  STL.64 [R1+0x170], R20 ;  /* 0x0001701401007387 */ /* 0x001fe20000100a00 */
[----:B------:R0:W-:Y:S03]  /*ad3a0*/  STL.64 [R1+0x178], R22 ;  /* 0x0001781601007387 */ /* 0x0001e60000100a00 */
[----:B0-----:R-:W2:Y:S01]  /*ad3b0*/  LDL.LU.64 R22, [R1+0x5e80] ;  /* 0x005e800001167983 */ /* 0x001ea20000300a00 */
[----:B-1----:R-:W-:Y:S02]  /*ad3c0*/  STL.64 [R1+0x160], R4 ;  /* 0x0001600401007387 */ /* 0x002fe40000100a00 */
[----:B------:R0:W-:Y:S02]  /*ad3d0*/  STL.64 [R1+0x168], R6 ;  /* 0x0001680601007387 */ /* 0x0001e40000100a00 */
[----:B0-----:R-:W4:Y:S01]  /*ad3e0*/  LDL.LU R7, [R1+0x5e78] ;  /* 0x005e780001077983 */ /* 0x001f220000300800 */
[----:B------:R-:W-:Y:S01]  /*ad3f0*/  MOV R18, R4 ;  /* 0x0000000400127202 */ /* 0x000fe20000000f00 */
[----:B------:R-:W-:-:S05]  /*ad400*/  IMAD.MOV.U32 R19, RZ, RZ, R5 ;  /* 0x000000ffff137224 */ /* 0x000fca00078e0005 */
[----:B------:R-:W-:Y:S01]  /*ad410*/  STL.64 [R1+0x5d40], R18 ;  /* 0x005d401201007387 */ /* 0x000fe20000100a00 */
[----:B---3--:R-:W-:Y:S03]  /*ad420*/  STL.64 [R1+0x5d38], R16 ;  /* 0x005d381001007387 */ /* 0x008fe60000100a00 */
[----:B----4-:R-:W0:Y:S01]  /*ad430*/  LDSM.16.M88.4 R4, [R7+0x41080] ;  /* 0x041080000704783b */ /* 0x010e220000000200 */
[----:B--2---:R-:W-:Y:S07]  /*ad440*/  HMMA.16816.F32 R8, R24, R22, R8 ;  /* 0x000000161808723c */ /* 0x004fee0000001808 */
[----:B------:R-:W-:-:S02]  /*ad450*/  MOV R22, R0 ;  /* 0x0000000000167202 */ /* 0x000fc40000000f00 */
[----:B------:R-:W-:Y:S11]  /*ad460*/  MOV R23, R2 ;  /* 0x0000000200177202 */ /* 0x000ff60000000f00 */
[----:B------:R-:W-:Y:S04]  /*ad470*/  @!UPT UIADD3 URZ, URZ, URZ, URZ ;  /* 0x0000003f3f3ff290 */ /* 0x000fe8000fffe03f */
[----:B------:R-:W-:Y:S01]  /*ad480*/  MOV R15, R8 ;  /* 0x00000008000f7202 */ /* 0x000fe20000000f00 */
[----:B0-----:R-:W-:Y:S01]  /*ad490*/  STL.64 [R1+0x5c58], R6 ;  /* 0x005c580601007387 */ /* 0x001fe20000100a00 */
[----:B------:R-:W-:Y:S02]  /*ad4a0*/  STL.64 [R1+0x5c50], R4 ;  /* 0x005c500401007387 */ /* 0x000fe40000100a00 */
[----:B------:R0:W-:Y:S02]  /*ad4b0*/  STL [R1+0x8c4], R9 ;  /* 0x0008c40901007387 */ /* 0x0001e40000100800 */
[----:B------:R1:W-:Y:S01]  /*ad4c0*/  STL.64 [R1+0x8c8], R10 ;  /* 0x0008c80a01007387 */ /* 0x0003e20000100a00 */
[----:B------:R-:W2:Y:S01]  /*ad4d0*/  LDL.LU R0, [R1+0x5e74] ;  /* 0x005e740001007983 */ /* 0x000ea20000300800 */
[----:B------:R-:W3:Y:S02]  /*ad4e0*/  LDL.LU R2, [R1+0x5e70] ;  /* 0x005e700001027983 */ /* 0x000ee40000300800 */
[----:B------:R4:W-:Y:S02]  /*ad4f0*/  STL.64 [R1+0x5d90], R22 ;  /* 0x005d901601007387 */ /* 0x0009e40000100a00 */
[----:B------:R-:W3:Y:S01]  /*ad500*/  LDL.LU R8, [R1+0x810] ;  /* 0x0008100001087983 */ /* 0x000ee20000300800 */
[----:B0-----:R-:W3:Y:S01]  /*ad510*/  LDL.LU R9, [R1+0x814] ;  /* 0x0008140001097983 */ /* 0x001ee20000300800 */
[----:B-1----:R-:W3:Y:S02]  /*ad520*/  LDL.LU R10, [R1+0x818] ;  /* 0x00081800010a7983 */ /* 0x002ee40000300800 */
[----:B------:R-:W3:Y:S02]  /*ad530*/  LDL.LU R11, [R1+0x81c] ;  /* 0x00081c00010b7983 */ /* 0x000ee40000300800 */
[----:B------:R-:W3:Y:S01]  /*ad540*/  LDL.LU R4, [R1+0x830] ;  /* 0x0008300001047983 */ /* 0x000ee20000300800 */
[----:B------:R-:W3:Y:S01]  /*ad550*/  LDL.LU R5, [R1+0x834] ;  /* 0x0008340001057983 */ /* 0x000ee20000300800 */
[----:B------:R-:W3:Y:S02]  /*ad560*/  LDL.LU R6, [R1+0x838] ;  /* 0x0008380001067983 */ /* 0x000ee40000300800 */
[----:B------:R-:W3:Y:S01]  /*ad570*/  LDL.LU R7, [R1+0x83c] ;  /* 0x00083c0001077983 */ /* 0x000ee20000300800 */
[----:B----4-:R-:W-:Y:S01]  /*ad580*/  MOV R22, R3 ;  /* 0x0000000300167202 */ /* 0x010fe20000000f00 */
[----:B------:R-:W-:Y:S01]  /*ad590*/  IMAD.MOV.U32 R23, RZ, RZ, R28 ;  /* 0x000000ffff177224 */ /* 0x000fe200078e001c */
[----:B------:R-:W4:Y:S01]  /*ad5a0*/  LDL.LU R3, [R1+0x5e6c] ;  /* 0x005e6c0001037983 */ /* 0x000f220000300800 */
[----:B------:R-:W4:Y:S03]  /*ad5b0*/  LDL.LU R28, [R1+0x5e68] ;  /* 0x005e6800011c7983 */ /* 0x000f260000300800 */
[----:B------:R0:W-:Y:S02]  /*ad5c0*/  STL.64 [R1+0x5da8], R22 ;  /* 0x005da81601007387 */ /* 0x0001e40000100a00 */
        /* <DEDUP_REMOVED lines=10> */
[----:B------:R-:W2:Y:S01]  /*ad670*/  LDL.LU R7, [R1+0x90c] ;  /* 0x00090c0001077983 */ /* 0x000ea20000300800 */
[----:B----4-:R-:W-:-:S02]  /*ad680*/  MOV R22, R3 ;  /* 0x0000000300167202 */ /* 0x010fc40000000f00 */
[----:B------:R-:W-:Y:S01]  /*ad690*/  MOV R23, R2 ;  /* 0x0000000200177202 */ /* 0x000fe20000000f00 */
[----:B------:R-:W4:Y:S01]  /*ad6a0*/  LDL.LU R3, [R1+0x5e5c] ;  /* 0x005e5c0001037983 */ /* 0x000f220000300800 */
[----:B------:R-:W4:Y:S03]  /*ad6b0*/  LDL.LU R2, [R1+0x5e58] ;  /* 0x005e580001027983 */ /* 0x000f260000300800 */
[----:B------:R-:W-:Y:S04]  /*ad6c0*/  STL.64 [R1+0x5dd8], R22 ;  /* 0x005dd81601007387 */ /* 0x000fe80000100a00 */
[----:B--2---:R-:W-:Y:S01]  /*ad6d0*/  STL.64 [R1+0x5da0], R6 ;  /* 0x005da00601007387 */ /* 0x004fe20000100a00 */
[----:B---3--:R0:W-:Y:S03]  /*ad6e0*/  STL.64 [R1+0x5d98], R4 ;  /* 0x005d980401007387 */ /* 0x0081e60000100a00 */
[----:B0-----:R-:W2:Y:S01]  /*ad6f0*/  LDL.LU R4, [R1+0xa40] ;  /* 0x000a400001047983 */ /* 0x001ea20000300800 */
[----:B------:R-:W2:Y:S02]  /*ad700*/  LDL.LU R5, [R1+0xa44] ;  /* 0x000a440001057983 */ /* 0x000ea40000300800 */
[----:B------:R-:W3:Y:S02]  /*ad710*/  LDL.LU R6, [R1+0xa48] ;  /* 0x000a480001067983 */ /* 0x000ee40000300800 */
[----:B------:R-:W3:Y:S02]  /*ad720*/  LDL.LU R7, [R1+0xa4c] ;  /* 0x000a4c0001077983 */ /* 0x000ee40000300800 */
[----:B------:R-:W-:Y:S01]  /*ad730*/  IMAD.MOV.U32 R22, RZ, RZ, R0 ;  /* 0x000000ffff167224 */ /* 0x000fe200078e0000 */
[----:B------:R-:W-:Y:S01]  /*ad740*/  MOV R23, R28 ;  /* 0x0000001c00177202 */ /* 0x000fe20000000f00 */
[----:B------:R-:W4:Y:S01]  /*ad750*/  LDL.LU R0, [R1+0x5e54] ;  /* 0x005e540001007983 */ /* 0x000f220000300800 */
[----:B------:R-:W4:Y:S03]  /*ad760*/  LDL.LU R28, [R1+0x5e50] ;  /* 0x005e5000011c7983 */ /* 0x000f260000300800 */
[----:B------:R-:W-:Y:S04]  /*ad770*/  STL.64 [R1+0x5df0], R22 ;  /* 0x005df01601007387 */ /* 0x000fe80000100a00 */
[----:B---3--:R-:W-:Y:S01]  /*ad780*/  STL.64 [R1+0x5db8], R6 ;  /* 0x005db80601007387 */ /* 0x008fe20000100a00 */
[----:B--2---:R0:W-:Y:S03]  /*ad790*/  STL.64 [R1+0x5db0], R4 ;  /* 0x005db00401007387 */ /* 0x0041e60000100a00 */
[----:B0-----:R-:W2:Y:S01]  /*ad7a0*/  LDL.LU R4, [R1+0xa50] ;  /* 0x000a500001047983 */ /* 0x001ea20000300800 */
[----:B------:R-:W2:Y:S02]  /*ad7b0*/  LDL.LU R5, [R1+0xa54] ;  /* 0x000a540001057983 */ /* 0x000ea40000300800 */
[----:B------:R-:W3:Y:S02]  /*ad7c0*/  LDL.LU R6, [R1+0xa58] ;  /* 0x000a580001067983 */ /* 0x000ee40000300800 */
[----:B------:R-:W3:Y:S01]  /*ad7d0*/  LDL.LU R7, [R1+0xa5c] ;  /* 0x000a5c0001077983 */ /* 0x000ee20000300800 */
[----:B----4-:R-:W-:-:S02]  /*ad7e0*/  MOV R22, R3 ;  /* 0x0000000300167202 */ /* 0x010fc40000000f00 */
        /* <DEDUP_REMOVED lines=10> */
[----:B------:R-:W-:Y:S01]  /*ad890*/  MOV R22, R0 ;  /* 0x0000000000167202 */ /* 0x000fe20000000f00 */
[----:B------:R-:W-:Y:S01]  /*ad8a0*/  IMAD.MOV.U32 R23, RZ, RZ, R2 ;  /* 0x000000ffff177224 */ /* 0x000fe200078e0002 */
        /* <DEDUP_REMOVED lines=33> */
[----:B0-----:R-:W3:Y:S01]  /*adac0*/  LDL.64 R8, [R1+0x10] ;  /* 0x0000100001087983 */ /* 0x001ee20000100a00 */
[----:B------:R-:W-:-:S03]  /*adad0*/  MOV R14, R21 ;  /* 0x00000015000e7202 */ /* 0x000fc60000000f00 */
[----:B---3--:R0:W-:Y:S01]  /*adae0*/  STL.64 [R1+0x5d68], R8 ;  /* 0x005d680801007387 */ /* 0x0081e20000100a00 */
[----:B------:R-:W3:Y:S01]  /*adaf0*/  LDL.64 R16, [R1] ;  /* 0x0000000001107983 */ /* 0x000ee20000100a00 */
[C---:B--2---:R-:W-:Y:S02]  /*adb00*/  HMMA.16816.F32 R20, R24.reuse, R22, R4 ;  /* 0x000000161814723c */ /* 0x044fe40000001804 */
[----:B0-----:R-:W2:Y:S04]  /*adb10*/  LDL.64 R8, [R1+0x20] ;  /* 0x0000200001087983 */ /* 0x001ea80000100a00 */
[----:B---3--:R0:W-:Y:S04]  /*adb20*/  STL.64 [R1+0x5d60], R16 ;  /* 0x005d601001007387 */ /* 0x0081e80000100a00 */
[----:B0-----:R-:W3:Y:S01]  /*adb30*/  LDL.LU R16, [R1+0x820] ;  /* 0x0008200001107983 */ /* 0x001ee20000300800 */
[----:B------:R-:W3:Y:S02]  /*adb40*/  LDL.LU R17, [R1+0x824] ;  /* 0x0008240001117983 */ /* 0x000ee40000300800 */
[----:B------:R-:W3:Y:S02]  /*adb50*/  LDL.LU R18, [R1+0x828] ;  /* 0x0008280001127983 */ /* 0x000ee40000300800 */
[----:B------:R-:W3:Y:S01]  /*adb60*/  LDL.LU R19, [R1+0x82c] ;  /* 0x00082c0001137983 */ /* 0x000ee20000300800 */
[----:B------:R-:W-:Y:S01]  /*adb70*/  STL [R1+0x57a4], R15 ;  /* 0x0057a40f01007387 */ /* 0x000fe20000100800 */
[----:B------:R-:W-:Y:S02]  /*adb80*/  STL [R1+0x5d30], R14 ;  /* 0x005d300e01007387 */ /* 0x000fe40000100800 */
[----:B------:R0:W-:Y:S02]  /*adb90*/  STL.64 [R1+0x5d28], R12 ;  /* 0x005d280c01007387 */ /* 0x0001e40000100a00 */
[----:B0-----:R-:W2:Y:S01]  /*adba0*/  LDL.LU R12, [R1+0x800] ;  /* 0x00080000010c7983 */ /* 0x001ea20000300800 */
[----:B------:R-:W2:Y:S02]  /*adbb0*/  LDL.LU R13, [R1+0x804] ;  /* 0x00080400010d7983 */ /* 0x000ea40000300800 */
[----:B------:R-:W2:Y:S02]  /*adbc0*/  LDL.LU R14, [R1+0x808] ;  /* 0x00080800010e7983 */ /* 0x000ea40000300800 */
[----:B------:R-:W2:Y:S01]  /*adbd0*/  LDL.LU R15, [R1+0x80c] ;  /* 0x00080c00010f7983 */ /* 0x000ea20000300800 */
[----:B------:R-:W2:Y:S01]  /*adbe0*/  LDL.LU.64 R6, [R1+0x5e30] ;  /* 0x005e300001067983 */ /* 0x000ea20000300a00 */
[----:B------:R-:W2:Y:S02]  /*adbf0*/  LDL.LU.64 R4, [R1+0x5e28] ;  /* 0x005e280001047983 */ /* 0x000ea40000300a00 */
[----:B------:R-:W-:Y:S02]  /*adc00*/  STL.64 [R1+0x8b0], R20 ;  /* 0x0008b01401007387 */ /* 0x000fe40000100a00 */
[----:B------:R0:W-:Y:S02]  /*adc10*/  STL.64 [R1+0x8b8], R22 ;  /* 0x0008b81601007387 */ /* 0x0001e40000100a00 */
        /* <DEDUP_REMOVED lines=49> */
[----:B------:R0:W-:Y:S01]  /*adf30*/  STL.64 [R1+0x500], R24 ;  /* 0x0005001801007387 */ /* 0x0001e20000100a00 */
[----:B------:R1:W-:Y:S03]  /*adf40*/  STL.64 [R1+0x508], R26 ;  /* 0x0005081a01007387 */ /* 0x0003e60000100a00 */
[----:B0-----:R-:W3:Y:S01]  /*adf50*/  LDL.LU R24, [R1+0x750] ;  /* 0x0007500001187983 */ /* 0x001ee20000300800 */
[----:B------:R-:W3:Y:S02]  /*adf60*/  LDL.LU R25, [R1+0x754] ;  /* 0x0007540001197983 */ /* 0x000ee40000300800 */
[----:B-1----:R-:W3:Y:S01]  /*adf70*/  LDL.LU R26, [R1+0x758] ;  /* 0x00075800011a7983 */ /* 0x002ee20000300800 */
[----:B------:R-:W-:Y:S01]  /*adf80*/  MOV R27, R29 ;  /* 0x0000001d001b7202 */ /* 0x000fe20000000f00 */
[C---:B--2---:R-:W-:Y:S04]  /*adf90*/  HMMA.16816.F32 R4, R20.reuse, R8, R4 ;  /* 0x000000081404723c */ /* 0x044fe80000001804 */
[----:B---3--:R-:W-:Y:S01]  /*adfa0*/  STL.64 [R1+0x5d20], R26 ;  /* 0x005d201a01007387 */ /* 0x008fe20000100a00 */
[----:B------:R-:W-:Y:S11]  /*adfb0*/  STL.64 [R1+0x5d18], R24 ;  /* 0x005d181801007387 */ /* 0x000ff60000100a00 */
[----:B------:R-:W-:Y:S07]  /*adfc0*/  @!UPT UIADD3 URZ, URZ, URZ, URZ ;  /* 0x0000003f3f3ff290 */ /* 0x000fee000fffe03f */
[----:B------:R0:W-:Y:S02]  /*adfd0*/  STL.64 [R1+0x4f0], R4 ;  /* 0x0004f00401007387 */ /* 0x0001e40000100a00 */
        /* <DEDUP_REMOVED lines=21> */
[----:B------:R-:W3:Y:S01]  /*ae130*/  LDL.LU.64 R18, [R1+0x5d40] ;  /* 0x005d400001127983 */ /* 0x000ee20000300a00 */
[----:B------:R-:W2:Y:S02]  /*ae140*/  LDL.LU.64 R16, [R1+0x5d38] ;  /* 0x005d380001107983 */ /* 0x000ea40000300a00 */
[----:B--2---:R-:W-:Y:S11]  /*ae150*/  HMMA.16816.F32 R12, R20, R16, R12 ;  /* 0x00000010140c723c */ /* 0x004ff6000000180c */
[----:B------:R-:W-:Y:S11]  /*ae160*/  @!UPT UIADD3 URZ, URZ, URZ, URZ ;  /* 0x0000003f3f3ff290 */ /* 0x000ff6000fffe03f */
[----:B------:R-:W-:Y:S01]  /*ae170*/  @!UPT UIADD3 URZ, URZ, URZ, URZ ;  /* 0x0000003f3f3ff290 */ /* 0x000fe2000fffe03f */
[----:B------:R-:W-:Y:S01]  /*ae180*/  STL.64 [R1+0x4c0], R12 ;  /* 0x0004c00c01007387 */ /* 0x000fe20000100a00 */
[----:B------:R0:W-:Y:S03]  /*ae190*/  STL [R1+0x4c8], R14 ;  /* 0x0004c80e01007387 */ /* 0x0001e60000100800 */
[----:B0-----:R-:W2:Y:S01]  /*ae1a0*/  LDL.LU R14, [R1+0x5d30] ;  /* 0x005d3000010e7983 */ /* 0x001ea20000300800 */
[----:B------:R-:W2:Y:S01]  /*ae1b0*/  LDL.LU.64 R12, [R1+0x5d28] ;  /* 0x005d2800010c7983 */ /* 0x000ea20000300a00 */
[----:B----4-:R-:W-:Y:S01]  /*ae1c0*/  MOV R24, R28 ;  /* 0x0000001c00187202 */ /* 0x010fe20000000f00 */
[----:B------:R-:W-:Y:S01]  /*ae1d0*/  IMAD.MOV.U32 R25, RZ, RZ, R3 ;  /* 0x000000ffff197224 */ /* 0x000fe200078e0003 */
[----:B------:R-:W-:Y:S02]  /*ae1e0*/  MOV R26, R2 ;  /* 0x00000002001a7202 */ /* 0x000fe40000000f00 */
[----:B------:R-:W-:-:S02]  /*ae1f0*/  MOV R27, R0 ;  /* 0x00000000001b7202 */ /* 0x000fc40000000f00 */
[----:B------:R-:W-:Y:S01]  /*ae200*/  MOV R29, R15 ;  /* 0x0000000f001d7202 */ /* 0x000fe20000000f00 */
[----:B------:R-:W-:Y:S04]  /*ae210*/  STL.64 [R1+0x5cd8], R16 ;  /* 0x005cd81001007387 */ /* 0x000fe80000100a00 */
[----:B------:R0:W-:Y:S04]  /*ae220*/  STL [R1+0x54f0], R29 ;  /* 0x0054f01d01007387 */ /* 0x0001e80000100800 */
[----:B0-----:R-:W4:Y:S01]  /*ae230*/  LDL R29, [R1+0xe18] ;  /* 0x000e1800011d7983 */ /* 0x001f220000100800 */
[C---:B--2---:R-:W-:Y:S11]  /*ae240*/  HMMA.16816.F32 R24, R20.reuse, R12, R24 ;  /* 0x0000000c1418723c */ /* 0x044ff60000001818 */
[----:B------:R-:W-:Y:S11]  /*ae250*/  @!UPT UIADD3 URZ, URZ, URZ, URZ ;  /* 0x0000003f3f3ff290 */ /* 0x000ff6000fffe03f */
[----:B------:R-:W-:Y:S02]  /*ae260*/  @!UPT UIADD3 URZ, URZ, URZ, URZ ;  /* 0x0000003f3f3ff290 */ /* 0x000fe4000fffe03f */
[----:B------:R-:W-:Y:S02]  /*ae270*/  MOV R2, R26 ;  /* 0x0000001a00027202 */ /* 0x000fe40000000f00 */
[----:B------:R-:W-:Y:S01]  /*ae280*/  MOV R0, R27 ;  /* 0x0000001b00007202 */ /* 0x000fe20000000f00 */
[----:B------:R-:W-:Y:S01]  /*ae290*/  IMAD.MOV.U32 R28, RZ, RZ, R24 ;  /* 0x000000ffff1c7224 */ /* 0x000fe200078e0018 */
[----:B------:R-:W-:Y:S01]  /*ae2a0*/  MOV R3, R25 ;  /* 0x0000001900037202 */ /* 0x000fe20000000f00 */
[----:B------:R-:W2:Y:S01]  /*ae2b0*/  LDL.LU.64 R26, [R1+0x5d20] ;  /* 0x005d2000011a7983 */ /* 0x000ea20000300a00 */
[----:B------:R-:W2:Y:S02]  /*ae2c0*/  LDL.LU.64 R24, [R1+0x5d18] ;  /* 0x005d180001187983 */ /* 0x000ea40000300a00 */
[----:B------:R0:W-:Y:S02]  /*ae2d0*/  STL.64 [R1+0x5bf8], R12 ;  /* 0x005bf80c01007387 */ /* 0x0001e40000100a00 */
[----:B0-----:R-:W3:Y:S04]  /*ae2e0*/  LDL R12, [R1+0x30] ;  /* 0x00003000010c7983 */ /* 0x001ee80000100800 */
[----:B------:R-:W3:Y:S01]  /*ae2f0*/  LDL R13, [R1+0x34] ;  /* 0x00003400010d7983 */ /* 0x000ee20000100800 */
[----:B------:R-:W-:Y:S02]  /*ae300*/  STL [R1+0x5500], R0 ;  /* 0x0055000001007387 */ /* 0x000fe40000100800 */
[----:B------:R-:W-:Y:S02]  /*ae310*/  STL [R1+0x54fc], R2 ;  /* 0x0054fc0201007387 */ /* 0x000fe40000100800 */
[----:B------:R-:W-:Y:S01]  /*ae320*/  STL [R1+0x54f8], R3 ;  /* 0x0054f80301007387 */ /* 0x000fe20000100800 */
[----:B------:R-:W-:Y:S01]  /*ae330*/  STL [R1+0x54f4], R28 ;  /* 0x0054f41c01007387 */ /* 0x000fe20000100800 */
[----:B------:R-:W-:Y:S01]  /*ae340*/  STL.64 [R1+0x5bf0], R8 ;  /* 0x005bf00801007387 */ /* 0x000fe20000100a00 */
[----:B--2---:R-:W-:Y:S11]  /*ae350*/  HMMA.16816.F32 R24, R20, R8, R24 ;  /* 0x000000081418723c */ /* 0x004ff60000001818 */
[----:B------:R-:W-:Y:S11]  /*ae360*/  @!UPT UIADD3 URZ, URZ, URZ, URZ ;  /* 0x0000003f3f3ff290 */ /* 0x000ff6000fffe03f */
[----:B------:R-:W-:Y:S01]  /*ae370*/  @!UPT UIADD3 URZ, URZ, URZ, URZ ;  /* 0x0000003f3f3ff290 */ /* 0x000fe2000fffe03f */
[----:B------:R-:W-:Y:S01]  /*ae380*/  STL.64 [R1+0x4a0], R24 ;  /* 0x0004a01801007387 */ /* 0x000fe20000100a00 */
[----:B------:R-:W-:Y:S02]  /*ae390*/  STL.64 [R1+0x4a8], R26 ;  /* 0x0004a81a01007387 */ /* 0x000fe40000100a00 */
[----:B----4-:R-:W0:Y:S04]  /*ae3a0*/  LDSM.16.M88.4 R24, [R29+0x42080] ;  /* 0x042080001d18783b */ /* 0x010e280000000200 */
[----:B------:R-:W-:Y:S01]  /*ae3b0*/  STL [R1+0x5be8], R29 ;  /* 0x005be81d01007387 */ /* 0x000fe20000100800 */
[----:B0-----:R-:W-:Y:S01]  /*ae3c0*/  STL.64 [R1+0x5b28], R26 ;  /* 0x005b281a01007387 */ /* 0x001fe20000100a00 */
[----:B------:R0:W-:Y:S03]  /*ae3d0*/  STL.64 [R1+0x5b20], R24 ;  /* 0x005b201801007387 */ /* 0x0001e60000100a00 */
[----:B0-----:R-:W2:Y:S01]  /*ae3e0*/  LDL R24, [R1+0x170] ;  /* 0x0001700001187983 */ /* 0x001ea20000100800 */
[----:B------:R-:W-:-:S05]  /*ae3f0*/  MOV R25, R14 ;  /* 0x0000000e00197202 */ /* 0x000fca0000000f00 */
[----:B--2---:R0:W-:Y:S04]  /*ae400*/  STL.64 [R1+0x5c98], R24 ;  /* 0x005c981801007387 */ /* 0x0041e80000100a00 */
[----:B0-----:R-:W3:Y:S01]  /*ae410*/  LDL.LU R24, [R1+0xa30] ;  /* 0x000a300001187983 */ /* 0x001ee20000300800 */
[----:B------:R-:W3:Y:S02]  /*ae420*/  LDL.LU R25, [R1+0xa34] ;  /* 0x000a340001197983 */ /* 0x000ee40000300800 */
[----:B------:R-:W3:Y:S02]  /*ae430*/  LDL.LU R26, [R1+0xa38] ;  /* 0x000a3800011a7983 */ /* 0x000ee40000300800 */
[----:B------:R-:W3:Y:S02]  /*ae440*/  LDL.LU R27, [R1+0xa3c] ;  /* 0x000a3c00011b7983 */ /* 0x000ee40000300800 */
[----:B---3--:R-:W-:Y:S01]  /*ae450*/  HMMA.16816.F32 R24, R20, R12, R24 ;  /* 0x0000000c1418723c */ /* 0x008fe20000001818 */
[----:B------:R-:W2:Y:S11]  /*ae460*/  LDL.LU R12, [R1+0x6f0] ;  /* 0x0006f000010c7983 */ /* 0x000eb60000300800 */
[----:B------:R-:W-:Y:S11]  /*ae470*/  @!UPT UIADD3 URZ, URZ, URZ, URZ ;  /* 0x0000003f3f3ff290 */ /* 0x000ff6000fffe03f */
[----:B------:R-:W-:Y:S01]  /*ae480*/  STL.64 [R1+0x830], R24 ;  /* 0x0008301801007387 */ /* 0x000fe20000100a00 */
[----:B------:R-:W-:Y:S02]  /*ae490*/  STL.64 [R1+0x838], R26 ;  /* 0x0008381a01007387 */ /* 0x000fe40000100a00 */
[----:B------:R-:W2:Y:S02]  /*ae4a0*/  LDL.LU R13, [R1+0x6f4] ;  /* 0x0006f400010d7983 */ /* 0x000ea40000300800 */
[----:B------:R-:W3:Y:S01]  /*ae4b0*/  LDL.LU R14, [R1+0x6f8] ;  /* 0x0006f800010e7983 */ /* 0x000ee20000300800 */
[----:B------:R-:W3:Y:S04]  /*ae4c0*/  LDL.LU R15, [R1+0x6fc] ;  /* 0x0006fc00010f7983 */ /* 0x000ee80000300800 */
[----:B---3--:R-:W-:Y:S01]  /*ae4d0*/  STL.64 [R1+0x5c08], R14 ;  /* 0x005c080e01007387 */ /* 0x008fe20000100a00 */
[----:B--2---:R0:W-:Y:S02]  /*ae4e0*/  STL.64 [R1+0x5c00], R12 ;  /* 0x005c000c01007387 */ /* 0x0041e40000100a00 */
        /* <DEDUP_REMOVED lines=9> */
[----:B------:R0:W-:Y:S02]  /*ae580*/  STL.64 [R1+0x5c38], R12 ;  /* 0x005c380c01007387 */ /* 0x0001e40000100a00 */
[----:B0-----:R-:W-:Y:S01]  /*ae590*/  MOV R12, R5 ;  /* 0x00000005000c7202 */ /* 0x001fe20000000f00 */
[----:B------:R-:W-:Y:S01]  /*ae5a0*/  IMAD.MOV.U32 R13, RZ, RZ, R4 ;  /* 0x000000ffff0d7224 */ /* 0x000fe200078e0004 */
[----:B------:R-:W-:Y:S02]  /*ae5b0*/  MOV R4, R18 ;  /* 0x0000001200047202 */ /* 0x000fe40000000f00 */
[----:B------:R-:W-:Y:S01]  /*ae5c0*/  MOV R5, R19 ;  /* 0x0000001300057202 */ /* 0x000fe20000000f00 */
[----:B---3--:R-:W-:Y:S01]  /*ae5d0*/  STL.64 [R1+0x5c18], R10 ;  /* 0x005c180a01007387 */ /* 0x008fe20000100a00 */
[----:B--2---:R0:W-:Y:S03]  /*ae5e0*/  STL.64 [R1+0x5c10], R8 ;  /* 0x005c100801007387 */ /* 0x0041e60000100a00 */
[----:B0-----:R-:W2:Y:S01]  /*ae5f0*/  LDL.LU R8, [R1+0x700] ;  /* 0x0007000001087983 */ /* 0x001ea20000300800 */
[----:B------:R-:W2:Y:S02]  /*ae600*/  LDL.LU R9, [R1+0x704] ;  /* 0x0007040001097983 */ /* 0x000ea40000300800 */
[----:B------:R-:W3:Y:S02]  /*ae610*/  LDL.LU R10, [R1+0x708] ;  /* 0x00070800010a7983 */ /* 0x000ee40000300800 */
[----:B------:R-:W3:Y:S01]  /*ae620*/  LDL.LU R11, [R1+0x70c] ;  /* 0x00070c00010b7983 */ /* 0x000ee20000300800 */
[----:B------:R0:W-:Y:S01]  /*ae630*/  STL.64 [R1+0x5c60], R12 ;  /* 0x005c600c01007387 */ /* 0x0001e20000100a00 */
[----:B------:R-:W4:Y:S02]  /*ae640*/  LDL.LU R18, [R1+0x5d14] ;  /* 0x005d140001127983 */ /* 0x000f240000300800 */
[----:B------:R-:W2:Y:S02]  /*ae650*/  LDL.LU R19, [R1+0x5d10] ;  /* 0x005d100001137983 */ /* 0x000ea40000300800 */
[----:B------:R-:W-:Y:S01]  /*ae660*/  STL.64 [R1+0x5c68], R4 ;  /* 0x005c680401007387 */ /* 0x000fe20000100a00 */
[----:B0-----:R-:W2:Y:S01]  /*ae670*/  LDL.LU R12, [R1+0x740] ;  /* 0x00074000010c7983 */ /* 0x001ea20000300800 */
[----:B------:R-:W2:Y:S02]  /*ae680*/  LDL.LU R13, [R1+0x744] ;  /* 0x00074400010d7983 */ /* 0x000ea40000300800 */
[----:B------:R-:W2:Y:S02]  /*ae690*/  LDL.LU R14, [R1+0x748] ;  /* 0x00074800010e7983 */ /* 0x000ea40000300800 */
[----:B------:R-:W2:Y:S02]  /*ae6a0*/  LDL.LU R15, [R1+0x74c] ;  /* 0x00074c00010f7983 */ /* 0x000ea40000300800 */
[----:B--2---:R-:W-:Y:S01]  /*ae6b0*/  STL.64 [R1+0x5c78], R14 ;  /* 0x005c780e01007387 */ /* 0x004fe20000100a00 */
[----:B------:R0:W-:Y:S02]  /*ae6c0*/  STL.64 [R1+0x5c70], R12 ;  /* 0x005c700c01007387 */ /* 0x0001e40000100a00 */
[----:B0-----:R-:W-:-:S02]  /*ae6d0*/  MOV R12, R19 ;  /* 0x00000013000c7202 */ /* 0x001fc40000000f00 */
[----:B----4-:R-:W-:-:S05]  /*ae6e0*/  MOV R13, R18 ;  /* 0x00000012000d7202 */ /* 0x010fca0000000f00 */
[----:B------:R-:W-:Y:S01]  /*ae6f0*/  STL.64 [R1+0x5c90], R12 ;  /* 0x005c900c01007387 */ /* 0x000fe20000100a00 */
[----:B------:R-:W2:Y:S02]  /*ae700*/  LDL.LU R4, [R1+0x7b0] ;  /* 0x0007b00001047983 */ /* 0x000ea40000300800 */
[----:B------:R-:W2:Y:S02]  /*ae710*/  LDL.LU R5, [R1+0x7b4] ;  /* 0x0007b40001057983 */ /* 0x000ea40000300800 */
[----:B------:R-:W4:Y:S01]  /*ae720*/  LDL.LU R6, [R1+0x7b8] ;  /* 0x0007b80001067983 */ /* 0x000f220000300800 */
[----:B------:R-:W4:Y:S01]  /*ae730*/  LDL.LU R7, [R1+0x7bc] ;  /* 0x0007bc0001077983 */ /* 0x000f220000300800 */
[----:B------:R-:W2:Y:S02]  /*ae740*/  LDL.LU R24, [R1+0x7d0] ;  /* 0x0007d00001187983 */ /* 0x000ea40000300800 */
[----:B------:R-:W2:Y:S02]  /*ae750*/  LDL.LU R25, [R1+0x7d4] ;  /* 0x0007d40001197983 */ /* 0x000ea40000300800 */
[----:B------:R-:W2:Y:S01]  /*ae760*/  LDL.LU R26, [R1+0x7d8] ;  /* 0x0007d800011a7983 */ /* 0x000ea20000300800 */
[----:B------:R-:W2:Y:S01]  /*ae770*/  LDL.LU R27, [R1+0x7dc] ;  /* 0x0007dc00011b7983 */ /* 0x000ea20000300800 */
[----:B------:R-:W2:Y:S02]  /*ae780*/  LDL.LU R16, [R1+0xa00] ;  /* 0x000a000001107983 */ /* 0x000ea40000300800 */
[----:B------:R-:W2:Y:S02]  /*ae790*/  LDL.LU R17, [R1+0xa04] ;  /* 0x000a040001117983 */ /* 0x000ea40000300800 */
[----:B------:R-:W2:Y:S01]  /*ae7a0*/  LDL.LU R18, [R1+0xa08] ;  /* 0x000a080001127983 */ /* 0x000ea20000300800 */
[----:B------:R-:W2:Y:S04]  /*ae7b0*/  LDL.LU R19, [R1+0xa0c] ;  /* 0x000a0c0001137983 */ /* 0x000ea80000300800 */
[----:B--2---:R-:W-:Y:S01]  /*ae7c0*/  STL.64 [R1+0x5ce8], R18 ;  /* 0x005ce81201007387 */ /* 0x004fe20000100a00 */
[----:B------:R0:W-:Y:S03]  /*ae7d0*/  STL.64 [R1+0x5ce0], R16 ;  /* 0x005ce01001007387 */ /* 0x0001e60000100a00 */
[----:B0-----:R-:W2:Y:S04]  /*ae7e0*/  LDL.64 R16, [R1+0x1d0] ;  /* 0x0001d00001107983 */ /* 0x001ea80000100a00 */
[----:B--2---:R-:W-:Y:S01]  /*ae7f0*/  STL.64 [R1+0x5cf8], R16 ;  /* 0x005cf81001007387 */ /* 0x004fe20000100a00 */
[----:B------:R-:W-:Y:S02]  /*ae800*/  STL.64 [R1+0x5ca8], R26 ;  /* 0x005ca81a01007387 */ /* 0x000fe40000100a00 */
[----:B------:R0:W-:Y:S02]  /*ae810*/  STL.64 [R1+0x5ca0], R24 ;  /* 0x005ca01801007387 */ /* 0x0001e40000100a00 */
[----:B0-----:R-:W2:Y:S04]  /*ae820*/  LDL.64 R24, [R1+0x1a0] ;  /* 0x0001a00001187983 */ /* 0x001ea80000100a00 */
[----:B--2---:R0:W-:Y:S04]  /*ae830*/  STL.64 [R1+0x5cb8], R24 ;  /* 0x005cb81801007387 */ /* 0x0041e80000100a00 */
[----:B0-----:R-:W2:Y:S04]  /*ae840*/  LDL.64 R24, [R1+0x1b0] ;  /* 0x0001b00001187983 */ /* 0x001ea80000100a00 */
[----:B--2---:R0:W-:Y:S04]  /*ae850*/  STL.64 [R1+0x5cd0], R24 ;  /* 0x005cd01801007387 */ /* 0x0041e80000100a00 */
[----:B0-----:R-:W2:Y:S04]  /*ae860*/  LDL.64 R24, [R1+0x1c0] ;  /* 0x0001c00001187983 */ /* 0x001ea80000100a00 */
[----:B--2---:R0:W-:Y:S04]  /*ae870*/  STL.64 [R1+0x5cf0], R24 ;  /* 0x005cf01801007387 */ /* 0x0041e80000100a00 */
[----:B0-----:R-:W2:Y:S01]  /*ae880*/  LDL.LU R24, [R1+0xa10] ;  /* 0x000a100001187983 */ /* 0x001ea20000300800 */
[----:B------:R-:W2:Y:S02]  /*ae890*/  LDL.LU R25, [R1+0xa14] ;  /* 0x000a140001197983 */ /* 0x000ea40000300800 */
[----:B------:R-:W2:Y:S02]  /*ae8a0*/  LDL.LU R26, [R1+0xa18] ;  /* 0x000a1800011a7983 */ /* 0x000ea40000300800 */
[----:B------:R-:W2:Y:S02]  /*ae8b0*/  LDL.LU R27, [R1+0xa1c] ;  /* 0x000a1c00011b7983 */ /* 0x000ea40000300800 */
[----:B--2---:R-:W-:Y:S01]  /*ae8c0*/  STL.64 [R1+0x5d08], R26 ;  /* 0x005d081a01007387 */ /* 0x004fe20000100a00 */
[----:B------:R0:W-:Y:S02]  /*ae8d0*/  STL.64 [R1+0x5d00], R24 ;  /* 0x005d001801007387 */ /* 0x0001e40000100a00 */
[----:B------:R-:W2:Y:S02]  /*ae8e0*/  LDL R16, [R1+0x1e0] ;  /* 0x0001e00001107983 */ /* 0x000ea40000100800 */
[----:B------:R-:W2:Y:S01]  /*ae8f0*/  LDL R17, [R1+0x1e4] ;  /* 0x0001e40001117983 */ /* 0x000ea20000100800 */
[----:B0-----:R-:W2:Y:S01]  /*ae900*/  LDL.LU R24, [R1+0xa20] ;  /* 0x000a200001187983 */ /* 0x001ea20000300800 */
[----:B------:R-:W2:Y:S02]  /*ae910*/  LDL.LU R25, [R1+0xa24] ;  /* 0x000a240001197983 */ /* 0x000ea40000300800 */
[----:B------:R-:W2:Y:S02]  /*ae920*/  LDL.LU R26, [R1+0xa28] ;  /* 0x000a2800011a7983 */ /* 0x000ea40000300800 */
[----:B------:R-:W2:Y:S01]  /*ae930*/  LDL.LU R27, [R1+0xa2c] ;  /* 0x000a2c00011b7983 */ /* 0x000ea20000300800 */
[----:B------:R-:W2:Y:S04]  /*ae940*/  LDL.64 R12, [R1+0x190] ;  /* 0x00019000010c7983 */ /* 0x000ea80000100a00 */
        /* <DEDUP_REMOVED lines=33> */
[----:B------:R-:W-:Y:S01]  /*aeb60*/  STL.64 [R1+0x828], R18 ;  /* 0x0008281201007387 */ /* 0x000fe20000100a00 */
[----:B0-----:R-:W3:Y:S02]  /*aeb70*/  LDL.LU.64 R16, [R1+0x5cf8] ;  /* 0x005cf80001107983 */ /* 0x001ee40000300a00 */
[C---:B---3--:R-:W-:Y:S01]  /*aeb80*/  HMMA.16816.F32 R24, R20.reuse, R16, R24 ;  /* 0x000000101418723c */ /* 0x048fe20000001818 */
[----:B------:R-:W-:Y:S01]  /*aeb90*/  IMAD.MOV.U32 R2, RZ, RZ, R16 ;  /* 0x000000ffff027224 */ /* 0x000fe200078e0010 */
[----:B------:R-:W-:Y:S11]  /*aeba0*/  MOV R0, R17 ;  /* 0x0000001100007202 */ /* 0x000ff60000000f00 */
[----:B------:R-:W-:Y:S10]  /*aebb0*/  @!UPT UIADD3 URZ, URZ, URZ, URZ ;  /* 0x0000003f3f3ff290 */ /* 0x000ff4000fffe03f */
[----:B------:R0:W-:Y:S01]  /*aebc0*/  STL.64 [R1+0x810], R24 ;  /* 0x0008101801007387 */ /* 0x0001e20000100a00 */
[----:B------:R-:W-:Y:S03]  /*aebd0*/  STL.64 [R1+0x818], R26 ;  /* 0x0008181a01007387 */ /* 0x000fe60000100a00 */
[----:B0-----:R-:W3:Y:S01]  /*aebe0*/  LDL.LU.64 R24, [R1+0x5cf0] ;  /* 0x005cf00001187983 */ /* 0x001ee20000300a00 */
[----:B------:R-:W3:Y:S02]  /*aebf0*/  LDL.LU.64 R18, [R1+0x5ce8] ;  /* 0x005ce80001127983 */ /* 0x000ee40000300a00 */
[----:B------:R-:W3:Y:S02]  /*aec00*/  LDL.LU.64 R16, [R1+0x5ce0] ;  /* 0x005ce00001107983 */ /* 0x000ee40000300a00 */
[----:B------:R-:W-:Y:S01]  /*aec10*/  STL [R1+0x5bec], R2 ;  /* 0x005bec0201007387 */ /* 0x000fe20000100800 */
[C---:B---3--:R-:W-:Y:S01]  /*aec20*/  HMMA.16816.F32 R16, R20.reuse, R24, R16 ;  /* 0x000000181410723c */ /* 0x048fe20000001810 */
[----:B------:R-:W-:Y:S11]  /*aec30*/  MOV R3, R25 ;  /* 0x0000001900037202 */ /* 0x000ff60000000f00 */
[----:B------:R-:W-:Y:S11]  /*aec40*/  @!UPT UIADD3 URZ, URZ, URZ, URZ ;  /* 0x0000003f3f3ff290 */ /* 0x000ff6000fffe03f */
[----:B------:R0:W-:Y:S01]  /*aec50*/  STL.64 [R1+0x800], R16 ;  /* 0x0008001001007387 */ /* 0x0001e20000100a00 */
[----:B------:R1:W-:Y:S03]  /*aec60*/  STL.64 [R1+0x808], R18 ;  /* 0x0008081201007387 */ /* 0x0003e60000100a00 */
[----:B0-----:R-:W3:Y:S01]  /*aec70*/  LDL.LU.64 R16, [R1+0x5cd8] ;  /* 0x005cd80001107983 */ /* 0x001ee20000300a00 */
[----:B-1----:R-:W-:Y:S02]  /*aec80*/  MOV R18, R24 ;  /* 0x0000001800127202 */ /* 0x002fe40000000f00 */
[----:B------:R-:W2:Y:S02]  /*aec90*/  LDL.LU.64 R24, [R1+0x5cd0] ;  /* 0x005cd00001187983 */ /* 0x000ea40000300a00 */
        /* <DEDUP_REMOVED lines=25> */
[----:B------:R-:W-:Y:S02]  /*aee30*/  MOV R26, R13 ;  /* 0x0000000d001a7202 */ /* 0x000fe40000000f00 */
[----:B------:R-:W4:Y:S02]  /*aee40*/  LDL.LU.64 R12, [R1+0x5c90] ;  /* 0x005c9000010c7983 */ /* 0x000f240000300a00 */
[C---:B----4-:R-:W-:Y:S02]  /*aee50*/  HMMA.16816.F32 R12, R20.reuse, R12, R4 ;  /* 0x0000000c140c723c */ /* 0x050fe40000001804 */
        /* <DEDUP_REMOVED lines=10> */
[----:B------:R0:W-:Y:S01]  /*aef00*/  STL.64 [R1+0x7b0], R4 ;  /* 0x0007b00401007387 */ /* 0x0001e20000100a00 */
[----:B------:R1:W-:Y:S03]  /*aef10*/  STL.64 [R1+0x7b8], R6 ;  /* 0x0007b80601007387 */ /* 0x0003e60000100a00 */
[----:B0-----:R-:W4:Y:S01]  /*aef20*/  LDL.LU.64 R4, [R1+0x5c68] ;  /* 0x005c680001047983 */ /* 0x001f220000300a00 */
[----:B------:R-:W-:Y:S01]  /*aef30*/  STL.64 [R1+0x5b38], R24 ;  /* 0x005b381801007387 */ /* 0x000fe20000100a00 */
[----:B----4-:R-:W-:Y:S02]  /*aef40*/  HMMA.16816.F32 R20, R20, R4, R12 ;  /* 0x000000041414723c */ /* 0x010fe4000000180c */
[----:B------:R-:W2:Y:S01]  /*aef50*/  LDL.LU.64 R12, [R1+0x5c60] ;  /* 0x005c6000010c7983 */ /* 0x000ea20000300a00 */
[----:B-1----:R-:W2:Y:S02]  /*aef60*/  LDL.LU.64 R6, [R1+0x5c58] ;  /* 0x005c580001067983 */ /* 0x002ea40000300a00 */
        /* <DEDUP_REMOVED lines=34> */
[----:B------:R-:W-:Y:S03]  /*af190*/  STL.64 [R1+0x458], R14 ;  /* 0x0004580e01007387 */ /* 0x000fe60000100a00 */
[----:B0-----:R-:W2:Y:S01]  /*af1a0*/  LDL.LU.64 R12, [R1+0x5bf8] ;  /* 0x005bf800010c7983 */ /* 0x001ea20000300a00 */
[----:B------:R-:W-:Y:S01]  /*af1b0*/  STL.64 [R1+0x5be0], R16 ;  /* 0x005be01001007387 */ /* 0x000fe20000100a00 */
[C---:B--2---:R-:W-:Y:S11]  /*af1c0*/  HMMA.16816.F32 R8, R4.reuse, R12, R8 ;  /* 0x0000000c0408723c */ /* 0x044ff60000001808 */
[----:B------:R-:W-:Y:S11]  /*af1d0*/  @!UPT UIADD3 URZ, URZ, URZ, URZ ;  /* 0x0000003f3f3ff290 */ /* 0x000ff6000fffe03f */
[----:B------:R-:W-:Y:S01]  /*af1e0*/  @!UPT UIADD3 URZ, URZ, URZ, URZ ;  /* 0x0000003f3f3ff290 */ /* 0x000fe2000fffe03f */
[----:B------:R0:W-:Y:S01]  /*af1f0*/  STL.64 [R1+0x440], R8 ;  /* 0x0004400801007387 */ /* 0x0001e20000100a00 */
[----:B------:R-:W-:Y:S03]  /*af200*/  STL.64 [R1+0x448], R10 ;  /* 0x0004480a01007387 */ /* 0x000fe60000100a00 */
[----:B0-----:R-:W4:Y:S01]  /*af210*/  LDL.LU.64 R8, [R1+0x5bf0] ;  /* 0x005bf00001087983 */ /* 0x001f220000300a00 */
[----:B------:R4:W-:Y:S02]  /*af220*/  STL.64 [R1+0x5b40], R12 ;  /* 0x005b400c01007387 */ /* 0x0009e40000100a00 */
[----:B----4-:R-:W-:Y:S01]  /*af230*/  HMMA.16816.F32 R12, R4, R8, R20 ;  /* 0x00000008040c723c */ /* 0x010fe20000001814 */
[----:B------:R0:W-:Y:S04]  /*af240*/  STL.64 [R1+0x5b00], R8 ;  /* 0x005b000801007387 */ /* 0x0001e80000100a00 */
[----:B0-----:R-:W2:Y:S11]  /*af250*/  LDL.LU R8, [R1+0x400] ;  /* 0x0004000001087983 */ /* 0x001eb60000300800 */
[----:B------:R-:W-:Y:S07]  /*af260*/  @!UPT UIADD3 URZ, URZ, URZ, URZ ;  /* 0x0000003f3f3ff290 */ /* 0x000fee000fffe03f */
        /* <DEDUP_REMOVED lines=10> */
[----:B----4-:R0:W-:Y:S02]  /*af310*/  STL.64 [R1+0x5b48], R12 ;  /* 0x005b480c01007387 */ /* 0x0101e40000100a00 */
[----:B0-----:R-:W-:Y:S01]  /*af320*/  IMAD.MOV.U32 R12, RZ, RZ, R27 ;  /* 0x000000ffff0c7224 */ /* 0x001fe200078e001b */
[----:B------:R-:W-:-:S05]  /*af330*/  MOV R13, R26 ;  /* 0x0000001a000d7202 */ /* 0x000fca0000000f00 */
[----:B------:R-:W-:Y:S01]  /*af340*/  STL.64 [R1+0x5b60], R12 ;  /* 0x005b600c01007387 */ /* 0x000fe20000100a00 */
[----:B------:R-:W2:Y:S03]  /*af350*/  LDL.64 R24, [R1+0x180] ;  /* 0x0001800001187983 */ /* 0x000ea60000100a00 */
[----:B--2---:R0:W-:Y:S04]  /*af360*/  STL.64 [R1+0x5b58], R24 ;  /* 0x005b581801007387 */ /* 0x0041e80000100a00 */
[----:B0-----:R-:W2:Y:S01]  /*af370*/  LDL.LU R24, [R1+0x9d0] ;  /* 0x0009d00001187983 */ /* 0x001ea20000300800 */
[----:B------:R-:W2:Y:S02]  /*af380*/  LDL.LU R25, [R1+0x9d4] ;  /* 0x0009d40001197983 */ /* 0x000ea40000300800 */
[----:B------:R-:W4:Y:S02]  /*af390*/  LDL.LU R26, [R1+0x9d8] ;  /* 0x0009d800011a7983 */ /* 0x000f240000300800 */
[----:B------:R-:W4:Y:S01]  /*af3a0*/  LDL.LU R27, [R1+0x9dc] ;  /* 0x0009dc00011b7983 */ /* 0x000f220000300800 */
[----:B------:R-:W-:-:S02]  /*af3b0*/  MOV R12, R2 ;  /* 0x00000002000c7202 */ /* 0x000fc40000000f00 */
[----:B------:R-:W-:Y:S01]  /*af3c0*/  MOV R13, R29 ;  /* 0x0000001d000d7202 */ /* 0x000fe20000000f00 */
[----:B----4-:R-:W-:Y:S01]  /*af3d0*/  STL.64 [R1+0x5b70], R26 ;  /* 0x005b701a01007387 */ /* 0x010fe20000100a00 */
[----:B--2---:R-:W-:Y:S02]  /*af3e0*/  STL.64 [R1+0x5b68], R24 ;  /* 0x005b681801007387 */ /* 0x004fe40000100a00 */
[----:B------:R-:W2:Y:S02]  /*af3f0*/  LDL.LU R2, [R1+0x5bec] ;  /* 0x005bec0001027983 */ /* 0x000ea40000300800 */
[----:B------:R-:W4:Y:S01]  /*af400*/  LDL.LU R29, [R1+0x5be8] ;  /* 0x005be800011d7983 */ /* 0x000f220000300800 */
[----:B------:R0:W-:Y:S02]  /*af410*/  STL.64 [R1+0x5b78], R12 ;  /* 0x005b780c01007387 */ /* 0x0001e40000100a00 */
[----:B0-----:R-:W-:Y:S01]  /*af420*/  MOV R12, R28 ;  /* 0x0000001c000c7202 */ /* 0x001fe20000000f00 */
[----:B------:R-:W-:-:S05]  /*af430*/  IMAD.MOV.U32 R13, RZ, RZ, R19 ;  /* 0x000000ffff0d7224 */ /* 0x000fca00078e0013 */
[----:B------:R0:W-:Y:S01]  /*af440*/  STL.64 [R1+0x5b90], R12 ;  /* 0x005b900c01007387 */ /* 0x0001e20000100a00 */
[----:B------:R-:W2:Y:S02]  /*af450*/  LDL.LU R24, [R1+0x9e0] ;  /* 0x0009e00001187983 */ /* 0x000ea40000300800 */
[----:B------:R-:W2:Y:S02]  /*af460*/  LDL.LU R25, [R1+0x9e4] ;  /* 0x0009e40001197983 */ /* 0x000ea40000300800 */
[----:B------:R-:W2:Y:S01]  /*af470*/  LDL.LU R26, [R1+0x9e8] ;  /* 0x0009e800011a7983 */ /* 0x000ea20000300800 */
[----:B------:R-:W2:Y:S01]  /*af480*/  LDL.LU R27, [R1+0x9ec] ;  /* 0x0009ec00011b7983 */ /* 0x000ea20000300800 */
[----:B0-----:R-:W-:Y:S02]  /*af490*/  MOV R12, R18 ;  /* 0x00000012000c7202 */ /* 0x001fe40000000f00 */
[----:B------:R-:W-:-:S05]  /*af4a0*/  MOV R13, R3 ;  /* 0x00000003000d7202 */ /* 0x000fca0000000f00 */
[----:B------:R-:W-:Y:S04]  /*af4b0*/  STL.64 [R1+0x5ba8], R12 ;  /* 0x005ba80c01007387 */ /* 0x000fe80000100a00 */
[----:B----4-:R-:W0:Y:S04]  /*af4c0*/  LDSM.16.M88.4 R20, [R29+0x43080] ;  /* 0x043080001d14783b */ /* 0x010e280000000200 */
[----:B--2---:R-:W-:Y:S01]  /*af4d0*/  STL.64 [R1+0x5b88], R26 ;  /* 0x005b881a01007387 */ /* 0x004fe20000100a00 */
[----:B------:R1:W-:Y:S03]  /*af4e0*/  STL.64 [R1+0x5b80], R24 ;  /* 0x005b801801007387 */ /* 0x0003e60000100a00 */
[----:B-1----:R-:W2:Y:S01]  /*af4f0*/  LDL.LU R24, [R1+0x760] ;  /* 0x0007600001187983 */ /* 0x002ea20000300800 */
[----:B------:R-:W2:Y:S02]  /*af500*/  LDL.LU R25, [R1+0x764] ;  /* 0x0007640001197983 */ /* 0x000ea40000300800 */
[----:B------:R-:W4:Y:S02]  /*af510*/  LDL.LU R26, [R1+0x768] ;  /* 0x00076800011a7983 */ /* 0x000f240000300800 */
[----:B------:R-:W4:Y:S01]  /*af520*/  LDL.LU R27, [R1+0x76c] ;  /* 0x00076c00011b7983 */ /* 0x000f220000300800 */
[----:B------:R-:W-:-:S02]  /*af530*/  MOV R12, R2 ;  /* 0x00000002000c7202 */ /* 0x000fc40000000f00 */
[----:B------:R-:W-:Y:S01]  /*af540*/  MOV R13, R0 ;  /* 0x00000000000d7202 */ /* 0x000fe20000000f00 */
[----:B------:R-:W3:Y:S01]  /*af550*/  LDL.LU R16, [R1+0x7a0] ;  /* 0x0007a00001107983 */ /* 0x000ee20000300800 */
[----:B------:R-:W3:Y:S02]  /*af560*/  LDL.LU R17, [R1+0x7a4] ;  /* 0x0007a40001117983 */ /* 0x000ee40000300800 */
[----:B------:R-:W3:Y:S02]  /*af570*/  LDL.LU R18, [R1+0x7a8] ;  /* 0x0007a80001127983 */ /* 0x000ee40000300800 */
[----:B------:R-:W3:Y:S01]  /*af580*/  LDL.LU R19, [R1+0x7ac] ;  /* 0x0007ac0001137983 */ /* 0x000ee20000300800 */
[----:B------:R-:W-:Y:S04]  /*af590*/  STL.64 [R1+0x5bc0], R12 ;  /* 0x005bc00c01007387 */ /* 0x000fe80000100a00 */
[----:B----4-:R-:W-:Y:S01]  /*af5a0*/  STL.64 [R1+0x5ba0], R26 ;  /* 0x005ba01a01007387 */ /* 0x010fe20000100a00 */
[----:B--2---:R1:W-:Y:S03]  /*af5b0*/  STL.64 [R1+0x5b98], R24 ;  /* 0x005b981801007387 */ /* 0x0043e60000100a00 */
[----:B-1----:R-:W2:Y:S01]  /*af5c0*/  LDL.LU R24, [R1+0x770] ;  /* 0x0007700001187983 */ /* 0x002ea20000300800 */
[----:B------:R-:W2:Y:S02]  /*af5d0*/  LDL.LU R25, [R1+0x774] ;  /* 0x0007740001197983 */ /* 0x000ea40000300800 */
[----:B------:R-:W4:Y:S02]  /*af5e0*/  LDL.LU R26, [R1+0x778] ;  /* 0x00077800011a7983 */ /* 0x000f240000300800 */
[----:B------:R-:W4:Y:S01]  /*af5f0*/  LDL.LU R27, [R1+0x77c] ;  /* 0x00077c00011b7983 */ /* 0x000f220000300800 */
[----:B------:R-:W2:Y:S04]  /*af600*/  LDL.64 R12, [R1+0x1e0] ;  /* 0x0001e000010c7983 */ /* 0x000ea80000100a00 */
[----:B--2---:R1:W-:Y:S04]  /*af610*/  STL.64 [R1+0x5bd8], R12 ;  /* 0x005bd80c01007387 */ /* 0x0043e80000100a00 */
[----:B-1----:R-:W2:Y:S01]  /*af620*/  LDL.64 R12, [R1+0x30] ;  /* 0x00003000010c7983 */ /* 0x002ea20000100a00 */
[----:B----4-:R-:W-:Y:S02]  /*af630*/  STL.64 [R1+0x5bb8], R26 ;  /* 0x005bb81a01007387 */ /* 0x010fe40000100a00 */
[----:B------:R1:W-:Y:S02]  /*af640*/  STL.64 [R1+0x5bb0], R24 ;  /* 0x005bb01801007387 */ /* 0x0003e40000100a00 */
[----:B-1----:R-:W4:Y:S01]  /*af650*/  LDL.LU R24, [R1+0x780] ;  /* 0x0007800001187983 */ /* 0x002f220000300800 */
[----:B------:R-:W4:Y:S02]  /*af660*/  LDL.LU R25, [R1+0x784] ;  /* 0x0007840001197983 */ /* 0x000f240000300800 */
[----:B------:R-:W2:Y:S02]  /*af670*/  LDL.LU R26, [R1+0x788] ;  /* 0x00078800011a7983 */ /* 0x000ea40000300800 */
[----:B------:R-:W2:Y:S02]  /*af680*/  LDL.LU R27, [R1+0x78c] ;  /* 0x00078c00011b7983 */ /* 0x000ea40000300800 */
[----:B--2---:R-:W-:Y:S01]  /*af690*/  STL.64 [R1+0x5bd0], R26 ;  /* 0x005bd01a01007387 */ /* 0x004fe20000100a00 */
[----:B----4-:R1:W-:Y:S03]  /*af6a0*/  STL.64 [R1+0x5bc8], R24 ;  /* 0x005bc81801007387 */ /* 0x0103e60000100a00 */
[----:B-1----:R-:W2:Y:S01]  /*af6b0*/  LDL.LU R24, [R1+0x790] ;  /* 0x0007900001187983 */ /* 0x002ea20000300800 */
[----:B------:R-:W2:Y:S02]  /*af6c0*/  LDL.LU R25, [R1+0x794] ;  /* 0x0007940001197983 */ /* 0x000ea40000300800 */
[----:B------:R-:W2:Y:S02]  /*af6d0*/  LDL.LU R26, [R1+0x798] ;  /* 0x00079800011a7983 */ /* 0x000ea40000300800 */
[----:B------:R-:W2:Y:S01]  /*af6e0*/  LDL.LU R27, [R1+0x79c] ;  /* 0x00079c00011b7983 */ /* 0x000ea20000300800 */
[----:B---3--:R-:W-:Y:S01]  /*af6f0*/  STL.64 [R1+0x5b10], R10 ;  /* 0x005b100a01007387 */ /* 0x008fe20000100a00 */
[----:B------:R1:W-:Y:S03]  /*af700*/  STL.64 [R1+0x5b08], R8 ;  /* 0x005b080801007387 */ /* 0x0003e60000100a00 */
[----:B-1----:R-:W3:Y:S01]  /*af710*/  LDL.64 R8, [R1+0x20] ;  /* 0x0000200001087983 */ /* 0x002ee20000100a00 */
[----:B------:R-:W-:Y:S03]  /*af720*/  HMMA.16816.F32 R16, R4, R12, R16 ;  /* 0x0000000c0410723c */ /* 0x000fe60000001810 */
[----:B---3--:R1:W-:Y:S04]  /*af730*/  STL.64 [R1+0x5b30], R8 ;  /* 0x005b300801007387 */ /* 0x0083e80000100a00 */
[----:B-1----:R-:W3:Y:S01]  /*af740*/  LDL.LU R8, [R1+0x6c0] ;  /* 0x0006c00001087983 */ /* 0x002ee20000300800 */
[----:B------:R-:W3:Y:S02]  /*af750*/  LDL.LU R9, [R1+0x6c4] ;  /* 0x0006c40001097983 */ /* 0x000ee40000300800 */
[----:B------:R-:W3:Y:S02]  /*af760*/  LDL.LU R10, [R1+0x6c8] ;  /* 0x0006c800010a7983 */ /* 0x000ee40000300800 */
[----:B------:R-:W3:Y:S01]  /*af770*/  LDL.LU R11, [R1+0x6cc] ;  /* 0x0006cc00010b7983 */ /* 0x000ee20000300800 */
[----:B------:R-:W-:Y:S01]  /*af780*/  STL [R1+0x5aec], R29 ;  /* 0x005aec1d01007387 */ /* 0x000fe20000100800 */
[----:B0-----:R-:W-:Y:S02]  /*af790*/  STL.64 [R1+0x5a18], R22 ;  /* 0x005a181601007387 */ /* 0x001fe40000100a00 */
[----:B------:R0:W-:Y:S02]  /*af7a0*/  STL.64 [R1+0x5a10], R20 ;  /* 0x005a101401007387 */ /* 0x0001e40000100a00 */
[----:B0-----:R-:W4:Y:S05]  /*af7b0*/  LDL.64 R20, [R1+0x160] ;  /* 0x0001600001147983 */ /* 0x001f2a0000100a00 */
        /* <DEDUP_REMOVED lines=8> */
[----:B0-----:R-:W2:Y:S01]  /*af840*/  LDL.64 R16, [R1+0x10] ;  /* 0x0000100001107983 */ /* 0x001ea20000100a00 */
[----:B---3--:R-:W-:Y:S01]  /*af850*/  HMMA.16816.F32 R24, R4, R12, R24 ;  /* 0x0000000c0418723c */ /* 0x008fe20000001818 */
[----:B------:R-:W-:-:S02]  /*af860*/  MOV R29, R12 ;  /* 0x0000000c001d7202 */ /* 0x000fc40000000f00 */
[----:B------:R-:W-:Y:S01]  /*af870*/  MOV R28, R13 ;  /* 0x0000000d001c7202 */ /* 0x000fe20000000f00 */
[----:B--2---:R0:W-:Y:S04]  /*af880*/  STL.64 [R1+0x5b18], R16 ;  /* 0x005b181001007387 */ /* 0x0041e80000100a00 */
        /* <DEDUP_REMOVED lines=48> */
[----:B------:R0:W-:Y:S01]  /*afb90*/  STL.64 [R1+0x730], R12 ;  /* 0x0007300c01007387 */ /* 0x0001e20000100a00 */
[----:B------:R1:W-:Y:S03]  /*afba0*/  STL.64 [R1+0x738], R14 ;  /* 0x0007380e01007387 */ /* 0x0003e60000100a00 */
[----:B0-----:R-:W2:Y:S01]  /*afbb0*/  LDL.LU.64 R12, [R1+0x5b40] ;  /* 0x005b4000010c7983 */ /* 0x001ea20000300a00 */
[----:B-1----:R-:W-:Y:S02]  /*afbc0*/  MOV R14, R24 ;  /* 0x00000018000e7202 */ /* 0x002fe40000000f00 */
[----:B------:R-:W3:Y:S03]  /*afbd0*/  LDL.LU.64 R24, [R1+0x5b38] ;  /* 0x005b380001187983 */ /* 0x000ee60000300a00 */
[----:B------:R-:W-:Y:S01]  /*afbe0*/  STL [R1+0x5ae8], R14 ;  /* 0x005ae80e01007387 */ /* 0x000fe20000100800 */
[C---:B---3--:R-:W-:Y:S03]  /*afbf0*/  HMMA.16816.F32 R24, R4.reuse, R24, R8 ;  /* 0x000000180418723c */ /* 0x048fe60000001808 */
[----:B--2---:R0:W-:Y:S04]  /*afc00*/  STL.64 [R1+0x5ae0], R12 ;  /* 0x005ae00c01007387 */ /* 0x0041e80000100a00 */
[----:B0-----:R-:W4:Y:S01]  /*afc10*/  LDL.LU R12, [R1+0x420] ;  /* 0x00042000010c7983 */ /* 0x001f220000300800 */
[----:B------:R-:W4:Y:S02]  /*afc20*/  LDL.LU R13, [R1+0x424] ;  /* 0x00042400010d7983 */ /* 0x000f240000300800 */
[----:B------:R-:W4:Y:S02]  /*afc30*/  LDL.LU R14, [R1+0x428] ;  /* 0x00042800010e7983 */ /* 0x000f240000300800 */
[----:B------:R-:W4:Y:S01]  /*afc40*/  LDL.LU R15, [R1+0x42c] ;  /* 0x00042c00010f7983 */ /* 0x000f220000300800 */
[----:B------:R-:W2:Y:S10]  /*afc50*/  LDL.LU.64 R8, [R1+0x5b30] ;  /* 0x005b300001087983 */ /* 0x000eb40000300a00 */
[----:B------:R-:W-:Y:S01]  /*afc60*/  STL.64 [R1+0x720], R24 ;  /* 0x0007201801007387 */ /* 0x000fe20000100a00 */
[----:B------:R0:W-:Y:S03]  /*afc70*/  STL.64 [R1+0x728], R26 ;  /* 0x0007281a01007387 */ /* 0x0001e60000100a00 */
[----:B0-----:R-:W2:Y:S01]  /*afc80*/  LDL.LU.64 R26, [R1+0x5b28] ;  /* 0x005b2800011a7983 */ /* 0x001ea20000300a00 */
[----:B------:R-:W2:Y:S01]  /*afc90*/  LDL.LU.64 R24, [R1+0x5b20] ;  /* 0x005b200001187983 */ /* 0x000ea20000300a00 */
[----:B----4-:R-:W-:Y:S02]  /*afca0*/  HMMA.16816.F32 R12, R4, R20, R12 ;  /* 0x00000014040c723c */ /* 0x010fe4000000180c */
[----:B------:R-:W3:Y:S06]  /*afcb0*/  LDL.64 R4, [R1] ;  /* 0x0000000001047983 */ /* 0x000eec0000100a00 */
[C---:B--2---:R-:W-:Y:S11]  /*afcc0*/  HMMA.16816.F32 R16, R24.reuse, R8, R16 ;  /* 0x000000081810723c */ /* 0x044ff60000001810 */
[----:B------:R-:W-:Y:S04]  /*afcd0*/  @!UPT UIADD3 URZ, URZ, URZ, URZ ;  /* 0x0000003f3f3ff290 */ /* 0x000fe8000fffe03f */
[----:B------:R0:W-:Y:S01]  /*afce0*/  STL.64 [R1+0x420], R12 ;  /* 0x0004200c01007387 */ /* 0x0001e20000100a00 */
[----:B------:R1:W-:Y:S01]  /*afcf0*/  STL.64 [R1+0x428], R14 ;  /* 0x0004280e01007387 */ /* 0x0003e20000100a00 */
[----:B------:R-:W-:Y:S02]  /*afd00*/  MOV R2, R8 ;  /* 0x0000000800027202 */ /* 0x000fe40000000f00 */
[----:B------:R-:W-:Y:S01]  /*afd10*/  MOV R0, R9 ;  /* 0x0000000900007202 */ /* 0x000fe20000000f00 */
[----:B0-----:R-:W2:Y:S01]  /*afd20*/  LDL.LU R12, [R1+0x3e0] ;  /* 0x0003e000010c7983 */ /* 0x001ea20000300800 */
[----:B------:R-:W2:Y:S02]  /*afd30*/  LDL.LU R13, [R1+0x3e4] ;  /* 0x0003e400010d7983 */ /* 0x000ea40000300800 */
[----:B-1----:R-:W2:Y:S02]  /*afd40*/  LDL.LU R14, [R1+0x3e8] ;  /* 0x0003e800010e7983 */ /* 0x002ea40000300800 */
[----:B------:R-:W2:Y:S01]  /*afd50*/  LDL.LU R15, [R1+0x3ec] ;  /* 0x0003ec00010f7983 */ /* 0x000ea20000300800 */
        /* <DEDUP_REMOVED lines=11> */
[----:B-1----:R-:W-:Y:S02]  /*afe10*/  MOV R11, R16 ;  /* 0x00000010000b7202 */ /* 0x002fe40000000f00 */
[----:B------:R-:W-:Y:S01]  /*afe20*/  MOV R10, R17 ;  /* 0x00000011000a7202 */ /* 0x000fe20000000f00 */
[----:B------:R-:W2:Y:S01]  /*afe30*/  LDL.LU.64 R18, [R1+0x5af8] ;  /* 0x005af80001127983 */ /* 0x000ea20000300a00 */
[----:B------:R-:W2:Y:S03]  /*afe40*/  LDL.LU.64 R16, [R1+0x5af0] ;  /* 0x005af00001107983 */ /* 0x000ea60000300a00 */
[----:B------:R-:W-:Y:S01]  /*afe50*/  STL.64 [R1+0x5ad8], R10 ;  /* 0x005ad80a01007387 */ /* 0x000fe20000100a00 */
[----:B----4-:R0:W-:Y:S04]  /*afe60*/  STL.64 [R1+0x5ad0], R8 ;  /* 0x005ad00801007387 */ /* 0x0101e80000100a00 */
[----:B0-----:R-:W4:Y:S01]  /*afe70*/  LDL.LU R8, [R1+0x3f0] ;  /* 0x0003f00001087983 */ /* 0x001f220000300800 */
[----:B------:R-:W4:Y:S02]  /*afe80*/  LDL.LU R9, [R1+0x3f4] ;  /* 0x0003f40001097983 */ /* 0x000f240000300800 */
[----:B------:R-:W4:Y:S02]  /*afe90*/  LDL.LU R10, [R1+0x3f8] ;  /* 0x0003f800010a7983 */ /* 0x000f240000300800 */
[----:B------:R-:W4:Y:S02]  /*afea0*/  LDL.LU R11, [R1+0x3fc] ;  /* 0x0003fc00010b7983 */ /* 0x000f240000300800 */
[----:B---3--:R-:W-:Y:S01]  /*afeb0*/  IMAD.MOV.U32 R23, RZ, RZ, R4 ;  /* 0x000000ffff177224 */ /* 0x008fe200078e0004 */
[----:B------:R-:W-:Y:S01]  /*afec0*/  MOV R22, R5 ;  /* 0x0000000500167202 */ /* 0x000fe20000000f00 */
        /* <DEDUP_REMOVED lines=9> */
[----:B------:R-:W4:Y:S01]  /*aff60*/  LDL.LU R4, [R1+0x3c0] ;  /* 0x0003c00001047983 */ /* 0x000f220000300800 */
[----:B------:R-:W4:Y:S02]  /*aff70*/  LDL.LU R5, [R1+0x3c4] ;  /* 0x0003c40001057983 */ /* 0x000f240000300800 */
[----:B------:R-:W4:Y:S02]  /*aff80*/  LDL.LU R6, [R1+0x3c8] ;  /* 0x0003c80001067983 */ /* 0x000f240000300800 */
[----:B------:R-:W4:Y:S01]  /*aff90*/  LDL.LU R7, [R1+0x3cc] ;  /* 0x0003cc0001077983 */ /* 0x000f220000300800 */
[----:B------:R-:W-:Y:S01]  /*affa0*/  STL.64 [R1+0x5a30], R22 ;  /* 0x005a301601007387 */ /* 0x000fe20000100a00 */
[----:B------:R0:W-:Y:S03]  /*affb0*/  STL.64 [R1+0x5a28], R20 ;  /* 0x005a281401007387 */ /* 0x0001e60000100a00 */
[----:B0-----:R-:W3:Y:S01]  /*affc0*/  LDL.64 R20, [R1+0x1c0] ;  /* 0x0001c00001147983 */ /* 0x001ee20000100a00 */
[----:B--2---:R-:W-:Y:S03]  /*affd0*/  HMMA.16816.F32 R12, R24, R16, R12 ;  /* 0x00000010180c723c */ /* 0x004fe6000000180c */
[----:B---3--:R0:W-:Y:S04]  /*affe0*/  STL.64 [R1+0x5a90], R20 ;  /* 0x005a901401007387 */ /* 0x0081e80000100a00 */
[----:B0-----:R-:W2:Y:S04]  /*afff0*/  LDL.64 R20, [R1+0x1d0] ;  /* 0x0001d00001147983 */ /* 0x001ea80000100a00 */
[----:B--2---:R0:W-:Y:S02]  /*b0000*/  STL.64 [R1+0x5aa0], R20 ;  /* 0x005aa01401007387 */ /* 0x0041e40000100a00 */
[----:B0-----:R-:W-:-:S02]  /*b0010*/  MOV R20, R29 ;  /* 0x0000001d00147202 */ /* 0x001fc40000000f00 */
[----:B------:R-:W-:Y:S01]  /*b0020*/  MOV R21, R28 ;  /* 0x0000001c00157202 */ /* 0x000fe20000000f00 */
[----:B------:R-:W2:Y:S04]  /*b0030*/  LDL.LU R29, [R1+0x5aec] ;  /* 0x005aec00011d7983 */ /* 0x000ea80000300800 */
[----:B------:R-:W-:Y:S03]  /*b0040*/  STL.64 [R1+0x5ab8], R20 ;  /* 0x005ab81401007387 */ /* 0x000fe60000100a00 */
[----:B------:R-:W-:Y:S02]  /*b0050*/  STL.64 [R1+0x3e0], R12 ;  /* 0x0003e00c01007387 */ /* 0x000fe40000100a00 */
[----:B------:R0:W-:Y:S02]  /*b0060*/  STL.64 [R1+0x3e8], R14 ;  /* 0x0003e80e01007387 */ /* 0x0001e40000100a00 */
[----:B0-----:R-:W3:Y:S01]  /*b0070*/  LDL.LU R14, [R1+0x5ae8] ;  /* 0x005ae800010e7983 */ /* 0x001ee20000300800 */
[----:B------:R-:W2:Y:S02]  /*b0080*/  LDL.LU.64 R12, [R1+0x5ae0] ;  /* 0x005ae000010c7983 */ /* 0x000ea40000300a00 */
[----:B------:R0:W-:Y:S02]  /*b0090*/  STL.64 [R1+0x5a98], R16 ;  /* 0x005a981001007387 */ /* 0x0001e40000100a00 */
[----:B------:R-:W-:Y:S01]  /*b00a0*/  IMAD.MOV.U32 R21, RZ, RZ, R18 ;  /* 0x000000ffff157224 */ /* 0x000fe200078e0012 */
[----:B------:R-:W-:Y:S01]  /*b00b0*/  MOV R20, R19 ;  /* 0x0000001300147202 */ /* 0x000fe20000000f00 */
        /* <DEDUP_REMOVED lines=21> */
[----:B------:R-:W4:Y:S02]  /*b0210*/  LDL.LU.64 R8, [R1+0x5ad0] ;  /* 0x005ad00001087983 */ /* 0x000f240000300a00 */
[----:B------:R-:W-:Y:S01]  /*b0220*/  STL.64 [R1+0x5a70], R12 ;  /* 0x005a700c01007387 */ /* 0x000fe20000100a00 */
[C---:B----4-:R-:W-:Y:S11]  /*b0230*/  HMMA.16816.F32 R4, R24.reuse, R8, R4 ;  /* 0x000000081804723c */ /* 0x050ff60000001804 */
[----:B------:R-:W-:Y:S11]  /*b0240*/  @!UPT UIADD3 URZ, URZ, URZ, URZ ;  /* 0x0000003f3f3ff290 */ /* 0x000ff6000fffe03f */
[----:B------:R-:W-:Y:S01]  /*b0250*/  @!UPT UIADD3 URZ, URZ, URZ, URZ ;  /* 0x0000003f3f3ff290 */ /* 0x000fe2000fffe03f */
[----:B------:R-:W-:Y:S01]  /*b0260*/  STL.64 [R1+0x3c0], R4 ;  /* 0x0003c00401007387 */ /* 0x000fe20000100a00 */
[----:B------:R-:W-:Y:S02]  /*b0270*/  STL.64 [R1+0x3c8], R6 ;  /* 0x0003c80601007387 */ /* 0x000fe40000100a00 */
[----:B------:R-:W0:Y:S01]  /*b0280*/  LDSM.16.M88.4 R4, [R29+0x44080] ;  /* 0x044080001d04783b */ /* 0x000e220000000200 */
[C---:B--2---:R-:W-:Y:S01]  /*b0290*/  HMMA.16816.F32 R20, R24.reuse, R20, R16 ;  /* 0x000000141814723c */ /* 0x044fe20000001810 */
[----:B0-----:R-:W-:Y:S02]  /*b02a0*/  STL.64 [R1+0x5918], R6 ;  /* 0x0059180601007387 */ /* 0x001fe40000100a00 */
[----:B------:R0:W-:Y:S02]  /*b02b0*/  STL.64 [R1+0x5910], R4 ;  /* 0x0059100401007387 */ /* 0x0001e40000100a00 */
[----:B0-----:R-:W2:Y:S01]  /*b02c0*/  LDL.LU R4, [R1+0x680] ;  /* 0x0006800001047983 */ /* 0x001ea20000300800 */
[----:B------:R-:W2:Y:S02]  /*b02d0*/  LDL.LU R5, [R1+0x684] ;  /* 0x0006840001057983 */ /* 0x000ea40000300800 */
[----:B------:R-:W2:Y:S02]  /*b02e0*/  LDL.LU R6, [R1+0x688] ;  /* 0x0006880001067983 */ /* 0x000ea40000300800 */
[----:B------:R-:W2:Y:S01]  /*b02f0*/  LDL.LU R7, [R1+0x68c] ;  /* 0x00068c0001077983 */ /* 0x000ea20000300800 */
[----:B------:R-:W4:Y:S01]  /*b0300*/  LDL.LU.64 R18, [R1+0x5ac8] ;  /* 0x005ac80001127983 */ /* 0x000f220000300a00 */
[----:B------:R-:W4:Y:S11]  /*b0310*/  LDL.LU.64 R16, [R1+0x5ac0] ;  /* 0x005ac00001107983 */ /* 0x000f360000300a00 */
        /* <DEDUP_REMOVED lines=15> */
[----:B0-----:R-:W4:Y:S01]  /*b0410*/  LDL.LU.64 R16, [R1+0x5a98] ;  /* 0x005a980001107983 */ /* 0x001f220000300a00 */
[----:B-1----:R-:W-:Y:S02]  /*b0420*/  MOV R18, R20 ;  /* 0x0000001400127202 */ /* 0x002fe40000000f00 */
[----:B------:R-:W-:Y:S02]  /*b0430*/  MOV R19, R21 ;  /* 0x0000001500137202 */ /* 0x000fe40000000f00 */
[----:B------:R-:W2:Y:S03]  /*b0440*/  LDL.LU.64 R20, [R1+0x5a90] ;  /* 0x005a900001147983 */ /* 0x000ea60000300a00 */
[----:B------:R-:W-:Y:S01]  /*b0450*/  STL.64 [R1+0x59d0], R18 ;  /* 0x0059d01201007387 */ /* 0x000fe20000100a00 */
[----:B----4-:R0:W-:Y:S04]  /*b0460*/  STL.64 [R1+0x59c8], R16 ;  /* 0x0059c81001007387 */ /* 0x0101e80000100a00 */
[----:B0-----:R-:W4:Y:S01]  /*b0470*/  LDL.LU R16, [R1+0x380] ;  /* 0x0003800001107983 */ /* 0x001f220000300800 */
[----:B------:R-:W4:Y:S02]  /*b0480*/  LDL.LU R17, [R1+0x384] ;  /* 0x0003840001117983 */ /* 0x000f240000300800 */
[----:B------:R-:W3:Y:S02]  /*b0490*/  LDL.LU R18, [R1+0x388] ;  /* 0x0003880001127983 */ /* 0x000ee40000300800 */
[----:B------:R-:W3:Y:S01]  /*b04a0*/  LDL.LU R19, [R1+0x38c] ;  /* 0x00038c0001137983 */ /* 0x000ee20000300800 */
[----:B--2---:R-:W-:Y:S01]  /*b04b0*/  HMMA.16816.F32 R4, R24, R20, R4 ;  /* 0x000000141804723c */ /* 0x004fe20000001804 */
[----:B---3--:R-:W-:Y:S01]  /*b04c0*/  STL.64 [R1+0x59e0], R18 ;  /* 0x0059e01201007387 */ /* 0x008fe20000100a00 */
[----:B----4-:R0:W-:Y:S02]  /*b04d0*/  STL.64 [R1+0x59d8], R16 ;  /* 0x0059d81001007387 */ /* 0x0101e40000100a00 */
[----:B0-----:R-:W-:-:S02]  /*b04e0*/  MOV R16, R11 ;  /* 0x0000000b00107202 */ /* 0x001fc40000000f00 */
[----:B------:R-:W-:-:S05]  /*b04f0*/  MOV R17, R10 ;  /* 0x0000000a00117202 */ /* 0x000fca0000000f00 */
[----:B------:R-:W-:Y:S11]  /*b0500*/  STL.64 [R1+0x59f8], R16 ;  /* 0x0059f81001007387 */ /* 0x000ff60000100a00 */
[----:B------:R-:W-:Y:S01]  /*b0510*/  @!UPT UIADD3 URZ, URZ, URZ, URZ ;  /* 0x0000003f3f3ff290 */ /* 0x000fe2000fffe03f */
[----:B------:R0:W-:Y:S02]  /*b0520*/  STL.64 [R1+0x6e0], R4 ;  /* 0x0006e00401007387 */ /* 0x0001e40000100a00 */
[----:B------:R1:W-:Y:S01]  /*b0530*/  STL.64 [R1+0x6e8], R6 ;  /* 0x0006e80601007387 */ /* 0x0003e20000100a00 */
[----:B0-----:R-:W2:Y:S01]  /*b0540*/  LDL.LU R4, [R1+0x630] ;  /* 0x0006300001047983 */ /* 0x001ea20000300800 */
[----:B------:R-:W2:Y:S02]  /*b0550*/  LDL.LU R5, [R1+0x634] ;  /* 0x0006340001057983 */ /* 0x000ea40000300800 */
[----:B-1----:R-:W3:Y:S02]  /*b0560*/  LDL.LU R6, [R1+0x638] ;  /* 0x0006380001067983 */ /* 0x002ee40000300800 */
[----:B------:R-:W3:Y:S02]  /*b0570*/  LDL.LU R7, [R1+0x63c] ;  /* 0x00063c0001077983 */ /* 0x000ee40000300800 */
[----:B---3--:R-:W-:Y:S01]  /*b0580*/  STL.64 [R1+0x5a40], R6 ;  /* 0x005a400601007387 */ /* 0x008fe20000100a00 */
[----:B--2---:R0:W-:Y:S02]  /*b0590*/  STL.64 [R1+0x5a38], R4 ;  /* 0x005a380401007387 */ /* 0x0041e40000100a00 */
[----:B------:R-:W2:Y:S02]  /*b05a0*/  LDL.LU R12, [R1+0x660] ;  /* 0x00066000010c7983 */ /* 0x000ea40000300800 */
[----:B------:R-:W2:Y:S01]  /*b05b0*/  LDL.LU R13, [R1+0x664] ;  /* 0x00066400010d7983 */ /* 0x000ea20000300800 */
[----:B0-----:R-:W-:-:S02]  /*b05c0*/  MOV R4, R14 ;  /* 0x0000000e00047202 */ /* 0x001fc40000000f00 */
[----:B------:R-:W3:Y:S01]  /*b05d0*/  LDL.LU R14, [R1+0x668] ;  /* 0x00066800010e7983 */ /* 0x000ee20000300800 */
[----:B------:R-:W3:Y:S01]  /*b05e0*/  LDL.LU R15, [R1+0x66c] ;  /* 0x00066c00010f7983 */ /* 0x000ee20000300800 */
[----:B------:R-:W-:Y:S02]  /*b05f0*/  MOV R5, R3 ;  /* 0x0000000300057202 */ /* 0x000fe40000000f00 */
[----:B---3--:R-:W-:Y:S01]  /*b0600*/  STL.64 [R1+0x5a80], R14 ;  /* 0x005a800e01007387 */ /* 0x008fe20000100a00 */
[----:B--2---:R0:W-:Y:S03]  /*b0610*/  STL.64 [R1+0x5a78], R12 ;  /* 0x005a780c01007387 */ /* 0x0041e60000100a00 */
[----:B0-----:R-:W2:Y:S01]  /*b0620*/  LDL.64 R12, [R1+0x1b0] ;  /* 0x0001b000010c7983 */ /* 0x001ea20000100a00 */
[----:B------:R0:W-:Y:S03]  /*b0630*/  STL.64 [R1+0x5a50], R4 ;  /* 0x005a500401007387 */ /* 0x0001e60000100a00 */
[----:B0-----:R-:W3:Y:S04]  /*b0640*/  LDL.64 R4, [R1+0x190] ;  /* 0x0001900001047983 */ /* 0x001ee80000100a00 */
[----:B---3--:R0:W-:Y:S04]  /*b0650*/  STL.64 [R1+0x5a68], R4 ;  /* 0x005a680401007387 */ /* 0x0081e80000100a00 */
[----:B0-----:R-:W3:Y:S01]  /*b0660*/  LDL.64 R4, [R1+0x1a0] ;  /* 0x0001a00001047983 */ /* 0x001ee20000100a00 */
[----:B------:R-:W-:Y:S01]  /*b0670*/  IMAD.MOV.U32 R10, RZ, RZ, R20 ;  /* 0x000000ffff0a7224 */ /* 0x000fe200078e0014 */
[----:B------:R-:W-:-:S02]  /*b0680*/  MOV R11, R21 ;  /* 0x00000015000b7202 */ /* 0x000fc40000000f00 */
[----:B---3--:R0:W-:Y:S04]  /*b0690*/  STL.64 [R1+0x5a88], R4 ;  /* 0x005a880401007387 */ /* 0x0081e80000100a00 */
[----:B0-----:R-:W2:Y:S01]  /*b06a0*/  LDL.LU R4, [R1+0x670] ;  /* 0x0006700001047983 */ /* 0x001ea20000300800 */
[----:B------:R-:W2:Y:S02]  /*b06b0*/  LDL.LU R5, [R1+0x674] ;  /* 0x0006740001057983 */ /* 0x000ea40000300800 */
[----:B------:R-:W2:Y:S02]  /*b06c0*/  LDL.LU R6, [R1+0x678] ;  /* 0x0006780001067983 */ /* 0x000ea40000300800 */
[----:B------:R-:W2:Y:S01]  /*b06d0*/  LDL.LU R7, [R1+0x67c] ;  /* 0x00067c0001077983 */ /* 0x000ea20000300800 */
[----:B------:R-:W3:Y:S04]  /*b06e0*/  LDL.64 R20, [R1+0x170] ;  /* 0x0001700001147983 */ /* 0x000ee80000100a00 */
[----:B---3--:R0:W-:Y:S04]  /*b06f0*/  STL.64 [R1+0x5a48], R20 ;  /* 0x005a481401007387 */ /* 0x0081e80000100a00 */
        /* <DEDUP_REMOVED lines=17> */
[----:B------:R-:W-:Y:S01]  /*b0810*/  STL.64 [R1+0x59f0], R10 ;  /* 0x0059f00a01007387 */ /* 0x000fe20000100a00 */
[----:B------:R0:W-:Y:S03]  /*b0820*/  STL.64 [R1+0x59e8], R8 ;  /* 0x0059e80801007387 */ /* 0x0001e60000100a00 */
[----:B0-----:R-:W3:Y:S01]  /*b0830*/  LDL.LU R8, [R1+0x390] ;  /* 0x0003900001087983 */ /* 0x001ee20000300800 */
[----:B------:R-:W3:Y:S02]  /*b0840*/  LDL.LU R9, [R1+0x394] ;  /* 0x0003940001097983 */ /* 0x000ee40000300800 */
[----:B------:R-:W3:Y:S02]  /*b0850*/  LDL.LU R10, [R1+0x398] ;  /* 0x00039800010a7983 */ /* 0x000ee40000300800 */
[----:B------:R-:W3:Y:S01]  /*b0860*/  LDL.LU R11, [R1+0x39c] ;  /* 0x00039c00010b7983 */ /* 0x000ee20000300800 */
[C---:B--2---:R-:W-:Y:S01]  /*b0870*/  HMMA.16816.F32 R4, R24.reuse, R12, R4 ;  /* 0x0000000c1804723c */ /* 0x044fe20000001804 */
[----:B------:R-:W-:Y:S01]  /*b0880*/  MOV R28, R13 ;  /* 0x0000000d001c7202 */ /* 0x000fe20000000f00 */
[----:B---3--:R-:W-:Y:S01]  /*b0890*/  STL.64 [R1+0x5a08], R10 ;  /* 0x005a080a01007387 */ /* 0x008fe20000100a00 */
[----:B------:R0:W-:Y:S03]  /*b08a0*/  STL.64 [R1+0x5a00], R8 ;  /* 0x005a000801007387 */ /* 0x0001e60000100a00 */
[----:B0-----:R-:W2:Y:S01]  /*b08b0*/  LDL.LU R8, [R1+0x3a0] ;  /* 0x0003a00001087983 */ /* 0x001ea20000300800 */
[----:B------:R-:W2:Y:S02]  /*b08c0*/  LDL.LU R9, [R1+0x3a4] ;  /* 0x0003a40001097983 */ /* 0x000ea40000300800 */
[----:B------:R-:W2:Y:S02]  /*b08d0*/  LDL.LU R10, [R1+0x3a8] ;  /* 0x0003a800010a7983 */ /* 0x000ea40000300800 */
[----:B------:R-:W2:Y:S11]  /*b08e0*/  LDL.LU R11, [R1+0x3ac] ;  /* 0x0003ac00010b7983 */ /* 0x000eb60000300800 */
[----:B------:R-:W-:Y:S01]  /*b08f0*/  @!UPT UIADD3 URZ, URZ, URZ, URZ ;  /* 0x0000003f3f3ff290 */ /* 0x000fe2000fffe03f */
        /* <DEDUP_REMOVED lines=12> */
[----:B------:R-:W-:Y:S02]  /*b09c0*/  MOV R14, R5 ;  /* 0x00000005000e7202 */ /* 0x000fe40000000f00 */
        /* <DEDUP_REMOVED lines=12> */
[C---:B--2---:R-:W-:Y:S03]  /*b0a90*/  HMMA.16816.F32 R4, R24.reuse, R4, R20 ;  /* 0x000000041804723c */ /* 0x044fe60000001814 */
[----:B------:R-:W2:Y:S11]  /*b0aa0*/  LDL.LU.64 R20, [R1+0x5a48] ;  /* 0x005a480001147983 */ /* 0x000eb60000300a00 */
[----:B------:R-:W-:Y:S09]  /*b0ab0*/  @!UPT UIADD3 URZ, URZ, URZ, URZ ;  /* 0x0000003f3f3ff290 */ /* 0x000ff2000fffe03f */
[----:B------:R-:W-:Y:S01]  /*b0ac0*/  STL.64 [R1+0x6a0], R4 ;  /* 0x0006a00401007387 */ /* 0x000fe20000100a00 */
[----:B------:R0:W-:Y:S03]  /*b0ad0*/  STL.64 [R1+0x6a8], R6 ;  /* 0x0006a80601007387 */ /* 0x0001e60000100a00 */
[----:B0-----:R-:W3:Y:S01]  /*b0ae0*/  LDL.LU.64 R6, [R1+0x5a40] ;  /* 0x005a400001067983 */ /* 0x001ee20000300a00 */
[----:B------:R-:W3:Y:S01]  /*b0af0*/  LDL.LU.64 R4, [R1+0x5a38] ;  /* 0x005a380001047983 */ /* 0x000ee20000300a00 */
[----:B--2---:R-:W-:Y:S01]  /*b0b00*/  MOV R3, R21 ;  /* 0x0000001500037202 */ /* 0x004fe20000000f00 */
[C---:B---3--:R-:W-:Y:S11]  /*b0b10*/  HMMA.16816.F32 R4, R24.reuse, R20, R4 ;  /* 0x000000141804723c */ /* 0x048ff60000001804 */
[----:B------:R-:W-:Y:S11]  /*b0b20*/  @!UPT UIADD3 URZ, URZ, URZ, URZ ;  /* 0x0000003f3f3ff290 */ /* 0x000ff6000fffe03f */
[----:B------:R-:W-:Y:S01]  /*b0b30*/  @!UPT UIADD3 URZ, URZ, URZ, URZ ;  /* 0x0000003f3f3ff290 */ /* 0x000fe2000fffe03f */
[----:B------:R0:W-:Y:S01]  /*b0b40*/  STL.64 [R1+0x690], R4 ;  /* 0x0006900401007387 */ /* 0x0001e20000100a00 */
[----:B------:R-:W-:Y:S02]  /*b0b50*/  STL.64 [R1+0x698], R6 ;  /* 0x0006980601007387 */ /* 0x000fe40000100a00 */
[----:B------:R-:W2:Y:S01]  /*b0b60*/  LDL.LU.64 R22, [R1+0x5a30] ;  /* 0x005a300001167983 */ /* 0x000ea20000300a00 */
[----:B0-----:R-:W-:Y:S02]  /*b0b70*/  MOV R4, R20 ;  /* 0x0000001400047202 */ /* 0x001fe40000000f00 */
[----:B------:R-:W4:Y:S03]  /*b0b80*/  LDL.LU.64 R20, [R1+0x5a28] ;  /* 0x005a280001147983 */ /* 0x000f260000300a00 */
[----:B------:R2:W-:Y:S01]  /*b0b90*/  STL [R1+0x5958], R4 ;  /* 0x0059580401007387 */ /* 0x0005e20000100800 */
[----:B----4-:R-:W-:Y:S01]  /*b0ba0*/  HMMA.16816.F32 R24, R24, R20, R16 ;  /* 0x000000141818723c */ /* 0x010fe20000001810 */
[----:B------:R-:W3:Y:S01]  /*b0bb0*/  LDL.LU.64 R16, [R1+0x5a20] ;  /* 0x005a200001107983 */ /* 0x000ee20000300a00 */
[----:B--2---:R-:W-:-:S02]  /*b0bc0*/  MOV R4, R23 ;  /* 0x0000001700047202 */ /* 0x004fc40000000f00 */
[----:B------:R-:W-:Y:S01]  /*b0bd0*/  MOV R5, R22 ;  /* 0x0000001600057202 */ /* 0x000fe20000000f00 */
[----:B------:R-:W-:Y:S01]  /*b0be0*/  IMAD.MOV.U32 R0, RZ, RZ, R20 ;  /* 0x000000ffff007224 */ /* 0x000fe200078e0014 */
[----:B------:R-:W-:Y:S11]  /*b0bf0*/  MOV R2, R21 ;  /* 0x0000001500027202 */ /* 0x000ff60000000f00 */
[----:B------:R-:W-:Y:S06]  /*b0c00*/  @!UPT UIADD3 URZ, URZ, URZ, URZ ;  /* 0x0000003f3f3ff290 */ /* 0x000fec000fffe03f */
[----:B------:R0:W-:Y:S01]  /*b0c10*/  STL.64 [R1+0x3b0], R24 ;  /* 0x0003b01801007387 */ /* 0x0001e20000100a00 */
[----:B------:R1:W-:Y:S02]  /*b0c20*/  STL.64 [R1+0x3b8], R26 ;  /* 0x0003b81a01007387 */ /* 0x0003e40000100a00 */
[----:B------:R-:W3:Y:S02]  /*b0c30*/  LDL.LU.64 R22, [R1+0x5a18] ;  /* 0x005a180001167983 */ /* 0x000ee40000300a00 */
[----:B------:R-:W3:Y:S01]  /*b0c40*/  LDL.LU.64 R20, [R1+0x5a10] ;  /* 0x005a100001147983 */ /* 0x000ee20000300a00 */
        /* <DEDUP_REMOVED lines=13> */
[----:B------:R-:W4:Y:S11]  /*b0d20*/  LDL.LU.64 R8, [R1+0x59e8] ;  /* 0x0059e80001087983 */ /* 0x000f360000300a00 */
[----:B------:R-:W-:Y:S09]  /*b0d30*/  @!UPT UIADD3 URZ, URZ, URZ, URZ ;  /* 0x0000003f3f3ff290 */ /* 0x000ff2000fffe03f */
        /* <DEDUP_REMOVED lines=16> */
[----:B------:R0:W-:Y:S02]  /*b0e40*/  STL.64 [R1+0x5960], R4 ;  /* 0x0059600401007387 */ /* 0x0001e40000100a00 */
[----:B0-----:R-:W-:-:S02]  /*b0e50*/  MOV R4, R10 ;  /* 0x0000000a00047202 */ /* 0x001fc40000000f00 */
[----:B------:R-:W-:Y:S01]  /*b0e60*/  MOV R5, R11 ;  /* 0x0000000b00057202 */ /* 0x000fe20000000f00 */
[----:B------:R-:W2:Y:S01]  /*b0e70*/  LDL.LU R10, [R1+0x59c4] ;  /* 0x0059c400010a7983 */ /* 0x000ea20000300800 */
[----:B------:R-:W2:Y:S03]  /*b0e80*/  LDL.LU R11, [R1+0x59c0] ;  /* 0x0059c000010b7983 */ /* 0x000ea60000300800 */
[----:B------:R0:W-:Y:S02]  /*b0e90*/  STL.64 [R1+0x5978], R4 ;  /* 0x0059780401007387 */ /* 0x0001e40000100a00 */
[----:B0-----:R-:W-:Y:S02]  /*b0ea0*/  MOV R4, R18 ;  /* 0x0000001200047202 */ /* 0x001fe40000000f00 */
[----:B------:R-:W3:Y:S08]  /*b0eb0*/  LDL.LU R18, [R1+0x59bc] ;  /* 0x0059bc0001127983 */ /* 0x000ef00000300800 */
[----:B------:R0:W-:Y:S02]  /*b0ec0*/  STL.64 [R1+0x370], R24 ;  /* 0x0003701801007387 */ /* 0x0001e40000100a00 */
[----:B------:R1:W-:Y:S02]  /*b0ed0*/  STL.64 [R1+0x378], R26 ;  /* 0x0003781a01007387 */ /* 0x0003e40000100a00 */
[----:B------:R-:W-:-:S02]  /*b0ee0*/  IMAD.MOV.U32 R5, RZ, RZ, R19 ;  /* 0x000000ffff057224 */ /* 0x000fc400078e0013 */
[----:B------:R-:W3:Y:S04]  /*b0ef0*/  LDL.LU R19, [R1+0x59b8] ;  /* 0x0059b80001137983 */ /* 0x000ee80000300800 */
[----:B0-----:R-:W4:Y:S01]  /*b0f00*/  LDL.LU R24, [R1+0x350] ;  /* 0x0003500001187983 */ /* 0x001f220000300800 */
[----:B------:R-:W4:Y:S02]  /*b0f10*/  LDL.LU R25, [R1+0x354] ;  /* 0x0003540001197983 */ /* 0x000f240000300800 */
[----:B-1----:R-:W4:Y:S02]  /*b0f20*/  LDL.LU R26, [R1+0x358] ;  /* 0x00035800011a7983 */ /* 0x002f240000300800 */
[----:B------:R-:W4:Y:S01]  /*b0f30*/  LDL.LU R27, [R1+0x35c] ;  /* 0x00035c00011b7983 */ /* 0x000f220000300800 */
[----:B------:R0:W-:Y:S04]  /*b0f40*/  STL.64 [R1+0x5990], R4 ;  /* 0x0059900401007387 */ /* 0x0001e80000100a00 */
[----:B0-----:R-:W2:Y:S01]  /*b0f50*/  LDL.LU R4, [R1+0x360] ;  /* 0x0003600001047983 */ /* 0x001ea20000300800 */
[----:B------:R-:W2:Y:S02]  /*b0f60*/  LDL.LU R5, [R1+0x364] ;  /* 0x0003640001057983 */ /* 0x000ea40000300800 */
[----:B------:R-:W2:Y:S02]  /*b0f70*/  LDL.LU R6, [R1+0x368] ;  /* 0x0003680001067983 */ /* 0x000ea40000300800 */
[----:B------:R-:W2:Y:S01]  /*b0f80*/  LDL.LU R7, [R1+0x36c] ;  /* 0x00036c0001077983 */ /* 0x000ea20000300800 */
[----:B---3--:R-:W-:Y:S01]  /*b0f90*/  STL.64 [R1+0x58d0], R18 ;  /* 0x0058d01201007387 */ /* 0x008fe20000100a00 */
[----:B------:R0:W-:Y:S02]  /*b0fa0*/  STL.64 [R1+0x58c8], R16 ;  /* 0x0058c81001007387 */ /* 0x0001e40000100a00 */
[----:B------:R-:W-:Y:S01]  /*b0fb0*/  STL.64 [R1+0x58c0], R12 ;  /* 0x0058c00c01007387 */ /* 0x000fe20000100a00 */
[----:B--2---:R-:W-:Y:S11]  /*b0fc0*/  HMMA.16816.F32 R4, R20, R12, R4 ;  /* 0x0000000c1404723c */ /* 0x004ff60000001804 */
[----:B------:R-:W-:Y:S11]  /*b0fd0*/  @!UPT UIADD3 URZ, URZ, URZ, URZ ;  /* 0x0000003f3f3ff290 */ /* 0x000ff6000fffe03f */
[----:B------:R-:W-:Y:S01]  /*b0fe0*/  @!UPT UIADD3 URZ, URZ, URZ, URZ ;  /* 0x0000003f3f3ff290 */ /* 0x000fe2000fffe03f */
[----:B------:R1:W-:Y:S01]  /*b0ff0*/  STL.64 [R1+0x360], R4 ;  /* 0x0003600401007387 */ /* 0x0003e20000100a00 */
[----:B------:R-:W-:Y:S02]  /*b1000*/  STL.64 [R1+0x368], R6 ;  /* 0x0003680601007387 */ /* 0x000fe40000100a00 */
[----:B0-----:R-:W2:Y:S02]  /*b1010*/  LDL.LU R16, [R1+0x340] ;  /* 0x0003400001107983 */ /* 0x001ea40000300800 */
[----:B------:R-:W2:Y:S01]  /*b1020*/  LDL.LU R17, [R1+0x344] ;  /* 0x0003440001117983 */ /* 0x000ea20000300800 */
[----:B------:R-:W2:Y:S01]  /*b1030*/  LDL.LU R18, [R1+0x348] ;  /* 0x0003480001127983 */ /* 0x000ea20000300800 */
[----:B------:R-:W2:Y:S03]  /*b1040*/  LDL.LU R19, [R1+0x34c] ;  /* 0x00034c0001137983 */ /* 0x000ea60000300800 */
[----:B-1----:R-:W3:Y:S01]  /*b1050*/  LDL.64 R4, [R1+0x1e0] ;  /* 0x0001e00001047983 */ /* 0x002ee20000100a00 */
[----:B------:R-:W-:-:S02]  /*b1060*/  MOV R12, R15 ;  /* 0x0000000f000c7202 */ /* 0x000fc40000000f00 */
[----:B------:R-:W-:Y:S01]  /*b1070*/  MOV R13, R14 ;  /* 0x0000000e000d7202 */ /* 0x000fe20000000f00 */
[----:B---3--:R0:W-:Y:S04]  /*b1080*/  STL.64 [R1+0x59a8], R4 ;  /* 0x0059a80401007387 */ /* 0x0081e80000100a00 */
[----:B0-----:R-:W2:Y:S01]  /*b1090*/  LDL.64 R4, [R1+0x30] ;  /* 0x0000300001047983 */ /* 0x001ea20000100a00 */
        /* <DEDUP_REMOVED lines=11> */
[----:B------:R-:W3:Y:S01]  /*b1150*/  LDL.LU R15, [R1+0x32c] ;  /* 0x00032c00010f7983 */ /* 0x000ee20000300800 */
[----:B------:R-:W-:Y:S01]  /*b1160*/  HMMA.16816.F32 R16, R20, R4, R16 ;  /* 0x000000041410723c */ /* 0x000fe20000001810 */
[----:B---3--:R-:W-:Y:S01]  /*b1170*/  STL.64 [R1+0x59a0], R14 ;  /* 0x0059a00e01007387 */ /* 0x008fe20000100a00 */
[----:B--2---:R0:W-:Y:S03]  /*b1180*/  STL.64 [R1+0x5998], R12 ;  /* 0x0059980c01007387 */ /* 0x0041e60000100a00 */
[----:B0-----:R-:W2:Y:S01]  /*b1190*/  LDL.LU R12, [R1+0x330] ;  /* 0x00033000010c7983 */ /* 0x001ea20000300800 */
[----:B------:R-:W2:Y:S02]  /*b11a0*/  LDL.LU R13, [R1+0x334] ;  /* 0x00033400010d7983 */ /* 0x000ea40000300800 */
[----:B------:R-:W2:Y:S02]  /*b11b0*/  LDL.LU R14, [R1+0x338] ;  /* 0x00033800010e7983 */ /* 0x000ea40000300800 */
[----:B------:R-:W2:Y:S01]  /*b11c0*/  LDL.LU R15, [R1+0x33c] ;  /* 0x00033c00010f7983 */ /* 0x000ea20000300800 */
[----:B------:R-:W-:Y:S01]  /*b11d0*/  STL.64 [R1+0x58b8], R10 ;  /* 0x0058b80a01007387 */ /* 0x000fe20000100a00 */
[----:B------:R0:W-:Y:S02]  /*b11e0*/  STL.64 [R1+0x58b0], R8 ;  /* 0x0058b00801007387 */ /* 0x0001e40000100a00 */
[----:B------:R-:W-:Y:S02]  /*b11f0*/  STL.64 [R1+0x350], R24 ;  /* 0x0003501801007387 */ /* 0x000fe40000100a00 */
[----:B------:R-:W-:Y:S02]  /*b1200*/  STL.64 [R1+0x358], R26 ;  /* 0x0003581a01007387 */ /* 0x000fe40000100a00 */
[----:B------:R-:W1:Y:S04]  /*b1210*/  LDSM.16.M88.4 R24, [R29+0x45080] ;  /* 0x045080001d18783b */ /* 0x000e680000000200 */
[----:B0-----:R-:W3:Y:S01]  /*b1220*/  LDL.LU R8, [R1+0x2f0] ;  /* 0x0002f00001087983 */ /* 0x001ee20000300800 */
[----:B------:R-:W3:Y:S02]  /*b1230*/  LDL.LU R9, [R1+0x2f4] ;  /* 0x0002f40001097983 */ /* 0x000ee40000300800 */
[----:B------:R-:W3:Y:S02]  /*b1240*/  LDL.LU R10, [R1+0x2f8] ;  /* 0x0002f800010a7983 */ /* 0x000ee40000300800 */
[----:B------:R-:W3:Y:S01]  /*b1250*/  LDL.LU R11, [R1+0x2fc] ;  /* 0x0002fc00010b7983 */ /* 0x000ee20000300800 */
[----:B------:R-:W-:Y:S04]  /*b1260*/  STL [R1+0x58a8], R29 ;  /* 0x0058a81d01007387 */ /* 0x000fe80000100800 */
[----:B-1----:R-:W-:Y:S01]  /*b1270*/  STL.64 [R1+0x5800], R26 ;  /* 0x0058001a01007387 */ /* 0x002fe20000100a00 */
[----:B------:R0:W-:Y:S02]  /*b1280*/  STL.64 [R1+0x57f8], R24 ;  /* 0x0057f81801007387 */ /* 0x0001e40000100a00 */
[----:B0-----:R-:W-:-:S02]  /*b1290*/  MOV R24, R0 ;  /* 0x0000000000187202 */ /* 0x001fc40000000f00 */
[----:B------:R-:W-:Y:S01]  /*b12a0*/  MOV R25, R2 ;  /* 0x0000000200197202 */ /* 0x000fe20000000f00 */
[----:B------:R-:W4:Y:S01]  /*b12b0*/  LDL.LU R0, [R1+0x59b4] ;  /* 0x0059b40001007983 */ /* 0x000f220000300800 */
[----:B------:R-:W2:Y:S03]  /*b12c0*/  LDL.LU R2, [R1+0x59b0] ;  /* 0x0059b00001027983 */ /* 0x000ea60000300800 */
[----:B------:R0:W-:Y:S04]  /*b12d0*/  STL.64 [R1+0x5920], R24 ;  /* 0x0059201801007387 */ /* 0x0001e80000100a00 */
[----:B0-----:R-:W2:Y:S01]  /*b12e0*/  LDL R24, [R1+0x1b0] ;  /* 0x0001b00001187983 */ /* 0x001ea20000100800 */
[----:B------:R-:W-:Y:S02]  /*b12f0*/  STL.64 [R1+0x340], R16 ;  /* 0x0003401001007387 */ /* 0x000fe40000100a00 */
[----:B------:R0:W-:Y:S02]  /*b1300*/  STL.64 [R1+0x348], R18 ;  /* 0x0003481201007387 */ /* 0x0001e40000100a00 */
[----:B0-----:R-:W-:-:S02]  /*b1310*/  MOV R19, R4 ;  /* 0x0000000400137202 */ /* 0x001fc40000000f00 */
[----:B------:R-:W-:Y:S02]  /*b1320*/  MOV R18, R5 ;  /* 0x0000000500127202 */ /* 0x000fe40000000f00 */
[----:B------:R-:W2:Y:S02]  /*b1330*/  LDL.LU.64 R4, [R1+0x59a8] ;  /* 0x0059a80001047983 */ /* 0x000ea40000300a00 */
        /* <DEDUP_REMOVED lines=15> */
[----:B--2---:R-:W-:Y:S02]  /*b1430*/  HMMA.16816.F32 R4, R20, R4, R12 ;  /* 0x000000041404723c */ /* 0x004fe4000000180c */
[----:B------:R-:W3:Y:S11]  /*b1440*/  LDL.LU.64 R12, [R1+0x5970] ;  /* 0x00597000010c7983 */ /* 0x000ef60000300a00 */
[----:B------:R-:W-:Y:S10]  /*b1450*/  @!UPT UIADD3 URZ, URZ, URZ, URZ ;  /* 0x0000003f3f3ff290 */ /* 0x000ff4000fffe03f */
[----:B------:R-:W-:Y:S01]  /*b1460*/  STL.64 [R1+0x310], R4 ;  /* 0x0003100401007387 */ /* 0x000fe20000100a00 */
[----:B------:R0:W-:Y:S03]  /*b1470*/  STL.64 [R1+0x318], R6 ;  /* 0x0003180601007387 */ /* 0x0001e60000100a00 */
[----:B0-----:R-:W2:Y:S01]  /*b1480*/  LDL.LU.64 R6, [R1+0x5968] ;  /* 0x0059680001067983 */ /* 0x001ea20000300a00 */
[----:B------:R-:W2:Y:S02]  /*b1490*/  LDL.LU.64 R4, [R1+0x5960] ;  /* 0x0059600001047983 */ /* 0x000ea40000300a00 */
[----:B------:R-:W-:-:S07]  /*b14a0*/  IMAD.MOV.U32 R25, RZ, RZ, R28 ;  /* 0x000000ffff197224 */ /* 0x000fce00078e001c */
[C---:B--2---:R-:W-:Y:S01]  /*b14b0*/  HMMA.16816.F32 R24, R20.reuse, R24, R4 ;  /* 0x000000181418723c */ /* 0x044fe20000001804 */
[----:B------:R-:W2:Y:S07]  /*b14c0*/  LDL.LU R4, [R1+0x5958] ;  /* 0x0059580001047983 */ /* 0x000eae0000300800 */
[----:B---3--:R-:W-:Y:S11]  /*b14d0*/  HMMA.16816.F32 R8, R20, R12, R8 ;  /* 0x0000000c1408723c */ /* 0x008ff60000001808 */
[----:B------:R-:W-:Y:S04]  /*b14e0*/  @!UPT UIADD3 URZ, URZ, URZ, URZ ;  /* 0x0000003f3f3ff290 */ /* 0x000fe8000fffe03f */
[----:B------:R0:W-:Y:S01]  /*b14f0*/  STL.64 [R1+0x300], R24 ;  /* 0x0003001801007387 */ /* 0x0001e20000100a00 */
[----:B------:R-:W-:Y:S07]  /*b1500*/  STL.64 [R1+0x308], R26 ;  /* 0x0003081a01007387 */ /* 0x000fee0000100a00 */
[----:B------:R-:W-:Y:S02]  /*b1510*/  STL.64 [R1+0x2f0], R8 ;  /* 0x0002f00801007387 */ /* 0x000fe40000100a00 */
[----:B------:R-:W-:Y:S02]  /*b1520*/  STL.64 [R1+0x2f8], R10 ;  /* 0x0002f80a01007387 */ /* 0x000fe40000100a00 */
[----:B0-----:R-:W-:Y:S01]  /*b1530*/  IMAD.MOV.U32 R25, RZ, RZ, R3 ;  /* 0x000000ffff197224 */ /* 0x001fe200078e0003 */
[----:B--2---:R-:W-:-:S05]  /*b1540*/  MOV R24, R4 ;  /* 0x0000000400187202 */ /* 0x004fca0000000f00 */
[----:B------:R0:W-:Y:S04]  /*b1550*/  STL.64 [R1+0x5938], R24 ;  /* 0x0059381801007387 */ /* 0x0001e80000100a00 */
[----:B0-----:R-:W2:Y:S01]  /*b1560*/  LDL.LU R24, [R1+0x2d0] ;  /* 0x0002d00001187983 */ /* 0x001ea20000300800 */
[----:B------:R-:W2:Y:S02]  /*b1570*/  LDL.LU R25, [R1+0x2d4] ;  /* 0x0002d40001197983 */ /* 0x000ea40000300800 */
[----:B------:R-:W3:Y:S02]  /*b1580*/  LDL.LU R26, [R1+0x2d8] ;  /* 0x0002d800011a7983 */ /* 0x000ee40000300800 */
[----:B------:R-:W3:Y:S02]  /*b1590*/  LDL.LU R27, [R1+0x2dc] ;  /* 0x0002dc00011b7983 */ /* 0x000ee40000300800 */
[----:B---3--:R-:W-:Y:S01]  /*b15a0*/  STL.64 [R1+0x5948], R26 ;  /* 0x0059481a01007387 */ /* 0x008fe20000100a00 */
[----:B--2---:R-:W-:Y:S02]  /*b15b0*/  STL.64 [R1+0x5940], R24 ;  /* 0x0059401801007387 */ /* 0x004fe40000100a00 */
[----:B------:R-:W2:Y:S02]  /*b15c0*/  LDL.64 R8, [R1+0x180] ;  /* 0x0001800001087983 */ /* 0x000ea40000100a00 */
[----:B--2---:R0:W-:Y:S04]  /*b15d0*/  STL.64 [R1+0x5950], R8 ;  /* 0x0059500801007387 */ /* 0x0041e80000100a00 */
[----:B0-----:R-:W2:Y:S01]  /*b15e0*/  LDL.LU R8, [R1+0x2e0] ;  /* 0x0002e00001087983 */ /* 0x001ea20000300800 */
[----:B------:R-:W2:Y:S02]  /*b15f0*/  LDL.LU R9, [R1+0x2e4] ;  /* 0x0002e40001097983 */ /* 0x000ea40000300800 */
[----:B------:R-:W2:Y:S02]  /*b1600*/  LDL.LU R10, [R1+0x2e8] ;  /* 0x0002e800010a7983 */ /* 0x000ea40000300800 */
[----:B------:R-:W2:Y:S01]  /*b1610*/  LDL.LU R11, [R1+0x2ec] ;  /* 0x0002ec00010b7983 */ /* 0x000ea20000300800 */
[----:B------:R-:W3:Y:S01]  /*b1620*/  LDL.LU R4, [R1+0x2c0] ;  /* 0x0002c00001047983 */ /* 0x000ee20000300800 */
        /* <DEDUP_REMOVED lines=9> */
[----:B------:R-:W3:Y:S01]  /*b16c0*/  LDL.64 R16, [R1] ;  /* 0x0000000001107983 */ /* 0x000ee20000100a00 */
[----:B------:R-:W-:Y:S03]  /*b16d0*/  STL.64 [R1+0x58e0], R18 ;  /* 0x0058e01201007387 */ /* 0x000fe60000100a00 */
[----:B---3--:R0:W-:Y:S04]  /*b16e0*/  STL.64 [R1+0x58d8], R16 ;  /* 0x0058d81001007387 */ /* 0x0081e80000100a00 */
[----:B0-----:R-:W3:Y:S04]  /*b16f0*/  LDL.64 R16, [R1+0x10] ;  /* 0x0000100001107983 */ /* 0x001ee80000100a00 */
[----:B---3--:R0:W-:Y:S04]  /*b1700*/  STL.64 [R1+0x58f8], R16 ;  /* 0x0058f81001007387 */ /* 0x0081e80000100a00 */
[----:B0-----:R-:W3:Y:S01]  /*b1710*/  LDL.64 R16, [R1+0x20] ;  /* 0x0000200001107983 */ /* 0x001ee20000100a00 */
[----:B------:R-:W2:Y:S02]  /*b1720*/  LDL.LU R12, [R1+0x280] ;  /* 0x00028000010c7983 */ /* 0x000ea40000300800 */
[----:B------:R-:W2:Y:S02]  /*b1730*/  LDL.LU R13, [R1+0x284] ;  /* 0x00028400010d7983 */ /* 0x000ea40000300800 */
[----:B------:R-:W2:Y:S01]  /*b1740*/  LDL.LU R14, [R1+0x288] ;  /* 0x00028800010e7983 */ /* 0x000ea20000300800 */
        /* <DEDUP_REMOVED lines=17> */
[----:B------:R-:W-:Y:S02]  /*b1860*/  STL.64 [R1+0x2e0], R24 ;  /* 0x0002e01801007387 */ /* 0x000fe40000100a00 */
[----:B------:R0:W-:Y:S02]  /*b1870*/  STL.64 [R1+0x2e8], R26 ;  /* 0x0002e81a01007387 */ /* 0x0001e40000100a00 */
[----:B0-----:R-:W4:Y:S01]  /*b1880*/  LDL.LU.64 R26, [R1+0x5948] ;  /* 0x00594800011a7983 */ /* 0x001f220000300a00 */
[----:B------:R-:W4:Y:S02]  /*b1890*/  LDL.LU.64 R24, [R1+0x5940] ;  /* 0x0059400001187983 */ /* 0x000f240000300a00 */
[C---:B----4-:R-:W-:Y:S11]  /*b18a0*/  HMMA.16816.F32 R24, R20.reuse, R8, R24 ;  /* 0x000000081418723c */ /* 0x050ff60000001818 */
[----:B------:R-:W-:Y:S11]  /*b18b0*/  @!UPT UIADD3 URZ, URZ, URZ, URZ ;  /* 0x0000003f3f3ff290 */ /* 0x000ff6000fffe03f */
[----:B------:R-:W-:Y:S01]  /*b18c0*/  @!UPT UIADD3 URZ, URZ, URZ, URZ ;  /* 0x0000003f3f3ff290 */ /* 0x000fe2000fffe03f */
[----:B------:R0:W-:Y:S01]  /*b18d0*/  STL.64 [R1+0x2d0], R24 ;  /* 0x0002d01801007387 */ /* 0x0001e20000100a00 */
[----:B------:R1:W-:Y:S03]  /*b18e0*/  STL.64 [R1+0x2d8], R26 ;  /* 0x0002d81a01007387 */ /* 0x0003e60000100a00 */
[----:B0-----:R-:W1:Y:S01]  /*b18f0*/  LDL.LU.64 R24, [R1+0x5938] ;  /* 0x0059380001187983 */ /* 0x001e620000300a00 */
[----:B------:R-:W-:Y:S01]  /*b1900*/  MOV R28, R9 ;  /* 0x00000009001c7202 */ /* 0x000fe20000000f00 */
[----:B------:R-:W4:Y:S02]  /*b1910*/  LDL.LU R8, [R1+0x270] ;  /* 0x0002700001087983 */ /* 0x000f240000300800 */
[----:B------:R-:W4:Y:S01]  /*b1920*/  LDL.LU R9, [R1+0x274] ;  /* 0x0002740001097983 */ /* 0x000f220000300800 */
[----:B------:R-:W4:Y:S01]  /*b1930*/  LDL.LU R10, [R1+0x278] ;  /* 0x00027800010a7983 */ /* 0x000f220000300800 */
[----:B------:R-:W4:Y:S01]  /*b1940*/  LDL.LU R11, [R1+0x27c] ;  /* 0x00027c00010b7983 */ /* 0x000f220000300800 */
[C---:B-1----:R-:W-:Y:S02]  /*b1950*/  HMMA.16816.F32 R24, R20.reuse, R24, R4 ;  /* 0x000000181418723c */ /* 0x042fe40000001804 */
[----:B------:R-:W2:Y:S01]  /*b1960*/  LDL.LU.64 R6, [R1+0x5930] ;  /* 0x0059300001067983 */ /* 0x000ea20000300a00 */
[----:B------:R-:W2:Y:S11]  /*b1970*/  LDL.LU.64 R4, [R1+0x5928] ;  /* 0x0059280001047983 */ /* 0x000eb60000300a00 */
[----:B------:R-:W-:Y:S09]  /*b1980*/  @!UPT UIADD3 URZ, URZ, URZ, URZ ;  /* 0x0000003f3f3ff290 */ /* 0x000ff2000fffe03f */
[----:B------:R0:W-:Y:S01]  /*b1990*/  STL.64 [R1+0x680], R24 ;  /* 0x0006801801007387 */ /* 0x0001e20000100a00 */
[----:B------:R-:W-:Y:S03]  /*b19a0*/  STL.64 [R1+0x688], R26 ;  /* 0x0006881a01007387 */ /* 0x000fe60000100a00 */
[----:B0-----:R-:W2:Y:S02]  /*b19b0*/  LDL.LU.64 R24, [R1+0x5920] ;  /* 0x0059200001187983 */ /* 0x001ea40000300a00 */
[----:B--2---:R-:W-:Y:S02]  /*b19c0*/  HMMA.16816.F32 R20, R20, R24, R4 ;  /* 0x000000181414723c */ /* 0x004fe40000001804 */
[----:B------:R-:W2:Y:S01]  /*b19d0*/  LDL.LU.64 R6, [R1+0x5918] ;  /* 0x0059180001067983 */ /* 0x000ea20000300a00 */
[----:B------:R-:W2:Y:S01]  /*b19e0*/  LDL.LU.64 R4, [R1+0x5910] ;  /* 0x0059100001047983 */ /* 0x000ea20000300a00 */
[----:B---3--:R-:W-:Y:S01]  /*b19f0*/  MOV R2, R16 ;  /* 0x0000001000027202 */ /* 0x008fe20000000f00 */
[----:B------:R-:W-:Y:S11]  /*b1a00*/  IMAD.MOV.U32 R0, RZ, RZ, R17 ;  /* 0x000000ffff007224 */ /* 0x000ff600078e0011 */
[----:B------:R-:W-:Y:S07]  /*b1a10*/  @!UPT UIADD3 URZ, URZ, URZ, URZ ;  /* 0x0000003f3f3ff290 */ /* 0x000fee000fffe03f */
[----:B------:R0:W-:Y:S01]  /*b1a20*/  STL.64 [R1+0x2c0], R20 ;  /* 0x0002c01401007387 */ /* 0x0001e20000100a00 */
[----:B------:R1:W-:Y:S03]  /*b1a30*/  STL.64 [R1+0x2c8], R22 ;  /* 0x0002c81601007387 */ /* 0x0003e60000100a00 */
[----:B0-----:R-:W3:Y:S01]  /*b1a40*/  LDL.LU R20, [R1+0x290] ;  /* 0x0002900001147983 */ /* 0x001ee20000300800 */
[----:B------:R-:W3:Y:S02]  /*b1a50*/  LDL.LU R21, [R1+0x294] ;  /* 0x0002940001157983 */ /* 0x000ee40000300800 */
[----:B-1----:R-:W3:Y:S02]  /*b1a60*/  LDL.LU R22, [R1+0x298] ;  /* 0x0002980001167983 */ /* 0x002ee40000300800 */
[----:B------:R-:W3:Y:S01]  /*b1a70*/  LDL.LU R23, [R1+0x29c] ;  /* 0x00029c0001177983 */ /* 0x000ee20000300800 */
[----:B------:R0:W-:Y:S04]  /*b1a80*/  STL.64 [R1+0x5810], R24 ;  /* 0x0058101801007387 */ /* 0x0001e80000100a00 */
        /* <DEDUP_REMOVED lines=18> */
[----:B------:R-:W2:Y:S01]  /*b1bb0*/  LDL.LU.64 R16, [R1+0x58d8] ;  /* 0x0058d80001107983 */ /* 0x000ea20000300a00 */
[----:B------:R-:W-:Y:S01]  /*b1bc0*/  STL [R1+0x5880], R26 ;  /* 0x0058801a01007387 */ /* 0x000fe20000100800 */
[----:B---3--:R0:W-:Y:S03]  /*b1bd0*/  STL.64 [R1+0x5878], R24 ;  /* 0x0058781801007387 */ /* 0x0081e60000100a00 */
[----:B0-----:R-:W3:Y:S01]  /*b1be0*/  LDL.LU R24, [R1+0x610] ;  /* 0x0006100001187983 */ /* 0x001ee20000300800 */
[----:B------:R-:W3:Y:S02]  /*b1bf0*/  LDL.LU R25, [R1+0x614] ;  /* 0x0006140001197983 */ /* 0x000ee40000300800 */
[----:B------:R-:W3:Y:S02]  /*b1c00*/  LDL.LU R26, [R1+0x618] ;  /* 0x00061800011a7983 */ /* 0x000ee40000300800 */
[----:B------:R-:W3:Y:S01]  /*b1c10*/  LDL.LU R27, [R1+0x61c] ;  /* 0x00061c00011b7983 */ /* 0x000ee20000300800 */
[C---:B--2---:R-:W-:Y:S01]  /*b1c20*/  HMMA.16816.F32 R20, R4.reuse, R16, R20 ;  /* 0x000000100414723c */ /* 0x044fe20000001814 */
[----:B---3--:R-:W-:Y:S01]  /*b1c30*/  STL.64 [R1+0x5890], R26 ;  /* 0x0058901a01007387 */ /* 0x008fe20000100a00 */
[----:B------:R0:W-:Y:S11]  /*b1c40*/  STL.64 [R1+0x5888], R24 ;  /* 0x0058881801007387 */ /* 0x0001f60000100a00 */
[----:B------:R-:W-:Y:S10]  /*b1c50*/  @!UPT UIADD3 URZ, URZ, URZ, URZ ;  /* 0x0000003f3f3ff290 */ /* 0x000ff4000fffe03f */
[----:B------:R1:W-:Y:S01]  /*b1c60*/  STL.64 [R1+0x290], R20 ;  /* 0x0002901401007387 */ /* 0x0003e20000100a00 */
[----:B------:R-:W-:Y:S01]  /*b1c70*/  STL.64 [R1+0x298], R22 ;  /* 0x0002981601007387 */ /* 0x000fe20000100a00 */
[----:B0-----:R-:W-:Y:S02]  /*b1c80*/  MOV R24, R19 ;  /* 0x0000001300187202 */ /* 0x001fe40000000f00 */
[----:B------:R-:W-:Y:S02]  /*b1c90*/  MOV R25, R18 ;  /* 0x0000001200197202 */ /* 0x000fe40000000f00 */
[----:B------:R-:W2:Y:S01]  /*b1ca0*/  LDL.LU.64 R18, [R1+0x58d0] ;  /* 0x0058d00001127983 */ /* 0x000ea20000300a00 */
[----:B-1----:R-:W-:Y:S01]  /*b1cb0*/  IMAD.MOV.U32 R21, RZ, RZ, R16 ;  /* 0x000000ffff157224 */ /* 0x002fe200078e0010 */
[----:B------:R-:W-:Y:S02]  /*b1cc0*/  MOV R20, R17 ;  /* 0x0000001100147202 */ /* 0x000fe40000000f00 */
[----:B------:R-:W3:Y:S02]  /*b1cd0*/  LDL.LU.64 R16, [R1+0x58c8] ;  /* 0x0058c80001107983 */ /* 0x000ee40000300a00 */
[C---:B---3--:R-:W-:Y:S11]  /*b1ce0*/  HMMA.16816.F32 R12, R4.reuse, R16, R12 ;  /* 0x00000010040c723c */ /* 0x048ff6000000180c */
[----:B------:R-:W-:Y:S11]  /*b1cf0*/  @!UPT UIADD3 URZ, URZ, URZ, URZ ;  /* 0x0000003f3f3ff290 */ /* 0x000ff6000fffe03f */
[----:B------:R-:W-:Y:S01]  /*b1d00*/  @!UPT UIADD3 URZ, URZ, URZ, URZ ;  /* 0x0000003f3f3ff290 */ /* 0x000fe2000fffe03f */
[----:B------:R0:W-:Y:S01]  /*b1d10*/  STL.64 [R1+0x280], R12 ;  /* 0x0002800c01007387 */ /* 0x0001e20000100a00 */
[----:B------:R-:W-:Y:S03]  /*b1d20*/  STL.64 [R1+0x288], R14 ;  /* 0x0002880e01007387 */ /* 0x000fe60000100a00 */
[----:B0-----:R-:W4:Y:S01]  /*b1d30*/  LDL.LU.64 R12, [R1+0x58c0] ;  /* 0x0058c000010c7983 */ /* 0x001f220000300a00 */
[----:B--2---:R-:W-:Y:S02]  /*b1d40*/  STL.64 [R1+0x57b0], R18 ;  /* 0x0057b01201007387 */ /* 0x004fe40000100a00 */
[----:B------:R0:W-:Y:S02]  /*b1d50*/  STL.64 [R1+0x57a8], R16 ;  /* 0x0057a81001007387 */ /* 0x0001e40000100a00 */
        /* <DEDUP_REMOVED lines=10> */
[----:B------:R-:W2:Y:S02]  /*b1e00*/  LDL.LU.64 R8, [R1+0x58b0] ;  /* 0x0058b00001087983 */ /* 0x000ea40000300a00 */
        /* <DEDUP_REMOVED lines=11> */
[----:B------:R-:W2:Y:S11]  /*b1ec0*/  LDL.LU R15, [R1+0x25c] ;  /* 0x00025c00010f7983 */ /* 0x000eb60000300800 */
[----:B------:R-:W-:Y:S02]  /*b1ed0*/  @!UPT UIADD3 URZ, URZ, URZ, URZ ;  /* 0x0000003f3f3ff290 */ /* 0x000fe4000fffe03f */
[----:B------:R0:W-:Y:S01]  /*b1ee0*/  STL.64 [R1+0x260], R16 ;  /* 0x0002601001007387 */ /* 0x0001e20000100a00 */
[----:B------:R-:W-:Y:S01]  /*b1ef0*/  STL.64 [R1+0x268], R18 ;  /* 0x0002681201007387 */ /* 0x000fe20000100a00 */
[----:B0-----:R-:W-:Y:S02]  /*b1f00*/  MOV R16, R21 ;  /* 0x0000001500107202 */ /* 0x001fe40000000f00 */
[----:B------:R-:W-:-:S05]  /*b1f10*/  MOV R17, R20 ;  /* 0x0000001400117202 */ /* 0x000fca0000000f00 */
[----:B------:R0:W-:Y:S04]  /*b1f20*/  STL.64 [R1+0x57c8], R16 ;  /* 0x0057c81001007387 */ /* 0x0001e80000100a00 */
[----:B0-----:R-:W3:Y:S01]  /*b1f30*/  LDL R16, [R1+0x1e0] ;  /* 0x0001e00001107983 */ /* 0x001ee20000100800 */
[----:B------:R-:W-:Y:S02]  /*b1f40*/  MOV R17, R29 ;  /* 0x0000001d00117202 */ /* 0x000fe40000000f00 */
[----:B------:R-:W4:Y:S02]  /*b1f50*/  LDL.LU R29, [R1+0x58a8] ;  /* 0x0058a800011d7983 */ /* 0x000f240000300800 */
[----:B------:R-:W-:Y:S01]  /*b1f60*/  STL.64 [R1+0x5798], R10 ;  /* 0x0057980a01007387 */ /* 0x000fe20000100a00 */
[----:B------:R0:W-:Y:S04]  /*b1f70*/  STL.64 [R1+0x5790], R8 ;  /* 0x0057900801007387 */ /* 0x0001e80000100a00 */
[----:B0-----:R-:W2:Y:S01]  /*b1f80*/  LDL.LU R8, [R1+0x600] ;  /* 0x0006000001087983 */ /* 0x001ea20000300800 */
[----:B------:R-:W2:Y:S02]  /*b1f90*/  LDL.LU R9, [R1+0x604] ;  /* 0x0006040001097983 */ /* 0x000ea40000300800 */
[----:B------:R-:W2:Y:S02]  /*b1fa0*/  LDL.LU R10, [R1+0x608] ;  /* 0x00060800010a7983 */ /* 0x000ea40000300800 */
[----:B------:R-:W2:Y:S01]  /*b1fb0*/  LDL.LU R11, [R1+0x60c] ;  /* 0x00060c00010b7983 */ /* 0x000ea20000300800 */
[----:B----4-:R-:W0:Y:S04]  /*b1fc0*/  LDSM.16.M88.4 R20, [R29+0x46080] ;  /* 0x046080001d14783b */ /* 0x010e280000000200 */
[----:B0-----:R-:W-:Y:S01]  /*b1fd0*/  STL.64 [R1+0x56d0], R22 ;  /* 0x0056d01601007387 */ /* 0x001fe20000100a00 */
[----:B------:R0:W-:Y:S03]  /*b1fe0*/  STL.64 [R1+0x56c8], R20 ;  /* 0x0056c81401007387 */ /* 0x0001e60000100a00 */
[----:B0-----:R-:W4:Y:S01]  /*b1ff0*/  LDL R20, [R1+0x180] ;  /* 0x0001800001147983 */ /* 0x001f220000100800 */
[----:B--2---:R-:W-:Y:S01]  /*b2000*/  HMMA.16816.F32 R24, R4, R24, R12 ;  /* 0x000000180418723c */ /* 0x004fe2000000180c */
[----:B------:R-:W-:-:S05]  /*b2010*/  IMAD.MOV.U32 R21, RZ, RZ, R28 ;  /* 0x000000ffff157224 */ /* 0x000fca00078e001c */
[----:B----4-:R0:W-:Y:S04]  /*b2020*/  STL.64 [R1+0x5870], R20 ;  /* 0x0058701401007387 */ /* 0x0101e80000100a00 */
[----:B0-----:R-:W2:Y:S01]  /*b2030*/  LDL.64 R20, [R1+0x1d0] ;  /* 0x0001d00001147983 */ /* 0x001ea20000100a00 */
[----:B------:R-:W4:Y:S02]  /*b2040*/  LDL.LU.64 R14, [R1+0x58a0] ;  /* 0x0058a000010e7983 */ /* 0x000f240000300a00 */
[----:B------:R-:W4:Y:S10]  /*b2050*/  LDL.LU.64 R12, [R1+0x5898] ;  /* 0x00589800010c7983 */ /* 0x000f340000300a00 */
[----:B------:R-:W-:Y:S01]  /*b2060*/  STL.64 [R1+0x250], R24 ;  /* 0x0002501801007387 */ /* 0x000fe20000100a00 */
[----:B------:R0:W-:Y:S04]  /*b2070*/  STL.64 [R1+0x258], R26 ;  /* 0x0002581a01007387 */ /* 0x0001e80000100a00 */
[----:B0-----:R-:W3:Y:S01]  /*b2080*/  LDL.LU.64 R26, [R1+0x5890] ;  /* 0x00589000011a7983 */ /* 0x001ee20000300a00 */
[----:B------:R-:W3:Y:S02]  /*b2090*/  LDL.LU.64 R24, [R1+0x5888] ;  /* 0x0058880001187983 */ /* 0x000ee40000300a00 */
[C---:B---3--:R-:W-:Y:S01]  /*b20a0*/  HMMA.16816.F32 R16, R4.reuse, R16, R24 ;  /* 0x000000100410723c */ /* 0x048fe20000001818 */
[----:B------:R-:W3:Y:S01]  /*b20b0*/  LDL.LU R26, [R1+0x5880] ;  /* 0x00588000011a7983 */ /* 0x000ee20000300800 */
[----:B------:R-:W4:Y:S11]  /*b20c0*/  LDL.LU.64 R24, [R1+0x5878] ;  /* 0x0058780001187983 */ /* 0x000f360000300a00 */
[----:B------:R-:W-:Y:S10]  /*b20d0*/  @!UPT UIADD3 URZ, URZ, URZ, URZ ;  /* 0x0000003f3f3ff290 */ /* 0x000ff4000fffe03f */
[----:B------:R0:W-:Y:S01]  /*b20e0*/  STL.64 [R1+0x670], R16 ;  /* 0x0006701001007387 */ /* 0x0001e20000100a00 */
[----:B------:R-:W-:Y:S01]  /*b20f0*/  STL.64 [R1+0x678], R18 ;  /* 0x0006781201007387 */ /* 0x000fe20000100a00 */
[----:B0-----:R-:W-:Y:S01]  /*b2100*/  MOV R17, R3 ;  /* 0x0000000300117202 */ /* 0x001fe20000000f00 */
[----:B--2---:R-:W-:Y:S01]  /*b2110*/  MOV R3, R21 ;  /* 0x0000001500037202 */ /* 0x004fe20000000f00 */
[----:B---3--:R-:W-:Y:S01]  /*b2120*/  MOV R16, R26 ;  /* 0x0000001a00107202 */ /* 0x008fe20000000f00 */
[C---:B----4-:R-:W-:Y:S04]  /*b2130*/  HMMA.16816.F32 R12, R4.reuse, R24, R12 ;  /* 0x00000018040c723c */ /* 0x050fe8000000180c */
[----:B------:R0:W-:Y:S04]  /*b2140*/  STL.64 [R1+0x57e0], R16 ;  /* 0x0057e01001007387 */ /* 0x0001e80000100a00 */
[----:B0-----:R-:W-:Y:S07]  /*b2150*/  HMMA.16816.F32 R16, R4, R20, R8 ;  /* 0x000000140410723c */ /* 0x001fee0000001808 */
[----:B------:R-:W-:Y:S01]  /*b2160*/  IMAD.MOV.U32 R10, RZ, RZ, R24 ;  /* 0x000000ffff0a7224 */ /* 0x000fe200078e0018 */
[----:B------:R-:W-:-:S02]  /*b2170*/  MOV R8, R20 ;  /* 0x0000001400087202 */ /* 0x000fc40000000f00 */
[----:B------:R-:W-:Y:S11]  /*b2180*/  MOV R9, R25 ;  /* 0x0000001900097202 */ /* 0x000ff60000000f00 */
[----:B------:R-:W-:Y:S02]  /*b2190*/  @!UPT UIADD3 URZ, URZ, URZ, URZ ;  /* 0x0000003f3f3ff290 */ /* 0x000fe4000fffe03f */
[----:B------:R0:W-:Y:S01]  /*b21a0*/  STL.64 [R1+0x660], R16 ;  /* 0x0006601001007387 */ /* 0x0001e20000100a00 */
[----:B------:R-:W-:Y:S02]  /*b21b0*/  STL.64 [R1+0x668], R18 ;  /* 0x0006681201007387 */ /* 0x000fe40000100a00 */
[----:B------:R-:W-:Y:S02]  /*b21c0*/  STL.64 [R1+0x650], R12 ;  /* 0x0006500c01007387 */ /* 0x000fe40000100a00 */
[----:B------:R-:W-:Y:S01]  /*b21d0*/  STL.64 [R1+0x658], R14 ;  /* 0x0006580e01007387 */ /* 0x000fe20000100a00 */
[----:B------:R-:W-:Y:S01]  /*b21e0*/  STL [R1+0x5868], R10 ;  /* 0x0058680a01007387 */ /* 0x000fe20000100800 */
[----:B------:R1:W-:Y:S02]  /*b21f0*/  STL.64 [R1+0x5860], R8 ;  /* 0x0058600801007387 */ /* 0x0003e40000100a00 */
[----:B------:R-:W2:Y:S02]  /*b2200*/  LDL.LU R20, [R1+0x5e0] ;  /* 0x0005e00001147983 */ /* 0x000ea40000300800 */
[----:B------:R-:W2:Y:S01]  /*b2210*/  LDL.LU R21, [R1+0x5e4] ;  /* 0x0005e40001157983 */ /* 0x000ea20000300800 */
[----:B------:R-:W2:Y:S01]  /*b2220*/  LDL.LU R22, [R1+0x5e8] ;  /* 0x0005e80001167983 */ /* 0x000ea20000300800 */
[----:B------:R-:W2:Y:S02]  /*b2230*/  LDL.LU R23, [R1+0x5ec] ;  /* 0x0005ec0001177983 */ /* 0x000ea40000300800 */
[----:B------:R-:W3:Y:S01]  /*b2240*/  LDL.64 R24, [R1+0x170] ;  /* 0x0001700001187983 */ /* 0x000ee20000100a00 */
[----:B0-----:R-:W-:-:S02]  /*b2250*/  MOV R16, R2 ;  /* 0x0000000200107202 */ /* 0x001fc40000000f00 */
[----:B------:R-:W-:Y:S01]  /*b2260*/  MOV R17, R0 ;  /* 0x0000000000117202 */ /* 0x000fe20000000f00 */
[----:B-1----:R-:W2:Y:S04]  /*b2270*/  LDL.64 R8, [R1+0x1b0] ;  /* 0x0001b00001087983 */ /* 0x002ea80000100a00 */
[----:B---3--:R-:W-:Y:S01]  /*b2280*/  STL.64 [R1+0x5828], R24 ;  /* 0x0058281801007387 */ /* 0x008fe20000100a00 */
[----:B------:R0:W-:Y:S03]  /*b2290*/  STL.64 [R1+0x5808], R16 ;  /* 0x0058081001007387 */ /* 0x0001e60000100a00 */
        /* <DEDUP_REMOVED lines=12> */
[----:B--2---:R-:W-:Y:S01]  /*b2360*/  HMMA.16816.F32 R20, R4, R8, R20 ;  /* 0x000000080414723c */ /* 0x004fe20000001814 */
[----:B---3--:R-:W-:Y:S01]  /*b2370*/  STL.64 [R1+0x5850], R14 ;  /* 0x0058500e01007387 */ /* 0x008fe20000100a00 */
[----:B------:R0:W-:Y:S03]  /*b2380*/  STL.64 [R1+0x5848], R12 ;  /* 0x0058480c01007387 */ /* 0x0001e60000100a00 */
[----:B0-----:R-:W2:Y:S01]  /*b2390*/  LDL.64 R12, [R1+0x1a0] ;  /* 0x0001a000010c7983 */ /* 0x001ea20000100a00 */
[----:B------:R-:W-:Y:S02]  /*b23a0*/  STL.64 [R1+0x5838], R26 ;  /* 0x0058381a01007387 */ /* 0x000fe40000100a00 */
[----:B------:R0:W-:Y:S02]  /*b23b0*/  STL.64 [R1+0x5830], R24 ;  /* 0x0058301801007387 */ /* 0x0001e40000100a00 */
[----:B0-----:R-:W3:Y:S01]  /*b23c0*/  LDL.64 R24, [R1+0x190] ;  /* 0x0001900001187983 */ /* 0x001ee20000100a00 */
[----:B------:R-:W-:-:S03]  /*b23d0*/  IMAD.MOV.U32 R11, RZ, RZ, R9 ;  /* 0x000000ffff0b7224 */ /* 0x000fc600078e0009 */
[----:B---3--:R0:W-:Y:S04]  /*b23e0*/  STL.64 [R1+0x5858], R24 ;  /* 0x0058581801007387 */ /* 0x0081e80000100a00 */
[----:B0-----:R-:W2:Y:S01]  /*b23f0*/  LDL.LU R24, [R1+0x5d0] ;  /* 0x0005d00001187983 */ /* 0x001ea20000300800 */
[----:B------:R-:W2:Y:S02]  /*b2400*/  LDL.LU R25, [R1+0x5d4] ;  /* 0x0005d40001197983 */ /* 0x000ea40000300800 */
[----:B------:R-:W2:Y:S02]  /*b2410*/  LDL.LU R26, [R1+0x5d8] ;  /* 0x0005d800011a7983 */ /* 0x000ea40000300800 */
[----:B------:R-:W2:Y:S01]  /*b2420*/  LDL.LU R27, [R1+0x5dc] ;  /* 0x0005dc00011b7983 */ /* 0x000ea20000300800 */
[----:B----4-:R-:W-:Y:S01]  /*b2430*/  STL.64 [R1+0x5820], R18 ;  /* 0x0058201201007387 */ /* 0x010fe20000100a00 */
[----:B------:R0:W-:Y:S03]  /*b2440*/  STL.64 [R1+0x5818], R16 ;  /* 0x0058181001007387 */ /* 0x0001e60000100a00 */
[----:B0-----:R-:W3:Y:S01]  /*b2450*/  LDL.LU R16, [R1+0x5a0] ;  /* 0x0005a00001107983 */ /* 0x001ee20000300800 */
[----:B------:R-:W3:Y:S02]  /*b2460*/  LDL.LU R17, [R1+0x5a4] ;  /* 0x0005a40001117983 */ /* 0x000ee40000300800 */
[----:B------:R-:W3:Y:S02]  /*b2470*/  LDL.LU R18, [R1+0x5a8] ;  /* 0x0005a80001127983 */ /* 0x000ee40000300800 */
[----:B------:R-:W3:Y:S01]  /*b2480*/  LDL.LU R19, [R1+0x5ac] ;  /* 0x0005ac0001137983 */ /* 0x000ee20000300800 */
[----:B------:R0:W-:Y:S01]  /*b2490*/  STL.64 [R1+0x640], R20 ;  /* 0x0006401401007387 */ /* 0x0001e20000100a00 */
[----:B------:R1:W-:Y:S03]  /*b24a0*/  STL.64 [R1+0x648], R22 ;  /* 0x0006481601007387 */ /* 0x0003e60000100a00 */
[----:B0-----:R-:W4:Y:S01]  /*b24b0*/  LDL.LU.64 R20, [R1+0x5870] ;  /* 0x0058700001147983 */ /* 0x001f220000300a00 */
[----:B-1----:R-:W-:Y:S01]  /*b24c0*/  MOV R22, R8 ;  /* 0x0000000800167202 */ /* 0x002fe20000000f00 */
[----:B------:R-:W2:Y:S02]  /*b24d0*/  LDL.LU R10, [R1+0x5868] ;  /* 0x00586800010a7983 */ /* 0x000ea40000300800 */
[----:B------:R-:W3:Y:S01]  /*b24e0*/  LDL.LU.64 R8, [R1+0x5860] ;  /* 0x0058600001087983 */ /* 0x000ee20000300a00 */
        /* <DEDUP_REMOVED lines=34> */
[----:B------:R-:W4:Y:S01]  /*b2710*/  LDL.LU.64 R26, [R1+0x5838] ;  /* 0x00583800011a7983 */ /* 0x000f220000300a00 */
[----:B------:R-:W4:Y:S02]  /*b2720*/  LDL.LU.64 R24, [R1+0x5830] ;  /* 0x0058300001187983 */ /* 0x000f240000300a00 */
[C---:B----4-:R-:W-:Y:S11]  /*b2730*/  HMMA.16816.F32 R24, R4.reuse, R20, R24 ;  /* 0x000000140418723c */ /* 0x050ff60000001818 */
[----:B------:R-:W-:Y:S11]  /*b2740*/  @!UPT UIADD3 URZ, URZ, URZ, URZ ;  /* 0x0000003f3f3ff290 */ /* 0x000ff6000fffe03f */
[----:B------:R-:W-:Y:S01]  /*b2750*/  @!UPT UIADD3 URZ, URZ, URZ, URZ ;  /* 0x0000003f3f3ff290 */ /* 0x000fe2000fffe03f */
[----:B------:R0:W-:Y:S01]  /*b2760*/  STL.64 [R1+0x610], R24 ;  /* 0x0006101801007387 */ /* 0x0001e20000100a00 */
[----:B------:R-:W-:Y:S03]  /*b2770*/  STL.64 [R1+0x618], R26 ;  /* 0x0006181a01007387 */ /* 0x000fe60000100a00 */
[----:B0-----:R-:W4:Y:S01]  /*b2780*/  LDL.LU.64 R24, [R1+0x5828] ;  /* 0x0058280001187983 */ /* 0x001f220000300a00 */
[----:B------:R-:W-:Y:S01]  /*b2790*/  STL.64 [R1+0x56e8], R20 ;  /* 0x0056e81401007387 */ /* 0x000fe20000100a00 */
        /* <DEDUP_REMOVED lines=9> */
[----:B----4-:R-:W-:Y:S01]  /*b2830*/  HMMA.16816.F32 R4, R4, R24, R16 ;  /* 0x000000180404723c */ /* 0x010fe20000001810 */
[----:B------:R-:W2:Y:S01]  /*b2840*/  LDL.LU.64 R16, [R1+0x5808] ;  /* 0x0058080001107983 */ /* 0x000ea20000300a00 */
[----:B------:R-:W2:Y:S02]  /*b2850*/  LDL.LU.64 R26, [R1+0x5800] ;  /* 0x00580000011a7983 */ /* 0x000ea40000300a00 */
[----:B------:R-:W2:Y:S11]  /*b2860*/  LDL.LU.64 R24, [R1+0x57f8] ;  /* 0x0057f80001187983 */ /* 0x000eb60000300a00 */
[----:B------:R-:W-:Y:S08]  /*b2870*/  @!UPT UIADD3 URZ, URZ, URZ, URZ ;  /* 0x0000003f3f3ff290 */ /* 0x000ff0000fffe03f */
        /* <DEDUP_REMOVED lines=26> */
[----:B0-----:R-:W2:Y:S01]  /*b2a20*/  LDL.LU.64 R18, [R1+0x57b0] ;  /* 0x0057b00001127983 */ /* 0x001ea20000300a00 */
[----:B------:R-:W4:Y:S02]  /*b2a30*/  LDL.LU.64 R16, [R1+0x57a8] ;  /* 0x0057a80001107983 */ /* 0x000f240000300a00 */
[----:B----4-:R-:W-:Y:S01]  /*b2a40*/  HMMA.16816.F32 R4, R24, R16, R4 ;  /* 0x000000101804723c */ /* 0x010fe20000001804 */
[----:B--2---:R-:W-:Y:S01]  /*b2a50*/  STL.64 [R1+0x5690], R18 ;  /* 0x0056901201007387 */ /* 0x004fe20000100a00 */
[----:B------:R0:W-:Y:S11]  /*b2a60*/  STL.64 [R1+0x5688], R16 ;  /* 0x0056881001007387 */ /* 0x0001f60000100a00 */
[----:B------:R-:W-:Y:S10]  /*b2a70*/  @!UPT UIADD3 URZ, URZ, URZ, URZ ;  /* 0x0000003f3f3ff290 */ /* 0x000ff4000fffe03f */
[----:B------:R-:W-:Y:S01]  /*b2a80*/  STL.64 [R1+0x5c0], R4 ;  /* 0x0005c00401007387 */ /* 0x000fe20000100a00 */
[----:B------:R-:W-:Y:S02]  /*b2a90*/  STL.64 [R1+0x5c8], R6 ;  /* 0x0005c80601007387 */ /* 0x000fe40000100a00 */
[----:B0-----:R-:W2:Y:S02]  /*b2aa0*/  LDL.LU R16, [R1+0x230] ;  /* 0x0002300001107983 */ /* 0x001ea40000300800 */
[----:B------:R-:W2:Y:S01]  /*b2ab0*/  LDL.LU R17, [R1+0x234] ;  /* 0x0002340001117983 */ /* 0x000ea20000300800 */
[----:B------:R-:W4:Y:S01]  /*b2ac0*/  LDL.LU R18, [R1+0x238] ;  /* 0x0002380001127983 */ /* 0x000f220000300800 */
[----:B------:R-:W4:Y:S01]  /*b2ad0*/  LDL.LU R19, [R1+0x23c] ;  /* 0x00023c0001137983 */ /* 0x000f220000300800 */
[----:B------:R-:W-:Y:S02]  /*b2ae0*/  MOV R20, R15 ;  /* 0x0000000f00147202 */ /* 0x000fe40000000f00 */
        /* <DEDUP_REMOVED lines=10> */
[----:B------:R-:W-:Y:S01]  /*b2b90*/  MOV R20, R28 ;  /* 0x0000001c00147202 */ /* 0x000fe20000000f00 */
[----:B------:R-:W-:-:S05]  /*b2ba0*/  IMAD.MOV.U32 R21, RZ, RZ, R23 ;  /* 0x000000ffff157224 */ /* 0x000fca00078e0017 */
        /* <DEDUP_REMOVED lines=9> */
[----:B------:R0:W-:Y:S02]  /*b2c40*/  STL.64 [R1+0x5730], R20 ;  /* 0x0057301401007387 */ /* 0x0001e40000100a00 */
[----:B0-----:R-:W-:Y:S02]  /*b2c50*/  MOV R20, R10 ;  /* 0x0000000a00147202 */ /* 0x001fe40000000f00 */
[----:B------:R-:W-:-:S05]  /*b2c60*/  MOV R21, R9 ;  /* 0x0000000900157202 */ /* 0x000fca0000000f00 */
        /* <DEDUP_REMOVED lines=8> */
[----:B------:R-:W-:-:S05]  /*b2cf0*/  MOV R21, R3 ;  /* 0x0000000300157202 */ /* 0x000fca0000000f00 */
[----:B------:R-:W-:Y:S04]  /*b2d00*/  STL.64 [R1+0x5760], R20 ;  /* 0x0057601401007387 */ /* 0x000fe80000100a00 */
[----:B----4-:R-:W-:Y:S01]  /*b2d10*/  STL.64 [R1+0x5728], R18 ;  /* 0x0057281201007387 */ /* 0x010fe20000100a00 */
[----:B--2---:R0:W-:Y:S03]  /*b2d20*/  STL.64 [R1+0x5720], R16 ;  /* 0x0057201001007387 */ /* 0x0041e60000100a00 */
[----:B0-----:R-:W2:Y:S01]  /*b2d30*/  LDL.LU R16, [R1+0x9b0] ;  /* 0x0009b00001107983 */ /* 0x001ea20000300800 */
[----:B------:R-:W2:Y:S02]  /*b2d40*/  LDL.LU R17, [R1+0x9b4] ;  /* 0x0009b40001117983 */ /* 0x000ea40000300800 */
[----:B------:R-:W4:Y:S02]  /*b2d50*/  LDL.LU R18, [R1+0x9b8] ;  /* 0x0009b80001127983 */ /* 0x000f240000300800 */
[----:B------:R-:W4:Y:S01]  /*b2d60*/  LDL.LU R19, [R1+0x9bc] ;  /* 0x0009bc0001137983 */ /* 0x000f220000300800 */
[----:B------:R-:W3:Y:S01]  /*b2d70*/  LDL.LU R8, [R1+0x520] ;  /* 0x0005200001087983 */ /* 0x000ee20000300800 */
[----:B------:R-:W3:Y:S02]  /*b2d80*/  LDL.LU R9, [R1+0x524] ;  /* 0x0005240001097983 */ /* 0x000ee40000300800 */
[----:B------:R-:W3:Y:S02]  /*b2d90*/  LDL.LU R10, [R1+0x528] ;  /* 0x00052800010a7983 */ /* 0x000ee40000300800 */
[----:B------:R-:W3:Y:S01]  /*b2da0*/  LDL.LU R11, [R1+0x52c] ;  /* 0x00052c00010b7983 */ /* 0x000ee20000300800 */
[----:B------:R-:W2:Y:S01]  /*b2db0*/  LDL.LU R4, [R1+0x510] ;  /* 0x0005100001047983 */ /* 0x000ea20000300800 */
[----:B------:R-:W2:Y:S02]  /*b2dc0*/  LDL.LU R5, [R1+0x514] ;  /* 0x0005140001057983 */ /* 0x000ea40000300800 */
[----:B------:R-:W2:Y:S02]  /*b2dd0*/  LDL.LU R6, [R1+0x518] ;  /* 0x0005180001067983 */ /* 0x000ea40000300800 */
[----:B------:R-:W2:Y:S01]  /*b2de0*/  LDL.LU R7, [R1+0x51c] ;  /* 0x00051c0001077983 */ /* 0x000ea20000300800 */
[----:B------:R-:W2:Y:S04]  /*b2df0*/  LDL.LU.64 R20, [R1+0x1e0] ;  /* 0x0001e00001147983 */ /* 0x000ea80000300a00 */
[----:B--2---:R0:W-:Y:S04]  /*b2e00*/  STL.64 [R1+0x5778], R20 ;  /* 0x0057781401007387 */ /* 0x0041e80000100a00 */
[----:B0-----:R-:W2:Y:S01]  /*b2e10*/  LDL.64 R20, [R1+0x30] ;  /* 0x0000300001147983 */ /* 0x001ea20000100a00 */
        /* <DEDUP_REMOVED lines=29> */
[----:B------:R-:W-:Y:S02]  /*b2ff0*/  STL.64 [R1+0x5680], R14 ;  /* 0x0056800e01007387 */ /* 0x000fe40000100a00 */
[----:B------:R-:W-:Y:S02]  /*b3000*/  STL.64 [R1+0x5678], R12 ;  /* 0x0056780c01007387 */ /* 0x000fe40000100a00 */
[----:B------:R-:W-:Y:S01]  /*b3010*/  IMAD.MOV.U32 R3, RZ, RZ, R21 ;  /* 0x000000ffff037224 */ /* 0x000fe200078e0015 */
[C---:B----4-:R-:W-:Y:S01]  /*b3020*/  HMMA.16816.F32 R4, R24.reuse, R8, R4 ;  /* 0x000000081804723c */ /* 0x050fe20000001804 */
[----:B---3--:R-:W-:Y:S01]  /*b3030*/  STL.64 [R1+0x5670], R10 ;  /* 0x0056700a01007387 */ /* 0x008fe20000100a00 */
[----:B------:R0:W-:Y:S11]  /*b3040*/  STL.64 [R1+0x5668], R8 ;  /* 0x0056680801007387 */ /* 0x0001f60000100a00 */
[----:B------:R-:W-:Y:S10]  /*b3050*/  @!UPT UIADD3 URZ, URZ, URZ, URZ ;  /* 0x0000003f3f3ff290 */ /* 0x000ff4000fffe03f */
[----:B------:R-:W-:Y:S01]  /*b3060*/  STL.64 [R1+0x5a0], R4 ;  /* 0x0005a00401007387 */ /* 0x000fe20000100a00 */
[----:B------:R-:W-:Y:S02]  /*b3070*/  STL.64 [R1+0x5a8], R6 ;  /* 0x0005a80601007387 */ /* 0x000fe40000100a00 */
[----:B------:R-:W1:Y:S01]  /*b3080*/  LDSM.16.M88.4 R4, [R29+0x47080] ;  /* 0x047080001d04783b */ /* 0x000e620000000200 */
[----:B--2---:R-:W-:Y:S01]  /*b3090*/  HMMA.16816.F32 R16, R24, R20, R16 ;  /* 0x000000141810723c */ /* 0x004fe20000001810 */
[----:B0-----:R-:W2:Y:S02]  /*b30a0*/  LDL.LU R8, [R1+0x970] ;  /* 0x0009700001087983 */ /* 0x001ea40000300800 */
[----:B------:R-:W2:Y:S02]  /*b30b0*/  LDL.LU R9, [R1+0x974] ;  /* 0x0009740001097983 */ /* 0x000ea40000300800 */
[----:B------:R-:W2:Y:S02]  /*b30c0*/  LDL.LU R10, [R1+0x978] ;  /* 0x00097800010a7983 */ /* 0x000ea40000300800 */
[----:B------:R-:W2:Y:S01]  /*b30d0*/  LDL.LU R11, [R1+0x97c] ;  /* 0x00097c00010b7983 */ /* 0x000ea20000300800 */
[----:B-1----:R-:W-:Y:S01]  /*b30e0*/  STL.64 [R1+0x55b8], R6 ;  /* 0x0055b80601007387 */ /* 0x002fe20000100a00 */
[----:B------:R0:W-:Y:S03]  /*b30f0*/  STL.64 [R1+0x55b0], R4 ;  /* 0x0055b00401007387 */ /* 0x0001e60000100a00 */
[----:B0-----:R-:W3:Y:S11]  /*b3100*/  LDL.LU.64 R4, [R1+0x160] ;  /* 0x0001600001047983 */ /* 0x001ef60000300a00 */
[----:B------:R-:W-:Y:S02]  /*b3110*/  STL.64 [R1+0x590], R16 ;  /* 0x0005901001007387 */ /* 0x000fe40000100a00 */
[----:B------:R0:W-:Y:S01]  /*b3120*/  STL.64 [R1+0x598], R18 ;  /* 0x0005981201007387 */ /* 0x0001e20000100a00 */
[----:B------:R-:W-:Y:S01]  /*b3130*/  MOV R6, R20 ;  /* 0x0000001400067202 */ /* 0x000fe20000000f00 */
[----:B0-----:R-:W4:Y:S01]  /*b3140*/  LDL.LU.64 R18, [R1+0x5788] ;  /* 0x0057880001127983 */ /* 0x001f220000300a00 */
[----:B------:R-:W4:Y:S02]  /*b3150*/  LDL.LU.64 R16, [R1+0x5780] ;  /* 0x0057800001107983 */ /* 0x000f240000300a00 */
[----:B------:R-:W4:Y:S01]  /*b3160*/  LDL.LU.64 R20, [R1+0x5778] ;  /* 0x0057780001147983 */ /* 0x000f220000300a00 */
[----:B------:R-:W-:-:S02]  /*b3170*/  MOV R12, R2 ;  /* 0x00000002000c7202 */ /* 0x000fc40000000f00 */
[----:B------:R-:W-:Y:S01]  /*b3180*/  MOV R13, R0 ;  /* 0x00000000000d7202 */ /* 0x000fe20000000f00 */
[C---:B----4-:R-:W-:Y:S01]  /*b3190*/  HMMA.16816.F32 R16, R24.reuse, R20, R16 ;  /* 0x000000141810723c */ /* 0x050fe20000001810 */
[----:B------:R-:W-:Y:S02]  /*b31a0*/  MOV R2, R20 ;  /* 0x0000001400027202 */ /* 0x000fe40000000f00 */
        /* <DEDUP_REMOVED lines=8> */
[----:B------:R-:W4:Y:S01]  /*b3230*/  LDL.LU.64 R18, [R1+0x5758] ;  /* 0x0057580001127983 */ /* 0x000f220000300a00 */
[----:B------:R-:W4:Y:S11]  /*b3240*/  LDL.LU.64 R16, [R1+0x5750] ;  /* 0x0057500001107983 */ /* 0x000f360000300a00 */
[----:B------:R-:W-:Y:S10]  /*b3250*/  @!UPT UIADD3 URZ, URZ, URZ, URZ ;  /* 0x0000003f3f3ff290 */ /* 0x000ff4000fffe03f */
        /* <DEDUP_REMOVED lines=32> */
[----:B------:R-:W3:Y:S01]  /*b3460*/  LDL.LU.64 R18, [R1+0x56e0] ;  /* 0x0056e00001127983 */ /* 0x000ee20000300a00 */
[----:B------:R-:W3:Y:S05]  /*b3470*/  LDL.LU.64 R16, [R1+0x56d8] ;  /* 0x0056d80001107983 */ /* 0x000eea0000300a00 */
[C---:B--2---:R-:W-:Y:S11]  /*b3480*/  HMMA.16816.F32 R12, R24.reuse, R12, R8 ;  /* 0x0000000c180c723c */ /* 0x044ff60000001808 */
[----:B------:R-:W-:Y:S04]  /*b3490*/  @!UPT UIADD3 URZ, URZ, URZ, URZ ;  /* 0x0000003f3f3ff290 */ /* 0x000fe8000fffe03f */
[----:B------:R-:W-:Y:S01]  /*b34a0*/  STL.64 [R1+0x520], R20 ;  /* 0x0005201401007387 */ /* 0x000fe20000100a00 */
[----:B------:R0:W-:Y:S03]  /*b34b0*/  STL.64 [R1+0x528], R22 ;  /* 0x0005281601007387 */ /* 0x0001e60000100a00 */
[----:B0-----:R-:W2:Y:S01]  /*b34c0*/  LDL.LU.64 R22, [R1+0x56d0] ;  /* 0x0056d00001167983 */ /* 0x001ea20000300a00 */
[----:B------:R-:W2:Y:S03]  /*b34d0*/  LDL.LU.64 R20, [R1+0x56c8] ;  /* 0x0056c80001147983 */ /* 0x000ea60000300a00 */
[----:B------:R-:W-:Y:S02]  /*b34e0*/  STL.64 [R1+0x510], R12 ;  /* 0x0005100c01007387 */ /* 0x000fe40000100a00 */
[----:B------:R-:W-:Y:S01]  /*b34f0*/  STL.64 [R1+0x518], R14 ;  /* 0x0005180e01007387 */ /* 0x000fe20000100a00 */
[----:B---3--:R-:W-:Y:S11]  /*b3500*/  HMMA.16816.F32 R8, R24, R4, R16 ;  /* 0x000000041808723c */ /* 0x008ff60000001810 */
[----:B------:R-:W-:Y:S11]  /*b3510*/  @!UPT UIADD3 URZ, URZ, URZ, URZ ;  /* 0x0000003f3f3ff290 */ /* 0x000ff6000fffe03f */
[----:B------:R-:W-:Y:S01]  /*b3520*/  @!UPT UIADD3 URZ, URZ, URZ, URZ ;  /* 0x0000003f3f3ff290 */ /* 0x000fe2000fffe03f */
[----:B------:R-:W-:Y:S01]  /*b3530*/  STL.64 [R1+0x230], R8 ;  /* 0x0002300801007387 */ /* 0x000fe20000100a00 */
[----:B------:R-:W-:Y:S02]  /*b3540*/  STL.64 [R1+0x238], R10 ;  /* 0x0002380a01007387 */ /* 0x000fe40000100a00 */
[----:B------:R-:W3:Y:S02]  /*b3550*/  LDL.LU.64 R16, [R1] ;  /* 0x0000000001107983 */ /* 0x000ee40000300a00 */
[----:B---3--:R0:W-:Y:S04]  /*b3560*/  STL.64 [R1+0x56a8], R16 ;  /* 0x0056a81001007387 */ /* 0x0081e80000100a00 */
[----:B0-----:R-:W3:Y:S04]  /*b3570*/  LDL.LU.64 R16, [R1+0x10] ;  /* 0x0000100001107983 */ /* 0x001ee80000300a00 */
[----:B---3--:R0:W-:Y:S04]  /*b3580*/  STL.64 [R1+0x56c0], R16 ;  /* 0x0056c01001007387 */ /* 0x0081e80000100a00 */
[----:B0-----:R-:W2:Y:S01]  /*b3590*/  LDL.LU.64 R16, [R1+0x20] ;  /* 0x0000200001107983 */ /* 0x001ea20000300a00 */
        /* <DEDUP_REMOVED lines=22> */
[----:B------:R0:W-:Y:S04]  /*b3700*/  STL.64 [R1+0x5660], R24 ;  /* 0x0056601801007387 */ /* 0x0001e80000100a00 */
[----:B0-----:R-:W2:Y:S01]  /*b3710*/  LDL.LU R24, [R1+0x8e0] ;  /* 0x0008e00001187983 */ /* 0x001ea20000300800 */
[----:B------:R-:W2:Y:S02]  /*b3720*/  LDL.LU R25, [R1+0x8e4] ;  /* 0x0008e40001197983 */ /* 0x000ea40000300800 */
[----:B------:R-:W2:Y:S02]  /*b3730*/  LDL.LU R26, [R1+0x8e8] ;  /* 0x0008e800011a7983 */ /* 0x000ea40000300800 */
[----:B------:R-:W2:Y:S01]  /*b3740*/  LDL.LU R27, [R1+0x8ec] ;  /* 0x0008ec00011b7983 */ /* 0x000ea20000300800 */
[----:B------:R-:W2:Y:S01]  /*b3750*/  LDL R3, [R1+0x2800] ;  /* 0x0028000001037983 */ /* 0x000ea20000100800 */
[----:B------:R0:W-:Y:S03]  /*b3760*/  STL.64 [R1+0x55c8], R4 ;  /* 0x0055c80401007387 */ /* 0x0001e60000100a00 */
[----:B0-----:R-:W2:Y:S01]  /*b3770*/  LDL.LU R4, [R1+0x220] ;  /* 0x0002200001047983 */ /* 0x001ea20000300800 */
[----:B------:R-:W2:Y:S02]  /*b3780*/  LDL.LU R5, [R1+0x224] ;  /* 0x0002240001057983 */ /* 0x000ea40000300800 */
[----:B------:R-:W2:Y:S02]  /*b3790*/  LDL.LU R6, [R1+0x228] ;  /* 0x0002280001067983 */ /* 0x000ea40000300800 */
[----:B------:R-:W2:Y:S02]  /*b37a0*/  LDL.LU R7, [R1+0x22c] ;  /* 0x00022c0001077983 */ /* 0x000ea40000300800 */
[C---:B--2---:R-:W-:Y:S11]  /*b37b0*/  HMMA.16816.F32 R4, R20.reuse, R16, R4 ;  /* 0x000000101404723c */ /* 0x044ff60000001804 */
[----:B------:R-:W-:Y:S11]  /*b37c0*/  @!UPT UIADD3 URZ, URZ, URZ, URZ ;  /* 0x0000003f3f3ff290 */ /* 0x000ff6000fffe03f */
[----:B------:R-:W-:Y:S01]  /*b37d0*/  @!UPT UIADD3 URZ, URZ, URZ, URZ ;  /* 0x0000003f3f3ff290 */ /* 0x000fe2000fffe03f */
        /* <DEDUP_REMOVED lines=21> */
[----:B------:R-:W-:Y:S01]  /*b3930*/  MOV R29, R16 ;  /* 0x00000010001d7202 */ /* 0x000fe20000000f00 */
[----:B------:R-:W-:Y:S01]  /*b3940*/  IMAD.MOV.U32 R28, RZ, RZ, R17 ;  /* 0x000000ffff1c7224 */ /* 0x000fe200078e0011 */
        /* <DEDUP_REMOVED lines=9> */
[----:B------:R-:W3:Y:S02]  /*b39e0*/  LDL.LU.64 R12, [R1+0x5698] ;  /* 0x00569800010c7983 */ /* 0x000ee40000300a00 */
[----:B------:R-:W2:Y:S02]  /*b39f0*/  LDL.LU.64 R18, [R1+0x5690] ;  /* 0x0056900001127983 */ /* 0x000ea40000300a00 */
[----:B------:R-:W3:Y:S02]  /*b3a00*/  LDL.LU.64 R16, [R1+0x5688] ;  /* 0x0056880001107983 */ /* 0x000ee40000300a00 */
[C---:B---3--:R-:W-:Y:S11]  /*b3a10*/  HMMA.16816.F32 R12, R20.reuse, R16, R12 ;  /* 0x00000010140c723c */ /* 0x048ff6000000180c */
[----:B------:R-:W-:Y:S11]  /*b3a20*/  @!UPT UIADD3 URZ, URZ, URZ, URZ ;  /* 0x0000003f3f3ff290 */ /* 0x000ff6000fffe03f */
[----:B------:R-:W-:Y:S01]  /*b3a30*/  @!UPT UIADD3 URZ, URZ, URZ, URZ ;  /* 0x0000003f3f3ff290 */ /* 0x000fe2000fffe03f */
[----:B------:R-:W-:Y:S01]  /*b3a40*/  STL.64 [R1+0x1f0], R12 ;  /* 0x0001f00c01007387 */ /* 0x000fe20000100a00 */
[----:B------:R0:W-:Y:S03]  /*b3a50*/  STL.64 [R1+0x1f8], R14 ;  /* 0x0001f80e01007387 */ /* 0x0001e60000100a00 */
[----:B0-----:R-:W3:Y:S01]  /*b3a60*/  LDL.LU.64 R14, [R1+0x5680] ;  /* 0x00568000010e7983 */ /* 0x001ee20000300a00 */
[----:B------:R-:W4:Y:S02]  /*b3a70*/  LDL.LU.64 R12, [R1+0x5678] ;  /* 0x00567800010c7983 */ /* 0x000f240000300a00 */
[----:B--2---:R-:W-:Y:S02]  /*b3a80*/  STL.64 [R1+0x5568], R18 ;  /* 0x0055681201007387 */ /* 0x004fe40000100a00 */
[----:B------:R0:W-:Y:S02]  /*b3a90*/  STL.64 [R1+0x5560], R16 ;  /* 0x0055601001007387 */ /* 0x0001e40000100a00 */
[----:B0-----:R-:W2:Y:S01]  /*b3aa0*/  LDL.LU.64 R16, [R1+0x1c0] ;  /* 0x0001c00001107983 */ /* 0x001ea20000300a00 */
[C---:B----4-:R-:W-:Y:S11]  /*b3ab0*/  HMMA.16816.F32 R8, R20.reuse, R12, R8 ;  /* 0x0000000c1408723c */ /* 0x050ff60000001808 */
[----:B------:R-:W-:Y:S11]  /*b3ac0*/  @!UPT UIADD3 URZ, URZ, URZ, URZ ;  /* 0x0000003f3f3ff290 */ /* 0x000ff6000fffe03f */
[----:B------:R-:W-:Y:S01]  /*b3ad0*/  @!UPT UIADD3 URZ, URZ, URZ, URZ ;  /* 0x0000003f3f3ff290 */ /* 0x000fe2000fffe03f */
[----:B------:R-:W-:Y:S01]  /*b3ae0*/  STL.64 [R1+0x150], R8 ;  /* 0x0001500801007387 */ /* 0x000fe20000100a00 */
[----:B------:R0:W-:Y:S03]  /*b3af0*/  STL.64 [R1+0x158], R10 ;  /* 0x0001580a01007387 */ /* 0x0001e60000100a00 */
[----:B0-----:R-:W4:Y:S01]  /*b3b00*/  LDL.LU.64 R10, [R1+0x5670] ;  /* 0x00567000010a7983 */ /* 0x001f220000300a00 */
[----:B------:R-:W2:Y:S02]  /*b3b10*/  LDL.LU.64 R8, [R1+0x5668] ;  /* 0x0056680001087983 */ /* 0x000ea40000300a00 */
[----:B---3--:R-:W-:Y:S02]  /*b3b20*/  STL.64 [R1+0x5558], R14 ;  /* 0x0055580e01007387 */ /* 0x008fe40000100a00 */
        /* <DEDUP_REMOVED lines=11> */
[----:B----4-:R-:W-:Y:S02]  /*b3be0*/  STL.64 [R1+0x5548], R10 ;  /* 0x0055480a01007387 */ /* 0x010fe40000100a00 */
[----:B------:R0:W-:Y:S02]  /*b3bf0*/  STL.64 [R1+0x5540], R8 ;  /* 0x0055400801007387 */ /* 0x0001e40000100a00 */
[----:B0-----:R-:W4:Y:S01]  /*b3c00*/  LDL.64 R8, [R1+0x1d0] ;  /* 0x0001d00001087983 */ /* 0x001f220000100a00 */
[----:B--2---:R-:W-:Y:S03]  /*b3c10*/  HMMA.16816.F32 R24, R20, R24, R4 ;  /* 0x000000181418723c */ /* 0x004fe60000001804 */
[----:B------:R-:W2:Y:S01]  /*b3c20*/  LDL.LU.64 R6, [R1+0x5658] ;  /* 0x0056580001067983 */ /* 0x000ea20000300a00 */
[----:B------:R-:W2:Y:S11]  /*b3c30*/  LDL.LU.64 R4, [R1+0x5650] ;  /* 0x0056500001047983 */ /* 0x000eb60000300a00 */
[----:B------:R-:W-:Y:S08]  /*b3c40*/  @!UPT UIADD3 URZ, URZ, URZ, URZ ;  /* 0x0000003f3f3ff290 */ /* 0x000ff0000fffe03f */
[----:B------:R-:W-:Y:S01]  /*b3c50*/  STL.64 [R1+0x130], R24 ;  /* 0x0001301801007387 */ /* 0x000fe20000100a00 */
[----:B------:R-:W-:Y:S02]  /*b3c60*/  STL.64 [R1+0x138], R26 ;  /* 0x0001381a01007387 */ /* 0x000fe40000100a00 */
[----:B------:R-:W0:Y:S02]  /*b3c70*/  LDSM.16.M88.4 R24, [R3+0x40080] ;  /* 0x040080000318783b */ /* 0x000e240000000200 */
[----:B0-----:R-:W-:Y:S02]  /*b3c80*/  STL.64 [R1+0x5448], R26 ;  /* 0x0054481a01007387 */ /* 0x001fe40000100a00 */
[----:B------:R0:W-:Y:S02]  /*b3c90*/  STL.64 [R1+0x5440], R24 ;  /* 0x0054401801007387 */ /* 0x0001e40000100a00 */
[----:B0-----:R-:W-:Y:S02]  /*b3ca0*/  MOV R24, R2 ;  /* 0x0000000200187202 */ /* 0x001fe40000000f00 */
[----:B------:R-:W-:-:S07]  /*b3cb0*/  MOV R25, R0 ;  /* 0x0000000000197202 */ /* 0x000fce0000000f00 */
[----:B--2---:R-:W-:Y:S11]  /*b3cc0*/  HMMA.16816.F32 R4, R20, R24, R4 ;  /* 0x000000181404723c */ /* 0x004ff60000001804 */
        /* <DEDUP_REMOVED lines=10> */
[----:B------:R-:W2:Y:S01]  /*b3d70*/  LDL.LU R27, [R1+0x95c] ;  /* 0x00095c00011b7983 */ /* 0x000ea20000300800 */
[----:B----4-:R-:W-:-:S05]  /*b3d80*/  MOV R0, R9 ;  /* 0x0000000900007202 */ /* 0x010fca0000000f00 */
[----:B------:R-:W-:Y:S01]  /*b3d90*/  STL [R1+0x5504], R0 ;  /* 0x0055040001007387 */ /* 0x000fe20000100800 */
[C---:B--2---:R-:W-:Y:S08]  /*b3da0*/  HMMA.16816.F32 R24, R20.reuse, R8, R24 ;  /* 0x000000081418723c */ /* 0x044ff00000001818 */
[----:B---3--:R-:W-:Y:S11]  /*b3db0*/  HMMA.16816.F32 R8, R20, R16, R12 ;  /* 0x000000101408723c */ /* 0x008ff6000000180c */
[----:B------:R-:W-:Y:S04]  /*b3dc0*/  @!UPT UIADD3 URZ, URZ, URZ, URZ ;  /* 0x0000003f3f3ff290 */ /* 0x000fe8000fffe03f */
[----:B------:R0:W-:Y:S01]  /*b3dd0*/  STL.64 [R1+0x110], R24 ;  /* 0x0001101801007387 */ /* 0x0001e20000100a00 */
[----:B------:R1:W-:Y:S07]  /*b3de0*/  STL.64 [R1+0x118], R26 ;  /* 0x0001181a01007387 */ /* 0x0003ee0000100a00 */
[----:B------:R2:W-:Y:S02]  /*b3df0*/  STL.64 [R1+0x100], R8 ;  /* 0x0001000801007387 */ /* 0x0005e40000100a00 */
[----:B------:R3:W-:Y:S01]  /*b3e00*/  STL.64 [R1+0x108], R10 ;  /* 0x0001080a01007387 */ /* 0x0007e20000100a00 */
[----:B0-----:R-:W4:Y:S01]  /*b3e10*/  LDL.LU R24, [R1+0x890] ;  /* 0x0008900001187983 */ /* 0x001f220000300800 */
[----:B------:R-:W4:Y:S02]  /*b3e20*/  LDL.LU R25, [R1+0x894] ;  /* 0x0008940001197983 */ /* 0x000f240000300800 */
[----:B-1----:R-:W4:Y:S02]  /*b3e30*/  LDL.LU R26, [R1+0x898] ;  /* 0x00089800011a7983 */ /* 0x002f240000300800 */
[----:B------:R-:W4:Y:S01]  /*b3e40*/  LDL.LU R27, [R1+0x89c] ;  /* 0x00089c00011b7983 */ /* 0x000f220000300800 */
[----:B--2---:R-:W2:Y:S01]  /*b3e50*/  LDL.LU R8, [R1+0x50] ;  /* 0x0000500001087983 */ /* 0x004ea20000300800 */
[----:B------:R-:W2:Y:S02]  /*b3e60*/  LDL.LU R9, [R1+0x54] ;  /* 0x0000540001097983 */ /* 0x000ea40000300800 */
[----:B---3--:R-:W3:Y:S02]  /*b3e70*/  LDL.LU R10, [R1+0x58] ;  /* 0x00005800010a7983 */ /* 0x008ee40000300800 */
[----:B------:R-:W3:Y:S02]  /*b3e80*/  LDL.LU R11, [R1+0x5c] ;  /* 0x00005c00010b7983 */ /* 0x000ee40000300800 */
[----:B---3--:R-:W-:Y:S01]  /*b3e90*/  STL.64 [R1+0x5578], R10 ;  /* 0x0055780a01007387 */ /* 0x008fe20000100a00 */
[----:B--2---:R0:W-:Y:S02]  /*b3ea0*/  STL.64 [R1+0x5570], R8 ;  /* 0x0055700801007387 */ /* 0x0041e40000100a00 */
[----:B------:R-:W2:Y:S02]  /*b3eb0*/  LDL.LU R12, [R1+0x60] ;  /* 0x00006000010c7983 */ /* 0x000ea40000300800 */
[----:B------:R-:W2:Y:S01]  /*b3ec0*/  LDL.LU R13, [R1+0x64] ;  /* 0x00006400010d7983 */ /* 0x000ea20000300800 */
[----:B------:R-:W3:Y:S01]  /*b3ed0*/  LDL.LU R14, [R1+0x68] ;  /* 0x00006800010e7983 */ /* 0x000ee20000300800 */
[----:B------:R-:W3:Y:S01]  /*b3ee0*/  LDL.LU R15, [R1+0x6c] ;  /* 0x00006c00010f7983 */ /* 0x000ee20000300800 */
[----:B------:R-:W-:Y:S01]  /*b3ef0*/  MOV R2, R16 ;  /* 0x0000001000027202 */ /* 0x000fe20000000f00 */
[----:B------:R-:W-:Y:S01]  /*b3f00*/  IMAD.MOV.U32 R3, RZ, RZ, R17 ;  /* 0x000000ffff037224 */ /* 0x000fe200078e0011 */
[----:B------:R-:W-:-:S02]  /*b3f10*/  MOV R16, R29 ;  /* 0x0000001d00107202 */ /* 0x000fc40000000f00 */
[----:B------:R-:W-:Y:S01]  /*b3f20*/  MOV R17, R28 ;  /* 0x0000001c00117202 */ /* 0x000fe20000000f00 */
[----:B---3--:R-:W-:Y:S01]  /*b3f30*/  STL.64 [R1+0x5588], R14 ;  /* 0x0055880e01007387 */ /* 0x008fe20000100a00 */
[----:B--2---:R1:W-:Y:S03]  /*b3f40*/  STL.64 [R1+0x5580], R12 ;  /* 0x0055800c01007387 */ /* 0x0043e60000100a00 */
[----:B------:R-:W-:Y:S02]  /*b3f50*/  STL.64 [R1+0x5590], R16 ;  /* 0x0055901001007387 */ /* 0x000fe40000100a00 */
[----:B0-----:R-:W2:Y:S01]  /*b3f60*/  LDL.LU R8, [R1+0x70] ;  /* 0x0000700001087983 */ /* 0x001ea20000300800 */
[----:B------:R-:W2:Y:S01]  /*b3f70*/  LDL.LU R9, [R1+0x74] ;  /* 0x0000740001097983 */ /* 0x000ea20000300800 */
[----:B------:R-:W3:Y:S02]  /*b3f80*/  LDL.LU R10, [R1+0x78] ;  /* 0x00007800010a7983 */ /* 0x000ee40000300800 */
[----:B------:R-:W3:Y:S01]  /*b3f90*/  LDL.LU R11, [R1+0x7c] ;  /* 0x00007c00010b7983 */ /* 0x000ee20000300800 */
[----:B-1----:R-:W-:-:S02]  /*b3fa0*/  MOV R12, R7 ;  /* 0x00000007000c7202 */ /* 0x002fc40000000f00 */
[----:B------:R-:W-:Y:S01]  /*b3fb0*/  MOV R13, R6 ;  /* 0x00000006000d7202 */ /* 0x000fe20000000f00 */
[----:B---3--:R-:W-:Y:S01]  /*b3fc0*/  STL.64 [R1+0x55a0], R10 ;  /* 0x0055a00a01007387 */ /* 0x008fe20000100a00 */
[----:B--2---:R0:W-:Y:S03]  /*b3fd0*/  STL.64 [R1+0x5598], R8 ;  /* 0x0055980801007387 */ /* 0x0041e60000100a00 */
[----:B------:R-:W-:Y:S02]  /*b3fe0*/  STL.64 [R1+0x55a8], R12 ;  /* 0x0055a80c01007387 */ /* 0x000fe40000100a00 */
[----:B0-----:R-:W-:Y:S01]  /*b3ff0*/  IMAD.MOV.U32 R8, RZ, RZ, R5 ;  /* 0x000000ffff087224 */ /* 0x001fe200078e0005 */
[----:B------:R-:W-:-:S05]  /*b4000*/  MOV R9, R4 ;  /* 0x0000000400097202 */ /* 0x000fca0000000f00 */
[----:B------:R0:W-:Y:S04]  /*b4010*/  STL.64 [R1+0x55c0], R8 ;  /* 0x0055c00801007387 */ /* 0x0001e80000100a00 */
        /* <DEDUP_REMOVED lines=12> */
[----:B0-----:R-:W2:Y:S04]  /*b40e0*/  LDL.LU.64 R8, [R1+0x180] ;  /* 0x0001800001087983 */ /* 0x001ea80000300a00 */
[----:B--2---:R0:W-:Y:S04]  /*b40f0*/  STL.64 [R1+0x55f8], R8 ;  /* 0x0055f80801007387 */ /* 0x0041e80000100a00 */
[----:B0-----:R-:W2:Y:S04]  /*b4100*/  LDL.64 R8, [R1+0x190] ;  /* 0x0001900001087983 */ /* 0x001ea80000100a00 */
[----:B--2---:R0:W-:Y:S04]  /*b4110*/  STL.64 [R1+0x5610], R8 ;  /* 0x0056100801007387 */ /* 0x0041e80000100a00 */
[----:B0-----:R-:W2:Y:S04]  /*b4120*/  LDL.LU.64 R8, [R1+0x1a0] ;  /* 0x0001a00001087983 */ /* 0x001ea80000300a00 */
[----:B--2---:R0:W-:Y:S01]  /*b4130*/  STL.64 [R1+0x5628], R8 ;  /* 0x0056280801007387 */ /* 0x0041e20000100a00 */
        /* <DEDUP_REMOVED lines=34> */
[----:B------:R0:W-:Y:S01]  /*b4360*/  STL.64 [R1+0x5530], R24 ;  /* 0x0055301801007387 */ /* 0x0001e20000100a00 */
[----:B---3--:R-:W-:-:S02]  /*b4370*/  MOV R0, R9 ;  /* 0x0000000900007202 */ /* 0x008fc40000000f00 */
[----:B0-----:R-:W3:Y:S01]  /*b4380*/  LDL.LU R24, [R1+0x40] ;  /* 0x0000400001187983 */ /* 0x001ee20000300800 */
[----:B------:R-:W3:Y:S02]  /*b4390*/  LDL.LU R25, [R1+0x44] ;  /* 0x0000440001197983 */ /* 0x000ee40000300800 */
[----:B------:R-:W3:Y:S02]  /*b43a0*/  LDL.LU R26, [R1+0x48] ;  /* 0x00004800011a7983 */ /* 0x000ee40000300800 */
[----:B------:R-:W3:Y:S01]  /*b43b0*/  LDL.LU R27, [R1+0x4c] ;  /* 0x00004c00011b7983 */ /* 0x000ee20000300800 */
[----:B------:R-:W-:Y:S01]  /*b43c0*/  STL [R1+0x550c], R3 ;  /* 0x00550c0301007387 */ /* 0x000fe20000100800 */
        /* <DEDUP_REMOVED lines=22> */
[----:B------:R-:W-:Y:S11]  /*b4530*/  IMAD.MOV.U32 R0, RZ, RZ, R9 ;  /* 0x000000ffff007224 */ /* 0x000ff600078e0009 */
[----:B------:R-:W-:Y:S11]  /*b4540*/  @!UPT UIADD3 URZ, URZ, URZ, URZ ;  /* 0x0000003f3f3ff290 */ /* 0x000ff6000fffe03f */
        /* <DEDUP_REMOVED lines=23> */
[----:B--2---:R-:W-:Y:S01]  /*b46c0*/  HMMA.16816.F32 R20, R20, R4, R8 ;  /* 0x000000041414723c */ /* 0x004fe20000001808 */
[----:B------:R-:W2:Y:S01]  /*b46d0*/  LDL.LU.64 R8, [R1+0x55c0] ;  /* 0x0055c00001087983 */ /* 0x000ea20000300a00 */
[----:B------:R-:W-:Y:S01]  /*b46e0*/  MOV R28, R4 ;  /* 0x00000004001c7202 */ /* 0x000fe20000000f00 */
[----:B------:R-:W-:Y:S11]  /*b46f0*/  IMAD.MOV.U32 R29, RZ, RZ, R5 ;  /* 0x000000ffff1d7224 */ /* 0x000ff600078e0005 */
[----:B------:R-:W-:Y:S09]  /*b4700*/  @!UPT UIADD3 URZ, URZ, URZ, URZ ;  /* 0x0000003f3f3ff290 */ /* 0x000ff2000fffe03f */
[----:B------:R0:W-:Y:S01]  /*b4710*/  STL.64 [R1+0xa0], R20 ;  /* 0x0000a01401007387 */ /* 0x0001e20000100a00 */
[----:B------:R-:W-:Y:S02]  /*b4720*/  STL.64 [R1+0xa8], R22 ;  /* 0x0000a81601007387 */ /* 0x000fe40000100a00 */
[----:B------:R-:W2:Y:S02]  /*b4730*/  LDL.LU.64 R6, [R1+0x55b8] ;  /* 0x0055b80001067983 */ /* 0x000ea40000300a00 */
[----:B------:R-:W2:Y:S01]  /*b4740*/  LDL.LU.64 R4, [R1+0x55b0] ;  /* 0x0055b00001047983 */ /* 0x000ea20000300a00 */
[----:B0-----:R-:W4:Y:S01]  /*b4750*/  LDL.LU R20, [R1+0x30] ;  /* 0x0000300001147983 */ /* 0x001f220000300800 */
[----:B------:R-:W4:Y:S01]  /*b4760*/  LDL.LU R21, [R1+0x34] ;  /* 0x0000340001157983 */ /* 0x000f220000300800 */
[C---:B--2---:R-:W-:Y:S02]  /*b4770*/  HMMA.16816.F32 R8, R4.reuse, R8, R12 ;  /* 0x000000080408723c */ /* 0x044fe4000000180c */
[----:B------:R-:W2:Y:S11]  /*b4780*/  LDL.LU.64 R12, [R1+0x55a8] ;  /* 0x0055a800010c7983 */ /* 0x000eb60000300a00 */
[----:B------:R-:W-:Y:S10]  /*b4790*/  @!UPT UIADD3 URZ, URZ, URZ, URZ ;  /* 0x0000003f3f3ff290 */ /* 0x000ff4000fffe03f */
[----:B------:R-:W-:Y:S01]  /*b47a0*/  STL.64 [R1+0x90], R8 ;  /* 0x0000900801007387 */ /* 0x000fe20000100a00 */
[----:B------:R0:W-:Y:S03]  /*b47b0*/  STL.64 [R1+0x98], R10 ;  /* 0x0000980a01007387 */ /* 0x0001e60000100a00 */
[----:B0-----:R-:W3:Y:S01]  /*b47c0*/  LDL.LU.64 R10, [R1+0x55a0] ;  /* 0x0055a000010a7983 */ /* 0x001ee20000300a00 */
[----:B------:R-:W3:Y:S01]  /*b47d0*/  LDL.LU.64 R8, [R1+0x5598] ;  /* 0x0055980001087983 */ /* 0x000ee20000300a00 */
[C---:B--2---:R-:W-:Y:S02]  /*b47e0*/  HMMA.16816.F32 R12, R4.reuse, R12, R16 ;  /* 0x0000000c040c723c */ /* 0x044fe40000001810 */
[----:B------:R-:W3:Y:S11]  /*b47f0*/  LDL.LU.64 R16, [R1+0x5590] ;  /* 0x0055900001107983 */ /* 0x000ef60000300a00 */
[----:B------:R-:W-:Y:S10]  /*b4800*/  @!UPT UIADD3 URZ, URZ, URZ, URZ ;  /* 0x0000003f3f3ff290 */ /* 0x000ff4000fffe03f */
[----:B------:R-:W-:Y:S01]  /*b4810*/  STL.64 [R1+0x80], R12 ;  /* 0x0000800c01007387 */ /* 0x000fe20000100a00 */
[----:B------:R0:W-:Y:S03]  /*b4820*/  STL.64 [R1+0x88], R14 ;  /* 0x0000880e01007387 */ /* 0x0001e60000100a00 */
[----:B0-----:R-:W2:Y:S01]  /*b4830*/  LDL.LU.64 R14, [R1+0x5588] ;  /* 0x00558800010e7983 */ /* 0x001ea20000300a00 */
[----:B------:R-:W2:Y:S01]  /*b4840*/  LDL.LU.64 R12, [R1+0x5580] ;  /* 0x00558000010c7983 */ /* 0x000ea20000300a00 */
[C---:B---3--:R-:W-:Y:S02]  /*b4850*/  HMMA.16816.F32 R16, R4.reuse, R16, R8 ;  /* 0x000000100410723c */ /* 0x048fe40000001808 */
[----:B------:R-:W3:Y:S01]  /*b4860*/  LDL.LU.64 R10, [R1+0x5578] ;  /* 0x00557800010a7983 */ /* 0x000ee20000300a00 */
[----:B------:R-:W3:Y:S11]  /*b4870*/  LDL.LU.64 R8, [R1+0x5570] ;  /* 0x0055700001087983 */ /* 0x000ef60000300a00 */
        /* <DEDUP_REMOVED lines=29> */
[----:B------:R-:W-:Y:S11]  /*b4a50*/  STL.64 [R1+0x5408], R18 ;  /* 0x0054081201007387 */ /* 0x000ff60000100a00 */
[----:B------:R-:W-:Y:S11]  /*b4a60*/  @!UPT UIADD3 URZ, URZ, URZ, URZ ;  /* 0x0000003f3f3ff290 */ /* 0x000ff6000fffe03f */
[----:B------:R-:W-:Y:S02]  /*b4a70*/  MOV R16, R20 ;  /* 0x0000001400107202 */ /* 0x000fe40000000f00 */
[----:B------:R-:W-:-:S05]  /*b4a80*/  MOV R17, R21 ;  /* 0x0000001500117202 */ /* 0x000fca0000000f00 */
[----:B------:R0:W-:Y:S02]  /*b4a90*/  STL.64 [R1+0x5400], R16 ;  /* 0x0054001001007387 */ /* 0x0001e40000100a00 */
[----:B0-----:R-:W-:Y:S02]  /*b4aa0*/  IMAD.MOV.U32 R16, RZ, RZ, R15 ;  /* 0x000000ffff107224 */ /* 0x001fe400078e000f */
[----:B------:R-:W4:Y:S01]  /*b4ab0*/  LDL.LU R15, [R1+0x5520] ;  /* 0x00552000010f7983 */ /* 0x000f220000300800 */
[----:B------:R-:W2:Y:S02]  /*b4ac0*/  LDL.LU R17, [R1+0x8c4] ;  /* 0x0008c40001117983 */ /* 0x000ea40000300800 */
[----:B------:R-:W2:Y:S02]  /*b4ad0*/  LDL.LU R18, [R1+0x8c8] ;  /* 0x0008c80001127983 */ /* 0x000ea40000300800 */
[----:B------:R-:W2:Y:S01]  /*b4ae0*/  LDL.LU R19, [R1+0x8cc] ;  /* 0x0008cc0001137983 */ /* 0x000ea20000300800 */
[----:B------:R-:W-:-:S02]  /*b4af0*/  MOV R12, R22 ;  /* 0x00000016000c7202 */ /* 0x000fc40000000f00 */
[----:B------:R-:W-:Y:S02]  /*b4b00*/  MOV R8, R23 ;  /* 0x0000001700087202 */ /* 0x000fe40000000f00 */
[----:B---3--:R-:W0:Y:S04]  /*b4b10*/  LDSM.16.M88.4 R20, [R13+0x41080] ;  /* 0x041080000d14783b */ /* 0x008e280000000200 */
[----:B------:R-:W-:Y:S01]  /*b4b20*/  STL [R1+0x52c4], R8 ;  /* 0x0052c40801007387 */ /* 0x000fe20000100800 */
[----:B------:R2:W-:Y:S02]  /*b4b30*/  STL.64 [R1+0x5420], R10 ;  /* 0x0054200a01007387 */ /* 0x0005e40000100a00 */
[----:B------:R-:W-:Y:S01]  /*b4b40*/  STL [R1+0x52c0], R12 ;  /* 0x0052c00c01007387 */ /* 0x000fe20000100800 */
[----:B--2---:R-:W-:Y:S01]  /*b4b50*/  HMMA.16816.F32 R8, R4, R24, R16 ;  /* 0x000000180408723c */ /* 0x004fe20000001810 */
[----:B----4-:R-:W-:Y:S01]  /*b4b60*/  STL.64 [R1+0x53f8], R14 ;  /* 0x0053f80e01007387 */ /* 0x010fe20000100a00 */
[----:B------:R-:W-:Y:S02]  /*b4b70*/  STL [R1+0x53f0], R13 ;  /* 0x0053f00d01007387 */ /* 0x000fe40000100800 */
[----:B0-----:R-:W-:Y:S02]  /*b4b80*/  STL.64 [R1+0x5348], R22 ;  /* 0x0053481601007387 */ /* 0x001fe40000100a00 */
[----:B------:R-:W-:Y:S01]  /*b4b90*/  STL.64 [R1+0x5340], R20 ;  /* 0x0053401401007387 */ /* 0x000fe20000100a00 */
[----:B------:R-:W2:Y:S11]  /*b4ba0*/  LDL.LU R24, [R1+0x500] ;  /* 0x0005000001187983 */ /* 0x000eb60000300800 */
        /* <DEDUP_REMOVED lines=8> */
[----:B0-----:R-:W2:Y:S01]  /*b4c30*/  LDL.LU R24, [R1+0x170] ;  /* 0x0001700001187983 */ /* 0x001ea20000300800 */
[----:B------:R-:W-:-:S02]  /*b4c40*/  MOV R25, R0 ;  /* 0x0000000000197202 */ /* 0x000fc40000000f00 */
[----:B------:R-:W3:Y:S03]  /*b4c50*/  LDL.LU R0, [R1+0x551c] ;  /* 0x00551c0001007983 */ /* 0x000ee60000300800 */
[----:B--2---:R0:W-:Y:S01]  /*b4c60*/  STL.64 [R1+0x5470], R24 ;  /* 0x0054701801007387 */ /* 0x0041e20000100a00 */
[----:B------:R-:W2:Y:S02]  /*b4c70*/  LDL.LU R20, [R1+0x4f0] ;  /* 0x0004f00001147983 */ /* 0x000ea40000300800 */
[----:B------:R-:W2:Y:S02]  /*b4c80*/  LDL.LU R21, [R1+0x4f4] ;  /* 0x0004f40001157983 */ /* 0x000ea40000300800 */
[----:B------:R-:W4:Y:S01]  /*b4c90*/  LDL.LU R22, [R1+0x4f8] ;  /* 0x0004f80001167983 */ /* 0x000f220000300800 */
[----:B------:R-:W4:Y:S01]  /*b4ca0*/  LDL.LU R23, [R1+0x4fc] ;  /* 0x0004fc0001177983 */ /* 0x000f220000300800 */
[----:B0-----:R-:W-:-:S02]  /*b4cb0*/  MOV R24, R2 ;  /* 0x0000000200187202 */ /* 0x001fc40000000f00 */
        /* <DEDUP_REMOVED lines=10> */
[----:B------:R-:W2:Y:S01]  /*b4d60*/  LDL.LU R24, [R1+0x190] ;  /* 0x0001900001187983 */ /* 0x000ea20000300800 */
[----:B---3--:R-:W-:-:S02]  /*b4d70*/  MOV R25, R0 ;  /* 0x0000000000197202 */ /* 0x008fc40000000f00 */
[----:B------:R-:W3:Y:S03]  /*b4d80*/  LDL.LU R0, [R1+0x5510] ;  /* 0x0055100001007983 */ /* 0x000ee60000300800 */
[----:B--2---:R0:W-:Y:S02]  /*b4d90*/  STL.64 [R1+0x54a0], R24 ;  /* 0x0054a01801007387 */ /* 0x0041e40000100a00 */
[----:B0-----:R-:W-:Y:S01]  /*b4da0*/  IMAD.MOV.U32 R24, RZ, RZ, R3 ;  /* 0x000000ffff187224 */ /* 0x001fe200078e0003 */
[----:B------:R-:W-:Y:S01]  /*b4db0*/  MOV R25, R2 ;  /* 0x0000000200197202 */ /* 0x000fe20000000f00 */
[----:B------:R-:W2:Y:S01]  /*b4dc0*/  LDL.LU R3, [R1+0x550c] ;  /* 0x00550c0001037983 */ /* 0x000ea20000300800 */
[----:B------:R-:W2:Y:S03]  /*b4dd0*/  LDL.LU R2, [R1+0x5508] ;  /* 0x0055080001027983 */ /* 0x000ea60000300800 */
[----:B------:R-:W-:Y:S01]  /*b4de0*/  STL.64 [R1+0x54b8], R24 ;  /* 0x0054b81801007387 */ /* 0x000fe20000100a00 */
[----:B----4-:R-:W-:Y:S02]  /*b4df0*/  STL.64 [R1+0x5480], R22 ;  /* 0x0054801601007387 */ /* 0x010fe40000100a00 */
[----:B------:R0:W-:Y:S02]  /*b4e00*/  STL.64 [R1+0x5478], R20 ;  /* 0x0054781401007387 */ /* 0x0001e40000100a00 */
[----:B0-----:R-:W4:Y:S01]  /*b4e10*/  LDL.LU R20, [R1+0x850] ;  /* 0x0008500001147983 */ /* 0x001f220000300800 */
[----:B------:R-:W4:Y:S02]  /*b4e20*/  LDL.LU R21, [R1+0x854] ;  /* 0x0008540001157983 */ /* 0x000f240000300800 */
[----:B------:R-:W2:Y:S02]  /*b4e30*/  LDL.LU R22, [R1+0x858] ;  /* 0x0008580001167983 */ /* 0x000ea40000300800 */
[----:B------:R-:W2:Y:S01]  /*b4e40*/  LDL.LU R23, [R1+0x85c] ;  /* 0x00085c0001177983 */ /* 0x000ea20000300800 */
[----:B------:R-:W2:Y:S01]  /*b4e50*/  LDL.LU R24, [R1+0x1b0] ;  /* 0x0001b00001187983 */ /* 0x000ea20000300800 */
[----:B---3--:R-:W-:-:S02]  /*b4e60*/  MOV R25, R0 ;  /* 0x0000000000197202 */ /* 0x008fc40000000f00 */
[----:B------:R-:W3:Y:S03]  /*b4e70*/  LDL.LU R0, [R1+0x5504] ;  /* 0x0055040001007983 */ /* 0x000ee60000300800 */
[----:B--2---:R-:W-:Y:S01]  /*b4e80*/  STL.64 [R1+0x54d0], R24 ;  /* 0x0054d01801007387 */ /* 0x004fe20000100a00 */
[----:B------:R-:W-:Y:S02]  /*b4e90*/  STL.64 [R1+0x5498], R22 ;  /* 0x0054981601007387 */ /* 0x000fe40000100a00 */
[----:B----4-:R0:W-:Y:S02]  /*b4ea0*/  STL.64 [R1+0x5490], R20 ;  /* 0x0054901401007387 */ /* 0x0101e40000100a00 */
[----:B0-----:R-:W2:Y:S01]  /*b4eb0*/  LDL.LU R20, [R1+0x860] ;  /* 0x0008600001147983 */ /* 0x001ea20000300800 */
[----:B------:R-:W2:Y:S02]  /*b4ec0*/  LDL.LU R21, [R1+0x864] ;  /* 0x0008640001157983 */ /* 0x000ea40000300800 */
[----:B------:R-:W4:Y:S02]  /*b4ed0*/  LDL.LU R22, [R1+0x868] ;  /* 0x0008680001167983 */ /* 0x000f240000300800 */
[----:B------:R-:W4:Y:S01]  /*b4ee0*/  LDL.LU R23, [R1+0x86c] ;  /* 0x00086c0001177983 */ /* 0x000f220000300800 */
[----:B------:R-:W-:Y:S01]  /*b4ef0*/  MOV R24, R2 ;  /* 0x0000000200187202 */ /* 0x000fe20000000f00 */
[----:B------:R-:W-:Y:S01]  /*b4f00*/  IMAD.MOV.U32 R25, RZ, RZ, R3 ;  /* 0x000000ffff197224 */ /* 0x000fe200078e0003 */
[----:B------:R-:W2:Y:S01]  /*b4f10*/  LDL.LU R12, [R1+0x1d0] ;  /* 0x0001d000010c7983 */ /* 0x000ea20000300800 */
[----:B---3--:R-:W-:-:S02]  /*b4f20*/  MOV R13, R0 ;  /* 0x00000000000d7202 */ /* 0x008fc40000000f00 */
[----:B------:R-:W3:Y:S02]  /*b4f30*/  LDL.LU R0, [R1+0x5500] ;  /* 0x0055000001007983 */ /* 0x000ee40000300800 */
[----:B------:R-:W3:Y:S01]  /*b4f40*/  LDL.LU R2, [R1+0x54fc] ;  /* 0x0054fc0001027983 */ /* 0x000ee20000300800 */
[----:B------:R-:W3:Y:S01]  /*b4f50*/  LDL.LU R3, [R1+0x54f8] ;  /* 0x0054f80001037983 */ /* 0x000ee20000300800 */
[----:B------:R0:W-:Y:S03]  /*b4f60*/  STL.64 [R1+0x54e8], R24 ;  /* 0x0054e81801007387 */ /* 0x0001e60000100a00 */
[----:B0-----:R-:W3:Y:S01]  /*b4f70*/  LDL.LU R24, [R1+0x8b0] ;  /* 0x0008b00001187983 */ /* 0x001ee20000300800 */
        /* <DEDUP_REMOVED lines=21> */
[----:B------:R-:W4:Y:S01]  /*b50d0*/  LDL.64 R10, [R1+0x18] ;  /* 0x00001800010a7983 */ /* 0x000f220000100a00 */
[----:B------:R-:W-:-:S02]  /*b50e0*/  MOV R8, R28 ;  /* 0x0000001c00087202 */ /* 0x000fc40000000f00 */
[----:B------:R-:W-:Y:S01]  /*b50f0*/  MOV R9, R29 ;  /* 0x0000001d00097202 */ /* 0x000fe20000000f00 */
[----:B----4-:R-:W-:Y:S01]  /*b5100*/  STL.64 [R1+0x5428], R10 ;  /* 0x0054280a01007387 */ /* 0x010fe20000100a00 */
[----:B------:R-:W4:Y:S02]  /*b5110*/  LDL.LU R28, [R1+0x54f4] ;  /* 0x0054f400011c7983 */ /* 0x000f240000300800 */
[----:B------:R-:W2:Y:S02]  /*b5120*/  LDL.LU R29, [R1+0x54f0] ;  /* 0x0054f000011d7983 */ /* 0x000ea40000300800 */
[----:B------:R-:W2:Y:S01]  /*b5130*/  LDL.LU R16, [R1+0x4d0] ;  /* 0x0004d00001107983 */ /* 0x000ea20000300800 */
[----:B------:R-:W2:Y:S01]  /*b5140*/  LDL.LU R17, [R1+0x4d4] ;  /* 0x0004d40001117983 */ /* 0x000ea20000300800 */
[----:B------:R-:W2:Y:S02]  /*b5150*/  LDL.LU R18, [R1+0x4d8] ;  /* 0x0004d80001127983 */ /* 0x000ea40000300800 */
[----:B------:R-:W2:Y:S01]  /*b5160*/  LDL.LU R19, [R1+0x4dc] ;  /* 0x0004dc0001137983 */ /* 0x000ea20000300800 */
[C---:B---3--:R-:W-:Y:S01]  /*b5170*/  HMMA.16816.F32 R12, R4.reuse, R12, R24 ;  /* 0x0000000c040c723c */ /* 0x048fe20000001818 */
[----:B--2---:R0:W-:Y:S01]  /*b5180*/  STL.64 [R1+0x5438], R18 ;  /* 0x0054381201007387 */ /* 0x0041e20000100a00 */
[----:B------:R-:W-:Y:S03]  /*b5190*/  STL.64 [R1+0x5430], R16 ;  /* 0x0054301001007387 */ /* 0x000fe60000100a00 */
[----:B0-----:R-:W2:Y:S01]  /*b51a0*/  LDL.64 R18, [R1+0x28] ;  /* 0x0000280001127983 */ /* 0x001ea20000100a00 */
[----:B------:R-:W3:Y:S11]  /*b51b0*/  LDL.LU.64 R24, [R1+0x54e8] ;  /* 0x0054e80001187983 */ /* 0x000ef60000300a00 */
[----:B------:R-:W-:Y:S06]  /*b51c0*/  @!UPT UIADD3 URZ, URZ, URZ, URZ ;  /* 0x0000003f3f3ff290 */ /* 0x000fec000fffe03f */
[----:B------:R0:W-:Y:S02]  /*b51d0*/  STL.64 [R1+0xa70], R12 ;  /* 0x000a700c01007387 */ /* 0x0001e40000100a00 */
[----:B------:R1:W-:Y:S01]  /*b51e0*/  STL.64 [R1+0xa78], R14 ;  /* 0x000a780e01007387 */ /* 0x0003e20000100a00 */
[----:B0-----:R-:W2:Y:S01]  /*b51f0*/  LDL.LU R12, [R1+0x4c0] ;  /* 0x0004c000010c7983 */ /* 0x001ea20000300800 */
[----:B------:R-:W2:Y:S02]  /*b5200*/  LDL.LU R13, [R1+0x4c4] ;  /* 0x0004c400010d7983 */ /* 0x000ea40000300800 */
[----:B-1----:R-:W2:Y:S01]  /*b5210*/  LDL.LU R14, [R1+0x4c8] ;  /* 0x0004c800010e7983 */ /* 0x002ea20000300800 */
[----:B------:R-:W-:Y:S01]  /*b5220*/  MOV R15, R29 ;  /* 0x0000001d000f7202 */ /* 0x000fe20000000f00 */
[----:B---3--:R-:W-:Y:S04]  /*b5230*/  HMMA.16816.F32 R24, R4, R24, R20 ;  /* 0x000000180418723c */ /* 0x008fe80000001814 */
[----:B--2---:R0:W-:Y:S01]  /*b5240*/  STL.64 [R1+0x5418], R14 ;  /* 0x0054180e01007387 */ /* 0x0041e20000100a00 */
[----:B------:R-:W-:Y:S03]  /*b5250*/  STL.64 [R1+0x5410], R12 ;  /* 0x0054100c01007387 */ /* 0x000fe60000100a00 */
[----:B0-----:R-:W2:Y:S01]  /*b5260*/  LDL.64 R14, [R1+0x8] ;  /* 0x00000800010e7983 */ /* 0x001ea20000100a00 */
[----:B------:R-:W3:Y:S02]  /*b5270*/  LDL.LU.64 R22, [R1+0x54e0] ;  /* 0x0054e00001167983 */ /* 0x000ee40000300a00 */
[----:B------:R-:W3:Y:S11]  /*b5280*/  LDL.LU.64 R20, [R1+0x54d8] ;  /* 0x0054d80001147983 */ /* 0x000ef60000300a00 */
[----:B------:R-:W-:Y:S01]  /*b5290*/  @!UPT UIADD3 URZ, URZ, URZ, URZ ;  /* 0x0000003f3f3ff290 */ /* 0x000fe2000fffe03f */
[----:B------:R0:W-:Y:S01]  /*b52a0*/  STL.64 [R1+0xa60], R24 ;  /* 0x000a601801007387 */ /* 0x0001e20000100a00 */
[----:B------:R3:W-:Y:S04]  /*b52b0*/  STL [R1+0xa68], R26 ;  /* 0x000a681a01007387 */ /* 0x0007e80000100800 */
[----:B0-----:R-:W3:Y:S01]  /*b52c0*/  LDL.LU.64 R24, [R1+0x54d0] ;  /* 0x0054d00001187983 */ /* 0x001ee20000300a00 */
[----:B------:R-:W-:-:S05]  /*b52d0*/  MOV R29, R27 ;  /* 0x0000001b001d7202 */ /* 0x000fca0000000f00 */
[----:B------:R-:W-:Y:S01]  /*b52e0*/  STL [R1+0x4b10], R29 ;  /* 0x004b101d01007387 */ /* 0x000fe20000100800 */
[C---:B---3--:R-:W-:Y:S03]  /*b52f0*/  HMMA.16816.F32 R24, R4.reuse, R24, R20 ;  /* 0x000000180418723c */ /* 0x048fe60000001814 */
[----:B------:R-:W3:Y:S01]  /*b5300*/  LDL.LU.64 R22, [R1+0x54c8] ;  /* 0x0054c80001167983 */ /* 0x000ee20000300a00 */
[----:B------:R-:W3:Y:S11]  /*b5310*/  LDL.LU.64 R20, [R1+0x54c0] ;  /* 0x0054c00001147983 */ /* 0x000ef60000300a00 */
[----:B------:R-:W-:Y:S08]  /*b5320*/  @!UPT UIADD3 URZ, URZ, URZ, URZ ;  /* 0x0000003f3f3ff290 */ /* 0x000ff0000fffe03f */
        /* <DEDUP_REMOVED lines=33> */
[----:B------:R-:W3:Y:S01]  /*b5540*/  LDL.LU.64 R26, [R1+0x5448] ;  /* 0x00544800011a7983 */ /* 0x000ee20000300a00 */
[----:B------:R-:W3:Y:S02]  /*b5550*/  LDL.LU.64 R24, [R1+0x5440] ;  /* 0x0054400001187983 */ /* 0x000ee40000300a00 */
[----:B------:R-:W2:Y:S11]  /*b5560*/  LDL.LU R4, [R1+0x4a0] ;  /* 0x0004a00001047983 */ /* 0x000eb60000300800 */
[----:B------:R-:W-:Y:S08]  /*b5570*/  @!UPT UIADD3 URZ, URZ, URZ, URZ ;  /* 0x0000003f3f3ff290 */ /* 0x000ff0000fffe03f */
[----:B------:R-:W-:Y:S01]  /*b5580*/  STL.64 [R1+0x500], R8 ;  /* 0x0005000801007387 */ /* 0x000fe20000100a00 */
[----:B------:R3:W-:Y:S02]  /*b5590*/  STL.64 [R1+0x508], R10 ;  /* 0x0005080a01007387 */ /* 0x0007e40000100a00 */
[----:B------:R-:W2:Y:S02]  /*b55a0*/  LDL.LU R5, [R1+0x4a4] ;  /* 0x0004a40001057983 */ /* 0x000ea40000300800 */
[----:B------:R-:W2:Y:S01]  /*b55b0*/  LDL.LU R6, [R1+0x4a8] ;  /* 0x0004a80001067983 */ /* 0x000ea20000300800 */
[----:B------:R-:W2:Y:S01]  /*b55c0*/  LDL.LU R7, [R1+0x4ac] ;  /* 0x0004ac0001077983 */ /* 0x000ea20000300800 */
[----:B---3--:R-:W-:Y:S07]  /*b55d0*/  HMMA.16816.F32 R8, R24, R18, R20 ;  /* 0x000000121808723c */ /* 0x008fee0000001814 */
[----:B------:R-:W-:Y:S01]  /*b55e0*/  IMAD.MOV.U32 R21, RZ, RZ, R18 ;  /* 0x000000ffff157224 */ /* 0x000fe200078e0012 */
[----:B------:R-:W-:-:S02]  /*b55f0*/  MOV R20, R19 ;  /* 0x0000001300147202 */ /* 0x000fc40000000f00 */
[----:B------:R-:W3:Y:S01]  /*b5600*/  LDL.LU.64 R18, [R1+0x5438] ;  /* 0x0054380001127983 */ /* 0x000ee20000300a00 */
[----:B------:R-:W3:Y:S11]  /*b5610*/  LDL.LU.64 R16, [R1+0x5430] ;  /* 0x0054300001107983 */ /* 0x000ef60000300a00 */
[----:B------:R-:W-:Y:S01]  /*b5620*/  @!UPT UIADD3 URZ, URZ, URZ, URZ ;  /* 0x0000003f3f3ff290 */ /* 0x000fe2000fffe03f */
[----:B------:R-:W-:Y:S01]  /*b5630*/  STL.64 [R1+0x4f0], R8 ;  /* 0x0004f00801007387 */ /* 0x000fe20000100a00 */
[----:B------:R0:W-:Y:S01]  /*b5640*/  STL [R1+0x4fc], R11 ;  /* 0x0004fc0b01007387 */ /* 0x0001e20000100800 */
[----:B------:R-:W-:Y:S02]  /*b5650*/  MOV R29, R10 ;  /* 0x0000000a001d7202 */ /* 0x000fe40000000f00 */
[----:B0-----:R-:W2:Y:S01]  /*b5660*/  LDL.LU.64 R10, [R1+0x5428] ;  /* 0x00542800010a7983 */ /* 0x001ea20000300a00 */
[----:B------:R0:W-:Y:S03]  /*b5670*/  STL.64 [R1+0x5388], R20 ;  /* 0x0053881401007387 */ /* 0x0001e60000100a00 */
[----:B0-----:R-:W2:Y:S01]  /*b5680*/  LDL.LU R20, [R1+0x4e0] ;  /* 0x0004e00001147983 */ /* 0x001ea20000300800 */
[----:B------:R-:W2:Y:S02]  /*b5690*/  LDL.LU R21, [R1+0x4e4] ;  /* 0x0004e40001157983 */ /* 0x000ea40000300800 */
[----:B------:R-:W2:Y:S02]  /*b56a0*/  LDL.LU R22, [R1+0x4e8] ;  /* 0x0004e80001167983 */ /* 0x000ea40000300800 */
[----:B------:R-:W2:Y:S01]  /*b56b0*/  LDL.LU R23, [R1+0x4ec] ;  /* 0x0004ec0001177983 */ /* 0x000ea20000300800 */
[----:B------:R0:W-:Y:S01]  /*b56c0*/  STL [R1+0x4b14], R29 ;  /* 0x004b141d01007387 */ /* 0x0001e20000100800 */
[C---:B---3--:R-:W-:Y:S08]  /*b56d0*/  HMMA.16816.F32 R16, R24.reuse, R14, R16 ;  /* 0x0000000e1810723c */ /* 0x048ff00000001810 */
[----:B--2---:R-:W-:Y:S01]  /*b56e0*/  HMMA.16816.F32 R20, R24, R10, R20 ;  /* 0x0000000a1814723c */ /* 0x004fe20000001814 */
[----:B------:R-:W-:Y:S11]  /*b56f0*/  MOV R8, R11 ;  /* 0x0000000b00087202 */ /* 0x000ff60000000f00 */
[----:B------:R-:W-:Y:S04]  /*b5700*/  @!UPT UIADD3 URZ, URZ, URZ, URZ ;  /* 0x0000003f3f3ff290 */ /* 0x000fe8000fffe03f */
[----:B0-----:R-:W-:-:S07]  /*b5710*/  MOV R29, R19 ;  /* 0x00000013001d7202 */ /* 0x001fce0000000f00 */
[----:B------:R0:W-:Y:S01]  /*b5720*/  STL.64 [R1+0x4e0], R20 ;  /* 0x0004e01401007387 */ /* 0x0001e20000100a00 */
[----:B------:R-:W-:Y:S01]  /*b5730*/  STL.64 [R1+0x4e8], R22 ;  /* 0x0004e81601007387 */ /* 0x000fe20000100a00 */
[----:B0-----:R-:W-:Y:S01]  /*b5740*/  MOV R20, R10 ;  /* 0x0000000a00147202 */ /* 0x001fe20000000f00 */
[----:B------:R-:W-:Y:S01]  /*b5750*/  IMAD.MOV.U32 R21, RZ, RZ, R15 ;  /* 0x000000ffff157224 */ /* 0x000fe200078e000f */
[----:B------:R-:W2:Y:S01]  /*b5760*/  LDL.LU.64 R10, [R1+0x5420] ;  /* 0x00542000010a7983 */ /* 0x000ea20000300a00 */
[----:B------:R-:W3:Y:S02]  /*b5770*/  LDL.LU.64 R14, [R1+0x5418] ;  /* 0x00541800010e7983 */ /* 0x000ee40000300a00 */
[----:B------:R-:W3:Y:S02]  /*b5780*/  LDL.LU.64 R12, [R1+0x5410] ;  /* 0x00541000010c7983 */ /* 0x000ee40000300a00 */
[----:B------:R-:W-:Y:S01]  /*b5790*/  STL.64 [R1+0x4d0], R16 ;  /* 0x0004d01001007387 */ /* 0x000fe20000100a00 */
[----:B------:R0:W-:Y:S04]  /*b57a0*/  STL [R1+0x4d8], R18 ;  /* 0x0004d81201007387 */ /* 0x0001e80000100800 */
[----:B0-----:R-:W3:Y:S01]  /*b57b0*/  LDL.LU.64 R18, [R1+0x5408] ;  /* 0x0054080001127983 */ /* 0x001ee20000300a00 */
[----:B------:R-:W2:Y:S02]  /*b57c0*/  LDL.LU.64 R16, [R1+0x5400] ;  /* 0x0054000001107983 */ /* 0x000ea40000300a00 */
[----:B------:R-:W-:Y:S02]  /*b57d0*/  STL.64 [R1+0x53e8], R20 ;  /* 0x0053e81401007387 */ /* 0x000fe40000100a00 */
[----:B------:R-:W-:Y:S01]  /*b57e0*/  STL [R1+0x4b18], R29 ;  /* 0x004b181d01007387 */ /* 0x000fe20000100800 */
[C---:B---3--:R-:W-:Y:S11]  /*b57f0*/  HMMA.16816.F32 R12, R24.reuse, R18, R12 ;  /* 0x00000012180c723c */ /* 0x048ff6000000180c */
[----:B------:R-:W-:Y:S11]  /*b5800*/  @!UPT UIADD3 URZ, URZ, URZ, URZ ;  /* 0x0000003f3f3ff290 */ /* 0x000ff6000fffe03f */
[----:B------:R-:W-:Y:S01]  /*b5810*/  @!UPT UIADD3 URZ, URZ, URZ, URZ ;  /* 0x0000003f3f3ff290 */ /* 0x000fe2000fffe03f */
[----:B------:R-:W-:Y:S01]  /*b5820*/  STL.64 [R1+0x4c0], R12 ;  /* 0x0004c00c01007387 */ /* 0x000fe20000100a00 */
[----:B------:R0:W-:Y:S03]  /*b5830*/  STL.64 [R1+0x4c8], R14 ;  /* 0x0004c80e01007387 */ /* 0x0001e60000100a00 */
[----:B0-----:R-:W3:Y:S01]  /*b5840*/  LDL.LU.64 R14, [R1+0x53f8] ;  /* 0x0053f800010e7983 */ /* 0x001ee20000300a00 */
[----:B----4-:R-:W-:Y:S02]  /*b5850*/  MOV R20, R28 ;  /* 0x0000001c00147202 */ /* 0x010fe40000000f00 */
[----:B------:R-:W-:Y:S02]  /*b5860*/  MOV R21, R3 ;  /* 0x0000000300157202 */ /* 0x000fe40000000f00 */
[----:B------:R-:W-:Y:S01]  /*b5870*/  MOV R22, R2 ;  /* 0x0000000200167202 */ /* 0x000fe20000000f00 */
[----:B------:R-:W-:Y:S01]  /*b5880*/  IMAD.MOV.U32 R23, RZ, RZ, R0 ;  /* 0x000000ffff177224 */ /* 0x000fe200078e0000 */
[----:B------:R-:W4:Y:S01]  /*b5890*/  LDL.LU R13, [R1+0x53f0] ;  /* 0x0053f000010d7983 */ /* 0x000f220000300800 */
[----:B------:R-:W-:Y:S02]  /*b58a0*/  STL.64 [R1+0x52f8], R18 ;  /* 0x0052f81201007387 */ /* 0x000fe40000100a00 */
[----:B--2---:R3:W-:Y:S01]  /*b58b0*/  STL.64 [R1+0x52f0], R16 ;  /* 0x0052f01001007387 */ /* 0x0047e20000100a00 */
[C---:B------:R-:W-:Y:S08]  /*b58c0*/  HMMA.16816.F32 R4, R24.reuse, R10, R4 ;  /* 0x0000000a1804723c */ /* 0x040ff00000001804 */
[----:B---3--:R-:W-:Y:S11]  /*b58d0*/  HMMA.16816.F32 R16, R24, R14, R20 ;  /* 0x0000000e1810723c */ /* 0x008ff60000001814 */
[----:B------:R-:W-:Y:S11]  /*b58e0*/  @!UPT UIADD3 URZ, URZ, URZ, URZ ;  /* 0x0000003f3f3ff290 */ /* 0x000ff6000fffe03f */
[----:B------:R-:W-:Y:S01]  /*b58f0*/  @!UPT UIADD3 URZ, URZ, URZ, URZ ;  /* 0x0000003f3f3ff290 */ /* 0x000fe2000fffe03f */
[----:B------:R-:W-:Y:S01]  /*b5900*/  STL.64 [R1+0x4b0], R16 ;  /* 0x0004b01001007387 */ /* 0x000fe20000100a00 */
[----:B------:R-:W-:Y:S02]  /*b5910*/  STL.64 [R1+0x4b8], R18 ;  /* 0x0004b81201007387 */ /* 0x000fe40000100a00 */
[----:B------:R-:W-:Y:S02]  /*b5920*/  STL.64 [R1+0x53b0], R10 ;  /* 0x0053b00a01007387 */ /* 0x000fe40000100a00 */
[----:B------:R0:W-:Y:S02]  /*b5930*/  STL [R1+0x53a8], R8 ;  /* 0x0053a80801007387 */ /* 0x0001e40000100800 */
[----:B0-----:R-:W2:Y:S01]  /*b5940*/  LDL.LU R8, [R1+0x800] ;  /* 0x0008000001087983 */ /* 0x001ea20000300800 */
[----:B------:R-:W2:Y:S02]  /*b5950*/  LDL.LU R9, [R1+0x804] ;  /* 0x0008040001097983 */ /* 0x000ea40000300800 */
[----:B------:R-:W3:Y:S02]  /*b5960*/  LDL.LU R10, [R1+0x808] ;  /* 0x00080800010a7983 */ /* 0x000ee40000300800 */
[----:B------:R-:W3:Y:S01]  /*b5970*/  LDL.LU R11, [R1+0x80c] ;  /* 0x00080c00010b7983 */ /* 0x000ee20000300800 */
[----:B------:R-:W2:Y:S01]  /*b5980*/  LDL.LU R20, [R1+0x830] ;  /* 0x0008300001147983 */ /* 0x000ea20000300800 */
[----:B------:R-:W4:Y:S02]  /*b5990*/  LDL.LU R21, [R1+0x834] ;  /* 0x0008340001157983 */ /* 0x000f240000300800 */
[----:B------:R-:W4:Y:S02]  /*b59a0*/  LDL.LU R22, [R1+0x838] ;  /* 0x0008380001167983 */ /* 0x000f240000300800 */
[----:B------:R-:W4:Y:S01]  /*b59b0*/  LDL.LU R23, [R1+0x83c] ;  /* 0x00083c0001177983 */ /* 0x000f220000300800 */
[----:B---3--:R0:W-:Y:S01]  /*b59c0*/  STL.64 [R1+0x53c0], R10 ;  /* 0x0053c00a01007387 */ /* 0x0081e20000100a00 */
[----:B--2---:R-:W-:Y:S03]  /*b59d0*/  STL.64 [R1+0x53b8], R8 ;  /* 0x0053b80801007387 */ /* 0x004fe60000100a00 */
[----:B0-----:R-:W2:Y:S04]  /*b59e0*/  LDL.64 R10, [R1+0x1d8] ;  /* 0x0001d800010a7983 */ /* 0x001ea80000100a00 */
[----:B--2---:R0:W-:Y:S01]  /*b59f0*/  STL.64 [R1+0x53d0], R10 ;  /* 0x0053d00a01007387 */ /* 0x0041e20000100a00 */
[----:B------:R-:W2:Y:S03]  /*b5a00*/  LDL.64 R18, [R1+0x1c8] ;  /* 0x0001c80001127983 */ /* 0x000ea60000100a00 */
[----:B0-----:R-:W3:Y:S04]  /*b5a10*/  LDL.64 R10, [R1+0x1e8] ;  /* 0x0001e800010a7983 */ /* 0x001ee80000100a00 */
[----:B--2---:R0:W-:Y:S01]  /*b5a20*/  STL.64 [R1+0x53c8], R18 ;  /* 0x0053c81201007387 */ /* 0x0041e20000100a00 */
[----:B------:R-:W2:Y:S02]  /*b5a30*/  LDL.LU R16, [R1+0x810] ;  /* 0x0008100001107983 */ /* 0x000ea40000300800 */
[----:B------:R-:W2:Y:S01]  /*b5a40*/  LDL.LU R17, [R1+0x814] ;  /* 0x0008140001117983 */ /* 0x000ea20000300800 */
[----:B0-----:R-:W2:Y:S01]  /*b5a50*/  LDL.LU R18, [R1+0x818] ;  /* 0x0008180001127983 */ /* 0x001ea20000300800 */
[----:B------:R-:W2:Y:S01]  /*b5a60*/  LDL.LU R19, [R1+0x81c] ;  /* 0x00081c0001137983 */ /* 0x000ea20000300800 */
[----:B------:R-:W-:-:S02]  /*b5a70*/  MOV R0, R7 ;  /* 0x0000000700007202 */ /* 0x000fc40000000f00 */
[----:B------:R-:W-:Y:S02]  /*b5a80*/  MOV R2, R6 ;  /* 0x0000000600027202 */ /* 0x000fe40000000f00 */
[----:B------:R-:W-:Y:S02]  /*b5a90*/  MOV R3, R5 ;  /* 0x0000000500037202 */ /* 0x000fe40000000f00 */
[----:B------:R-:W-:Y:S02]  /*b5aa0*/  MOV R28, R4 ;  /* 0x00000004001c7202 */ /* 0x000fe40000000f00 */
[----:B----4-:R-:W0:Y:S04]  /*b5ab0*/  LDSM.16.M88.4 R4, [R13+0x42080] ;  /* 0x042080000d04783b */ /* 0x010e280000000200 */
[----:B--2---:R-:W-:Y:S01]  /*b5ac0*/  STL.64 [R1+0x53e0], R18 ;  /* 0x0053e01201007387 */ /* 0x004fe20000100a00 */
[----:B------:R1:W-:Y:S03]  /*b5ad0*/  STL.64 [R1+0x53d8], R16 ;  /* 0x0053d81001007387 */ /* 0x0003e60000100a00 */
[----:B-1----:R-:W3:Y:S01]  /*b5ae0*/  LDL.LU R16, [R1+0x820] ;  /* 0x0008200001107983 */ /* 0x002ee20000300800 */
[----:B------:R-:W3:Y:S02]  /*b5af0*/  LDL.LU R17, [R1+0x824] ;  /* 0x0008240001117983 */ /* 0x000ee40000300800 */
[----:B------:R-:W3:Y:S02]  /*b5b00*/  LDL.LU R18, [R1+0x828] ;  /* 0x0008280001127983 */ /* 0x000ee40000300800 */
[----:B------:R-:W3:Y:S01]  /*b5b10*/  LDL.LU R19, [R1+0x82c] ;  /* 0x00082c0001137983 */ /* 0x000ee20000300800 */
[----:B------:R-:W-:Y:S01]  /*b5b20*/  STL [R1+0x4b28], R0 ;  /* 0x004b280001007387 */ /* 0x000fe20000100800 */
[----:B------:R-:W-:Y:S02]  /*b5b30*/  STL [R1+0x4b24], R2 ;  /* 0x004b240201007387 */ /* 0x000fe40000100800 */
[----:B------:R-:W-:Y:S02]  /*b5b40*/  STL [R1+0x4b20], R3 ;  /* 0x004b200301007387 */ /* 0x000fe40000100800 */
[----:B------:R-:W-:Y:S01]  /*b5b50*/  STL [R1+0x4b1c], R28 ;  /* 0x004b1c1c01007387 */ /* 0x000fe20000100800 */
[----:B------:R-:W-:Y:S01]  /*b5b60*/  STL [R1+0x52c8], R13 ;  /* 0x0052c80d01007387 */ /* 0x000fe20000100800 */
[----:B------:R1:W-:Y:S03]  /*b5b70*/  STL.64 [R1+0x5390], R14 ;  /* 0x0053900e01007387 */ /* 0x0003e60000100a00 */
[----:B-1----:R-:W2:Y:S04]  /*b5b80*/  LDL R14, [R1+0x38] ;  /* 0x00003800010e7983 */ /* 0x002ea80000100800 */
[----:B------:R-:W2:Y:S01]  /*b5b90*/  LDL R15, [R1+0x3c] ;  /* 0x00003c00010f7983 */ /* 0x000ea20000100800 */
[----:B0-----:R0:W-:Y:S02]  /*b5ba0*/  STL.64 [R1+0x51d8], R6 ;  /* 0x0051d80601007387 */ /* 0x0011e40000100a00 */
[----:B------:R-:W-:Y:S01]  /*b5bb0*/  STL.64 [R1+0x51d0], R4 ;  /* 0x0051d00401007387 */ /* 0x000fe20000100a00 */
[----:B0-----:R-:W4:Y:S04]  /*b5bc0*/  LDL R6, [R1+0x168] ;  /* 0x0001680001067983 */ /* 0x001f280000100800 */
[----:B------:R-:W4:Y:S01]  /*b5bd0*/  LDL R7, [R1+0x16c] ;  /* 0x00016c0001077983 */ /* 0x000f220000100800 */
[C---:B--2---:R-:W-:Y:S03]  /*b5be0*/  HMMA.16816.F32 R12, R24.reuse, R14, R20 ;  /* 0x0000000e180c723c */ /* 0x044fe60000001814 */
[----:B------:R-:W2:Y:S11]  /*b5bf0*/  LDL.LU.64 R20, [R1+0x53e8] ;  /* 0x0053e80001147983 */ /* 0x000eb60000300a00 */
[----:B------:R-:W-:Y:S09]  /*b5c00*/  @!UPT UIADD3 URZ, URZ, URZ, URZ ;  /* 0x0000003f3f3ff290 */ /* 0x000ff2000fffe03f */
[----:B------:R0:W-:Y:S01]  /*b5c10*/  STL.64 [R1+0x8e0], R12 ;  /* 0x0008e00c01007387 */ /* 0x0001e20000100a00 */
[----:B------:R1:W-:Y:S03]  /*b5c20*/  STL.64 [R1+0x8e8], R14 ;  /* 0x0008e80e01007387 */ /* 0x0003e60000100a00 */
[----:B0-----:R-:W2:Y:S01]  /*b5c30*/  LDL.LU R12, [R1+0x7e0] ;  /* 0x0007e000010c7983 */ /* 0x001ea20000300800 */
[----:B------:R-:W2:Y:S02]  /*b5c40*/  LDL.LU R13, [R1+0x7e4] ;  /* 0x0007e400010d7983 */ /* 0x000ea40000300800 */
[----:B-1----:R-:W2:Y:S02]  /*b5c50*/  LDL.LU R14, [R1+0x7e8] ;  /* 0x0007e800010e7983 */ /* 0x002ea40000300800 */
[----:B------:R-:W2:Y:S01]  /*b5c60*/  LDL.LU R15, [R1+0x7ec] ;  /* 0x0007ec00010f7983 */ /* 0x000ea20000300800 */
[C---:B---3--:R-:W-:Y:S01]  /*b5c70*/  HMMA.16816.F32 R16, R24.reuse, R10, R16 ;  /* 0x0000000a1810723c */ /* 0x048fe20000001810 */
[----:B------:R-:W-:Y:S01]  /*b5c80*/  IMAD.MOV.U32 R2, RZ, RZ, R10 ;  /* 0x000000ffff027224 */ /* 0x000fe200078e000a */
[----:B------:R-:W-:Y:S01]  /*b5c90*/  MOV R0, R11 ;  /* 0x0000000b00007202 */ /* 0x000fe20000000f00 */
[----:B--2---:R-:W-:Y:S01]  /*b5ca0*/  STL.64 [R1+0x53a0], R14 ;  /* 0x0053a00e01007387 */ /* 0x004fe20000100a00 */
[----:B------:R0:W-:Y:S03]  /*b5cb0*/  STL.64 [R1+0x5398], R12 ;  /* 0x0053980c01007387 */ /* 0x0001e60000100a00 */
[----:B0-----:R-:W2:Y:S01]  /*b5cc0*/  LDL.LU R12, [R1+0x7f0] ;  /* 0x0007f000010c7983 */ /* 0x001ea20000300800 */
[----:B------:R-:W2:Y:S02]  /*b5cd0*/  LDL.LU R13, [R1+0x7f4] ;  /* 0x0007f400010d7983 */ /* 0x000ea40000300800 */
[----:B------:R-:W2:Y:S02]  /*b5ce0*/  LDL.LU R14, [R1+0x7f8] ;  /* 0x0007f800010e7983 */ /* 0x000ea40000300800 */
[----:B------:R-:W2:Y:S01]  /*b5cf0*/  LDL.LU R15, [R1+0x7fc] ;  /* 0x0007fc00010f7983 */ /* 0x000ea20000300800 */
[----:B------:R-:W3:Y:S10]  /*b5d00*/  LDL.64 R22, [R1+0x1a8] ;  /* 0x0001a80001167983 */ /* 0x000ef40000100a00 */
[----:B------:R-:W-:Y:S02]  /*b5d10*/  STL.64 [R1+0x8d0], R16 ;  /* 0x0008d01001007387 */ /* 0x000fe40000100a00 */
[----:B------:R0:W-:Y:S02]  /*b5d20*/  STL.64 [R1+0x8d8], R18 ;  /* 0x0008d81201007387 */ /* 0x0001e40000100a00 */
        /* <DEDUP_REMOVED lines=17> */
[----:B------:R-:W-:Y:S11]  /*b5e40*/  IMAD.MOV.U32 R5, RZ, RZ, R19 ;  /* 0x000000ffff057224 */ /* 0x000ff600078e0013 */
[----:B------:R-:W-:Y:S11]  /*b5e50*/  @!UPT UIADD3 URZ, URZ, URZ, URZ ;  /* 0x0000003f3f3ff290 */ /* 0x000ff6000fffe03f */
[----:B------:R-:W-:Y:S01]  /*b5e60*/  STL.64 [R1+0x8b0], R8 ;  /* 0x0008b00801007387 */ /* 0x000fe20000100a00 */
[----:B------:R0:W-:Y:S03]  /*b5e70*/  STL.64 [R1+0x8b8], R10 ;  /* 0x0008b80a01007387 */ /* 0x0001e60000100a00 */
[----:B0-----:R-:W2:Y:S01]  /*b5e80*/  LDL.LU.64 R10, [R1+0x53b0] ;  /* 0x0053b000010a7983 */ /* 0x001ea20000300a00 */
[----:B------:R-:W2:Y:S02]  /*b5e90*/  LDL.LU R8, [R1+0x53a8] ;  /* 0x0053a80001087983 */ /* 0x000ea40000300800 */
[----:B----4-:R0:W-:Y:S01]  /*b5ea0*/  STL.64 [R1+0x5380], R6 ;  /* 0x0053800601007387 */ /* 0x0101e20000100a00 */
[----:B------:R-:W-:Y:S01]  /*b5eb0*/  MOV R9, R18 ;  /* 0x0000001200097202 */ /* 0x000fe20000000f00 */
[----:B------:R-:W-:Y:S01]  /*b5ec0*/  STL [R1+0x5378], R5 ;  /* 0x0053780501007387 */ /* 0x000fe20000100800 */
[----:B------:R-:W4:Y:S01]  /*b5ed0*/  LDL R18, [R1+0x8] ;  /* 0x0000080001127983 */ /* 0x000f220000100800 */
[----:B------:R-:W-:-:S02]  /*b5ee0*/  MOV R19, R21 ;  /* 0x0000001500137202 */ /* 0x000fc40000000f00 */
[----:B0-----:R-:W2:Y:S04]  /*b5ef0*/  LDL.64 R6, [R1+0x198] ;  /* 0x0001980001067983 */ /* 0x001ea80000100a00 */
[----:B----4-:R0:W-:Y:S04]  /*b5f00*/  STL.64 [R1+0x5310], R18 ;  /* 0x0053101201007387 */ /* 0x0101e80000100a00 */
[----:B0-----:R-:W4:Y:S01]  /*b5f10*/  LDL.64 R18, [R1+0x1b8] ;  /* 0x0001b80001127983 */ /* 0x001f220000100a00 */
[----:B------:R-:W-:Y:S01]  /*b5f20*/  STL [R1+0x52dc], R9 ;  /* 0x0052dc0901007387 */ /* 0x000fe20000100800 */
[----:B----4-:R-:W-:Y:S01]  /*b5f30*/  HMMA.16816.F32 R12, R24, R18, R12 ;  /* 0x00000012180c723c */ /* 0x010fe2000000180c */
[----:B------:R-:W-:Y:S11]  /*b5f40*/  MOV R29, R18 ;  /* 0x00000012001d7202 */ /* 0x000ff60000000f00 */
[----:B------:R-:W-:Y:S11]  /*b5f50*/  @!UPT UIADD3 URZ, URZ, URZ, URZ ;  /* 0x0000003f3f3ff290 */ /* 0x000ff6000fffe03f */
[----:B------:R-:W-:Y:S01]  /*b5f60*/  STL.64 [R1+0x8a0], R12 ;  /* 0x0008a00c01007387 */ /* 0x000fe20000100a00 */
[----:B------:R0:W-:Y:S03]  /*b5f70*/  STL.64 [R1+0x8a8], R14 ;  /* 0x0008a80e01007387 */ /* 0x0001e60000100a00 */
[----:B0-----:R-:W4:Y:S01]  /*b5f80*/  LDL.LU.64 R14, [R1+0x53a0] ;  /* 0x0053a000010e7983 */ /* 0x001f220000300a00 */
[----:B------:R-:W4:Y:S01]  /*b5f90*/  LDL.LU.64 R12, [R1+0x5398] ;  /* 0x00539800010c7983 */ /* 0x000f220000300a00 */
[----:B------:R-:W-:Y:S02]  /*b5fa0*/  MOV R28, R19 ;  /* 0x00000013001c7202 */ /* 0x000fe40000000f00 */
[----:B------:R-:W-:Y:S01]  /*b5fb0*/  MOV R18, R20 ;  /* 0x0000001400127202 */ /* 0x000fe20000000f00 */
[----:B--2---:R-:W-:-:S05]  /*b5fc0*/  IMAD.MOV.U32 R19, RZ, RZ, R8 ;  /* 0x000000ffff137224 */ /* 0x004fca00078e0008 */
[----:B------:R0:W-:Y:S01]  /*b5fd0*/  STL.64 [R1+0x5328], R18 ;  /* 0x0053281201007387 */ /* 0x0001e20000100a00 */
[----:B------:R-:W2:Y:S02]  /*b5fe0*/  LDL.LU R16, [R1+0x7d0] ;  /* 0x0007d00001107983 */ /* 0x000ea40000300800 */
[----:B------:R-:W2:Y:S01]  /*b5ff0*/  LDL.LU R17, [R1+0x7d4] ;  /* 0x0007d40001117983 */ /* 0x000ea20000300800 */
[----:B0-----:R-:W2:Y:S01]  /*b6000*/  LDL.LU R18, [R1+0x7d8] ;  /* 0x0007d80001127983 */ /* 0x001ea20000300800 */
[----:B------:R-:W2:Y:S01]  /*b6010*/  LDL.LU R19, [R1+0x7dc] ;  /* 0x0007dc0001137983 */ /* 0x000ea20000300800 */
[----:B---3--:R-:W-:Y:S01]  /*b6020*/  MOV R8, R22 ;  /* 0x0000001600087202 */ /* 0x008fe20000000f00 */
        /* <DEDUP_REMOVED lines=8> */
[----:B------:R2:W-:Y:S02]  /*b60b0*/  STL [R1+0x5358], R8 ;  /* 0x0053580801007387 */ /* 0x0005e40000100800 */
        /* <DEDUP_REMOVED lines=14> */
[----:B------:R-:W3:Y:S01]  /*b61a0*/  LDL.LU R7, [R1+0x7cc] ;  /* 0x0007cc0001077983 */ /* 0x000ee20000300800 */
[----:B------:R-:W-:Y:S01]  /*b61b0*/  MOV R12, R23 ;  /* 0x00000017000c7202 */ /* 0x000fe20000000f00 */
[----:B----4-:R-:W-:Y:S01]  /*b61c0*/  IMAD.MOV.U32 R18, RZ, RZ, R21 ;  /* 0x000000ffff127224 */ /* 0x010fe200078e0015 */
[----:B------:R-:W-:Y:S01]  /*b61d0*/  MOV R19, R20 ;  /* 0x0000001400137202 */ /* 0x000fe20000000f00 */
[----:B--2---:R0:W-:Y:S01]  /*b61e0*/  STL.64 [R1+0x5370], R10 ;  /* 0x0053700a01007387 */ /* 0x0041e20000100a00 */
[----:B------:R-:W-:Y:S03]  /*b61f0*/  STL.64 [R1+0x5368], R8 ;  /* 0x0053680801007387 */ /* 0x000fe60000100a00 */
[----:B0-----:R-:W2:Y:S01]  /*b6200*/  LDL.64 R10, [R1+0x188] ;  /* 0x00018800010a7983 */ /* 0x001ea20000100a00 */
[----:B------:R0:W-:Y:S03]  /*b6210*/  STL.64 [R1+0x5350], R18 ;  /* 0x0053501201007387 */ /* 0x0001e60000100a00 */
[----:B0-----:R-:W4:Y:S01]  /*b6220*/  LDL.64 R18, [R1+0x178] ;  /* 0x0001780001127983 */ /* 0x001f220000100a00 */
[----:B------:R-:W2:Y:S02]  /*b6230*/  LDL.LU R20, [R1+0x490] ;  /* 0x0004900001147983 */ /* 0x000ea40000300800 */
[----:B------:R-:W2:Y:S02]  /*b6240*/  LDL.LU R21, [R1+0x494] ;  /* 0x0004940001157983 */ /* 0x000ea40000300800 */
[----:B------:R-:W2:Y:S01]  /*b6250*/  LDL.LU R22, [R1+0x498] ;  /* 0x0004980001167983 */ /* 0x000ea20000300800 */
[----:B------:R-:W2:Y:S01]  /*b6260*/  LDL.LU R23, [R1+0x49c] ;  /* 0x00049c0001177983 */ /* 0x000ea20000300800 */
        /* <DEDUP_REMOVED lines=27> */
[----:B------:R1:W-:Y:S01]  /*b6420*/  STL.64 [R1+0x878], R6 ;  /* 0x0008780601007387 */ /* 0x0003e20000100a00 */
[----:B0-----:R-:W-:-:S02]  /*b6430*/  MOV R4, R10 ;  /* 0x0000000a00047202 */ /* 0x001fc40000000f00 */
[----:B-1----:R-:W3:Y:S01]  /*b6440*/  LDL.LU.64 R6, [R1+0x5380] ;  /* 0x0053800001067983 */ /* 0x002ee20000300a00 */
[----:B------:R-:W2:Y:S02]  /*b6450*/  LDL.LU R5, [R1+0x5378] ;  /* 0x0053780001057983 */ /* 0x000ea40000300800 */
[----:B------:R-:W2:Y:S02]  /*b6460*/  LDL.LU.64 R10, [R1+0x5370] ;  /* 0x00537000010a7983 */ /* 0x000ea40000300a00 */
[----:B------:R-:W2:Y:S02]  /*b6470*/  LDL.LU.64 R8, [R1+0x5368] ;  /* 0x0053680001087983 */ /* 0x000ea40000300a00 */
[----:B----4-:R-:W-:Y:S01]  /*b6480*/  IMAD.MOV.U32 R3, RZ, RZ, R19 ;  /* 0x000000ffff037224 */ /* 0x010fe200078e0013 */
[C---:B--2---:R-:W-:Y:S08]  /*b6490*/  HMMA.16816.F32 R8, R24.reuse, R18, R8 ;  /* 0x000000121808723c */ /* 0x044ff00000001808 */
[----:B---3--:R-:W-:Y:S11]  /*b64a0*/  HMMA.16816.F32 R24, R24, R6, R20 ;  /* 0x000000061818723c */ /* 0x008ff60000001814 */
[----:B------:R-:W-:Y:S04]  /*b64b0*/  @!UPT UIADD3 URZ, URZ, URZ, URZ ;  /* 0x0000003f3f3ff290 */ /* 0x000fe8000fffe03f */
[----:B------:R0:W-:Y:S01]  /*b64c0*/  STL.64 [R1+0x860], R8 ;  /* 0x0008600801007387 */ /* 0x0001e20000100a00 */
[----:B------:R1:W-:Y:S01]  /*b64d0*/  STL.64 [R1+0x868], R10 ;  /* 0x0008680a01007387 */ /* 0x0003e20000100a00 */
[----:B0-----:R-:W-:Y:S02]  /*b64e0*/  MOV R9, R18 ;  /* 0x0000001200097202 */ /* 0x001fe40000000f00 */
[----:B-1----:R-:W2:Y:S01]  /*b64f0*/  LDL.LU.64 R10, [R1+0x5360] ;  /* 0x00536000010a7983 */ /* 0x002ea20000300a00 */
[----:B------:R-:W3:Y:S02]  /*b6500*/  LDL.LU R8, [R1+0x5358] ;  /* 0x0053580001087983 */ /* 0x000ee40000300800 */
[----:B------:R-:W4:Y:S02]  /*b6510*/  LDL.LU.64 R18, [R1+0x5350] ;  /* 0x0053500001127983 */ /* 0x000f240000300a00 */
[----:B------:R-:W4:Y:S01]  /*b6520*/  LDL.LU.64 R22, [R1+0x5348] ;  /* 0x0053480001167983 */ /* 0x000f220000300a00 */
[----:B------:R-:W4:Y:S01]  /*b6530*/  LDL.LU.64 R20, [R1+0x5340] ;  /* 0x0053400001147983 */ /* 0x000f220000300a00 */
[----:B------:R0:W-:Y:S02]  /*b6540*/  STL.64 [R1+0x490], R24 ;  /* 0x0004901801007387 */ /* 0x0001e40000100a00 */
[----:B------:R1:W-:Y:S01]  /*b6550*/  STL.64 [R1+0x498], R26 ;  /* 0x0004981a01007387 */ /* 0x0003e20000100a00 */
[----:B0-----:R-:W2:Y:S01]  /*b6560*/  LDL.LU R24, [R1+0x430] ;  /* 0x0004300001187983 */ /* 0x001ea20000300800 */
[----:B------:R-:W2:Y:S02]  /*b6570*/  LDL.LU R25, [R1+0x434] ;  /* 0x0004340001197983 */ /* 0x000ea40000300800 */
[----:B-1----:R-:W2:Y:S02]  /*b6580*/  LDL.LU R26, [R1+0x438] ;  /* 0x00043800011a7983 */ /* 0x002ea40000300800 */
[----:B------:R-:W2:Y:S01]  /*b6590*/  LDL.LU R27, [R1+0x43c] ;  /* 0x00043c00011b7983 */ /* 0x000ea20000300800 */
[----:B------:R-:W-:Y:S01]  /*b65a0*/  STL.64 [R1+0x51e8], R6 ;  /* 0x0051e80601007387 */ /* 0x000fe20000100a00 */
[C---:B----4-:R-:W-:Y:S03]  /*b65b0*/  HMMA.16816.F32 R16, R20.reuse, R18, R12 ;  /* 0x000000121410723c */ /* 0x050fe6000000180c */
[----:B------:R-:W4:Y:S01]  /*b65c0*/  LDL.LU.64 R14, [R1+0x5338] ;  /* 0x00533800010e7983 */ /* 0x000f220000300a00 */
[----:B------:R-:W4:Y:S11]  /*b65d0*/  LDL.LU.64 R12, [R1+0x5330] ;  /* 0x00533000010c7983 */ /* 0x000f360000300a00 */
[----:B------:R-:W-:Y:S08]  /*b65e0*/  @!UPT UIADD3 URZ, URZ, URZ, URZ ;  /* 0x0000003f3f3ff290 */ /* 0x000ff0000fffe03f */
        /* <DEDUP_REMOVED lines=24> */
[----:B------:R-:W3:Y:S02]  /*b6770*/  LDL.LU.64 R12, [R1+0x52e0] ;  /* 0x0052e000010c7983 */ /* 0x000ee40000300a00 */
[----:B------:R-:W-:Y:S02]  /*b6780*/  STL.64 [R1+0x5198], R18 ;  /* 0x0051981201007387 */ /* 0x000fe40000100a00 */
[----:B--2---:R0:W-:Y:S02]  /*b6790*/  STL.64 [R1+0x5190], R16 ;  /* 0x0051901001007387 */ /* 0x0041e40000100a00 */
[----:B0-----:R-:W4:Y:S01]  /*b67a0*/  LDL.LU R16, [R1+0x440] ;  /* 0x0004400001107983 */ /* 0x001f220000300800 */
[----:B------:R-:W4:Y:S02]  /*b67b0*/  LDL.LU R17, [R1+0x444] ;  /* 0x0004440001117983 */ /* 0x000f240000300800 */
[----:B------:R-:W4:Y:S02]  /*b67c0*/  LDL.LU R18, [R1+0x448] ;  /* 0x0004480001127983 */ /* 0x000f240000300800 */
[----:B------:R-:W4:Y:S02]  /*b67d0*/  LDL.LU R19, [R1+0x44c] ;  /* 0x00044c0001137983 */ /* 0x000f240000300800 */
[C---:B----4-:R-:W-:Y:S11]  /*b67e0*/  HMMA.16816.F32 R16, R20.reuse, R14, R16 ;  /* 0x0000000e1410723c */ /* 0x050ff60000001810 */
[----:B------:R-:W-:Y:S11]  /*b67f0*/  @!UPT UIADD3 URZ, URZ, URZ, URZ ;  /* 0x0000003f3f3ff290 */ /* 0x000ff6000fffe03f */
[----:B------:R-:W-:Y:S01]  /*b6800*/  @!UPT UIADD3 URZ, URZ, URZ, URZ ;  /* 0x0000003f3f3ff290 */ /* 0x000fe2000fffe03f */
[----:B------:R-:W-:Y:S01]  /*b6810*/  STL.64 [R1+0x440], R16 ;  /* 0x0004401001007387 */ /* 0x000fe20000100a00 */
[----:B------:R0:W-:Y:S03]  /*b6820*/  STL.64 [R1+0x448], R18 ;  /* 0x0004481201007387 */ /* 0x0001e60000100a00 */
[----:B0-----:R-:W2:Y:S01]  /*b6830*/  LDL.64 R18, [R1+0x8] ;  /* 0x0000080001127983 */ /* 0x001ea20000100a00 */
[----:B------:R-:W-:Y:S03]  /*b6840*/  HMMA.16816.F32 R24, R20, R10, R24 ;  /* 0x0000000a1418723c */ /* 0x000fe60000001818 */
[----:B--2---:R0:W-:Y:S04]  /*b6850*/  STL.64 [R1+0x51b0], R18 ;  /* 0x0051b01201007387 */ /* 0x0041e80000100a00 */
[----:B0-----:R-:W2:Y:S04]  /*b6860*/  LDL.64 R18, [R1+0x18] ;  /* 0x0000180001127983 */ /* 0x001ea80000100a00 */
[----:B--2---:R0:W-:Y:S11]  /*b6870*/  STL.64 [R1+0x51b8], R18 ;  /* 0x0051b81201007387 */ /* 0x0041f60000100a00 */
[----:B------:R-:W-:Y:S01]  /*b6880*/  @!UPT UIADD3 URZ, URZ, URZ, URZ ;  /* 0x0000003f3f3ff290 */ /* 0x000fe2000fffe03f */
[----:B------:R-:W-:Y:S02]  /*b6890*/  STL.64 [R1+0x430], R24 ;  /* 0x0004301801007387 */ /* 0x000fe40000100a00 */
[----:B------:R-:W-:Y:S01]  /*b68a0*/  STL.64 [R1+0x438], R26 ;  /* 0x0004381a01007387 */ /* 0x000fe20000100a00 */
[----:B0-----:R-:W2:Y:S04]  /*b68b0*/  LDL.64 R18, [R1+0x28] ;  /* 0x0000280001127983 */ /* 0x001ea80000100a00 */
[----:B--2---:R0:W-:Y:S01]  /*b68c0*/  STL.64 [R1+0x51e0], R18 ;  /* 0x0051e01201007387 */ /* 0x0041e20000100a00 */
[----:B------:R-:W2:Y:S02]  /*b68d0*/  LDL.LU R16, [R1+0x420] ;  /* 0x0004200001107983 */ /* 0x000ea40000300800 */
[----:B------:R-:W2:Y:S01]  /*b68e0*/  LDL.LU R17, [R1+0x424] ;  /* 0x0004240001117983 */ /* 0x000ea20000300800 */
[----:B0-----:R-:W4:Y:S01]  /*b68f0*/  LDL.LU R18, [R1+0x428] ;  /* 0x0004280001127983 */ /* 0x001f220000300800 */
[----:B------:R-:W4:Y:S01]  /*b6900*/  LDL.LU R19, [R1+0x42c] ;  /* 0x00042c0001137983 */ /* 0x000f220000300800 */
[----:B------:R-:W-:-:S02]  /*b6910*/  MOV R6, R9 ;  /* 0x0000000900067202 */ /* 0x000fc40000000f00 */
        /* <DEDUP_REMOVED lines=16> */
[----:B------:R0:W-:Y:S02]  /*b6a20*/  STL.64 [R1+0x5218], R6 ;  /* 0x0052180601007387 */ /* 0x0001e40000100a00 */
[----:B0-----:R-:W-:Y:S01]  /*b6a30*/  IMAD.MOV.U32 R6, RZ, RZ, R2 ;  /* 0x000000ffff067224 */ /* 0x001fe200078e0002 */
[----:B---3--:R-:W-:Y:S01]  /*b6a40*/  MOV R7, R13 ;  /* 0x0000000d00077202 */ /* 0x008fe20000000f00 */
[----:B------:R-:W3:Y:S01]  /*b6a50*/  LDL.LU R2, [R1+0x52cc] ;  /* 0x0052cc0001027983 */ /* 0x000ee20000300800 */
[----:B------:R-:W2:Y:S03]  /*b6a60*/  LDL.LU R13, [R1+0x52c8] ;  /* 0x0052c800010d7983 */ /* 0x000ea60000300800 */
[----:B------:R0:W-:Y:S01]  /*b6a70*/  STL.64 [R1+0x5230], R6 ;  /* 0x0052300601007387 */ /* 0x0001e20000100a00 */
[----:B------:R-:W3:Y:S02]  /*b6a80*/  LDL.LU R16, [R1+0x730] ;  /* 0x0007300001107983 */ /* 0x000ee40000300800 */
[----:B------:R-:W3:Y:S02]  /*b6a90*/  LDL.LU R17, [R1+0x734] ;  /* 0x0007340001117983 */ /* 0x000ee40000300800 */
[----:B------:R-:W3:Y:S01]  /*b6aa0*/  LDL.LU R18, [R1+0x738] ;  /* 0x0007380001127983 */ /* 0x000ee20000300800 */
[----:B------:R-:W3:Y:S01]  /*b6ab0*/  LDL.LU R19, [R1+0x73c] ;  /* 0x00073c0001137983 */ /* 0x000ee20000300800 */
[----:B0-----:R-:W-:-:S02]  /*b6ac0*/  MOV R6, R8 ;  /* 0x0000000800067202 */ /* 0x001fc40000000f00 */
[----:B------:R-:W-:Y:S01]  /*b6ad0*/  MOV R7, R12 ;  /* 0x0000000c00077202 */ /* 0x000fe20000000f00 */
[----:B------:R-:W4:Y:S01]  /*b6ae0*/  LDL.LU R8, [R1+0x52c4] ;  /* 0x0052c40001087983 */ /* 0x000f220000300800 */
[----:B------:R-:W4:Y:S03]  /*b6af0*/  LDL.LU R12, [R1+0x52c0] ;  /* 0x0052c000010c7983 */ /* 0x000f260000300800 */
[----:B------:R-:W-:Y:S04]  /*b6b00*/  STL.64 [R1+0x5248], R6 ;  /* 0x0052480601007387 */ /* 0x000fe80000100a00 */
[----:B--2---:R-:W0:Y:S04]  /*b6b10*/  LDSM.16.M88.4 R24, [R13+0x43080] ;  /* 0x043080000d18783b */ /* 0x004e280000000200 */
[----:B---3--:R-:W-:Y:S01]  /*b6b20*/  STL.64 [R1+0x5228], R18 ;  /* 0x0052281201007387 */ /* 0x008fe20000100a00 */
[----:B------:R1:W-:Y:S03]  /*b6b30*/  STL.64 [R1+0x5220], R16 ;  /* 0x0052201001007387 */ /* 0x0003e60000100a00 */
[----:B-1----:R-:W2:Y:S01]  /*b6b40*/  LDL.LU R16, [R1+0x740] ;  /* 0x0007400001107983 */ /* 0x002ea20000300800 */
[----:B------:R-:W2:Y:S02]  /*b6b50*/  LDL.LU R17, [R1+0x744] ;  /* 0x0007440001117983 */ /* 0x000ea40000300800 */
[----:B------:R-:W3:Y:S02]  /*b6b60*/  LDL.LU R18, [R1+0x748] ;  /* 0x0007480001127983 */ /* 0x000ee40000300800 */
[----:B------:R-:W3:Y:S01]  /*b6b70*/  LDL.LU R19, [R1+0x74c] ;  /* 0x00074c0001137983 */ /* 0x000ee20000300800 */
[----:B------:R-:W-:Y:S01]  /*b6b80*/  MOV R6, R29 ;  /* 0x0000001d00067202 */ /* 0x000fe20000000f00 */
[----:B------:R-:W-:-:S05]  /*b6b90*/  IMAD.MOV.U32 R7, RZ, RZ, R28 ;  /* 0x000000ffff077224 */ /* 0x000fca00078e001c */
[----:B------:R-:W-:Y:S04]  /*b6ba0*/  STL.64 [R1+0x5260], R6 ;  /* 0x0052600601007387 */ /* 0x000fe80000100a00 */
[----:B---3--:R-:W-:Y:S01]  /*b6bb0*/  STL.64 [R1+0x5240], R18 ;  /* 0x0052401201007387 */ /* 0x008fe20000100a00 */
[----:B--2---:R1:W-:Y:S03]  /*b6bc0*/  STL.64 [R1+0x5238], R16 ;  /* 0x0052381001007387 */ /* 0x0043e60000100a00 */
        /* <DEDUP_REMOVED lines=14> */
[----:B----4-:R-:W-:-:S05]  /*b6cb0*/  MOV R7, R3 ;  /* 0x0000000300077202 */ /* 0x010fca0000000f00 */
        /* <DEDUP_REMOVED lines=9> */
[----:B------:R1:W-:Y:S04]  /*b6d50*/  STL.64 [R1+0x52a8], R6 ;  /* 0x0052a80601007387 */ /* 0x0003e80000100a00 */
[----:B-1----:R-:W4:Y:S04]  /*b6d60*/  LDL.64 R6, [R1+0x38] ;  /* 0x0000380001067983 */ /* 0x002f280000100a00 */
        /* <DEDUP_REMOVED lines=19> */
[----:B------:R1:W-:Y:S03]  /*b6ea0*/  STL [R1+0x51a0], R8 ;  /* 0x0051a00801007387 */ /* 0x0003e60000100800 */
[----:B-1----:R-:W3:Y:S01]  /*b6eb0*/  LDL.LU R8, [R1+0x3f0] ;  /* 0x0003f00001087983 */ /* 0x002ee20000300800 */
[----:B------:R-:W3:Y:S02]  /*b6ec0*/  LDL.LU R9, [R1+0x3f4] ;  /* 0x0003f40001097983 */ /* 0x000ee40000300800 */
[----:B------:R-:W3:Y:S02]  /*b6ed0*/  LDL.LU R10, [R1+0x3f8] ;  /* 0x0003f800010a7983 */ /* 0x000ee40000300800 */
[----:B------:R-:W3:Y:S01]  /*b6ee0*/  LDL.LU R11, [R1+0x3fc] ;  /* 0x0003fc00010b7983 */ /* 0x000ee20000300800 */
[----:B----4-:R-:W-:-:S02]  /*b6ef0*/  MOV R2, R6 ;  /* 0x0000000600027202 */ /* 0x010fc40000000f00 */
[----:B------:R-:W-:Y:S01]  /*b6f00*/  MOV R0, R7 ;  /* 0x0000000700007202 */ /* 0x000fe20000000f00 */
[C---:B--2---:R-:W-:Y:S01]  /*b6f10*/  HMMA.16816.F32 R16, R20.reuse, R6, R16 ;  /* 0x000000061410723c */ /* 0x044fe20000001810 */
[----:B---3--:R-:W-:Y:S01]  /*b6f20*/  STL.64 [R1+0x51c8], R10 ;  /* 0x0051c80a01007387 */ /* 0x008fe20000100a00 */
[----:B------:R1:W-:Y:S03]  /*b6f30*/  STL.64 [R1+0x51c0], R8 ;  /* 0x0051c00801007387 */ /* 0x0003e60000100a00 */
        /* <DEDUP_REMOVED lines=109> */
[----:B0-----:R-:W4:Y:S01]  /*b7610*/  LDL.LU.64 R10, [R1+0x51a8] ;  /* 0x0051a800010a7983 */ /* 0x001f220000300a00 */
[----:B------:R-:W2:Y:S02]  /*b7620*/  LDL.LU R8, [R1+0x51a0] ;  /* 0x0051a00001087983 */ /* 0x000ea40000300800 */
[----:B------:R-:W3:Y:S02]  /*b7630*/  LDL.LU.64 R18, [R1+0x5198] ;  /* 0x0051980001127983 */ /* 0x000ee40000300a00 */
[----:B------:R-:W2:Y:S01]  /*b7640*/  LDL.LU.64 R16, [R1+0x5190] ;  /* 0x0051900001107983 */ /* 0x000ea20000300a00 */
[----:B------:R-:W-:Y:S01]  /*b7650*/  STL.64 [R1+0x50d8], R26 ;  /* 0x0050d81a01007387 */ /* 0x000fe20000100a00 */
        /* <DEDUP_REMOVED lines=9> */
[----:B------:R0:W-:Y:S03]  /*b76f0*/  STL.64 [R1+0x3e8], R26 ;  /* 0x0003e81a01007387 */ /* 0x0001e60000100a00 */
[----:B0-----:R-:W3:Y:S04]  /*b7700*/  LDL.64 R26, [R1+0x178] ;  /* 0x00017800011a7983 */ /* 0x001ee80000100a00 */
[----:B---3--:R0:W-:Y:S01]  /*b7710*/  STL.64 [R1+0x50f0], R26 ;  /* 0x0050f01a01007387 */ /* 0x0081e20000100a00 */
[----:B------:R-:W3:Y:S02]  /*b7720*/  LDL.LU R24, [R1+0x3d0] ;  /* 0x0003d00001187983 */ /* 0x000ee40000300800 */
[----:B------:R-:W3:Y:S01]  /*b7730*/  LDL.LU R25, [R1+0x3d4] ;  /* 0x0003d40001197983 */ /* 0x000ee20000300800 */
[----:B0-----:R-:W3:Y:S01]  /*b7740*/  LDL.LU R26, [R1+0x3d8] ;  /* 0x0003d800011a7983 */ /* 0x001ee20000300800 */
[----:B------:R-:W3:Y:S02]  /*b7750*/  LDL.LU R27, [R1+0x3dc] ;  /* 0x0003dc00011b7983 */ /* 0x000ee40000300800 */
[----:B------:R-:W-:Y:S02]  /*b7760*/  STL.64 [R1+0x5070], R18 ;  /* 0x0050701201007387 */ /* 0x000fe40000100a00 */
[----:B--2---:R-:W-:Y:S01]  /*b7770*/  STL.64 [R1+0x5068], R16 ;  /* 0x0050681001007387 */ /* 0x004fe20000100a00 */
[C---:B---3--:R-:W-:Y:S11]  /*b7780*/  HMMA.16816.F32 R24, R4.reuse, R14, R24 ;  /* 0x0000000e0418723c */ /* 0x048ff60000001818 */
[----:B------:R-:W-:Y:S11]  /*b7790*/  @!UPT UIADD3 URZ, URZ, URZ, URZ ;  /* 0x0000003f3f3ff290 */ /* 0x000ff6000fffe03f */
[----:B------:R-:W-:Y:S01]  /*b77a0*/  @!UPT UIADD3 URZ, URZ, URZ, URZ ;  /* 0x0000003f3f3ff290 */ /* 0x000fe2000fffe03f */
[----:B------:R-:W-:Y:S01]  /*b77b0*/  STL.64 [R1+0x3d0], R24 ;  /* 0x0003d01801007387 */ /* 0x000fe20000100a00 */
[----:B------:R0:W-:Y:S03]  /*b77c0*/  STL.64 [R1+0x3d8], R26 ;  /* 0x0003d81a01007387 */ /* 0x0001e60000100a00 */
[----:B0-----:R-:W2:Y:S01]  /*b77d0*/  LDL.64 R26, [R1+0x188] ;  /* 0x00018800011a7983 */ /* 0x001ea20000100a00 */
[C---:B----4-:R-:W-:Y:S01]  /*b77e0*/  HMMA.16816.F32 R16, R4.reuse, R10, R20 ;  /* 0x0000000a0410723c */ /* 0x050fe20000001814 */
[----:B------:R-:W0:Y:S02]  /*b77f0*/  LDSM.16.M88.4 R20, [R13+0x44080] ;  /* 0x044080000d14783b */ /* 0x000e240000000200 */
[----:B--2---:R1:W-:Y:S11]  /*b7800*/  STL.64 [R1+0x5108], R26 ;  /* 0x0051081a01007387 */ /* 0x0043f60000100a00 */
[----:B------:R-:W-:Y:S09]  /*b7810*/  @!UPT UIADD3 URZ, URZ, URZ, URZ ;  /* 0x0000003f3f3ff290 */ /* 0x000ff2000fffe03f */
[----:B------:R-:W-:Y:S02]  /*b7820*/  STL.64 [R1+0x3c0], R16 ;  /* 0x0003c01001007387 */ /* 0x000fe40000100a00 */
[----:B------:R-:W-:Y:S01]  /*b7830*/  STL.64 [R1+0x3c8], R18 ;  /* 0x0003c81201007387 */ /* 0x000fe20000100a00 */
[----:B-1----:R-:W2:Y:S04]  /*b7840*/  LDL.64 R26, [R1+0x198] ;  /* 0x00019800011a7983 */ /* 0x002ea80000100a00 */
[----:B--2---:R-:W-:Y:S01]  /*b7850*/  STL.64 [R1+0x5120], R26 ;  /* 0x0051201a01007387 */ /* 0x004fe20000100a00 */
[----:B------:R-:W-:Y:S02]  /*b7860*/  STL.64 [R1+0x50e8], R10 ;  /* 0x0050e80a01007387 */ /* 0x000fe40000100a00 */
[----:B------:R1:W-:Y:S02]  /*b7870*/  STL [R1+0x50e0], R8 ;  /* 0x0050e00801007387 */ /* 0x0003e40000100800 */
[----:B-1----:R-:W2:Y:S01]  /*b7880*/  LDL.LU R8, [R1+0x690] ;  /* 0x0006900001087983 */ /* 0x002ea20000300800 */
[----:B------:R-:W2:Y:S02]  /*b7890*/  LDL.LU R9, [R1+0x694] ;  /* 0x0006940001097983 */ /* 0x000ea40000300800 */
[----:B------:R-:W3:Y:S02]  /*b78a0*/  LDL.LU R10, [R1+0x698] ;  /* 0x00069800010a7983 */ /* 0x000ee40000300800 */
[----:B------:R-:W3:Y:S01]  /*b78b0*/  LDL.LU R11, [R1+0x69c] ;  /* 0x00069c00010b7983 */ /* 0x000ee20000300800 */
[----:B------:R-:W4:Y:S04]  /*b78c0*/  LDL.64 R26, [R1+0x1a8] ;  /* 0x0001a800011a7983 */ /* 0x000f280000100a00 */
[----:B----4-:R1:W-:Y:S04]  /*b78d0*/  STL.64 [R1+0x5138], R26 ;  /* 0x0051381a01007387 */ /* 0x0103e80000100a00 */
[----:B-1----:R-:W4:Y:S04]  /*b78e0*/  LDL.64 R26, [R1+0x1b8] ;  /* 0x0001b800011a7983 */ /* 0x002f280000100a00 */
[----:B----4-:R-:W-:Y:S01]  /*b78f0*/  STL.64 [R1+0x5150], R26 ;  /* 0x0051501a01007387 */ /* 0x010fe20000100a00 */
[----:B---3--:R-:W-:Y:S02]  /*b7900*/  STL.64 [R1+0x5100], R10 ;  /* 0x0051000a01007387 */ /* 0x008fe40000100a00 */
[----:B--2---:R1:W-:Y:S02]  /*b7910*/  STL.64 [R1+0x50f8], R8 ;  /* 0x0050f80801007387 */ /* 0x0043e40000100a00 */
        /* <DEDUP_REMOVED lines=8> */
[----:B--2---:R1:W-:Y:S01]  /*b79a0*/  STL.64 [R1+0x5160], R18 ;  /* 0x0051601201007387 */ /* 0x0043e20000100a00 */
[----:B----4-:R-:W-:Y:S03]  /*b79b0*/  STL.64 [R1+0x5158], R16 ;  /* 0x0051581001007387 */ /* 0x010fe60000100a00 */
[----:B-1----:R-:W2:Y:S04]  /*b79c0*/  LDL.64 R18, [R1+0x1d8] ;  /* 0x0001d80001127983 */ /* 0x002ea80000100a00 */
[----:B--2---:R1:W-:Y:S04]  /*b79d0*/  STL.64 [R1+0x5170], R18 ;  /* 0x0051701201007387 */ /* 0x0043e80000100a00 */
[----:B-1----:R-:W2:Y:S04]  /*b79e0*/  LDL.64 R18, [R1+0x1e8] ;  /* 0x0001e80001127983 */ /* 0x002ea80000100a00 */
[----:B--2---:R-:W-:Y:S01]  /*b79f0*/  STL.64 [R1+0x5178], R18 ;  /* 0x0051781201007387 */ /* 0x004fe20000100a00 */
[----:B------:R-:W2:Y:S03]  /*b7a00*/  LDL.64 R26, [R1+0x1c8] ;  /* 0x0001c800011a7983 */ /* 0x000ea60000100a00 */
[----:B--2---:R1:W-:Y:S01]  /*b7a10*/  STL.64 [R1+0x5168], R26 ;  /* 0x0051681a01007387 */ /* 0x0043e20000100a00 */
[----:B------:R-:W2:Y:S02]  /*b7a20*/  LDL.LU R24, [R1+0x6f0] ;  /* 0x0006f00001187983 */ /* 0x000ea40000300800 */
[----:B------:R-:W2:Y:S01]  /*b7a30*/  LDL.LU R25, [R1+0x6f4] ;  /* 0x0006f40001197983 */ /* 0x000ea20000300800 */
[----:B-1----:R-:W4:Y:S01]  /*b7a40*/  LDL.LU R26, [R1+0x6f8] ;  /* 0x0006f800011a7983 */ /* 0x002f220000300800 */
[----:B------:R-:W4:Y:S03]  /*b7a50*/  LDL.LU R27, [R1+0x6fc] ;  /* 0x0006fc00011b7983 */ /* 0x000f260000300800 */
[----:B----4-:R-:W-:Y:S01]  /*b7a60*/  STL.64 [R1+0x5188], R26 ;  /* 0x0051881a01007387 */ /* 0x010fe20000100a00 */
[----:B--2---:R1:W-:Y:S03]  /*b7a70*/  STL.64 [R1+0x5180], R24 ;  /* 0x0051801801007387 */ /* 0x0043e60000100a00 */
        /* <DEDUP_REMOVED lines=8> */
[----:B------:R-:W4:Y:S02]  /*b7b00*/  LDL.LU R10, [R1+0x6b8] ;  /* 0x0006b800010a7983 */ /* 0x000f240000300800 */
[----:B------:R-:W4:Y:S02]  /*b7b10*/  LDL.LU R11, [R1+0x6bc] ;  /* 0x0006bc00010b7983 */ /* 0x000f240000300800 */
[----:B------:R-:W-:Y:S01]  /*b7b20*/  IMAD.MOV.U32 R18, RZ, RZ, R2 ;  /* 0x000000ffff127224 */ /* 0x000fe200078e0002 */
[----:B------:R-:W-:Y:S01]  /*b7b30*/  MOV R19, R0 ;  /* 0x0000000000137202 */ /* 0x000fe20000000f00 */
[----:B----4-:R-:W-:Y:S01]  /*b7b40*/  STL.64 [R1+0x5130], R10 ;  /* 0x0051300a01007387 */ /* 0x010fe20000100a00 */
[----:B---3--:R1:W-:Y:S03]  /*b7b50*/  STL.64 [R1+0x5128], R8 ;  /* 0x0051280801007387 */ /* 0x0083e60000100a00 */
        /* <DEDUP_REMOVED lines=11> */
[----:B------:R-:W-:Y:S01]  /*b7c10*/  STL.64 [R1+0x5060], R14 ;  /* 0x0050600e01007387 */ /* 0x000fe20000100a00 */
[----:B------:R1:W-:Y:S03]  /*b7c20*/  STL.64 [R1+0x5058], R12 ;  /* 0x0050580c01007387 */ /* 0x0003e60000100a00 */
[----:B-1----:R-:W3:Y:S01]  /*b7c30*/  LDL.LU R12, [R1+0x700] ;  /* 0x00070000010c7983 */ /* 0x002ee20000300800 */
[----:B------:R-:W3:Y:S02]  /*b7c40*/  LDL.LU R13, [R1+0x704] ;  /* 0x00070400010d7983 */ /* 0x000ee40000300800 */
[----:B------:R-:W3:Y:S02]  /*b7c50*/  LDL.LU R14, [R1+0x708] ;  /* 0x00070800010e7983 */ /* 0x000ee40000300800 */
[----:B------:R-:W3:Y:S01]  /*b7c60*/  LDL.LU R15, [R1+0x70c] ;  /* 0x00070c00010f7983 */ /* 0x000ee20000300800 */
[----:B0-----:R0:W-:Y:S01]  /*b7c70*/  STL.64 [R1+0x4f88], R22 ;  /* 0x004f881601007387 */ /* 0x0011e20000100a00 */
[----:B------:R-:W-:Y:S03]  /*b7c80*/  STL.64 [R1+0x4f80], R20 ;  /* 0x004f801401007387 */ /* 0x000fe60000100a00 */
[----:B0-----:R-:W4:Y:S01]  /*b7c90*/  LDL.64 R22, [R1+0x168] ;  /* 0x0001680001167983 */ /* 0x001f220000100a00 */
[----:B------:R-:W2:Y:S02]  /*b7ca0*/  LDL.LU.64 R26, [R1+0x5188] ;  /* 0x00518800011a7983 */ /* 0x000ea40000300a00 */
[----:B------:R-:W2:Y:S02]  /*b7cb0*/  LDL.LU.64 R24, [R1+0x5180] ;  /* 0x0051800001187983 */ /* 0x000ea40000300a00 */
[----:B------:R-:W-:Y:S01]  /*b7cc0*/  STL.64 [R1+0x7c0], R16 ;  /* 0x0007c01001007387 */ /* 0x000fe20000100a00 */
[----:B------:R0:W-:Y:S04]  /*b7cd0*/  STL.64 [R1+0x7c8], R18 ;  /* 0x0007c81201007387 */ /* 0x0001e80000100a00 */
[----:B0-----:R-:W3:Y:S02]  /*b7ce0*/  LDL.LU.64 R18, [R1+0x5178] ;  /* 0x0051780001127983 */ /* 0x001ee40000300a00 */
[C---:B---3--:R-:W-:Y:S11]  /*b7cf0*/  HMMA.16816.F32 R12, R4.reuse, R18, R12 ;  /* 0x00000012040c723c */ /* 0x048ff6000000180c */
        /* <DEDUP_REMOVED lines=8> */
[----:B-1----:R-:W-:Y:S01]  /*b7d80*/  MOV R15, R18 ;  /* 0x00000012000f7202 */ /* 0x002fe20000000f00 */
[----:B------:R-:W-:Y:S11]  /*b7d90*/  IMAD.MOV.U32 R14, RZ, RZ, R19 ;  /* 0x000000ffff0e7224 */ /* 0x000ff600078e0013 */
        /* <DEDUP_REMOVED lines=56> */
[----:B------:R-:W3:Y:S01]  /*b8120*/  LDL.LU R8, [R1+0x50e0] ;  /* 0x0050e00001087983 */ /* 0x000ee20000300800 */
[----:B------:R-:W-:Y:S02]  /*b8130*/  MOV R9, R26 ;  /* 0x0000001a00097202 */ /* 0x000fe40000000f00 */
[----:B------:R-:W-:Y:S02]  /*b8140*/  MOV R3, R27 ;  /* 0x0000001b00037202 */ /* 0x000fe40000000f00 */
[----:B------:R-:W4:Y:S01]  /*b8150*/  LDL.LU.64 R26, [R1+0x50d8] ;  /* 0x0050d800011a7983 */ /* 0x000f220000300a00 */
[----:B------:R-:W4:Y:S03]  /*b8160*/  LDL.LU.64 R24, [R1+0x50d0] ;  /* 0x0050d00001187983 */ /* 0x000f260000300a00 */
[----:B--2---:R-:W-:Y:S01]  /*b8170*/  STL.64 [R1+0x5050], R10 ;  /* 0x0050500a01007387 */ /* 0x004fe20000100a00 */
[----:B---3--:R0:W-:Y:S03]  /*b8180*/  STL.64 [R1+0x5048], R8 ;  /* 0x0050480801007387 */ /* 0x0081e60000100a00 */
[----:B0-----:R-:W4:Y:S01]  /*b8190*/  LDL.LU R8, [R1+0x3b0] ;  /* 0x0003b00001087983 */ /* 0x001f220000300800 */
[----:B------:R-:W4:Y:S02]  /*b81a0*/  LDL.LU R9, [R1+0x3b4] ;  /* 0x0003b40001097983 */ /* 0x000f240000300800 */
[----:B------:R-:W4:Y:S02]  /*b81b0*/  LDL.LU R10, [R1+0x3b8] ;  /* 0x0003b800010a7983 */ /* 0x000f240000300800 */
[----:B------:R-:W4:Y:S02]  /*b81c0*/  LDL.LU R11, [R1+0x3bc] ;  /* 0x0003bc00010b7983 */ /* 0x000f240000300800 */
[----:B----4-:R-:W-:Y:S07]  /*b81d0*/  HMMA.16816.F32 R8, R4, R22, R8 ;  /* 0x000000160408723c */ /* 0x010fee0000001808 */
[----:B------:R-:W-:-:S02]  /*b81e0*/  MOV R6, R28 ;  /* 0x0000001c00067202 */ /* 0x000fc40000000f00 */
[----:B------:R-:W-:Y:S01]  /*b81f0*/  MOV R7, R29 ;  /* 0x0000001d00077202 */ /* 0x000fe20000000f00 */
[----:B------:R-:W2:Y:S11]  /*b8200*/  LDL.LU R28, [R1+0x50cc] ;  /* 0x0050cc00011c7983 */ /* 0x000eb60000300800 */
[----:B------:R-:W-:Y:S02]  /*b8210*/  @!UPT UIADD3 URZ, URZ, URZ, URZ ;  /* 0x0000003f3f3ff290 */ /* 0x000fe4000fffe03f */
[----:B------:R-:W-:Y:S01]  /*b8220*/  STL.64 [R1+0x3b0], R8 ;  /* 0x0003b00801007387 */ /* 0x000fe20000100a00 */
[----:B------:R-:W-:Y:S02]  /*b8230*/  STL.64 [R1+0x3b8], R10 ;  /* 0x0003b80a01007387 */ /* 0x000fe40000100a00 */
[----:B------:R-:W3:Y:S02]  /*b8240*/  LDL.LU R29, [R1+0x50c8] ;  /* 0x0050c800011d7983 */ /* 0x000ee40000300800 */
[----:B------:R0:W-:Y:S01]  /*b8250*/  STL.64 [R1+0x4fa0], R6 ;  /* 0x004fa00601007387 */ /* 0x0001e20000100a00 */
[----:B------:R-:W4:Y:S01]  /*b8260*/  LDL.LU R4, [R1+0x2e0] ;  /* 0x0002e00001047983 */ /* 0x000f220000300800 */
[----:B------:R-:W4:Y:S03]  /*b8270*/  LDL.LU R5, [R1+0x2e4] ;  /* 0x0002e40001057983 */ /* 0x000f260000300800 */
[----:B0-----:R-:W2:Y:S01]  /*b8280*/  LDL.LU R6, [R1+0x2e8] ;  /* 0x0002e80001067983 */ /* 0x001ea20000300800 */
[----:B------:R-:W2:Y:S03]  /*b8290*/  LDL.LU R7, [R1+0x2ec] ;  /* 0x0002ec0001077983 */ /* 0x000ea60000300800 */
[----:B--2---:R0:W-:Y:S01]  /*b82a0*/  STL.64 [R1+0x4fb0], R6 ;  /* 0x004fb00601007387 */ /* 0x0041e20000100a00 */
[----:B----4-:R-:W-:Y:S02]  /*b82b0*/  STL.64 [R1+0x4fa8], R4 ;  /* 0x004fa80401007387 */ /* 0x010fe40000100a00 */
[----:B0-----:R-:W-:Y:S01]  /*b82c0*/  IMAD.MOV.U32 R6, RZ, RZ, R21 ;  /* 0x000000ffff067224 */ /* 0x001fe200078e0015 */
[----:B------:R-:W-:-:S05]  /*b82d0*/  MOV R7, R20 ;  /* 0x0000001400077202 */ /* 0x000fca0000000f00 */
[----:B------:R0:W-:Y:S02]  /*b82e0*/  STL.64 [R1+0x4fc8], R6 ;  /* 0x004fc80601007387 */ /* 0x0001e40000100a00 */
[----:B0-----:R-:W-:Y:S02]  /*b82f0*/  MOV R6, R19 ;  /* 0x0000001300067202 */ /* 0x001fe40000000f00 */
[----:B------:R-:W-:-:S05]  /*b8300*/  MOV R7, R18 ;  /* 0x0000001200077202 */ /* 0x000fca0000000f00 */
[----:B------:R-:W-:Y:S01]  /*b8310*/  STL.64 [R1+0x4fe0], R6 ;  /* 0x004fe00601007387 */ /* 0x000fe20000100a00 */
[----:B------:R0:W-:Y:S02]  /*b8320*/  STL.64 [R1+0x4f90], R22 ;  /* 0x004f901601007387 */ /* 0x0001e40000100a00 */
[----:B------:R-:W2:Y:S02]  /*b8330*/  LDL.LU R20, [R1+0x2d0] ;  /* 0x0002d00001147983 */ /* 0x000ea40000300800 */
[----:B------:R-:W2:Y:S01]  /*b8340*/  LDL.LU R21, [R1+0x2d4] ;  /* 0x0002d40001157983 */ /* 0x000ea20000300800 */
[----:B0-----:R-:W4:Y:S01]  /*b8350*/  LDL.LU R22, [R1+0x2d8] ;  /* 0x0002d80001167983 */ /* 0x001f220000300800 */
        /* <DEDUP_REMOVED lines=22> */
[----:B------:R-:W2:Y:S04]  /*b84c0*/  LDL.64 R6, [R1+0x38] ;  /* 0x0000380001067983 */ /* 0x000ea80000100a00 */
[----:B--2---:R0:W-:Y:S01]  /*b84d0*/  STL.64 [R1+0x5040], R6 ;  /* 0x0050400601007387 */ /* 0x0041e20000100a00 */
[----:B------:R-:W2:Y:S02]  /*b84e0*/  LDL.LU R4, [R1+0x350] ;  /* 0x0003500001047983 */ /* 0x000ea40000300800 */
[----:B------:R-:W2:Y:S01]  /*b84f0*/  LDL.LU R5, [R1+0x354] ;  /* 0x0003540001057983 */ /* 0x000ea20000300800 */
[----:B0-----:R-:W2:Y:S01]  /*b8500*/  LDL.LU R6, [R1+0x358] ;  /* 0x0003580001067983 */ /* 0x001ea20000300800 */
[----:B------:R-:W2:Y:S03]  /*b8510*/  LDL.LU R7, [R1+0x35c] ;  /* 0x00035c0001077983 */ /* 0x000ea60000300800 */
[----:B--2---:R-:W-:Y:S01]  /*b8520*/  STL.64 [R1+0x5080], R6 ;  /* 0x0050800601007387 */ /* 0x004fe20000100a00 */
[----:B------:R-:W-:Y:S02]  /*b8530*/  STL.64 [R1+0x5078], R4 ;  /* 0x0050780401007387 */ /* 0x000fe40000100a00 */
[----:B------:R-:W2:Y:S02]  /*b8540*/  LDL.LU R12, [R1+0x370] ;  /* 0x00037000010c7983 */ /* 0x000ea40000300800 */
[----:B------:R-:W2:Y:S01]  /*b8550*/  LDL.LU R13, [R1+0x374] ;  /* 0x00037400010d7983 */ /* 0x000ea20000300800 */
[----:B------:R-:W2:Y:S01]  /*b8560*/  LDL.LU R14, [R1+0x378] ;  /* 0x00037800010e7983 */ /* 0x000ea20000300800 */
[----:B------:R-:W2:Y:S02]  /*b8570*/  LDL.LU R15, [R1+0x37c] ;  /* 0x00037c00010f7983 */ /* 0x000ea40000300800 */
[----:B------:R-:W-:Y:S01]  /*b8580*/  IMAD.MOV.U32 R18, RZ, RZ, R24 ;  /* 0x000000ffff127224 */ /* 0x000fe200078e0018 */
[----:B------:R-:W-:Y:S01]  /*b8590*/  MOV R19, R25 ;  /* 0x0000001900137202 */ /* 0x000fe20000000f00 */
[----:B--2---:R0:W-:Y:S01]  /*b85a0*/  STL.64 [R1+0x5090], R14 ;  /* 0x0050900e01007387 */ /* 0x0041e20000100a00 */
[----:B------:R-:W-:Y:S02]  /*b85b0*/  STL.64 [R1+0x5088], R12 ;  /* 0x0050880c01007387 */ /* 0x000fe40000100a00 */
[----:B------:R-:W2:Y:S02]  /*b85c0*/  LDL.LU R24, [R1+0x50c4] ;  /* 0x0050c40001187983 */ /* 0x000ea40000300800 */
[----:B------:R-:W2:Y:S01]  /*b85d0*/  LDL.LU R25, [R1+0x50c0] ;  /* 0x0050c00001197983 */ /* 0x000ea20000300800 */
[----:B------:R1:W-:Y:S01]  /*b85e0*/  STL.64 [R1+0x5098], R18 ;  /* 0x0050981201007387 */ /* 0x0003e20000100a00 */
[----:B0-----:R-:W-:-:S02]  /*b85f0*/  MOV R14, R26 ;  /* 0x0000001a000e7202 */ /* 0x001fc40000000f00 */
[----:B------:R-:W-:Y:S01]  /*b8600*/  MOV R15, R27 ;  /* 0x0000001b000f7202 */ /* 0x000fe20000000f00 */
[----:B------:R-:W2:Y:S01]  /*b8610*/  LDL.LU R26, [R1+0x50bc] ;  /* 0x0050bc00011a7983 */ /* 0x000ea20000300800 */
[----:B------:R-:W2:Y:S03]  /*b8620*/  LDL.LU R27, [R1+0x50b8] ;  /* 0x0050b800011b7983 */ /* 0x000ea60000300800 */
[----:B------:R-:W-:Y:S01]  /*b8630*/  STL.64 [R1+0x50a0], R14 ;  /* 0x0050a00e01007387 */ /* 0x000fe20000100a00 */
[----:B------:R-:W2:Y:S02]  /*b8640*/  LDL.LU R16, [R1+0x390] ;  /* 0x0003900001107983 */ /* 0x000ea40000300800 */
        /* <DEDUP_REMOVED lines=29> */
[----:B---3--:R-:W-:Y:S01]  /*b8820*/  MOV R14, R29 ;  /* 0x0000001d000e7202 */ /* 0x008fe20000000f00 */
[----:B------:R-:W-:-:S07]  /*b8830*/  IMAD.MOV.U32 R15, RZ, RZ, R28 ;  /* 0x000000ffff0f7224 */ /* 0x000fce00078e001c */
[C---:B------:R-:W-:Y:S01]  /*b8840*/  HMMA.16816.F32 R12, R24.reuse, R14, R16 ;  /* 0x0000000e180c723c */ /* 0x040fe20000001810 */
        /* <DEDUP_REMOVED lines=18> */
[----:B------:R-:W3:Y:S11]  /*b8970*/  LDL.LU.64 R18, [R1+0x5098] ;  /* 0x0050980001127983 */ /* 0x000ef60000300a00 */
[----:B------:R-:W-:Y:S10]  /*b8980*/  @!UPT UIADD3 URZ, URZ, URZ, URZ ;  /* 0x0000003f3f3ff290 */ /* 0x000ff4000fffe03f */
[----:B------:R-:W-:Y:S01]  /*b8990*/  STL.64 [R1+0x390], R12 ;  /* 0x0003900c01007387 */ /* 0x000fe20000100a00 */
[----:B------:R0:W-:Y:S03]  /*b89a0*/  STL.64 [R1+0x398], R14 ;  /* 0x0003980e01007387 */ /* 0x0001e60000100a00 */
[----:B0-----:R-:W4:Y:S01]  /*b89b0*/  LDL.LU.64 R14, [R1+0x5090] ;  /* 0x00509000010e7983 */ /* 0x001f220000300a00 */
[----:B------:R-:W4:Y:S01]  /*b89c0*/  LDL.LU.64 R12, [R1+0x5088] ;  /* 0x00508800010c7983 */ /* 0x000f220000300a00 */
        /* <DEDUP_REMOVED lines=16> */
[----:B--2---:R-:W-:Y:S01]  /*b8ad0*/  STL.64 [R1+0x4f28], R16 ;  /* 0x004f281001007387 */ /* 0x004fe20000100a00 */
        /* <DEDUP_REMOVED lines=8> */
[----:B---3--:R-:W-:Y:S01]  /*b8b60*/  STL [R1+0x4f18], R12 ;  /* 0x004f180c01007387 */ /* 0x008fe20000100800 */
[C---:B--2---:R-:W-:Y:S11]  /*b8b70*/  HMMA.16816.F32 R4, R24.reuse, R10, R4 ;  /* 0x0000000a1804723c */ /* 0x044ff60000001804 */
[----:B------:R-:W-:Y:S11]  /*b8b80*/  @!UPT UIADD3 URZ, URZ, URZ, URZ ;  /* 0x0000003f3f3ff290 */ /* 0x000ff6000fffe03f */
[----:B------:R-:W-:Y:S01]  /*b8b90*/  @!UPT UIADD3 URZ, URZ, URZ, URZ ;  /* 0x0000003f3f3ff290 */ /* 0x000fe2000fffe03f */
[----:B------:R-:W-:Y:S01]  /*b8ba0*/  STL.64 [R1+0x350], R4 ;  /* 0x0003500401007387 */ /* 0x000fe20000100a00 */
[----:B------:R0:W-:Y:S03]  /*b8bb0*/  STL.64 [R1+0x358], R6 ;  /* 0x0003580601007387 */ /* 0x0001e60000100a00 */
[----:B0-----:R-:W2:Y:S01]  /*b8bc0*/  LDL.LU.64 R6, [R1+0x5040] ;  /* 0x0050400001067983 */ /* 0x001ea20000300a00 */
[----:B------:R-:W-:Y:S02]  /*b8bd0*/  STL.64 [R1+0x4f60], R10 ;  /* 0x004f600a01007387 */ /* 0x000fe40000100a00 */
[----:B----4-:R-:W-:Y:S01]  /*b8be0*/  STL [R1+0x4f58], R8 ;  /* 0x004f580801007387 */ /* 0x010fe20000100800 */
[----:B------:R-:W-:Y:S02]  /*b8bf0*/  MOV R18, R2 ;  /* 0x0000000200127202 */ /* 0x000fe40000000f00 */
[----:B------:R-:W-:Y:S01]  /*b8c00*/  MOV R19, R0 ;  /* 0x0000000000137202 */ /* 0x000fe20000000f00 */
        /* <DEDUP_REMOVED lines=45> */
[C---:B---3--:R-:W-:Y:S01]  /*b8ee0*/  HMMA.16816.F32 R16, R24.reuse, R18, R4 ;  /* 0x000000121810723c */ /* 0x048fe20000001804 */
[----:B------:R-:W2:Y:S11]  /*b8ef0*/  LDL.LU.64 R6, [R1+0x4fa0] ;  /* 0x004fa00001067983 */ /* 0x000eb60000300a00 */
[----:B------:R-:W-:Y:S11]  /*b8f00*/  @!UPT UIADD3 URZ, URZ, URZ, URZ ;  /* 0x0000003f3f3ff290 */ /* 0x000ff6000fffe03f */
[----:B------:R-:W-:Y:S01]  /*b8f10*/  STL.64 [R1+0x700], R16 ;  /* 0x0007001001007387 */ /* 0x000fe20000100a00 */
[----:B------:R2:W-:Y:S02]  /*b8f20*/  STL.64 [R1+0x708], R18 ;  /* 0x0007081201007387 */ /* 0x0005e40000100a00 */
[----:B------:R-:W3:Y:S01]  /*b8f30*/  LDL.LU R12, [R1+0x280] ;  /* 0x00028000010c7983 */ /* 0x000ee20000300800 */
[----:B--2---:R-:W-:Y:S01]  /*b8f40*/  HMMA.16816.F32 R16, R24, R6, R20 ;  /* 0x000000061810723c */ /* 0x004fe20000001814 */
[----:B------:R0:W1:Y:S11]  /*b8f50*/  LDSM.16.M88.4 R4, [R13+0x45080] ;  /* 0x045080000d04783b */ /* 0x0000760000000200 */
[----:B------:R-:W-:Y:S11]  /*b8f60*/  @!UPT UIADD3 URZ, URZ, URZ, URZ ;  /* 0x0000003f3f3ff290 */ /* 0x000ff6000fffe03f */
[----:B------:R-:W-:Y:S01]  /*b8f70*/  STL.64 [R1+0x6f0], R16 ;  /* 0x0006f01001007387 */ /* 0x000fe20000100a00 */
[----:B------:R-:W-:Y:S02]  /*b8f80*/  STL.64 [R1+0x6f8], R18 ;  /* 0x0006f81201007387 */ /* 0x000fe40000100a00 */
[----:B0-----:R-:W3:Y:S02]  /*b8f90*/  LDL.LU R13, [R1+0x284] ;  /* 0x00028400010d7983 */ /* 0x001ee40000300800 */
[----:B------:R-:W2:Y:S01]  /*b8fa0*/  LDL.LU R14, [R1+0x288] ;  /* 0x00028800010e7983 */ /* 0x000ea20000300800 */
[----:B------:R-:W2:Y:S01]  /*b8fb0*/  LDL.LU R15, [R1+0x28c] ;  /* 0x00028c00010f7983 */ /* 0x000ea20000300800 */
[----:B------:R-:W-:-:S03]  /*b8fc0*/  IMAD.MOV.U32 R22, RZ, RZ, R9 ;  /* 0x000000ffff167224 */ /* 0x000fc600078e0009 */
[----:B--2---:R-:W-:Y:S01]  /*b8fd0*/  STL.64 [R1+0x4f40], R14 ;  /* 0x004f400e01007387 */ /* 0x004fe20000100a00 */
[----:B---3--:R0:W-:Y:S03]  /*b8fe0*/  STL.64 [R1+0x4f38], R12 ;  /* 0x004f380c01007387 */ /* 0x0081e60000100a00 */
        /* <DEDUP_REMOVED lines=9> */
[----:B----4-:R2:W-:Y:S03]  /*b9080*/  STL.64 [R1+0x4f68], R8 ;  /* 0x004f680801007387 */ /* 0x0105e60000100a00 */
[----:B0-----:R-:W4:Y:S01]  /*b9090*/  LDL.64 R10, [R1+0x28] ;  /* 0x00002800010a7983 */ /* 0x001f220000100a00 */
[----:B------:R-:W-:-:S03]  /*b90a0*/  MOV R23, R3 ;  /* 0x0000000300177202 */ /* 0x000fc60000000f00 */
[----:B----4-:R0:W-:Y:S01]  /*b90b0*/  STL.64 [R1+0x4f98], R10 ;  /* 0x004f980a01007387 */ /* 0x0101e20000100a00 */
[----:B--2---:R-:W2:Y:S02]  /*b90c0*/  LDL.LU R8, [R1+0x680] ;  /* 0x0006800001087983 */ /* 0x004ea40000300800 */
[----:B------:R-:W2:Y:S01]  /*b90d0*/  LDL.LU R9, [R1+0x684] ;  /* 0x0006840001097983 */ /* 0x000ea20000300800 */
[----:B0-----:R-:W2:Y:S01]  /*b90e0*/  LDL.LU R10, [R1+0x688] ;  /* 0x00068800010a7983 */ /* 0x001ea20000300800 */
[----:B------:R-:W2:Y:S02]  /*b90f0*/  LDL.LU R11, [R1+0x68c] ;  /* 0x00068c00010b7983 */ /* 0x000ea40000300800 */
[----:B---3--:R0:W-:Y:S02]  /*b9100*/  STL.64 [R1+0x4f50], R14 ;  /* 0x004f500e01007387 */ /* 0x0081e40000100a00 */
[----:B------:R3:W-:Y:S01]  /*b9110*/  STL.64 [R1+0x4f48], R12 ;  /* 0x004f480c01007387 */ /* 0x0007e20000100a00 */
[----:B0-----:R-:W4:Y:S01]  /*b9120*/  LDL.64 R14, [R1+0x18] ;  /* 0x00001800010e7983 */ /* 0x001f220000100a00 */
[C---:B--2---:R-:W-:Y:S03]  /*b9130*/  HMMA.16816.F32 R20, R24.reuse, R22, R8 ;  /* 0x000000161814723c */ /* 0x044fe60000001808 */
[----:B----4-:R0:W-:Y:S01]  /*b9140*/  STL.64 [R1+0x4f78], R14 ;  /* 0x004f780e01007387 */ /* 0x0101e20000100a00 */
[----:B---3--:R-:W2:Y:S02]  /*b9150*/  LDL.LU R12, [R1+0x2b0] ;  /* 0x0002b000010c7983 */ /* 0x008ea40000300800 */
[----:B------:R-:W2:Y:S01]  /*b9160*/  LDL.LU R13, [R1+0x2b4] ;  /* 0x0002b400010d7983 */ /* 0x000ea20000300800 */
[----:B0-----:R-:W2:Y:S01]  /*b9170*/  LDL.LU R14, [R1+0x2b8] ;  /* 0x0002b800010e7983 */ /* 0x001ea20000300800 */
[----:B------:R-:W2:Y:S02]  /*b9180*/  LDL.LU R15, [R1+0x2bc] ;  /* 0x0002bc00010f7983 */ /* 0x000ea40000300800 */
[----:B------:R-:W3:Y:S02]  /*b9190*/  LDL.64 R18, [R1+0x8] ;  /* 0x0000080001127983 */ /* 0x000ee40000100a00 */
[----:B-1----:R0:W-:Y:S01]  /*b91a0*/  STL [R1+0x4e64], R4 ;  /* 0x004e640401007387 */ /* 0x0021e20000100800 */
[----:B------:R1:W-:Y:S01]  /*b91b0*/  STL [R1+0x4e60], R5 ;  /* 0x004e600501007387 */ /* 0x0003e20000100800 */
[----:B------:R4:W-:Y:S02]  /*b91c0*/  STL [R1+0x4e5c], R6 ;  /* 0x004e5c0601007387 */ /* 0x0009e40000100800 */
[----:B------:R4:W-:Y:S01]  /*b91d0*/  STL [R1+0x4e58], R7 ;  /* 0x004e580701007387 */ /* 0x0009e20000100800 */
[----:B0-----:R-:W2:Y:S01]  /*b91e0*/  LDL.LU R4, [R1+0x2c0] ;  /* 0x0002c00001047983 */ /* 0x001ea20000300800 */
[----:B-1----:R-:W2:Y:S02]  /*b91f0*/  LDL.LU R5, [R1+0x2c4] ;  /* 0x0002c40001057983 */ /* 0x002ea40000300800 */
[----:B----4-:R-:W2:Y:S02]  /*b9200*/  LDL.LU R6, [R1+0x2c8] ;  /* 0x0002c80001067983 */ /* 0x010ea40000300800 */
[----:B------:R-:W2:Y:S01]  /*b9210*/  LDL.LU R7, [R1+0x2cc] ;  /* 0x0002cc0001077983 */ /* 0x000ea20000300800 */
[----:B------:R-:W4:Y:S01]  /*b9220*/  LDL.LU.64 R10, [R1+0x4f98] ;  /* 0x004f9800010a7983 */ /* 0x000f220000300a00 */
[----:B------:R-:W-:Y:S02]  /*b9230*/  STL.64 [R1+0x6e0], R20 ;  /* 0x0006e01401007387 */ /* 0x000fe40000100a00 */
[----:B------:R0:W-:Y:S02]  /*b9240*/  STL.64 [R1+0x6e8], R22 ;  /* 0x0006e81601007387 */ /* 0x0001e40000100a00 */
[----:B0-----:R-:W2:Y:S02]  /*b9250*/  LDL.LU.64 R22, [R1+0x4f90] ;  /* 0x004f900001167983 */ /* 0x001ea40000300a00 */
[----:B--2---:R-:W-:Y:S07]  /*b9260*/  HMMA.16816.F32 R24, R24, R22, R4 ;  /* 0x000000161818723c */ /* 0x004fee0000001804 */
[----:B------:R-:W-:-:S02]  /*b9270*/  MOV R5, R22 ;  /* 0x0000001600057202 */ /* 0x000fc40000000f00 */
[----:B------:R-:W-:Y:S11]  /*b9280*/  MOV R4, R23 ;  /* 0x0000001700047202 */ /* 0x000ff60000000f00 */
[----:B------:R-:W-:Y:S03]  /*b9290*/  @!UPT UIADD3 URZ, URZ, URZ, URZ ;  /* 0x0000003f3f3ff290 */ /* 0x000fe6000fffe03f */
[----:B------:R-:W-:Y:S01]  /*b92a0*/  STL.64 [R1+0x340], R24 ;  /* 0x0003401801007387 */ /* 0x000fe20000100a00 */
[----:B------:R0:W-:Y:S02]  /*b92b0*/  STL.64 [R1+0x348], R26 ;  /* 0x0003481a01007387 */ /* 0x0001e40000100a00 */
[----:B------:R-:W2:Y:S02]  /*b92c0*/  LDL.LU.64 R22, [R1+0x4f88] ;  /* 0x004f880001167983 */ /* 0x000ea40000300a00 */
[----:B------:R-:W2:Y:S01]  /*b92d0*/  LDL.LU.64 R20, [R1+0x4f80] ;  /* 0x004f800001147983 */ /* 0x000ea20000300a00 */
[----:B0-----:R-:W-:Y:S01]  /*b92e0*/  MOV R26, R2 ;  /* 0x00000002001a7202 */ /* 0x001fe20000000f00 */
[----:B------:R-:W-:-:S05]  /*b92f0*/  IMAD.MOV.U32 R27, RZ, RZ, R0 ;  /* 0x000000ffff1b7224 */ /* 0x000fca00078e0000 */
[----:B------:R0:W-:Y:S01]  /*b9300*/  STL.64 [R1+0x4f00], R26 ;  /* 0x004f001a01007387 */ /* 0x0001e20000100a00 */
[----:B------:R-:W3:Y:S02]  /*b9310*/  LDL.LU R24, [R1+0x260] ;  /* 0x0002600001187983 */ /* 0x000ee40000300800 */
[----:B------:R-:W3:Y:S01]  /*b9320*/  LDL.LU R25, [R1+0x264] ;  /* 0x0002640001197983 */ /* 0x000ee20000300800 */
[----:B0-----:R-:W3:Y:S01]  /*b9330*/  LDL.LU R26, [R1+0x268] ;  /* 0x00026800011a7983 */ /* 0x001ee20000300800 */
[----:B------:R-:W3:Y:S01]  /*b9340*/  LDL.LU R27, [R1+0x26c] ;  /* 0x00026c00011b7983 */ /* 0x000ee20000300800 */
[----:B----4-:R-:W-:Y:S02]  /*b9350*/  MOV R2, R10 ;  /* 0x0000000a00027202 */ /* 0x010fe40000000f00 */
        /* <DEDUP_REMOVED lines=8> */
[----:B------:R-:W3:Y:S11]  /*b93e0*/  LDL.64 R6, [R1+0x1e8] ;  /* 0x0001e80001067983 */ /* 0x000ef60000100a00 */
[----:B------:R-:W-:Y:S01]  /*b93f0*/  @!UPT UIADD3 URZ, URZ, URZ, URZ ;  /* 0x0000003f3f3ff290 */ /* 0x000fe2000fffe03f */
[----:B------:R-:W-:Y:S02]  /*b9400*/  STL.64 [R1+0x330], R12 ;  /* 0x0003300c01007387 */ /* 0x000fe40000100a00 */
[----:B------:R0:W-:Y:S02]  /*b9410*/  STL.64 [R1+0x338], R14 ;  /* 0x0003380e01007387 */ /* 0x0001e40000100a00 */
[----:B0-----:R-:W4:Y:S01]  /*b9420*/  LDL.LU.64 R14, [R1+0x4f78] ;  /* 0x004f7800010e7983 */ /* 0x001f220000300a00 */
[----:B------:R-:W4:Y:S02]  /*b9430*/  LDL.LU.64 R10, [R1+0x4f70] ;  /* 0x004f7000010a7983 */ /* 0x000f240000300a00 */
[----:B------:R-:W4:Y:S02]  /*b9440*/  LDL.LU.64 R8, [R1+0x4f68] ;  /* 0x004f680001087983 */ /* 0x000f240000300a00 */
[----:B------:R0:W-:Y:S02]  /*b9450*/  STL [R1+0x4e6c], R0 ;  /* 0x004e6c0001007387 */ /* 0x0001e40000100800 */
[----:B0-----:R-:W2:Y:S01]  /*b9460*/  LDL R0, [R1+0x2800] ;  /* 0x0028000001007983 */ /* 0x001ea20000100800 */
[----:B------:R-:W-:Y:S01]  /*b9470*/  STL [R1+0x4e68], R2 ;  /* 0x004e680201007387 */ /* 0x000fe20000100800 */
        /* <DEDUP_REMOVED lines=26> */
[----:B0-----:R-:W2:Y:S01]  /*b9620*/  LDL.LU.64 R14, [R1+0x4f20] ;  /* 0x004f2000010e7983 */ /* 0x001ea20000300a00 */
[----:B------:R-:W4:Y:S02]  /*b9630*/  LDL.LU R12, [R1+0x4f18] ;  /* 0x004f1800010c7983 */ /* 0x000f240000300800 */
        /* <DEDUP_REMOVED lines=14> */
[----:B----4-:R0:W-:Y:S02]  /*b9720*/  STL [R1+0x4df8], R12 ;  /* 0x004df80c01007387 */ /* 0x0101e40000100800 */
        /* <DEDUP_REMOVED lines=9> */
[----:B0-----:R-:W4:Y:S01]  /*b97c0*/  LDL.LU.64 R26, [R1+0x4f00] ;  /* 0x004f0000011a7983 */ /* 0x001f220000300a00 */
[----:B------:R-:W-:Y:S02]  /*b97d0*/  STL.64 [R1+0x4df0], R10 ;  /* 0x004df00a01007387 */ /* 0x000fe40000100a00 */
[----:B------:R-:W-:Y:S01]  /*b97e0*/  STL [R1+0x4de8], R8 ;  /* 0x004de80801007387 */ /* 0x000fe20000100800 */
[----:B----4-:R-:W-:Y:S01]  /*b97f0*/  HMMA.16816.F32 R12, R20, R26, R12 ;  /* 0x0000001a140c723c */ /* 0x010fe2000000180c */
[----:B------:R-:W0:Y:S04]  /*b9800*/  LDSM.16.M88.4 R24, [R0+0x46080] ;  /* 0x046080000018783b */ /* 0x000e280000000200 */
[----:B0-----:R0:W-:Y:S11]  /*b9810*/  STL.64 [R1+0x4d08], R26 ;  /* 0x004d081a01007387 */ /* 0x0011f60000100a00 */
[----:B------:R-:W-:Y:S07]  /*b9820*/  @!UPT UIADD3 URZ, URZ, URZ, URZ ;  /* 0x0000003f3f3ff290 */ /* 0x000fee000fffe03f */
[----:B------:R-:W-:Y:S02]  /*b9830*/  STL.64 [R1+0x6d0], R12 ;  /* 0x0006d00c01007387 */ /* 0x000fe40000100a00 */
[----:B------:R-:W-:Y:S02]  /*b9840*/  STL.64 [R1+0x6d8], R14 ;  /* 0x0006d80e01007387 */ /* 0x000fe40000100a00 */
[----:B------:R-:W-:Y:S01]  /*b9850*/  STL.64 [R1+0x4d00], R24 ;  /* 0x004d001801007387 */ /* 0x000fe20000100a00 */
[----:B0-----:R-:W-:Y:S02]  /*b9860*/  MOV R26, R5 ;  /* 0x00000005001a7202 */ /* 0x001fe40000000f00 */
[----:B------:R-:W-:-:S05]  /*b9870*/  MOV R27, R4 ;  /* 0x00000004001b7202 */ /* 0x000fca0000000f00 */
[----:B------:R0:W-:Y:S04]  /*b9880*/  STL.64 [R1+0x4e80], R26 ;  /* 0x004e801a01007387 */ /* 0x0001e80000100a00 */
[----:B0-----:R-:W2:Y:S01]  /*b9890*/  LDL.64 R26, [R1+0x178] ;  /* 0x00017800011a7983 */ /* 0x001ea20000100a00 */
[----:B---3--:R-:W-:Y:S03]  /*b98a0*/  HMMA.16816.F32 R12, R20, R6, R16 ;  /* 0x00000006140c723c */ /* 0x008fe60000001810 */
[----:B--2---:R0:W-:Y:S04]  /*b98b0*/  STL.64 [R1+0x4e98], R26 ;  /* 0x004e981a01007387 */ /* 0x0041e80000100a00 */
[----:B0-----:R-:W2:Y:S01]  /*b98c0*/  LDL.64 R26, [R1+0x188] ;  /* 0x00018800011a7983 */ /* 0x001ea20000100a00 */
[----:B------:R-:W-:Y:S01]  /*b98d0*/  MOV R10, R6 ;  /* 0x00000006000a7202 */ /* 0x000fe20000000f00 */
[----:B------:R-:W-:-:S02]  /*b98e0*/  IMAD.MOV.U32 R8, RZ, RZ, R7 ;  /* 0x000000ffff087224 */ /* 0x000fc400078e0007 */
[----:B--2---:R-:W-:Y:S11]  /*b98f0*/  STL.64 [R1+0x4eb0], R26 ;  /* 0x004eb01a01007387 */ /* 0x004ff60000100a00 */
[----:B------:R-:W-:Y:S01]  /*b9900*/  @!UPT UIADD3 URZ, URZ, URZ, URZ ;  /* 0x0000003f3f3ff290 */ /* 0x000fe2000fffe03f */
[----:B------:R0:W-:Y:S02]  /*b9910*/  STL.64 [R1+0x6c0], R12 ;  /* 0x0006c00c01007387 */ /* 0x0001e40000100a00 */
[----:B------:R1:W-:Y:S01]  /*b9920*/  STL.64 [R1+0x6c8], R14 ;  /* 0x0006c80e01007387 */ /* 0x0003e20000100a00 */
[----:B0-----:R-:W2:Y:S01]  /*b9930*/  LDL.LU R12, [R1+0x660] ;  /* 0x00066000010c7983 */ /* 0x001ea20000300800 */
[----:B------:R-:W2:Y:S02]  /*b9940*/  LDL.LU R13, [R1+0x664] ;  /* 0x00066400010d7983 */ /* 0x000ea40000300800 */
[----:B-1----:R-:W2:Y:S02]  /*b9950*/  LDL.LU R14, [R1+0x668] ;  /* 0x00066800010e7983 */ /* 0x002ea40000300800 */
[----:B------:R-:W2:Y:S01]  /*b9960*/  LDL.LU R15, [R1+0x66c] ;  /* 0x00066c00010f7983 */ /* 0x000ea20000300800 */
[----:B------:R0:W-:Y:S01]  /*b9970*/  STL [R1+0x4ef8], R10 ;  /* 0x004ef80a01007387 */ /* 0x0001e20000100800 */
[----:B------:R-:W-:Y:S03]  /*b9980*/  STL.64 [R1+0x4ef0], R8 ;  /* 0x004ef00801007387 */ /* 0x000fe60000100a00 */
[----:B0-----:R-:W2:Y:S01]  /*b9990*/  LDL.64 R10, [R1+0x1d8] ;  /* 0x0001d800010a7983 */ /* 0x001ea20000100a00 */
[----:B------:R-:W3:Y:S02]  /*b99a0*/  LDL.LU R4, [R1+0x620] ;  /* 0x0006200001047983 */ /* 0x000ee40000300800 */
[----:B------:R-:W3:Y:S02]  /*b99b0*/  LDL.LU R5, [R1+0x624] ;  /* 0x0006240001057983 */ /* 0x000ee40000300800 */
[----:B------:R-:W4:Y:S01]  /*b99c0*/  LDL.LU R6, [R1+0x628] ;  /* 0x0006280001067983 */ /* 0x000f220000300800 */
[----:B------:R-:W4:Y:S01]  /*b99d0*/  LDL.LU R7, [R1+0x62c] ;  /* 0x00062c0001077983 */ /* 0x000f220000300800 */
[----:B------:R-:W2:Y:S02]  /*b99e0*/  LDL.LU R16, [R1+0x640] ;  /* 0x0006400001107983 */ /* 0x000ea40000300800 */
[----:B------:R-:W2:Y:S02]  /*b99f0*/  LDL.LU R17, [R1+0x644] ;  /* 0x0006440001117983 */ /* 0x000ea40000300800 */
[----:B------:R-:W2:Y:S01]  /*b9a00*/  LDL.LU R18, [R1+0x648] ;  /* 0x0006480001127983 */ /* 0x000ea20000300800 */
[----:B------:R-:W2:Y:S04]  /*b9a10*/  LDL.LU R19, [R1+0x64c] ;  /* 0x00064c0001137983 */ /* 0x000ea80000300800 */
[----:B--2---:R0:W-:Y:S01]  /*b9a20*/  STL.64 [R1+0x4ee0], R18 ;  /* 0x004ee01201007387 */ /* 0x0041e20000100a00 */
[----:B------:R-:W-:Y:S03]  /*b9a30*/  STL.64 [R1+0x4ed8], R16 ;  /* 0x004ed81001007387 */ /* 0x000fe60000100a00 */
[----:B0-----:R-:W2:Y:S01]  /*b9a40*/  LDL.64 R18, [R1+0x1c8] ;  /* 0x0001c80001127983 */ /* 0x001ea20000100a00 */
[----:B----4-:R0:W-:Y:S02]  /*b9a50*/  STL.64 [R1+0x4ec0], R6 ;  /* 0x004ec00601007387 */ /* 0x0101e40000100a00 */
[----:B---3--:R-:W-:Y:S01]  /*b9a60*/  STL.64 [R1+0x4eb8], R4 ;  /* 0x004eb80401007387 */ /* 0x008fe20000100a00 */
[----:B0-----:R-:W3:Y:S04]  /*b9a70*/  LDL.64 R6, [R1+0x1a8] ;  /* 0x0001a80001067983 */ /* 0x001ee80000100a00 */
[----:B---3--:R0:W-:Y:S04]  /*b9a80*/  STL.64 [R1+0x4ed0], R6 ;  /* 0x004ed00601007387 */ /* 0x0081e80000100a00 */
[----:B0-----:R-:W3:Y:S01]  /*b9a90*/  LDL.64 R6, [R1+0x1b8] ;  /* 0x0001b80001067983 */ /* 0x001ee20000100a00 */
[----:B------:R-:W-:Y:S03]  /*b9aa0*/  HMMA.16816.F32 R12, R20, R10, R12 ;  /* 0x0000000a140c723c */ /* 0x000fe6000000180c */
[----:B---3--:R0:W-:Y:S01]  /*b9ab0*/  STL.64 [R1+0x4ee8], R6 ;  /* 0x004ee80601007387 */ /* 0x0081e20000100a00 */
[----:B------:R-:W2:Y:S02]  /*b9ac0*/  LDL.LU R4, [R1+0x650] ;  /* 0x0006500001047983 */ /* 0x000ea40000300800 */
[----:B------:R-:W2:Y:S01]  /*b9ad0*/  LDL.LU R5, [R1+0x654] ;  /* 0x0006540001057983 */ /* 0x000ea20000300800 */
[----:B0-----:R-:W2:Y:S01]  /*b9ae0*/  LDL.LU R6, [R1+0x658] ;  /* 0x0006580001067983 */ /* 0x001ea20000300800 */
[----:B------:R-:W2:Y:S02]  /*b9af0*/  LDL.LU R7, [R1+0x65c] ;  /* 0x00065c0001077983 */ /* 0x000ea40000300800 */
[----:B------:R-:W3:Y:S02]  /*b9b00*/  LDL.64 R26, [R1+0x198] ;  /* 0x00019800011a7983 */ /* 0x000ee40000100a00 */
[----:B---3--:R0:W-:Y:S01]  /*b9b10*/  STL.64 [R1+0x4ec8], R26 ;  /* 0x004ec81a01007387 */ /* 0x0081e20000100a00 */
[----:B------:R-:W3:Y:S02]  /*b9b20*/  LDL.LU R24, [R1+0x630] ;  /* 0x0006300001187983 */ /* 0x000ee40000300800 */
[----:B------:R-:W3:Y:S01]  /*b9b30*/  LDL.LU R25, [R1+0x634] ;  /* 0x0006340001197983 */ /* 0x000ee20000300800 */
[----:B0-----:R-:W3:Y:S01]  /*b9b40*/  LDL.LU R26, [R1+0x638] ;  /* 0x00063800011a7983 */ /* 0x001ee20000300800 */
[----:B------:R-:W3:Y:S06]  /*b9b50*/  LDL.LU R27, [R1+0x63c] ;  /* 0x00063c00011b7983 */ /* 0x000eec0000300800 */
[----:B------:R0:W-:Y:S02]  /*b9b60*/  STL.64 [R1+0x6b0], R12 ;  /* 0x0006b00c01007387 */ /* 0x0001e40000100a00 */
[----:B------:R-:W-:Y:S01]  /*b9b70*/  STL.64 [R1+0x6b8], R14 ;  /* 0x0006b80e01007387 */ /* 0x000fe20000100a00 */
[----:B0-----:R-:W-:-:S02]  /*b9b80*/  MOV R12, R10 ;  /* 0x0000000a000c7202 */ /* 0x001fc40000000f00 */
[----:B------:R-:W4:Y:S01]  /*b9b90*/  LDL.LU R10, [R1+0x4ef8] ;  /* 0x004ef800010a7983 */ /* 0x000f220000300800 */
[----:B------:R-:W2:Y:S03]  /*b9ba0*/  LDL.LU.64 R8, [R1+0x4ef0] ;  /* 0x004ef00001087983 */ /* 0x000ea60000300a00 */
[----:B----4-:R-:W-:Y:S01]  /*b9bb0*/  STL.64 [R1+0x4e78], R10 ;  /* 0x004e780a01007387 */ /* 0x010fe20000100a00 */
[----:B--2---:R0:W-:Y:S03]  /*b9bc0*/  STL.64 [R1+0x4e70], R8 ;  /* 0x004e700801007387 */ /* 0x0041e60000100a00 */
[----:B0-----:R-:W2:Y:S01]  /*b9bd0*/  LDL.LU R8, [R1+0x240] ;  /* 0x0002400001087983 */ /* 0x001ea20000300800 */
[----:B------:R-:W2:Y:S02]  /*b9be0*/  LDL.LU R9, [R1+0x244] ;  /* 0x0002440001097983 */ /* 0x000ea40000300800 */
[----:B------:R-:W4:Y:S02]  /*b9bf0*/  LDL.LU R10, [R1+0x248] ;  /* 0x00024800010a7983 */ /* 0x000f240000300800 */
[----:B------:R-:W4:Y:S01]  /*b9c00*/  LDL.LU R11, [R1+0x24c] ;  /* 0x00024c00010b7983 */ /* 0x000f220000300800 */
[----:B------:R-:W-:Y:S01]  /*b9c10*/  HMMA.16816.F32 R4, R20, R18, R4 ;  /* 0x000000121404723c */ /* 0x000fe20000001804 */
        /* <DEDUP_REMOVED lines=18> */
[----:B------:R-:W4:Y:S02]  /*b9d40*/  LDL.LU.64 R16, [R1+0x4ed8] ;  /* 0x004ed80001107983 */ /* 0x000f240000300a00 */
[C---:B----4-:R-:W-:Y:S01]  /*b9d50*/  HMMA.16816.F32 R16, R20.reuse, R6, R16 ;  /* 0x000000061410723c */ /* 0x050fe20000001810 */
[----:B------:R-:W-:Y:S11]  /*b9d60*/  IMAD.MOV.U32 R15, RZ, RZ, R7 ;  /* 0x000000ffff0f7224 */ /* 0x000ff600078e0007 */
[----:B------:R-:W-:Y:S11]  /*b9d70*/  @!UPT UIADD3 URZ, URZ, URZ, URZ ;  /* 0x0000003f3f3ff290 */ /* 0x000ff6000fffe03f */
[----:B------:R0:W-:Y:S01]  /*b9d80*/  STL.64 [R1+0x690], R16 ;  /* 0x0006901001007387 */ /* 0x0001e20000100a00 */
[----:B------:R1:W-:Y:S01]  /*b9d90*/  STL.64 [R1+0x698], R18 ;  /* 0x0006981201007387 */ /* 0x0003e20000100a00 */
[----:B0-----:R-:W-:Y:S02]  /*b9da0*/  MOV R16, R6 ;  /* 0x0000000600107202 */ /* 0x001fe40000000f00 */
        /* <DEDUP_REMOVED lines=13> */
[----:B------:R-:W-:Y:S01]  /*b9e80*/  STL.64 [R1+0x670], R4 ;  /* 0x0006700401007387 */ /* 0x000fe20000100a00 */
[----:B------:R0:W-:Y:S02]  /*b9e90*/  STL.64 [R1+0x678], R6 ;  /* 0x0006780601007387 */ /* 0x0001e40000100a00 */
[----:B0-----:R-:W-:Y:S02]  /*b9ea0*/  MOV R7, R26 ;  /* 0x0000001a00077202 */ /* 0x001fe40000000f00 */
        /* <DEDUP_REMOVED lines=19> */
[----:B--2---:R-:W-:Y:S01]  /*b9fe0*/  HMMA.16816.F32 R24, R20, R26, R8 ;  /* 0x0000001a1418723c */ /* 0x004fe20000001808 */
[----:B------:R-:W2:Y:S01]  /*b9ff0*/  LDL.LU.64 R10, [R1+0x4e78] ;  /* 0x004e7800010a7983 */ /* 0x000ea20000300a00 */
[----:B------:R-:W3:Y:S03]  /*ba000*/  LDL.LU.64 R8, [R1+0x4e70] ;  /* 0x004e700001087983 */ /* 0x000ee60000300a00 */
[----:B------:R0:W1:Y:S04]  /*ba010*/  LDSM.16.M88.4 R20, [R0+0x47080] ;  /* 0x047080000014783b */ /* 0x0000680000000200 */
[----:B0-----:R-:W4:Y:S11]  /*ba020*/  LDL.LU R0, [R1+0x4e6c] ;  /* 0x004e6c0001007983 */ /* 0x001f360000300800 */
[----:B------:R-:W-:Y:S03]  /*ba030*/  @!UPT UIADD3 URZ, URZ, URZ, URZ ;  /* 0x0000003f3f3ff290 */ /* 0x000fe6000fffe03f */
[----:B------:R0:W-:Y:S01]  /*ba040*/  STL.64 [R1+0x2d0], R24 ;  /* 0x0002d01801007387 */ /* 0x0001e20000100a00 */
[----:B------:R0:W-:Y:S03]  /*ba050*/  STL.64 [R1+0x2d8], R26 ;  /* 0x0002d81a01007387 */ /* 0x0001e60000100a00 */
[----:B0-----:R-:W2:Y:S01]  /*ba060*/  LDL.LU R24, [R1+0x230] ;  /* 0x0002300001187983 */ /* 0x001ea20000300800 */
[----:B------:R-:W2:Y:S02]  /*ba070*/  LDL.LU R25, [R1+0x234] ;  /* 0x0002340001197983 */ /* 0x000ea40000300800 */
[----:B------:R-:W2:Y:S02]  /*ba080*/  LDL.LU R26, [R1+0x238] ;  /* 0x00023800011a7983 */ /* 0x000ea40000300800 */
[----:B------:R-:W2:Y:S02]  /*ba090*/  LDL.LU R27, [R1+0x23c] ;  /* 0x00023c00011b7983 */ /* 0x000ea40000300800 */
[----:B--2---:R0:W-:Y:S01]  /*ba0a0*/  STL.64 [R1+0x4d18], R26 ;  /* 0x004d181a01007387 */ /* 0x0041e20000100a00 */
[----:B------:R-:W-:Y:S01]  /*ba0b0*/  STL.64 [R1+0x4d10], R24 ;  /* 0x004d101801007387 */ /* 0x000fe20000100a00 */
[----:B0-----:R-:W-:Y:S01]  /*ba0c0*/  MOV R26, R2 ;  /* 0x00000002001a7202 */ /* 0x001fe20000000f00 */
[----:B------:R-:W-:Y:S01]  /*ba0d0*/  IMAD.MOV.U32 R27, RZ, RZ, R4 ;  /* 0x000000ffff1b7224 */ /* 0x000fe200078e0004 */
[----:B------:R-:W2:Y:S01]  /*ba0e0*/  LDL.LU R2, [R1+0x4e68] ;  /* 0x004e680001027983 */ /* 0x000ea20000300800 */
[----:B------:R-:W2:Y:S03]  /*ba0f0*/  LDL.LU R4, [R1+0x4e64] ;  /* 0x004e640001047983 */ /* 0x000ea60000300800 */
[----:B------:R0:W-:Y:S02]  /*ba100*/  STL.64 [R1+0x4d28], R26 ;  /* 0x004d281a01007387 */ /* 0x0001e40000100a00 */
[----:B0-----:R-:W-:-:S02]  /*ba110*/  MOV R26, R5 ;  /* 0x00000005001a7202 */ /* 0x001fc40000000f00 */
[----:B------:R-:W-:Y:S01]  /*ba120*/  MOV R27, R6 ;  /* 0x00000006001b7202 */ /* 0x000fe20000000f00 */
        /* <DEDUP_REMOVED lines=33> */
[----:B0-----:R-:W-:Y:S01]  /*ba340*/  MOV R26, R14 ;  /* 0x0000000e001a7202 */ /* 0x001fe20000000f00 */
[----:B------:R-:W-:-:S05]  /*ba350*/  IMAD.MOV.U32 R27, RZ, RZ, R13 ;  /* 0x000000ffff1b7224 */ /* 0x000fca00078e000d */
        /* <DEDUP_REMOVED lines=21> */
[----:B------:R-:W-:Y:S01]  /*ba4b0*/  MOV R19, R28 ;  /* 0x0000001c00137202 */ /* 0x000fe20000000f00 */
[----:B--2---:R-:W-:Y:S01]  /*ba4c0*/  STL.64 [R1+0x4e20], R14 ;  /* 0x004e200e01007387 */ /* 0x004fe20000100a00 */
[----:B------:R0:W-:Y:S03]  /*ba4d0*/  STL.64 [R1+0x4e18], R12 ;  /* 0x004e180c01007387 */ /* 0x0001e60000100a00 */
[----:B------:R3:W-:Y:S01]  /*ba4e0*/  STL.64 [R1+0x4e28], R18 ;  /* 0x004e281201007387 */ /* 0x0007e20000100a00 */
[----:B0-----:R-:W2:Y:S01]  /*ba4f0*/  LDL.LU R12, [R1+0x5d0] ;  /* 0x0005d000010c7983 */ /* 0x001ea20000300800 */
[----:B------:R-:W2:Y:S02]  /*ba500*/  LDL.LU R13, [R1+0x5d4] ;  /* 0x0005d400010d7983 */ /* 0x000ea40000300800 */
[----:B------:R-:W2:Y:S02]  /*ba510*/  LDL.LU R14, [R1+0x5d8] ;  /* 0x0005d800010e7983 */ /* 0x000ea40000300800 */
[----:B------:R-:W2:Y:S01]  /*ba520*/  LDL.LU R15, [R1+0x5dc] ;  /* 0x0005dc00010f7983 */ /* 0x000ea20000300800 */
[----:B---3--:R-:W-:-:S02]  /*ba530*/  MOV R18, R9 ;  /* 0x0000000900127202 */ /* 0x008fc40000000f00 */
[----:B------:R-:W-:Y:S01]  /*ba540*/  MOV R19, R3 ;  /* 0x0000000300137202 */ /* 0x000fe20000000f00 */
[----:B--2---:R-:W-:Y:S01]  /*ba550*/  STL.64 [R1+0x4e38], R14 ;  /* 0x004e380e01007387 */ /* 0x004fe20000100a00 */
[----:B------:R0:W-:Y:S03]  /*ba560*/  STL.64 [R1+0x4e30], R12 ;  /* 0x004e300c01007387 */ /* 0x0001e60000100a00 */
[----:B------:R-:W-:Y:S01]  /*ba570*/  STL.64 [R1+0x4e40], R18 ;  /* 0x004e401201007387 */ /* 0x000fe20000100a00 */
        /* <DEDUP_REMOVED lines=22> */
[----:B------:R-:W2:Y:S01]  /*ba6e0*/  LDL.LU R23, [R1+0x56c] ;  /* 0x00056c0001177983 */ /* 0x000ea20000300800 */
[----:B------:R-:W3:Y:S04]  /*ba6f0*/  LDL.LU.64 R26, [R1+0x38] ;  /* 0x00003800011a7983 */ /* 0x000ee80000300a00 */
[----:B--2---:R-:W-:Y:S01]  /*ba700*/  STL.64 [R1+0x4db0], R22 ;  /* 0x004db01601007387 */ /* 0x004fe20000100a00 */
[----:B------:R0:W-:Y:S03]  /*ba710*/  STL.64 [R1+0x4da8], R20 ;  /* 0x004da81401007387 */ /* 0x0001e60000100a00 */
[----:B0-----:R-:W2:Y:S01]  /*ba720*/  LDL.LU R20, [R1+0x570] ;  /* 0x0005700001147983 */ /* 0x001ea20000300800 */
[----:B------:R-:W2:Y:S02]  /*ba730*/  LDL.LU R21, [R1+0x574] ;  /* 0x0005740001157983 */ /* 0x000ea40000300800 */
[----:B------:R-:W2:Y:S02]  /*ba740*/  LDL.LU R22, [R1+0x578] ;  /* 0x0005780001167983 */ /* 0x000ea40000300800 */
[----:B------:R-:W2:Y:S01]  /*ba750*/  LDL.LU R23, [R1+0x57c] ;  /* 0x00057c0001177983 */ /* 0x000ea20000300800 */
[----:B------:R-:W-:Y:S01]  /*ba760*/  MOV R18, R2 ;  /* 0x0000000200127202 */ /* 0x000fe20000000f00 */
[----:B----4-:R-:W-:-:S07]  /*ba770*/  IMAD.MOV.U32 R19, RZ, RZ, R0 ;  /* 0x000000ffff137224 */ /* 0x010fce00078e0000 */
        /* <DEDUP_REMOVED lines=39> */
[----:B------:R-:W4:Y:S02]  /*ba9f0*/  LDL.LU R12, [R1+0x4df8] ;  /* 0x004df800010c7983 */ /* 0x000f240000300800 */
[----:B------:R-:W-:Y:S02]  /*baa00*/  STL.64 [R1+0x4cd8], R18 ;  /* 0x004cd81201007387 */ /* 0x000fe40000100a00 */
[----:B--2---:R0:W-:Y:S02]  /*baa10*/  STL.64 [R1+0x4cd0], R16 ;  /* 0x004cd01001007387 */ /* 0x0041e40000100a00 */
        /* <DEDUP_REMOVED lines=9> */
[----:B0-----:R-:W2:Y:S01]  /*baab0*/  LDL.LU.64 R10, [R1+0x4df0] ;  /* 0x004df000010a7983 */ /* 0x001ea20000300a00 */
[----:B------:R-:W3:Y:S01]  /*baac0*/  LDL.LU R8, [R1+0x4de8] ;  /* 0x004de80001087983 */ /* 0x000ee20000300800 */
[----:B------:R-:W-:Y:S01]  /*baad0*/  HMMA.16816.F32 R20, R4, R26, R20 ;  /* 0x0000001a0414723c */ /* 0x000fe20000001814 */
[----:B------:R-:W-:Y:S01]  /*baae0*/  STL.64 [R1+0x4cf8], R14 ;  /* 0x004cf80e01007387 */ /* 0x000fe20000100a00 */
[----:B----4-:R0:W-:Y:S04]  /*baaf0*/  STL [R1+0x4cf0], R12 ;  /* 0x004cf00c01007387 */ /* 0x0101e80000100800 */
[----:B0-----:R-:W4:Y:S01]  /*bab00*/  LDL.LU R12, [R1+0x220] ;  /* 0x00022000010c7983 */ /* 0x001f220000300800 */
[----:B------:R-:W4:Y:S02]  /*bab10*/  LDL.LU R13, [R1+0x224] ;  /* 0x00022400010d7983 */ /* 0x000f240000300800 */
[----:B------:R-:W4:Y:S02]  /*bab20*/  LDL.LU R14, [R1+0x228] ;  /* 0x00022800010e7983 */ /* 0x000f240000300800 */
[----:B------:R-:W4:Y:S01]  /*bab30*/  LDL.LU R15, [R1+0x22c] ;  /* 0x00022c00010f7983 */ /* 0x000f220000300800 */
[----:B------:R-:W-:-:S02]  /*bab40*/  MOV R2, R26 ;  /* 0x0000001a00027202 */ /* 0x000fc40000000f00 */
[----:B------:R-:W-:Y:S01]  /*bab50*/  MOV R0, R27 ;  /* 0x0000001b00007202 */ /* 0x000fe20000000f00 */
[C---:B--2---:R-:W-:Y:S01]  /*bab60*/  HMMA.16816.F32 R16, R4.reuse, R10, R16 ;  /* 0x0000000a0410723c */ /* 0x044fe20000001810 */
[----:B------:R0:W-:Y:S01]  /*bab70*/  STL.64 [R1+0x4ce8], R10 ;  /* 0x004ce80a01007387 */ /* 0x0001e20000100a00 */
[----:B---3--:R-:W-:Y:S11]  /*bab80*/  STL [R1+0x4ce0], R8 ;  /* 0x004ce00801007387 */ /* 0x008ff60000100800 */
[----:B------:R-:W-:Y:S10]  /*bab90*/  @!UPT UIADD3 URZ, URZ, URZ, URZ ;  /* 0x0000003f3f3ff290 */ /* 0x000ff4000fffe03f */
[----:B------:R-:W-:Y:S01]  /*baba0*/  STL.64 [R1+0x270], R16 ;  /* 0x0002701001007387 */ /* 0x000fe20000100a00 */
[----:B------:R1:W-:Y:S02]  /*babb0*/  STL.64 [R1+0x278], R18 ;  /* 0x0002781201007387 */ /* 0x0003e40000100a00 */
[----:B0-----:R-:W2:Y:S01]  /*babc0*/  LDL.LU.64 R10, [R1+0x28] ;  /* 0x00002800010a7983 */ /* 0x001ea20000300a00 */
[----:B-1----:R-:W3:Y:S01]  /*babd0*/  LDL.LU.64 R18, [R1+0x18] ;  /* 0x0000180001127983 */ /* 0x002ee20000300a00 */
[----:B------:R-:W-:Y:S02]  /*babe0*/  STL.64 [R1+0x640], R20 ;  /* 0x0006401401007387 */ /* 0x000fe40000100a00 */
[----:B------:R0:W-:Y:S02]  /*babf0*/  STL.64 [R1+0x648], R22 ;  /* 0x0006481601007387 */ /* 0x0001e40000100a00 */
        /* <DEDUP_REMOVED lines=60> */
[----:B------:R-:W4:Y:S01]  /*bafc0*/  LDL.LU.64 R26, [R1+0x4d08] ;  /* 0x004d0800011a7983 */ /* 0x000f220000300a00 */
[----:B------:R-:W4:Y:S02]  /*bafd0*/  LDL.LU.64 R24, [R1+0x4d00] ;  /* 0x004d000001187983 */ /* 0x000f240000300a00 */
[----:B------:R0:W-:Y:S02]  /*bafe0*/  STL.64 [R1+0x4bf8], R22 ;  /* 0x004bf81601007387 */ /* 0x0001e40000100a00 */
[----:B------:R-:W3:Y:S01]  /*baff0*/  LDL.LU R20, [R1+0x210] ;  /* 0x0002100001147983 */ /* 0x000ee20000300800 */
[----:B------:R-:W-:Y:S11]  /*bb000*/  MOV R9, R11 ;  /* 0x0000000b00097202 */ /* 0x000ff60000000f00 */
[----:B------:R-:W-:Y:S05]  /*bb010*/  @!UPT UIADD3 URZ, URZ, URZ, URZ ;  /* 0x0000003f3f3ff290 */ /* 0x000fea000fffe03f */
[----:B------:R-:W-:Y:S01]  /*bb020*/  STL.64 [R1+0x260], R4 ;  /* 0x0002600401007387 */ /* 0x000fe20000100a00 */
[----:B------:R1:W-:Y:S02]  /*bb030*/  STL.64 [R1+0x268], R6 ;  /* 0x0002680601007387 */ /* 0x0003e40000100a00 */
[----:B------:R-:W3:Y:S02]  /*bb040*/  LDL.LU R21, [R1+0x214] ;  /* 0x0002140001157983 */ /* 0x000ee40000300800 */
[----:B0-----:R-:W3:Y:S01]  /*bb050*/  LDL.LU R22, [R1+0x218] ;  /* 0x0002180001167983 */ /* 0x001ee20000300800 */
[----:B------:R-:W3:Y:S01]  /*bb060*/  LDL.LU R23, [R1+0x21c] ;  /* 0x00021c0001177983 */ /* 0x000ee20000300800 */
[----:B-1----:R-:W-:Y:S02]  /*bb070*/  MOV R6, R2 ;  /* 0x0000000200067202 */ /* 0x002fe40000000f00 */
[----:B------:R-:W-:-:S05]  /*bb080*/  MOV R7, R0 ;  /* 0x0000000000077202 */ /* 0x000fca0000000f00 */
[----:B------:R0:W-:Y:S04]  /*bb090*/  STL.64 [R1+0x4ca8], R6 ;  /* 0x004ca80601007387 */ /* 0x0001e80000100a00 */
[----:B0-----:R-:W2:Y:S01]  /*bb0a0*/  LDL.LU.64 R6, [R1+0x8] ;  /* 0x0000080001067983 */ /* 0x001ea20000300a00 */
[C---:B----4-:R-:W-:Y:S11]  /*bb0b0*/  HMMA.16816.F32 R12, R24.reuse, R10, R12 ;  /* 0x0000000a180c723c */ /* 0x050ff6000000180c */
[----:B------:R-:W-:Y:S11]  /*bb0c0*/  @!UPT UIADD3 URZ, URZ, URZ, URZ ;  /* 0x0000003f3f3ff290 */ /* 0x000ff6000fffe03f */
[----:B------:R-:W-:Y:S01]  /*bb0d0*/  @!UPT UIADD3 URZ, URZ, URZ, URZ ;  /* 0x0000003f3f3ff290 */ /* 0x000fe2000fffe03f */
[----:B------:R-:W-:Y:S01]  /*bb0e0*/  STL.64 [R1+0x250], R12 ;  /* 0x0002500c01007387 */ /* 0x000fe20000100a00 */
[----:B------:R0:W-:Y:S03]  /*bb0f0*/  STL.64 [R1+0x258], R14 ;  /* 0x0002580e01007387 */ /* 0x0001e60000100a00 */
[----:B0-----:R-:W4:Y:S01]  /*bb100*/  LDL.LU.64 R14, [R1+0x4cf8] ;  /* 0x004cf800010e7983 */ /* 0x001f220000300a00 */
[----:B------:R-:W2:Y:S02]  /*bb110*/  LDL.LU R12, [R1+0x4cf0] ;  /* 0x004cf000010c7983 */ /* 0x000ea40000300800 */
[----:B------:R-:W-:Y:S02]  /*bb120*/  IMAD.MOV.U32 R13, RZ, RZ, R10 ;  /* 0x000000ffff0d7224 */ /* 0x000fe400078e000a */
[----:B------:R-:W3:Y:S01]  /*bb130*/  LDL.LU.64 R10, [R1+0x4ce8] ;  /* 0x004ce800010a7983 */ /* 0x000ee20000300a00 */
[----:B------:R-:W3:Y:S03]  /*bb140*/  LDL.LU R8, [R1+0x4ce0] ;  /* 0x004ce00001087983 */ /* 0x000ee60000300800 */
[----:B----4-:R-:W-:Y:S01]  /*bb150*/  STL.64 [R1+0x4cc8], R14 ;  /* 0x004cc80e01007387 */ /* 0x010fe20000100a00 */
[----:B--2---:R0:W-:Y:S03]  /*bb160*/  STL.64 [R1+0x4cc0], R12 ;  /* 0x004cc00c01007387 */ /* 0x0041e60000100a00 */
        /* <DEDUP_REMOVED lines=8> */
[----:B------:R-:W3:Y:S02]  /*bb1f0*/  LDL.LU R10, [R1+0x208] ;  /* 0x00020800010a7983 */ /* 0x000ee40000300800 */
[----:B------:R-:W3:Y:S01]  /*bb200*/  LDL.LU R11, [R1+0x20c] ;  /* 0x00020c00010b7983 */ /* 0x000ee20000300800 */
[C---:B------:R-:W-:Y:S11]  /*bb210*/  HMMA.16816.F32 R20, R24.reuse, R18, R20 ;  /* 0x000000121814723c */ /* 0x040ff60000001814 */
[----:B------:R-:W-:Y:S11]  /*bb220*/  @!UPT UIADD3 URZ, URZ, URZ, URZ ;  /* 0x0000003f3f3ff290 */ /* 0x000ff6000fffe03f */
[----:B------:R-:W-:Y:S01]  /*bb230*/  @!UPT UIADD3 URZ, URZ, URZ, URZ ;  /* 0x0000003f3f3ff290 */ /* 0x000fe2000fffe03f */
[----:B------:R0:W-:Y:S01]  /*bb240*/  STL.64 [R1+0x240], R20 ;  /* 0x0002401401007387 */ /* 0x0001e20000100a00 */
[----:B------:R1:W-:Y:S01]  /*bb250*/  STL.64 [R1+0x248], R22 ;  /* 0x0002481601007387 */ /* 0x0003e20000100a00 */
[----:B0-----:R-:W-:Y:S02]  /*bb260*/  MOV R21, R18 ;  /* 0x0000001200157202 */ /* 0x001fe40000000f00 */
[----:B------:R-:W-:Y:S02]  /*bb270*/  MOV R20, R19 ;  /* 0x0000001300147202 */ /* 0x000fe40000000f00 */
[----:B------:R-:W2:Y:S01]  /*bb280*/  LDL.LU.64 R18, [R1+0x4cd8] ;  /* 0x004cd80001127983 */ /* 0x000ea20000300a00 */
[----:B------:R-:W4:Y:S01]  /*bb290*/  LDL.LU.64 R16, [R1+0x4cd0] ;  /* 0x004cd00001107983 */ /* 0x000f220000300a00 */
[----:B-1----:R-:W-:Y:S01]  /*bb2a0*/  MOV R23, R6 ;  /* 0x0000000600177202 */ /* 0x002fe20000000f00 */
[----:B------:R-:W-:Y:S01]  /*bb2b0*/  IMAD.MOV.U32 R22, RZ, RZ, R7 ;  /* 0x000000ffff167224 */ /* 0x000fe200078e0007 */
[C---:B---3--:R-:W-:Y:S11]  /*bb2c0*/  HMMA.16816.F32 R8, R24.reuse, R6, R8 ;  /* 0x000000061808723c */ /* 0x048ff60000001808 */
[----:B------:R-:W-:Y:S11]  /*bb2d0*/  @!UPT UIADD3 URZ, URZ, URZ, URZ ;  /* 0x0000003f3f3ff290 */ /* 0x000ff6000fffe03f */
[----:B------:R-:W-:Y:S01]  /*bb2e0*/  @!UPT UIADD3 URZ, URZ, URZ, URZ ;  /* 0x0000003f3f3ff290 */ /* 0x000fe2000fffe03f */
[----:B------:R0:W-:Y:S01]  /*bb2f0*/  STL.64 [R1+0x230], R8 ;  /* 0x0002300801007387 */ /* 0x0001e20000100a00 */
[----:B------:R1:W-:Y:S02]  /*bb300*/  STL.64 [R1+0x238], R10 ;  /* 0x0002380a01007387 */ /* 0x0003e40000100a00 */
[----:B------:R-:W3:Y:S02]  /*bb310*/  LDL.LU R4, [R1+0x140] ;  /* 0x0001400001047983 */ /* 0x000ee40000300800 */
[----:B------:R-:W3:Y:S01]  /*bb320*/  LDL.LU R5, [R1+0x144] ;  /* 0x0001440001057983 */ /* 0x000ee20000300800 */
[----:B------:R-:W3:Y:S01]  /*bb330*/  LDL.LU R6, [R1+0x148] ;  /* 0x0001480001067983 */ /* 0x000ee20000300800 */
[----:B------:R-:W3:Y:S03]  /*bb340*/  LDL.LU R7, [R1+0x14c] ;  /* 0x00014c0001077983 */ /* 0x000ee60000300800 */
[----:B0-----:R-:W2:Y:S01]  /*bb350*/  LDL.LU R8, [R1+0x150] ;  /* 0x0001500001087983 */ /* 0x001ea20000300800 */
[----:B------:R-:W2:Y:S02]  /*bb360*/  LDL.LU R9, [R1+0x154] ;  /* 0x0001540001097983 */ /* 0x000ea40000300800 */
[----:B-1----:R-:W2:Y:S02]  /*bb370*/  LDL.LU R10, [R1+0x158] ;  /* 0x00015800010a7983 */ /* 0x002ea40000300800 */
[----:B------:R-:W2:Y:S01]  /*bb380*/  LDL.LU R11, [R1+0x15c] ;  /* 0x00015c00010b7983 */ /* 0x000ea20000300800 */
[----:B------:R0:W-:Y:S01]  /*bb390*/  STL.64 [R1+0x4c48], R22 ;  /* 0x004c481601007387 */ /* 0x0001e20000100a00 */
[----:B------:R-:W-:Y:S03]  /*bb3a0*/  STL.64 [R1+0x4c40], R20 ;  /* 0x004c401401007387 */ /* 0x000fe60000100a00 */
[----:B0-----:R-:W2:Y:S04]  /*bb3b0*/  LDL.LU.64 R22, [R1+0x1b8] ;  /* 0x0001b80001167983 */ /* 0x001ea80000300a00 */
[----:B--2---:R0:W-:Y:S04]  /*bb3c0*/  STL.64 [R1+0x4c58], R22 ;  /* 0x004c581601007387 */ /* 0x0041e80000100a00 */
[----:B0-----:R-:W2:Y:S04]  /*bb3d0*/  LDL.LU.64 R22, [R1+0x1c8] ;  /* 0x0001c80001167983 */ /* 0x001ea80000300a00 */
[----:B--2---:R0:W-:Y:S04]  /*bb3e0*/  STL.64 [R1+0x4c70], R22 ;  /* 0x004c701601007387 */ /* 0x0041e80000100a00 */
[----:B0-----:R-:W2:Y:S01]  /*bb3f0*/  LDL.LU.64 R22, [R1+0x1d8] ;  /* 0x0001d80001167983 */ /* 0x001ea20000300a00 */
[C---:B------:R-:W-:Y:S03]  /*bb400*/  HMMA.16816.F32 R12, R24.reuse, R18, R12 ;  /* 0x00000012180c723c */ /* 0x040fe6000000180c */
[----:B--2---:R0:W-:Y:S04]  /*bb410*/  STL.64 [R1+0x4c88], R22 ;  /* 0x004c881601007387 */ /* 0x0041e80000100a00 */
[----:B0-----:R-:W2:Y:S04]  /*bb420*/  LDL.LU.64 R22, [R1+0x1e8] ;  /* 0x0001e80001167983 */ /* 0x001ea80000300a00 */
[----:B--2---:R0:W-:Y:S01]  /*bb430*/  STL.64 [R1+0x4ca0], R22 ;  /* 0x004ca01601007387 */ /* 0x0041e20000100a00 */
[----:B------:R-:W2:Y:S02]  /*bb440*/  LDL.LU R20, [R1+0x130] ;  /* 0x0001300001147983 */ /* 0x000ea40000300800 */
[----:B------:R-:W2:Y:S01]  /*bb450*/  LDL.LU R21, [R1+0x134] ;  /* 0x0001340001157983 */ /* 0x000ea20000300800 */
[----:B0-----:R-:W2:Y:S01]  /*bb460*/  LDL.LU R22, [R1+0x138] ;  /* 0x0001380001167983 */ /* 0x001ea20000300800 */
[----:B------:R-:W2:Y:S07]  /*bb470*/  LDL.LU R23, [R1+0x13c] ;  /* 0x00013c0001177983 */ /* 0x000eae0000300800 */
[----:B------:R-:W-:Y:S02]  /*bb480*/  STL.64 [R1+0x220], R12 ;  /* 0x0002200c01007387 */ /* 0x000fe40000100a00 */
[----:B------:R0:W-:Y:S02]  /*bb490*/  STL.64 [R1+0x228], R14 ;  /* 0x0002280e01007387 */ /* 0x0001e40000100a00 */
[----:B0-----:R-:W2:Y:S01]  /*bb4a0*/  LDL.LU.64 R14, [R1+0x4cc8] ;  /* 0x004cc800010e7983 */ /* 0x001ea20000300a00 */
[----:B------:R-:W2:Y:S02]  /*bb4b0*/  LDL.LU.64 R12, [R1+0x4cc0] ;  /* 0x004cc000010c7983 */ /* 0x000ea40000300a00 */
[----:B------:R0:W-:Y:S02]  /*bb4c0*/  STL.64 [R1+0x4b98], R18 ;  /* 0x004b981201007387 */ /* 0x0001e40000100a00 */
[----:B----4-:R1:W-:Y:S01]  /*bb4d0*/  STL.64 [R1+0x4b90], R16 ;  /* 0x004b901001007387 */ /* 0x0103e20000100a00 */
[----:B0-----:R-:W4:Y:S04]  /*bb4e0*/  LDL.LU.64 R18, [R1+0x1a8] ;  /* 0x0001a80001127983 */ /* 0x001f280000300a00 */
[----:B----4-:R0:W-:Y:S01]  /*bb4f0*/  STL.64 [R1+0x4c50], R18 ;  /* 0x004c501201007387 */ /* 0x0101e20000100a00 */
[----:B-1----:R-:W4:Y:S02]  /*bb500*/  LDL.LU R16, [R1+0xf0] ;  /* 0x0000f00001107983 */ /* 0x002f240000300800 */
[----:B------:R-:W4:Y:S01]  /*bb510*/  LDL.LU R17, [R1+0xf4] ;  /* 0x0000f40001117983 */ /* 0x000f220000300800 */
[----:B0-----:R-:W2:Y:S01]  /*bb520*/  LDL.LU R18, [R1+0xf8] ;  /* 0x0000f80001127983 */ /* 0x001ea20000300800 */
[----:B------:R-:W2:Y:S03]  /*bb530*/  LDL.LU R19, [R1+0xfc] ;  /* 0x0000fc0001137983 */ /* 0x000ea60000300800 */
[----:B--2---:R-:W-:Y:S01]  /*bb540*/  STL.64 [R1+0x4c68], R18 ;  /* 0x004c681201007387 */ /* 0x004fe20000100a00 */
[----:B----4-:R0:W-:Y:S03]  /*bb550*/  STL.64 [R1+0x4c60], R16 ;  /* 0x004c601001007387 */ /* 0x0101e60000100a00 */
[----:B0-----:R-:W2:Y:S01]  /*bb560*/  LDL.LU R16, [R1+0x100] ;  /* 0x0001000001107983 */ /* 0x001ea20000300800 */
[----:B------:R-:W2:Y:S02]  /*bb570*/  LDL.LU R17, [R1+0x104] ;  /* 0x0001040001117983 */ /* 0x000ea40000300800 */
[----:B------:R-:W4:Y:S02]  /*bb580*/  LDL.LU R18, [R1+0x108] ;  /* 0x0001080001127983 */ /* 0x000f240000300800 */
[----:B------:R-:W4:Y:S01]  /*bb590*/  LDL.LU R19, [R1+0x10c] ;  /* 0x00010c0001137983 */ /* 0x000f220000300800 */
[C---:B------:R-:W-:Y:S01]  /*bb5a0*/  HMMA.16816.F32 R8, R24.reuse, R14, R8 ;  /* 0x0000000e1808723c */ /* 0x040fe20000001808 */
        /* <DEDUP_REMOVED lines=28> */
[----:B------:R0:W-:Y:S02]  /*bb770*/  STL.64 [R1+0x4b78], R6 ;  /* 0x004b780601007387 */ /* 0x0001e40000100a00 */
[----:B------:R-:W3:Y:S02]  /*bb780*/  LDL.LU R4, [R1+0xe0] ;  /* 0x0000e00001047983 */ /* 0x000ee40000300800 */
[----:B------:R-:W3:Y:S01]  /*bb790*/  LDL.LU R5, [R1+0xe4] ;  /* 0x0000e40001057983 */ /* 0x000ee20000300800 */
[----:B0-----:R-:W3:Y:S01]  /*bb7a0*/  LDL.LU R6, [R1+0xe8] ;  /* 0x0000e80001067983 */ /* 0x001ee20000300800 */
[----:B------:R-:W3:Y:S01]  /*bb7b0*/  LDL.LU R7, [R1+0xec] ;  /* 0x0000ec0001077983 */ /* 0x000ee20000300800 */
        /* <DEDUP_REMOVED lines=39> */
[----:B------:R-:W-:Y:S02]  /*bba30*/  MOV R29, R23 ;  /* 0x00000017001d7202 */ /* 0x000fe40000000f00 */
[----:B------:R-:W-:Y:S02]  /*bba40*/  MOV R3, R22 ;  /* 0x0000001600037202 */ /* 0x000fe40000000f00 */
        /* <DEDUP_REMOVED lines=19> */
[----:B------:R-:W-:Y:S01]  /*bbb80*/  MOV R28, R18 ;  /* 0x00000012001c7202 */ /* 0x000fe20000000f00 */
[----:B------:R-:W-:Y:S01]  /*bbb90*/  IMAD.MOV.U32 R2, RZ, RZ, R19 ;  /* 0x000000ffff027224 */ /* 0x000fe200078e0013 */
[----:B------:R-:W-:-:S02]  /*bbba0*/  MOV R18, R23 ;  /* 0x0000001700127202 */ /* 0x000fc40000000f00 */
[----:B------:R-:W-:Y:S01]  /*bbbb0*/  MOV R19, R22 ;  /* 0x0000001600137202 */ /* 0x000fe20000000f00 */
[----:B---3--:R-:W-:Y:S01]  /*bbbc0*/  STL.64 [R1+0x4ba8], R6 ;  /* 0x004ba80601007387 */ /* 0x008fe20000100a00 */
[----:B--2---:R-:W-:Y:S03]  /*bbbd0*/  STL.64 [R1+0x4ba0], R4 ;  /* 0x004ba00401007387 */ /* 0x004fe60000100a00 */
[----:B------:R0:W-:Y:S02]  /*bbbe0*/  STL.64 [R1+0x4bb0], R18 ;  /* 0x004bb01201007387 */ /* 0x0001e40000100a00 */
[----:B0-----:R-:W-:Y:S02]  /*bbbf0*/  MOV R18, R21 ;  /* 0x0000001500127202 */ /* 0x001fe40000000f00 */
[----:B------:R-:W-:-:S05]  /*bbc00*/  MOV R19, R20 ;  /* 0x0000001400137202 */ /* 0x000fca0000000f00 */
[----:B------:R-:W-:Y:S01]  /*bbc10*/  STL.64 [R1+0x4bc8], R18 ;  /* 0x004bc81201007387 */ /* 0x000fe20000100a00 */
[----:B------:R-:W2:Y:S02]  /*bbc20*/  LDL.LU R4, [R1+0x70] ;  /* 0x0000700001047983 */ /* 0x000ea40000300800 */
[----:B------:R-:W2:Y:S02]  /*bbc30*/  LDL.LU R5, [R1+0x74] ;  /* 0x0000740001057983 */ /* 0x000ea40000300800 */
[----:B------:R-:W3:Y:S01]  /*bbc40*/  LDL.LU R6, [R1+0x78] ;  /* 0x0000780001067983 */ /* 0x000ee20000300800 */
[----:B------:R-:W3:Y:S01]  /*bbc50*/  LDL.LU R7, [R1+0x7c] ;  /* 0x00007c0001077983 */ /* 0x000ee20000300800 */
[----:B------:R-:W2:Y:S03]  /*bbc60*/  LDL.LU.64 R22, [R1+0x178] ;  /* 0x0001780001167983 */ /* 0x000ea60000300a00 */
[----:B--2---:R0:W-:Y:S04]  /*bbc70*/  STL.64 [R1+0x4c10], R22 ;  /* 0x004c101601007387 */ /* 0x0041e80000100a00 */
[----:B0-----:R-:W2:Y:S01]  /*bbc80*/  LDL.LU.64 R22, [R1+0x188] ;  /* 0x0001880001167983 */ /* 0x001ea20000300a00 */
[----:B------:R-:W-:Y:S01]  /*bbc90*/  IMAD.MOV.U32 R18, RZ, RZ, R13 ;  /* 0x000000ffff127224 */ /* 0x000fe200078e000d */
[----:B----4-:R-:W-:-:S02]  /*bbca0*/  MOV R19, R9 ;  /* 0x0000000900137202 */ /* 0x010fc40000000f00 */
[----:B--2---:R0:W-:Y:S04]  /*bbcb0*/  STL.64 [R1+0x4c28], R22 ;  /* 0x004c281601007387 */ /* 0x0041e80000100a00 */
[----:B0-----:R-:W2:Y:S01]  /*bbcc0*/  LDL.LU.64 R22, [R1+0x198] ;  /* 0x0001980001167983 */ /* 0x001ea20000300a00 */
[----:B------:R0:W-:Y:S02]  /*bbcd0*/  STL.64 [R1+0x4bf0], R18 ;  /* 0x004bf01201007387 */ /* 0x0001e40000100a00 */
[----:B------:R-:W4:Y:S02]  /*bbce0*/  LDL.LU R16, [R1+0xa0] ;  /* 0x0000a00001107983 */ /* 0x000f240000300800 */
        /* <DEDUP_REMOVED lines=27> */
[----:B------:R-:W-:-:S02]  /*bbea0*/  MOV R3, R22 ;  /* 0x0000001600037202 */ /* 0x000fc40000000f00 */
[----:B------:R-:W-:Y:S01]  /*bbeb0*/  MOV R0, R23 ;  /* 0x0000001700007202 */ /* 0x000fe20000000f00 */
[C---:B--2---:R-:W-:Y:S01]  /*bbec0*/  HMMA.16816.F32 R16, R24.reuse, R22, R16 ;  /* 0x000000161810723c */ /* 0x044fe20000001810 */
[----:B----4-:R-:W-:Y:S01]  /*bbed0*/  STL.64 [R1+0x4bd8], R6 ;  /* 0x004bd80601007387 */ /* 0x010fe20000100a00 */
[----:B---3--:R0:W-:Y:S03]  /*bbee0*/  STL.64 [R1+0x4bd0], R4 ;  /* 0x004bd00401007387 */ /* 0x0081e60000100a00 */
[----:B0-----:R-:W2:Y:S01]  /*bbef0*/  LDL.LU R4, [R1+0x90] ;  /* 0x0000900001047983 */ /* 0x001ea20000300800 */
[----:B------:R-:W2:Y:S02]  /*bbf00*/  LDL.LU R5, [R1+0x94] ;  /* 0x0000940001057983 */ /* 0x000ea40000300800 */
[----:B------:R-:W2:Y:S02]  /*bbf10*/  LDL.LU R6, [R1+0x98] ;  /* 0x0000980001067983 */ /* 0x000ea40000300800 */
[----:B------:R-:W2:Y:S01]  /*bbf20*/  LDL.LU R7, [R1+0x9c] ;  /* 0x00009c0001077983 */ /* 0x000ea20000300800 */
[----:B------:R-:W3:Y:S04]  /*bbf30*/  LDL R13, [R1+0x27fc] ;  /* 0x0027fc00010d7983 */ /* 0x000ee80000100800 */
[----:B------:R-:W4:Y:S01]  /*bbf40*/  LDL R9, [R1+0x27b4] ;  /* 0x0027b40001097983 */ /* 0x000f220000100800 */
[----:B------:R-:W-:Y:S02]  /*bbf50*/  STL [R1+0x4b50], R2 ;  /* 0x004b500201007387 */ /* 0x000fe40000100800 */
[----:B------:R-:W-:Y:S05]  /*bbf60*/  STL [R1+0x4b4c], R28 ;  /* 0x004b4c1c01007387 */ /* 0x000fea0000100800 */
[----:B------:R-:W-:Y:S01]  /*bbf70*/  STL.64 [R1+0x970], R16 ;  /* 0x0009701001007387 */ /* 0x000fe20000100a00 */
[----:B------:R0:W-:Y:S04]  /*bbf80*/  STL.64 [R1+0x978], R18 ;  /* 0x0009781201007387 */ /* 0x0001e80000100a00 */
[----:B0-----:R-:W2:Y:S01]  /*bbf90*/  LDL.LU.64 R18, [R1+0x4c38] ;  /* 0x004c380001127983 */ /* 0x001ea20000300a00 */
[----:B------:R-:W2:Y:S02]  /*bbfa0*/  LDL.LU.64 R16, [R1+0x4c30] ;  /* 0x004c300001107983 */ /* 0x000ea40000300a00 */
[----:B------:R-:W2:Y:S02]  /*bbfb0*/  LDL.LU.64 R22, [R1+0x4c28] ;  /* 0x004c280001167983 */ /* 0x000ea40000300a00 */
[----:B------:R-:W-:Y:S01]  /*bbfc0*/  STL [R1+0x4b58], R0 ;  /* 0x004b580001007387 */ /* 0x000fe20000100800 */
        /* <DEDUP_REMOVED lines=23> */
[----:B--2---:R-:W-:Y:S03]  /*bc140*/  HMMA.16816.F32 R24, R24, R22, R16 ;  /* 0x000000161818723c */ /* 0x004fe60000001810 */
[----:B------:R-:W2:Y:S01]  /*bc150*/  LDL.LU.64 R18, [R1+0x4bf0] ;  /* 0x004bf00001127983 */ /* 0x000ea20000300a00 */
[----:B------:R-:W-:-:S02]  /*bc160*/  MOV R28, R22 ;  /* 0x00000016001c7202 */ /* 0x000fc40000000f00 */
[----:B------:R-:W-:Y:S11]  /*bc170*/  MOV R0, R23 ;  /* 0x0000001700007202 */ /* 0x000ff60000000f00 */
[----:B------:R-:W-:Y:S06]  /*bc180*/  @!UPT UIADD3 URZ, URZ, URZ, URZ ;  /* 0x0000003f3f3ff290 */ /* 0x000fec000fffe03f */
[----:B------:R0:W-:Y:S01]  /*bc190*/  STL.64 [R1+0x940], R24 ;  /* 0x0009401801007387 */ /* 0x0001e20000100a00 */
[----:B------:R1:W-:Y:S02]  /*bc1a0*/  STL.64 [R1+0x948], R26 ;  /* 0x0009481a01007387 */ /* 0x0003e40000100a00 */
[----:B------:R-:W2:Y:S02]  /*bc1b0*/  LDL.LU.64 R22, [R1+0x4be8] ;  /* 0x004be80001167983 */ /* 0x000ea40000300a00 */
[----:B------:R-:W2:Y:S01]  /*bc1c0*/  LDL.LU.64 R20, [R1+0x4be0] ;  /* 0x004be00001147983 */ /* 0x000ea20000300a00 */
[----:B0-----:R-:W3:Y:S01]  /*bc1d0*/  LDL.LU R24, [R1+0x40] ;  /* 0x0000400001187983 */ /* 0x001ee20000300800 */
[----:B------:R-:W3:Y:S02]  /*bc1e0*/  LDL.LU R25, [R1+0x44] ;  /* 0x0000440001197983 */ /* 0x000ee40000300800 */
[----:B-1----:R-:W3:Y:S02]  /*bc1f0*/  LDL.LU R26, [R1+0x48] ;  /* 0x00004800011a7983 */ /* 0x002ee40000300800 */
        /* <DEDUP_REMOVED lines=24> */
[----:B------:R-:W3:Y:S01]  /*bc380*/  LDL.LU.64 R16, [R1+0x4b90] ;  /* 0x004b900001107983 */ /* 0x000ee20000300a00 */
[C---:B--2---:R-:W-:Y:S11]  /*bc390*/  HMMA.16816.F32 R4, R20.reuse, R18, R4 ;  /* 0x000000121404723c */ /* 0x044ff60000001804 */
[----:B------:R-:W-:Y:S11]  /*bc3a0*/  @!UPT UIADD3 URZ, URZ, URZ, URZ ;  /* 0x0000003f3f3ff290 */ /* 0x000ff6000fffe03f */
[----:B------:R-:W-:Y:S01]  /*bc3b0*/  @!UPT UIADD3 URZ, URZ, URZ, URZ ;  /* 0x0000003f3f3ff290 */ /* 0x000fe2000fffe03f */
[----:B------:R-:W-:Y:S01]  /*bc3c0*/  STL.64 [R1+0x900], R4 ;  /* 0x0009000401007387 */ /* 0x000fe20000100a00 */
[----:B------:R0:W-:Y:S03]  /*bc3d0*/  STL.64 [R1+0x908], R6 ;  /* 0x0009080601007387 */ /* 0x0001e60000100a00 */
[----:B0-----:R-:W2:Y:S01]  /*bc3e0*/  LDL.LU.64 R6, [R1+0x4b88] ;  /* 0x004b880001067983 */ /* 0x001ea20000300a00 */
[----:B------:R-:W2:Y:S01]  /*bc3f0*/  LDL.LU.64 R4, [R1+0x4b80] ;  /* 0x004b800001047983 */ /* 0x000ea20000300a00 */
[----:B---3--:R-:W-:Y:S01]  /*bc400*/  HMMA.16816.F32 R24, R20, R10, R24 ;  /* 0x0000000a1418723c */ /* 0x008fe20000001818 */
[----:B------:R-:W-:-:S07]  /*bc410*/  IMAD.MOV.U32 R18, RZ, RZ, R12 ;  /* 0x000000ffff127224 */ /* 0x000fce00078e000c */
[----:B--2---:R-:W-:Y:S11]  /*bc420*/  HMMA.16816.F32 R4, R20, R14, R4 ;  /* 0x0000000e1404723c */ /* 0x004ff60000001804 */
[----:B------:R-:W-:Y:S11]  /*bc430*/  @!UPT UIADD3 URZ, URZ, URZ, URZ ;  /* 0x0000003f3f3ff290 */ /* 0x000ff6000fffe03f */
[----:B------:R-:W-:Y:S01]  /*bc440*/  @!UPT UIADD3 URZ, URZ, URZ, URZ ;  /* 0x0000003f3f3ff290 */ /* 0x000fe2000fffe03f */
[----:B------:R-:W-:Y:S01]  /*bc450*/  STL.64 [R1+0x8f0], R4 ;  /* 0x0008f00401007387 */ /* 0x000fe20000100a00 */
[----:B------:R0:W-:Y:S03]  /*bc460*/  STL.64 [R1+0x8f8], R6 ;  /* 0x0008f80601007387 */ /* 0x0001e60000100a00 */
[----:B0-----:R-:W2:Y:S01]  /*bc470*/  LDL.LU.64 R6, [R1+0x4b78] ;  /* 0x004b780001067983 */ /* 0x001ea20000300a00 */
[----:B------:R-:W-:Y:S02]  /*bc480*/  STL.64 [R1+0xf0], R24 ;  /* 0x0000f01801007387 */ /* 0x000fe40000100a00 */
[----:B------:R-:W-:Y:S02]  /*bc490*/  STL.64 [R1+0xf8], R26 ;  /* 0x0000f81a01007387 */ /* 0x000fe40000100a00 */
[----:B------:R-:W0:Y:S04]  /*bc4a0*/  LDSM.16.M88.4 R24, [R13+0x40080] ;  /* 0x040080000d18783b */ /* 0x000e280000000200 */
[----:B----4-:R-:W1:Y:S04]  /*bc4b0*/  LDSM.16.M88.4 R12, [R9+0x20080] ;  /* 0x02008000090c783b */ /* 0x010e680000000200 */
[----:B0-----:R0:W-:Y:S01]  /*bc4c0*/  STL.64 [R1+0x4a58], R26 ;  /* 0x004a581a01007387 */ /* 0x0011e20000100a00 */
[----:B------:R-:W-:Y:S02]  /*bc4d0*/  STL.64 [R1+0x4a50], R24 ;  /* 0x004a501801007387 */ /* 0x000fe40000100a00 */
[----:B-1----:R-:W-:Y:S02]  /*bc4e0*/  STL.64 [R1+0xc0], R12 ;  /* 0x0000c00c01007387 */ /* 0x002fe40000100a00 */
[----:B------:R-:W-:Y:S01]  /*bc4f0*/  STL.64 [R1+0xc8], R14 ;  /* 0x0000c80e01007387 */ /* 0x000fe20000100a00 */
[----:B0-----:R-:W-:-:S02]  /*bc500*/  MOV R27, R12 ;  /* 0x0000000c001b7202 */ /* 0x001fc40000000f00 */
[----:B------:R-:W-:Y:S02]  /*bc510*/  MOV R26, R13 ;  /* 0x0000000d001a7202 */ /* 0x000fe40000000f00 */
[----:B------:R-:W0:Y:S04]  /*bc520*/  LDSM.16.M88.4 R12, [R9+0x22080] ;  /* 0x02208000090c783b */ /* 0x000e280000000200 */
[----:B------:R-:W-:Y:S04]  /*bc530*/  STL [R1+0x4b74], R27 ;  /* 0x004b741b01007387 */ /* 0x000fe80000100800 */
[----:B0-----:R-:W-:Y:S01]  /*bc540*/  STL.64 [R1+0xb0], R12 ;  /* 0x0000b00c01007387 */ /* 0x001fe20000100a00 */
[----:B------:R-:W-:Y:S01]  /*bc550*/  MOV R3, R12 ;  /* 0x0000000c00037202 */ /* 0x000fe20000000f00 */
[----:B------:R-:W-:Y:S02]  /*bc560*/  STL.64 [R1+0xb8], R14 ;  /* 0x0000b80e01007387 */ /* 0x000fe40000100a00 */
[----:B------:R-:W-:-:S02]  /*bc570*/  IMAD.MOV.U32 R29, RZ, RZ, R13 ;  /* 0x000000ffff1d7224 */ /* 0x000fc400078e000d */
[----:B------:R-:W0:Y:S04]  /*bc580*/  LDSM.16.M88.4 R12, [R9+0x24080] ;  /* 0x02408000090c783b */ /* 0x000e280000000200 */
[----:B0-----:R-:W-:Y:S01]  /*bc590*/  STL.64 [R1+0xa0], R12 ;  /* 0x0000a00c01007387 */ /* 0x001fe20000100a00 */
[----:B------:R-:W-:Y:S01]  /*bc5a0*/  MOV R28, R12 ;  /* 0x0000000c001c7202 */ /* 0x000fe20000000f00 */
[----:B------:R-:W-:Y:S01]  /*bc5b0*/  STL.64 [R1+0xa8], R14 ;  /* 0x0000a80e01007387 */ /* 0x000fe20000100a00 */
[----:B------:R-:W-:Y:S02]  /*bc5c0*/  MOV R2, R13 ;  /* 0x0000000d00027202 */ /* 0x000fe40000000f00 */
[----:B------:R-:W0:Y:S04]  /*bc5d0*/  LDSM.16.M88.4 R12, [R9+0x26080] ;  /* 0x02608000090c783b */ /* 0x000e280000000200 */
[----:B0-----:R-:W-:Y:S01]  /*bc5e0*/  STL.64 [R1+0x90], R12 ;  /* 0x0000900c01007387 */ /* 0x001fe20000100a00 */
[----:B------:R-:W-:Y:S01]  /*bc5f0*/  MOV R27, R12 ;  /* 0x0000000c001b7202 */ /* 0x000fe20000000f00 */
[----:B------:R-:W-:Y:S01]  /*bc600*/  STL.64 [R1+0x98], R14 ;  /* 0x0000980e01007387 */ /* 0x000fe20000100a00 */
[----:B------:R-:W-:-:S02]  /*bc610*/  MOV R0, R13 ;  /* 0x0000000d00007202 */ /* 0x000fc40000000f00 */
[----:B------:R-:W0:Y:S01]  /*bc620*/  LDSM.16.M88.4 R12, [R9+0x28080] ;  /* 0x02808000090c783b */ /* 0x000e220000000200 */
[----:B------:R-:W-:-:S03]  /*bc630*/  MOV R19, R8 ;  /* 0x0000000800137202 */ /* 0x000fc60000000f00 */
[----:B0-----:R-:W-:Y:S01]  /*bc640*/  STL.64 [R1+0x80], R12 ;  /* 0x0000800c01007387 */ /* 0x001fe20000100a00 */
[----:B------:R-:W-:Y:S02]  /*bc650*/  STL.64 [R1+0x88], R14 ;  /* 0x0000880e01007387 */ /* 0x000fe40000100a00 */
[----:B------:R-:W0:Y:S02]  /*bc660*/  LDSM.16.M88.4 R12, [R9+0x2a080] ;  /* 0x02a08000090c783b */ /* 0x000e240000000200 */
[----:B0-----:R-:W-:Y:S02]  /*bc670*/  STL.64 [R1+0x70], R12 ;  /* 0x0000700c01007387 */ /* 0x001fe40000100a00 */
[----:B------:R-:W-:Y:S02]  /*bc680*/  IMAD.MOV.U32 R25, RZ, RZ, R12 ;  /* 0x000000ffff197224 */ /* 0x000fe400078e000c */
[----:B------:R2:W-:Y:S01]  /*bc690*/  STL.64 [R1+0x78], R14 ;  /* 0x0000780e01007387 */ /* 0x0005e20000100a00 */
[----:B------:R-:W-:-:S02]  /*bc6a0*/  MOV R24, R13 ;  /* 0x0000000d00187202 */ /* 0x000fc40000000f00 */
[----:B--2---:R-:W-:Y:S01]  /*bc6b0*/  HMMA.16816.F32 R12, R20, R6, R16 ;  /* 0x00000006140c723c */ /* 0x004fe20000001810 */
[----:B------:R-:W0:Y:S04]  /*bc6c0*/  LDSM.16.M88.4 R4, [R9+0x2c080] ;  /* 0x02c080000904783b */ /* 0x000e280000000200 */
[----:B------:R-:W1:Y:S11]  /*bc6d0*/  LDSM.16.M88.4 R16, [R9+0x2e080] ;  /* 0x02e080000910783b */ /* 0x000e760000000200 */
[----:B------:R-:W-:Y:S07]  /*bc6e0*/  @!UPT UIADD3 URZ, URZ, URZ, URZ ;  /* 0x0000003f3f3ff290 */ /* 0x000fee000fffe03f */
[----:B------:R-:W-:Y:S01]  /*bc6f0*/  STL.64 [R1+0xe0], R12 ;  /* 0x0000e00c01007387 */ /* 0x000fe20000100a00 */
[----:B------:R-:W-:Y:S02]  /*bc700*/  STL.64 [R1+0xe8], R14 ;  /* 0x0000e80e01007387 */ /* 0x000fe40000100a00 */
[----:B------:R-:W2:Y:S01]  /*bc710*/  LDSM.16.M88.4 R12, [R9+0x30080] ;  /* 0x03008000090c783b */ /* 0x000ea20000000200 */
[----:B0-----:R-:W-:Y:S03]  /*bc720*/  STL.64 [R1+0x60], R4 ;  /* 0x0000600401007387 */ /* 0x001fe60000100a00 */
[----:B------:R-:W-:Y:S02]  /*bc730*/  STL.64 [R1+0x68], R6 ;  /* 0x0000680601007387 */ /* 0x000fe40000100a00 */
[----:B------:R-:W0:Y:S04]  /*bc740*/  LDSM.16.M88.4 R4, [R9+0x32080] ;  /* 0x032080000904783b */ /* 0x000e280000000200 */
[----:B-1----:R-:W-:Y:S01]  /*bc750*/  STL.64 [R1+0x50], R16 ;  /* 0x0000501001007387 */ /* 0x002fe20000100a00 */
[----:B------:R-:W-:Y:S02]  /*bc760*/  STL.64 [R1+0x58], R18 ;  /* 0x0000581201007387 */ /* 0x000fe40000100a00 */
[----:B------:R-:W1:Y:S02]  /*bc770*/  LDSM.16.M88.4 R16, [R9+0x34080] ;  /* 0x034080000910783b */ /* 0x000e640000000200 */
[----:B--2---:R-:W-:Y:S02]  /*bc780*/  STL.64 [R1+0x40], R12 ;  /* 0x0000400c01007387 */ /* 0x004fe40000100a00 */
[----:B------:R-:W-:Y:S02]  /*bc790*/  STL.64 [R1+0x48], R14 ;  /* 0x0000480e01007387 */ /* 0x000fe40000100a00 */
[----:B------:R-:W2:Y:S01]  /*bc7a0*/  LDSM.16.M88.4 R12, [R9+0x36080] ;  /* 0x03608000090c783b */ /* 0x000ea20000000200 */
[----:B0-----:R-:W-:Y:S03]  /*bc7b0*/  STL.64 [R1+0x30], R4 ;  /* 0x0000300401007387 */ /* 0x001fe60000100a00 */
[----:B------:R-:W-:Y:S02]  /*bc7c0*/  STL.64 [R1+0x38], R6 ;  /* 0x0000380601007387 */ /* 0x000fe40000100a00 */
[----:B-1----:R-:W-:Y:S02]  /*bc7d0*/  STL.64 [R1+0x20], R16 ;  /* 0x0000201001007387 */ /* 0x002fe40000100a00 */
[----:B------:R-:W-:Y:S02]  /*bc7e0*/  STL.64 [R1+0x28], R18 ;  /* 0x0000281201007387 */ /* 0x000fe40000100a00 */
[----:B------:R-:W0:Y:S04]  /*bc7f0*/  LDSM.16.M88.4 R16, [R9+0x3a080] ;  /* 0x03a080000910783b */ /* 0x000e280000000200 */
[----:B------:R-:W1:Y:S04]  /*bc800*/  LDSM.16.M88.4 R4, [R9+0x38080] ;  /* 0x038080000904783b */ /* 0x000e680000000200 */
[----:B--2---:R-:W-:Y:S01]  /*bc810*/  STL.64 [R1+0x10], R12 ;  /* 0x0000100c01007387 */ /* 0x004fe20000100a00 */
[----:B------:R-:W-:Y:S02]  /*bc820*/  STL.64 [R1+0x18], R14 ;  /* 0x0000180e01007387 */ /* 0x000fe40000100a00 */
[----:B------:R-:W2:Y:S02]  /*bc830*/  LDSM.16.M88.4 R12, [R9+0x3c080] ;  /* 0x03c08000090c783b */ /* 0x000ea40000000200 */
[----:B------:R-:W3:Y:S04]  /*bc840*/  LDSM.16.M88.4 R8, [R9+0x3e080] ;  /* 0x03e080000908783b */ /* 0x000ee80000000200 */
[----:B0-----:R-:W-:Y:S01]  /*bc850*/  STL [R1+0x430c], R18 ;  /* 0x00430c1201007387 */ /* 0x001fe20000100800 */
[----:B-1----:R-:W-:Y:S02]  /*bc860*/  STL.64 [R1], R4 ;  /* 0x0000000401007387 */ /* 0x002fe40000100a00 */
[----:B------:R-:W-:Y:S02]  /*bc870*/  STL.64 [R1+0x8], R6 ;  /* 0x0000080601007387 */ /* 0x000fe40000100a00 */
[----:B------:R-:W-:Y:S01]  /*bc880*/  STL [R1+0x4308], R19 ;  /* 0x0043081301007387 */ /* 0x000fe20000100800 */
[----:B------:R-:W-:Y:S04]  /*bc890*/  STL.64 [R1+0x4970], R16 ;  /* 0x0049701001007387 */ /* 0x000fe80000100a00 */
[----:B--2---:R-:W-:Y:S01]  /*bc8a0*/  STL [R1+0x415c], R14 ;  /* 0x00415c0e01007387 */ /* 0x004fe20000100800 */
[----:B------:R-:W-:Y:S02]  /*bc8b0*/  STL [R1+0x4158], R15 ;  /* 0x0041580f01007387 */ /* 0x000fe40000100800 */
[----:B------:R-:W-:Y:S02]  /*bc8c0*/  STL.64 [R1+0x4a00], R12 ;  /* 0x004a000c01007387 */ /* 0x000fe40000100a00 */
[----:B---3--:R-:W-:Y:S01]  /*bc8d0*/  STL [R1+0x42ec], R10 ;  /* 0x0042ec0a01007387 */ /* 0x008fe20000100800 */
[----:B------:R0:W-:Y:S04]  /*bc8e0*/  STL [R1+0x42e8], R11 ;  /* 0x0042e80b01007387 */ /* 0x0001e80000100800 */
[----:B0-----:R-:W2:Y:S04]  /*bc8f0*/  LDL R11, [R1+0x27fc] ;  /* 0x0027fc00010b7983 */ /* 0x001ea80000100800 */
[----:B--2---:R-:W-:Y:S01]  /*bc900*/  STL [R1+0x49f8], R11 ;  /* 0x0049f80b01007387 */ /* 0x004fe20000100800 */
[----:B------:R0:W-:Y:S03]  /*bc910*/  STL.64 [R1+0x49f0], R8 ;  /* 0x0049f00801007387 */ /* 0x0001e60000100a00 */
[----:B------:R-:W1:Y:S01]  /*bc920*/  LDSM.16.M88.4 R4, [R11+0x41080] ;  /* 0x041080000b04783b */ /* 0x000e620000000200 */
[----:B0-----:R-:W-:-:S02]  /*bc930*/  MOV R8, R27 ;  /* 0x0000001b00087202 */ /* 0x001fc40000000f00 */
[----:B------:R-:W-:Y:S01]  /*bc940*/  MOV R9, R0 ;  /* 0x0000000000097202 */ /* 0x000fe20000000f00 */
[----:B------:R-:W2:Y:S01]  /*bc950*/  LDL.LU R27, [R1+0x4b74] ;  /* 0x004b7400011b7983 */ /* 0x000ea20000300800 */
[----:B------:R-:W3:Y:S03]  /*bc960*/  LDL.LU R0, [R1+0x4b70] ;  /* 0x004b700001007983 */ /* 0x000ee60000300800 */
[----:B------:R0:W-:Y:S01]  /*bc970*/  STL.64 [R1+0x4a08], R8 ;  /* 0x004a080801007387 */ /* 0x0001e20000100a00 */
[----:B------:R-:W4:Y:S02]  /*bc980*/  LDL.LU R12, [R1+0x4c0] ;  /* 0x0004c000010c7983 */ /* 0x000f240000300800 */
[----:B------:R-:W4:Y:S02]  /*bc990*/  LDL.LU R13, [R1+0x4c4] ;  /* 0x0004c400010d7983 */ /* 0x000f240000300800 */
[----:B------:R-:W2:Y:S01]  /*bc9a0*/  LDL.LU R14, [R1+0x4c8] ;  /* 0x0004c800010e7983 */ /* 0x000ea20000300800 */
[----:B------:R-:W2:Y:S01]  /*bc9b0*/  LDL.LU R15, [R1+0x4cc] ;  /* 0x0004cc00010f7983 */ /* 0x000ea20000300800 */
[----:B0-----:R-:W-:Y:S01]  /*bc9c0*/  MOV R8, R28 ;  /* 0x0000001c00087202 */ /* 0x001fe20000000f00 */
[----:B------:R-:W-:-:S02]  /*bc9d0*/  IMAD.MOV.U32 R9, RZ, RZ, R2 ;  /* 0x000000ffff097224 */ /* 0x000fc400078e0002 */
[----:B--2---:R-:W-:Y:S01]  /*bc9e0*/  STL.64 [R1+0x4a18], R14 ;  /* 0x004a180e01007387 */ /* 0x004fe20000100a00 */
[----:B----4-:R-:W-:Y:S02]  /*bc9f0*/  STL.64 [R1+0x4a10], R12 ;  /* 0x004a100c01007387 */ /* 0x010fe40000100a00 */
[----:B------:R-:W2:Y:S02]  /*bca00*/  LDL.LU R28, [R1+0x4b6c] ;  /* 0x004b6c00011c7983 */ /* 0x000ea40000300800 */
[----:B------:R-:W4:Y:S01]  /*bca10*/  LDL.LU R2, [R1+0x4b68] ;  /* 0x004b680001027983 */ /* 0x000f220000300800 */
[----:B------:R0:W-:Y:S02]  /*bca20*/  STL.64 [R1+0x4a20], R8 ;  /* 0x004a200801007387 */ /* 0x0001e40000100a00 */
[----:B0-----:R-:W-:Y:S02]  /*bca30*/  MOV R8, R3 ;  /* 0x0000000300087202 */ /* 0x001fe40000000f00 */
[----:B------:R-:W-:Y:S01]  /*bca40*/  MOV R9, R29 ;  /* 0x0000001d00097202 */ /* 0x000fe20000000f00 */
[----:B------:R-:W4:Y:S01]  /*bca50*/  LDL.LU R3, [R1+0x4b64] ;  /* 0x004b640001037983 */ /* 0x000f220000300800 */
[----:B------:R-:W4:Y:S03]  /*bca60*/  LDL.LU R29, [R1+0x4b60] ;  /* 0x004b6000011d7983 */ /* 0x000f260000300800 */
[----:B------:R0:W-:Y:S02]  /*bca70*/  STL.64 [R1+0x4a38], R8 ;  /* 0x004a380801007387 */ /* 0x0001e40000100a00 */
[----:B0-----:R-:W-:-:S02]  /*bca80*/  MOV R8, R27 ;  /* 0x0000001b00087202 */ /* 0x001fc40000000f00 */
[----:B------:R-:W-:Y:S01]  /*bca90*/  MOV R9, R26 ;  /* 0x0000001a00097202 */ /* 0x000fe20000000f00 */
[----:B---3--:R-:W-:-:S04]  /*bcaa0*/  MOV R27, R0 ;  /* 0x00000000001b7202 */ /* 0x008fc80000000f00 */
[----:B------:R0:W-:Y:S01]  /*bcab0*/  STL.64 [R1+0x4a60], R8 ;  /* 0x004a600801007387 */ /* 0x0001e20000100a00 */
[----:B--2---:R-:W-:-:S03]  /*bcac0*/  IMAD.MOV.U32 R26, RZ, RZ, R28 ;  /* 0x000000ffff1a7224 */ /* 0x004fc600078e001c */
[----:B------:R-:W2:Y:S01]  /*bcad0*/  LDL.LU R28, [R1+0x4b5c] ;  /* 0x004b5c00011c7983 */ /* 0x000ea20000300800 */
[----:B------:R-:W3:Y:S02]  /*bcae0*/  LDL.LU R0, [R1+0x4b58] ;  /* 0x004b580001007983 */ /* 0x000ee40000300800 */
[----:B------:R4:W-:Y:S02]  /*bcaf0*/  STL.64 [R1+0x4a68], R26 ;  /* 0x004a681a01007387 */ /* 0x0009e40000100a00 */
[----:B0-----:R-:W2:Y:S01]  /*bcb00*/  LDL.LU R8, [R1+0x500] ;  /* 0x0005000001087983 */ /* 0x001ea20000300800 */
[----:B------:R-:W2:Y:S01]  /*bcb10*/  LDL.LU R9, [R1+0x504] ;  /* 0x0005040001097983 */ /* 0x000ea20000300800 */
[----:B------:R-:W2:Y:S02]  /*bcb20*/  LDL.LU R10, [R1+0x508] ;  /* 0x00050800010a7983 */ /* 0x000ea40000300800 */
[----:B------:R-:W2:Y:S01]  /*bcb30*/  LDL.LU R11, [R1+0x50c] ;  /* 0x00050c00010b7983 */ /* 0x000ea20000300800 */
[----:B----4-:R-:W-:-:S02]  /*bcb40*/  MOV R26, R3 ;  /* 0x00000003001a7202 */ /* 0x010fc40000000f00 */
        /* <DEDUP_REMOVED lines=10> */
[----:B-1----:R-:W-:Y:S01]  /*bcbf0*/  MOV R26, R28 ;  /* 0x0000001c001a7202 */ /* 0x002fe20000000f00 */
[----:B------:R-:W-:Y:S01]  /*bcc00*/  IMAD.MOV.U32 R27, RZ, RZ, R29 ;  /* 0x000000ffff1b7224 */ /* 0x000fe200078e001d */
[----:B--2---:R-:W-:Y:S01]  /*bcc10*/  STL.64 [R1+0x4a90], R10 ;  /* 0x004a900a01007387 */ /* 0x004fe20000100a00 */
[----:B------:R-:W-:Y:S02]  /*bcc20*/  STL.64 [R1+0x4a88], R8 ;  /* 0x004a880801007387 */ /* 0x000fe40000100a00 */
[----:B------:R-:W2:Y:S02]  /*bcc30*/  LDL.LU R28, [R1+0x4b4c] ;  /* 0x004b4c00011c7983 */ /* 0x000ea40000300800 */
[----:B------:R-:W2:Y:S01]  /*bcc40*/  LDL.LU R29, [R1+0x4b48] ;  /* 0x004b4800011d7983 */ /* 0x000ea20000300800 */
[----:B------:R0:W-:Y:S02]  /*bcc50*/  STL.64 [R1+0x4a98], R26 ;  /* 0x004a981a01007387 */ /* 0x0001e40000100a00 */
[----:B0-----:R-:W-:-:S02]  /*bcc60*/  MOV R26, R3 ;  /* 0x00000003001a7202 */ /* 0x001fc40000000f00 */
[----:B---3--:R-:W-:Y:S01]  /*bcc70*/  MOV R27, R0 ;  /* 0x00000000001b7202 */ /* 0x008fe20000000f00 */
[----:B------:R-:W3:Y:S01]  /*bcc80*/  LDL.LU R3, [R1+0x4b44] ;  /* 0x004b440001037983 */ /* 0x000ee20000300800 */
[----:B------:R-:W3:Y:S03]  /*bcc90*/  LDL.LU R0, [R1+0x4b40] ;  /* 0x004b400001007983 */ /* 0x000ee60000300800 */
[----:B------:R4:W-:Y:S01]  /*bcca0*/  STL.64 [R1+0x4ab0], R26 ;  /* 0x004ab01a01007387 */ /* 0x0009e20000100a00 */
[----:B------:R-:W3:Y:S02]  /*bccb0*/  LDL.LU R8, [R1+0xa20] ;  /* 0x000a200001087983 */ /* 0x000ee40000300800 */
[----:B------:R-:W3:Y:S02]  /*bccc0*/  LDL.LU R9, [R1+0xa24] ;  /* 0x000a240001097983 */ /* 0x000ee40000300800 */
[----:B------:R-:W3:Y:S01]  /*bccd0*/  LDL.LU R10, [R1+0xa28] ;  /* 0x000a2800010a7983 */ /* 0x000ee20000300800 */
[----:B------:R-:W3:Y:S01]  /*bcce0*/  LDL.LU R11, [R1+0xa2c] ;  /* 0x000a2c00010b7983 */ /* 0x000ee20000300800 */
[----:B----4-:R-:W-:-:S02]  /*bccf0*/  MOV R27, R2 ;  /* 0x00000002001b7202 */ /* 0x010fc40000000f00 */
[----:B--2---:R-:W-:Y:S02]  /*bcd00*/  MOV R26, R28 ;  /* 0x0000001c001a7202 */ /* 0x004fe40000000f00 */
[----:B------:R-:W2:Y:S01]  /*bcd10*/  LDL.LU R28, [R1+0x4b3c] ;  /* 0x004b3c00011c7983 */ /* 0x000ea20000300800 */
[----:B------:R-:W4:Y:S02]  /*bcd20*/  LDL.LU R2, [R1+0x4b38] ;  /* 0x004b380001027983 */ /* 0x000f240000300800 */
[----:B------:R3:W-:Y:S02]  /*bcd30*/  STL.64 [R1+0x4ac8], R26 ;  /* 0x004ac81a01007387 */ /* 0x0007e40000100a00 */
[----:B---3--:R-:W-:Y:S01]  /*bcd40*/  IMAD.MOV.U32 R26, RZ, RZ, R3 ;  /* 0x000000ffff1a7224 */ /* 0x008fe200078e0003 */
[----:B------:R-:W-:Y:S01]  /*bcd50*/  STL.64 [R1+0x4aa8], R10 ;  /* 0x004aa80a01007387 */ /* 0x000fe20000100a00 */
[----:B------:R0:W-:Y:S03]  /*bcd60*/  STL.64 [R1+0x4aa0], R8 ;  /* 0x004aa00801007387 */ /* 0x0001e60000100a00 */
[----:B0-----:R-:W3:Y:S01]  /*bcd70*/  LDL.LU R8, [R1+0xa30] ;  /* 0x000a300001087983 */ /* 0x001ee20000300800 */
[----:B------:R-:W3:Y:S02]  /*bcd80*/  LDL.LU R9, [R1+0xa34] ;  /* 0x000a340001097983 */ /* 0x000ee40000300800 */
[----:B------:R-:W3:Y:S02]  /*bcd90*/  LDL.LU R10, [R1+0xa38] ;  /* 0x000a3800010a7983 */ /* 0x000ee40000300800 */
[----:B------:R-:W3:Y:S01]  /*bcda0*/  LDL.LU R11, [R1+0xa3c] ;  /* 0x000a3c00010b7983 */ /* 0x000ee20000300800 */
[----:B------:R-:W3:Y:S01]  /*bcdb0*/  LDL.LU R3, [R1+0x4b34] ;  /* 0x004b340001037983 */ /* 0x000ee20000300800 */
[----:B------:R-:W-:-:S02]  /*bcdc0*/  MOV R27, R29 ;  /* 0x0000001d001b7202 */ /* 0x000fc40000000f00 */
[----:B------:R-:W3:Y:S01]  /*bcdd0*/  LDL.LU R29, [R1+0x4b30] ;  /* 0x004b3000011d7983 */ /* 0x000ee20000300800 */
[----:B------:R-:W-:Y:S02]  /*bcde0*/  MOV R19, R0 ;  /* 0x0000000000137202 */ /* 0x000fe40000000f00 */
[----:B------:R4:W-:Y:S01]  /*bcdf0*/  STL.64 [R1+0x4ae8], R26 ;  /* 0x004ae81a01007387 */ /* 0x0009e20000100a00 */
[----:B------:R-:W-:Y:S01]  /*bce00*/  STL.64 [R1+0x4ae0], R24 ;  /* 0x004ae01801007387 */ /* 0x000fe20000100a00 */
[----:B--2---:R-:W-:Y:S02]  /*bce10*/  MOV R18, R28 ;  /* 0x0000001c00127202 */ /* 0x004fe40000000f00 */
[----:B----4-:R-:W-:Y:S01]  /*bce20*/  MOV R26, R2 ;  /* 0x00000002001a7202 */ /* 0x010fe20000000f00 */
[----:B------:R-:W2:Y:S01]  /*bce30*/  LDL.LU R28, [R1+0x4b2c] ;  /* 0x004b2c00011c7983 */ /* 0x000ea20000300800 */
[----:B------:R-:W4:Y:S02]  /*bce40*/  LDL.LU R0, [R1+0x4b28] ;  /* 0x004b280001007983 */ /* 0x000f240000300800 */
[----:B------:R0:W-:Y:S02]  /*bce50*/  STL.64 [R1+0x4af0], R18 ;  /* 0x004af01201007387 */ /* 0x0001e40000100a00 */
[----:B------:R-:W4:Y:S02]  /*bce60*/  LDL.LU R2, [R1+0x4b24] ;  /* 0x004b240001027983 */ /* 0x000f240000300800 */
[----:B---3--:R-:W-:-:S02]  /*bce70*/  IMAD.MOV.U32 R27, RZ, RZ, R3 ;  /* 0x000000ffff1b7224 */ /* 0x008fc400078e0003 */
[----:B------:R-:W3:Y:S03]  /*bce80*/  LDL.LU R3, [R1+0x4b20] ;  /* 0x004b200001037983 */ /* 0x000ee60000300800 */
[----:B------:R1:W-:Y:S02]  /*bce90*/  STL.64 [R1+0x4af8], R26 ;  /* 0x004af81a01007387 */ /* 0x0003e40000100a00 */
[----:B------:R-:W3:Y:S02]  /*bcea0*/  LDL.LU R16, [R1+0xa70] ;  /* 0x000a700001107983 */ /* 0x000ee40000300800 */
[----:B------:R-:W3:Y:S01]  /*bceb0*/  LDL.LU R17, [R1+0xa74] ;  /* 0x000a740001117983 */ /* 0x000ee20000300800 */
[----:B0-----:R-:W3:Y:S01]  /*bcec0*/  LDL.LU R18, [R1+0xa78] ;  /* 0x000a780001127983 */ /* 0x001ee20000300800 */
[----:B------:R-:W3:Y:S01]  /*bced0*/  LDL.LU R19, [R1+0xa7c] ;  /* 0x000a7c0001137983 */ /* 0x000ee20000300800 */
[----:B-1----:R-:W-:-:S02]  /*bcee0*/  MOV R27, R29 ;  /* 0x0000001d001b7202 */ /* 0x002fc40000000f00 */
[----:B--2---:R-:W-:Y:S01]  /*bcef0*/  MOV R26, R28 ;  /* 0x0000001c001a7202 */ /* 0x004fe20000000f00 */
[----:B---3--:R-:W-:Y:S01]  /*bcf00*/  STL.64 [R1+0x4b08], R18 ;  /* 0x004b081201007387 */ /* 0x008fe20000100a00 */
[----:B------:R0:W-:Y:S02]  /*bcf10*/  STL.64 [R1+0x4b00], R16 ;  /* 0x004b001001007387 */ /* 0x0001e40000100a00 */
[----:B------:R-:W2:Y:S02]  /*bcf20*/  LDL.LU R28, [R1+0x4b1c] ;  /* 0x004b1c00011c7983 */ /* 0x000ea40000300800 */
[----:B------:R-:W3:Y:S01]  /*bcf30*/  LDL.LU R29, [R1+0x4b18] ;  /* 0x004b1800011d7983 */ /* 0x000ee20000300800 */
        /* <DEDUP_REMOVED lines=18> */
[----:B------:R-:W2:Y:S01]  /*bd060*/  LDL.LU R14, [R1+0x4d8] ;  /* 0x0004d800010e7983 */ /* 0x000ea20000300800 */
[----:B---3--:R-:W-:-:S02]  /*bd070*/  MOV R15, R29 ;  /* 0x0000001d000f7202 */ /* 0x008fc40000000f00 */
[----:B------:R-:W3:Y:S01]  /*bd080*/  LDL.LU R29, [R1+0x4b14] ;  /* 0x004b1400011d7983 */ /* 0x000ee20000300800 */
[----:B------:R-:W-:Y:S03]  /*bd090*/  HMMA.16816.F32 R24, R20, R26, R16 ;  /* 0x0000001a1418723c */ /* 0x000fe60000001810 */
[----:B--2---:R-:W-:Y:S01]  /*bd0a0*/  STL.64 [R1+0x4a30], R14 ;  /* 0x004a300e01007387 */ /* 0x004fe20000100a00 */
[----:B------:R0:W-:Y:S03]  /*bd0b0*/  STL.64 [R1+0x4a28], R12 ;  /* 0x004a280c01007387 */ /* 0x0001e60000100a00 */
[----:B0-----:R-:W2:Y:S01]  /*bd0c0*/  LDL.LU R12, [R1+0x4e0] ;  /* 0x0004e000010c7983 */ /* 0x001ea20000300800 */
[----:B------:R-:W2:Y:S02]  /*bd0d0*/  LDL.LU R13, [R1+0x4e4] ;  /* 0x0004e400010d7983 */ /* 0x000ea40000300800 */
[----:B------:R-:W2:Y:S02]  /*bd0e0*/  LDL.LU R14, [R1+0x4e8] ;  /* 0x0004e800010e7983 */ /* 0x000ea40000300800 */
[----:B------:R-:W2:Y:S02]  /*bd0f0*/  LDL.LU R15, [R1+0x4ec] ;  /* 0x0004ec00010f7983 */ /* 0x000ea40000300800 */
[----:B--2---:R3:W-:Y:S01]  /*bd100*/  STL.64 [R1+0x4a48], R14 ;  /* 0x004a480e01007387 */ /* 0x0047e20000100a00 */
[----:B------:R0:W-:Y:S01]  /*bd110*/  STL.64 [R1+0x4a40], R12 ;  /* 0x004a400c01007387 */ /* 0x0001e20000100a00 */
[----:B---3--:R-:W-:-:S02]  /*bd120*/  MOV R14, R29 ;  /* 0x0000001d000e7202 */ /* 0x008fc40000000f00 */
[----:B0-----:R-:W2:Y:S01]  /*bd130*/  LDL.LU R12, [R1+0x4f0] ;  /* 0x0004f000010c7983 */ /* 0x001ea20000300800 */
[----:B------:R-:W2:Y:S02]  /*bd140*/  LDL.LU R13, [R1+0x4f4] ;  /* 0x0004f400010d7983 */ /* 0x000ea40000300800 */
[----:B------:R-:W3:Y:S02]  /*bd150*/  LDL.LU R29, [R1+0x4b10] ;  /* 0x004b1000011d7983 */ /* 0x000ee40000300800 */
[----:B------:R-:W2:Y:S01]  /*bd160*/  LDL.LU R15, [R1+0x4fc] ;  /* 0x0004fc00010f7983 */ /* 0x000ea20000300800 */
[----:B------:R-:W-:Y:S01]  /*bd170*/  STL.64 [R1+0x4950], R6 ;  /* 0x0049500601007387 */ /* 0x000fe20000100a00 */
[----:B------:R0:W-:Y:S03]  /*bd180*/  STL.64 [R1+0x4948], R4 ;  /* 0x0049480401007387 */ /* 0x0001e60000100a00 */
[----:B0-----:R-:W2:Y:S01]  /*bd190*/  LDL.LU R4, [R1+0xa60] ;  /* 0x000a600001047983 */ /* 0x001ea20000300800 */
[----:B------:R-:W2:Y:S02]  /*bd1a0*/  LDL.LU R5, [R1+0xa64] ;  /* 0x000a640001057983 */ /* 0x000ea40000300800 */
[----:B------:R-:W2:Y:S02]  /*bd1b0*/  LDL.LU R6, [R1+0xa68] ;  /* 0x000a680001067983 */ /* 0x000ea40000300800 */
[----:B------:R-:W2:Y:S01]  /*bd1c0*/  LDL.LU.64 R18, [R1+0x4b08] ;  /* 0x004b080001127983 */ /* 0x000ea20000300a00 */
[----:B------:R-:W2:Y:S01]  /*bd1d0*/  LDL.LU.64 R16, [R1+0x4b00] ;  /* 0x004b000001107983 */ /* 0x000ea20000300a00 */
[----:B------:R-:W-:Y:S02]  /*bd1e0*/  STL.64 [R1+0x150], R24 ;  /* 0x0001501801007387 */ /* 0x000fe40000100a00 */
[----:B------:R0:W-:Y:S02]  /*bd1f0*/  STL.64 [R1+0x158], R26 ;  /* 0x0001581a01007387 */ /* 0x0001e40000100a00 */
[----:B0-----:R-:W2:Y:S02]  /*bd200*/  LDL.LU.64 R26, [R1+0x4af8] ;  /* 0x004af800011a7983 */ /* 0x001ea40000300a00 */
[----:B--2---:R-:W-:Y:S02]  /*bd210*/  HMMA.16816.F32 R24, R20, R26, R16 ;  /* 0x0000001a1418723c */ /* 0x004fe40000001810 */
[----:B------:R-:W2:Y:S11]  /*bd220*/  LDL.LU.64 R18, [R1+0x4af0] ;  /* 0x004af00001127983 */ /* 0x000eb60000300a00 */
[----:B------:R-:W-:Y:S10]  /*bd230*/  @!UPT UIADD3 URZ, URZ, URZ, URZ ;  /* 0x0000003f3f3ff290 */ /* 0x000ff4000fffe03f */
[----:B------:R-:W-:Y:S01]  /*bd240*/  STL.64 [R1+0x140], R24 ;  /* 0x0001401801007387 */ /* 0x000fe20000100a00 */
[----:B------:R0:W-:Y:S03]  /*bd250*/  STL.64 [R1+0x148], R26 ;  /* 0x0001481a01007387 */ /* 0x0001e60000100a00 */
[----:B0-----:R-:W4:Y:S01]  /*bd260*/  LDL.LU.64 R26, [R1+0x4ae8] ;  /* 0x004ae800011a7983 */ /* 0x001f220000300a00 */
[----:B------:R-:W4:Y:S02]  /*bd270*/  LDL.LU.64 R24, [R1+0x4ae0] ;  /* 0x004ae00001187983 */ /* 0x000f240000300a00 */
[----:B---3--:R-:W-:-:S07]  /*bd280*/  IMAD.MOV.U32 R7, RZ, RZ, R29 ;  /* 0x000000ffff077224 */ /* 0x008fce00078e001d */
[----:B--2---:R-:W-:Y:S01]  /*bd290*/  HMMA.16816.F32 R4, R20, R18, R4 ;  /* 0x000000121404723c */ /* 0x004fe20000001804 */
[----:B----4-:R-:W-:Y:S02]  /*bd2a0*/  MOV R16, R25 ;  /* 0x0000001900107202 */ /* 0x010fe40000000f00 */
[----:B------:R-:W-:-:S05]  /*bd2b0*/  MOV R17, R24 ;  /* 0x0000001800117202 */ /* 0x000fca0000000f00 */
[C---:B------:R-:W-:Y:S11]  /*bd2c0*/  HMMA.16816.F32 R24, R20.reuse, R26, R8 ;  /* 0x0000001a1418723c */ /* 0x040ff60000001808 */
[----:B------:R-:W-:Y:S04]  /*bd2d0*/  @!UPT UIADD3 URZ, URZ, URZ, URZ ;  /* 0x0000003f3f3ff290 */ /* 0x000fe8000fffe03f */
[----:B------:R-:W-:Y:S01]  /*bd2e0*/  STL.64 [R1+0x130], R4 ;  /* 0x0001300401007387 */ /* 0x000fe20000100a00 */
[----:B------:R-:W-:Y:S02]  /*bd2f0*/  STL.64 [R1+0x138], R6 ;  /* 0x0001380601007387 */ /* 0x000fe40000100a00 */
[----:B------:R-:W2:Y:S02]  /*bd300*/  LDL.LU.64 R10, [R1+0x4ad8] ;  /* 0x004ad800010a7983 */ /* 0x000ea40000300a00 */
[----:B------:R-:W2:Y:S03]  /*bd310*/  LDL.LU.64 R8, [R1+0x4ad0] ;  /* 0x004ad00001087983 */ /* 0x000ea60000300a00 */
        /* <DEDUP_REMOVED lines=34> */
[----:B------:R-:W2:Y:S01]  /*bd540*/  LDL.LU.64 R24, [R1+0x4a50] ;  /* 0x004a500001187983 */ /* 0x000ea20000300a00 */
[----:B------:R-:W-:-:S02]  /*bd550*/  MOV R4, R28 ;  /* 0x0000001c00047202 */ /* 0x000fc40000000f00 */
[----:B------:R-:W-:Y:S11]  /*bd560*/  MOV R5, R3 ;  /* 0x0000000300057202 */ /* 0x000ff60000000f00 */
[----:B------:R-:W-:Y:S05]  /*bd570*/  @!UPT UIADD3 URZ, URZ, URZ, URZ ;  /* 0x0000003f3f3ff290 */ /* 0x000fea000fffe03f */
[----:B------:R-:W-:Y:S01]  /*bd580*/  MOV R29, R23 ;  /* 0x00000017001d7202 */ /* 0x000fe20000000f00 */
[----:B------:R0:W-:Y:S01]  /*bd590*/  STL.64 [R1+0xd0], R20 ;  /* 0x0000d01401007387 */ /* 0x0001e20000100a00 */
[----:B------:R-:W-:Y:S03]  /*bd5a0*/  STL [R1+0xd8], R22 ;  /* 0x0000d81601007387 */ /* 0x000fe60000100800 */
[----:B0-----:R-:W3:Y:S01]  /*bd5b0*/  LDL.64 R20, [R1+0x80] ;  /* 0x0000800001147983 */ /* 0x001ee20000100a00 */
[----:B------:R-:W-:Y:S01]  /*bd5c0*/  STL [R1+0x4230], R29 ;  /* 0x0042301d01007387 */ /* 0x000fe20000100800 */
[----:B--2---:R-:W-:Y:S02]  /*bd5d0*/  HMMA.16816.F32 R8, R24, R8, R12 ;  /* 0x000000081808723c */ /* 0x004fe4000000180c */
[----:B------:R-:W2:Y:S01]  /*bd5e0*/  LDL.LU.64 R14, [R1+0x4a48] ;  /* 0x004a4800010e7983 */ /* 0x000ea20000300a00 */
[----:B------:R-:W2:Y:S11]  /*bd5f0*/  LDL.LU.64 R12, [R1+0x4a40] ;  /* 0x004a4000010c7983 */ /* 0x000eb60000300a00 */
[----:B------:R-:W-:Y:S10]  /*bd600*/  @!UPT UIADD3 URZ, URZ, URZ, URZ ;  /* 0x0000003f3f3ff290 */ /* 0x000ff4000fffe03f */
[----:B------:R-:W-:Y:S02]  /*bd610*/  MOV R28, R8 ;  /* 0x00000008001c7202 */ /* 0x000fe40000000f00 */
[----:B------:R-:W-:Y:S02]  /*bd620*/  MOV R3, R9 ;  /* 0x0000000900037202 */ /* 0x000fe40000000f00 */
[----:B------:R-:W2:Y:S01]  /*bd630*/  LDL.LU.64 R8, [R1+0x4a38] ;  /* 0x004a380001087983 */ /* 0x000ea20000300a00 */
[----:B------:R-:W-:Y:S01]  /*bd640*/  IMAD.MOV.U32 R6, RZ, RZ, R2 ;  /* 0x000000ffff067224 */ /* 0x000fe200078e0002 */
[----:B------:R-:W-:Y:S01]  /*bd650*/  MOV R7, R0 ;  /* 0x0000000000077202 */ /* 0x000fe20000000f00 */
[----:B------:R-:W-:Y:S01]  /*bd660*/  IMAD.MOV.U32 R2, RZ, RZ, R10 ;  /* 0x000000ffff027224 */ /* 0x000fe200078e000a */
[----:B------:R-:W-:-:S05]  /*bd670*/  MOV R0, R11 ;  /* 0x0000000b00007202 */ /* 0x000fca0000000f00 */
[----:B------:R-:W-:Y:S01]  /*bd680*/  STL [R1+0x4240], R0 ;  /* 0x0042400001007387 */ /* 0x000fe20000100800 */
[----:B------:R-:W-:Y:S02]  /*bd690*/  STL [R1+0x423c], R2 ;  /* 0x00423c0201007387 */ /* 0x000fe40000100800 */
        /* <DEDUP_REMOVED lines=17> */
[----:B------:R-:W2:Y:S11]  /*bd7b0*/  LDL.LU.64 R12, [R1+0x4a00] ;  /* 0x004a0000010c7983 */ /* 0x000eb60000300a00 */
[----:B------:R-:W-:Y:S11]  /*bd7c0*/  @!UPT UIADD3 URZ, URZ, URZ, URZ ;  /* 0x0000003f3f3ff290 */ /* 0x000ff6000fffe03f */
[----:B------:R-:W-:Y:S02]  /*bd7d0*/  MOV R15, R11 ;  /* 0x0000000b000f7202 */ /* 0x000fe40000000f00 */
[----:B------:R-:W-:Y:S01]  /*bd7e0*/  MOV R14, R10 ;  /* 0x0000000a000e7202 */ /* 0x000fe20000000f00 */
[----:B------:R0:W-:Y:S01]  /*bd7f0*/  STL.64 [R1+0x560], R8 ;  /* 0x0005600801007387 */ /* 0x0001e20000100a00 */
[----:B------:R-:W4:Y:S03]  /*bd800*/  LDL.LU R11, [R1+0x49f8] ;  /* 0x0049f800010b7983 */ /* 0x000f260000300800 */
[----:B0-----:R-:W4:Y:S01]  /*bd810*/  LDL.LU.64 R8, [R1+0x49f0] ;  /* 0x0049f00001087983 */ /* 0x001f220000300a00 */
[----:B------:R-:W-:Y:S02]  /*bd820*/  STL [R1+0x4304], R15 ;  /* 0x0043040f01007387 */ /* 0x000fe40000100800 */
[----:B------:R-:W-:Y:S01]  /*bd830*/  STL [R1+0x4300], R14 ;  /* 0x0043000e01007387 */ /* 0x000fe20000100800 */
[----:B--2---:R0:W-:Y:S04]  /*bd840*/  STL.64 [R1+0x4968], R12 ;  /* 0x0049680c01007387 */ /* 0x0041e80000100a00 */
[----:B0-----:R-:W2:Y:S01]  /*bd850*/  LDL.LU R12, [R1+0x4b0] ;  /* 0x0004b000010c7983 */ /* 0x001ea20000300800 */
[----:B------:R-:W2:Y:S02]  /*bd860*/  LDL.LU R13, [R1+0x4b4] ;  /* 0x0004b400010d7983 */ /* 0x000ea40000300800 */
[----:B------:R-:W2:Y:S02]  /*bd870*/  LDL.LU R14, [R1+0x4b8] ;  /* 0x0004b800010e7983 */ /* 0x000ea40000300800 */
[----:B------:R-:W2:Y:S01]  /*bd880*/  LDL.LU R15, [R1+0x4bc] ;  /* 0x0004bc00010f7983 */ /* 0x000ea20000300800 */
[----:B------:R-:W-:Y:S01]  /*bd890*/  HMMA.16816.F32 R4, R24, R16, R4 ;  /* 0x000000101804723c */ /* 0x000fe20000001804 */
[----:B---3--:R-:W-:Y:S01]  /*bd8a0*/  MOV R2, R20 ;  /* 0x0000001400027202 */ /* 0x008fe20000000f00 */
[----:B------:R-:W-:-:S06]  /*bd8b0*/  IMAD.MOV.U32 R0, RZ, RZ, R21 ;  /* 0x000000ffff007224 */ /* 0x000fcc00078e0015 */
[----:B--2---:R-:W-:Y:S01]  /*bd8c0*/  HMMA.16816.F32 R12, R24, R20, R12 ;  /* 0x00000014180c723c */ /* 0x004fe2000000180c */
[----:B----4-:R-:W0:Y:S11]  /*bd8d0*/  LDSM.16.M88.4 R20, [R11+0x42080] ;  /* 0x042080000b14783b */ /* 0x010e360000000200 */
[----:B------:R-:W-:Y:S11]  /*bd8e0*/  @!UPT UIADD3 URZ, URZ, URZ, URZ ;  /* 0x0000003f3f3ff290 */ /* 0x000ff6000fffe03f */
[----:B------:R1:W-:Y:S01]  /*bd8f0*/  STL.64 [R1+0x550], R12 ;  /* 0x0005500c01007387 */ /* 0x0003e20000100a00 */
[----:B------:R2:W-:Y:S02]  /*bd900*/  STL.64 [R1+0x558], R14 ;  /* 0x0005580e01007387 */ /* 0x0005e40000100a00 */
[----:B------:R-:W-:Y:S02]  /*bd910*/  STL [R1+0x4904], R2 ;  /* 0x0049040201007387 */ /* 0x000fe40000100800 */
[----:B------:R-:W-:Y:S01]  /*bd920*/  STL [R1+0x4900], R0 ;  /* 0x0049000001007387 */ /* 0x000fe20000100800 */
[----:B------:R-:W3:Y:S01]  /*bd930*/  LDL R16, [R1] ;  /* 0x0000000001107983 */ /* 0x000ee20000100800 */
[----:B------:R4:W-:Y:S02]  /*bd940*/  STL.64 [R1+0x540], R4 ;  /* 0x0005400401007387 */ /* 0x0009e40000100a00 */
[----:B------:R-:W-:Y:S02]  /*bd950*/  STL.64 [R1+0x548], R6 ;  /* 0x0005480601007387 */ /* 0x000fe40000100a00 */
[----:B------:R-:W3:Y:S02]  /*bd960*/  LDL R17, [R1+0x4] ;  /* 0x0000040001117983 */ /* 0x000ee40000100800 */
[----:B---3--:R4:W-:Y:S01]  /*bd970*/  STL.64 [R1+0x4988], R16 ;  /* 0x0049881001007387 */ /* 0x0089e20000100a00 */
[----:B-1----:R-:W3:Y:S02]  /*bd980*/  LDL.LU R12, [R1+0x870] ;  /* 0x00087000010c7983 */ /* 0x002ee40000300800 */
[----:B------:R-:W3:Y:S02]  /*bd990*/  LDL.LU R13, [R1+0x874] ;  /* 0x00087400010d7983 */ /* 0x000ee40000300800 */
[----:B--2---:R-:W2:Y:S01]  /*bd9a0*/  LDL.LU R14, [R1+0x878] ;  /* 0x00087800010e7983 */ /* 0x004ea20000300800 */
[----:B------:R-:W2:Y:S01]  /*bd9b0*/  LDL.LU R15, [R1+0x87c] ;  /* 0x00087c00010f7983 */ /* 0x000ea20000300800 */
[----:B----4-:R-:W4:Y:S03]  /*bd9c0*/  LDL.64 R4, [R1+0x30] ;  /* 0x0000300001047983 */ /* 0x010f260000100a00 */
[----:B------:R-:W2:Y:S04]  /*bd9d0*/  LDL R16, [R1+0x10] ;  /* 0x0000100001107983 */ /* 0x000ea80000100800 */
[----:B------:R-:W2:Y:S04]  /*bd9e0*/  LDL R17, [R1+0x14] ;  /* 0x0000140001117983 */ /* 0x000ea80000100800 */
[----:B----4-:R1:W-:Y:S04]  /*bd9f0*/  STL.64 [R1+0x49b8], R4 ;  /* 0x0049b80401007387 */ /* 0x0103e80000100a00 */
[----:B-1----:R-:W4:Y:S01]  /*bda00*/  LDL.LU R4, [R1+0x8c0] ;  /* 0x0008c00001047983 */ /* 0x002f220000300800 */
[----:B------:R-:W4:Y:S02]  /*bda10*/  LDL.LU R5, [R1+0x8c4] ;  /* 0x0008c40001057983 */ /* 0x000f240000300800 */
[----:B------:R-:W2:Y:S02]  /*bda20*/  LDL.LU R6, [R1+0x8c8] ;  /* 0x0008c80001067983 */ /* 0x000ea40000300800 */
[----:B------:R-:W2:Y:S02]  /*bda30*/  LDL.LU R7, [R1+0x8cc] ;  /* 0x0008cc0001077983 */ /* 0x000ea40000300800 */
[----:B--2---:R-:W-:Y:S01]  /*bda40*/  STL.64 [R1+0x49c8], R6 ;  /* 0x0049c80601007387 */ /* 0x004fe20000100a00 */
[----:B----4-:R1:W-:Y:S03]  /*bda50*/  STL.64 [R1+0x49c0], R4 ;  /* 0x0049c00401007387 */ /* 0x0103e60000100a00 */
[----:B-1----:R-:W2:Y:S04]  /*bda60*/  LDL R4, [R1+0x50] ;  /* 0x0000500001047983 */ /* 0x002ea80000100800 */
[----:B------:R-:W2:Y:S04]  /*bda70*/  LDL R5, [R1+0x54] ;  /* 0x0000540001057983 */ /* 0x000ea80000100800 */
[----:B--2---:R1:W-:Y:S04]  /*bda80*/  STL.64 [R1+0x49d8], R4 ;  /* 0x0049d80401007387 */ /* 0x0043e80000100a00 */
[----:B-1----:R-:W2:Y:S01]  /*bda90*/  LDL.64 R4, [R1+0x60] ;  /* 0x0000600001047983 */ /* 0x002ea20000100a00 */
[----:B------:R-:W-:Y:S02]  /*bdaa0*/  STL.64 [R1+0x49a0], R16 ;  /* 0x0049a01001007387 */ /* 0x000fe40000100a00 */
[----:B------:R-:W-:Y:S02]  /*bdab0*/  STL.64 [R1+0x4980], R14 ;  /* 0x0049800e01007387 */ /* 0x000fe40000100a00 */
[----:B---3--:R1:W-:Y:S02]  /*bdac0*/  STL.64 [R1+0x4978], R12 ;  /* 0x0049780c01007387 */ /* 0x0083e40000100a00 */
[----:B-1----:R-:W3:Y:S01]  /*bdad0*/  LDL.LU R12, [R1+0x880] ;  /* 0x00088000010c7983 */ /* 0x002ee20000300800 */
[----:B------:R-:W3:Y:S02]  /*bdae0*/  LDL.LU R13, [R1+0x884] ;  /* 0x00088400010d7983 */ /* 0x000ee40000300800 */
[----:B------:R-:W4:Y:S02]  /*bdaf0*/  LDL.LU R14, [R1+0x888] ;  /* 0x00088800010e7983 */ /* 0x000f240000300800 */
[----:B------:R-:W4:Y:S01]  /*bdb00*/  LDL.LU R15, [R1+0x88c] ;  /* 0x00088c00010f7983 */ /* 0x000f220000300800 */
[----:B------:R-:W2:Y:S04]  /*bdb10*/  LDL.64 R16, [R1+0x20] ;  /* 0x0000200001107983 */ /* 0x000ea80000100a00 */
[----:B--2---:R1:W-:Y:S04]  /*bdb20*/  STL.64 [R1+0x49d0], R16 ;  /* 0x0049d01001007387 */ /* 0x0043e80000100a00 */
[----:B-1----:R-:W2:Y:S01]  /*bdb30*/  LDL.LU R16, [R1+0x8d0] ;  /* 0x0008d00001107983 */ /* 0x002ea20000300800 */
        /* <DEDUP_REMOVED lines=20> */
[----:B-1----:R-:W2:Y:S01]  /*bdc80*/  LDL.LU R12, [R1+0x8a0] ;  /* 0x0008a000010c7983 */ /* 0x002ea20000300800 */
[----:B------:R-:W2:Y:S02]  /*bdc90*/  LDL.LU R13, [R1+0x8a4] ;  /* 0x0008a400010d7983 */ /* 0x000ea40000300800 */
[----:B------:R-:W2:Y:S02]  /*bdca0*/  LDL.LU R14, [R1+0x8a8] ;  /* 0x0008a800010e7983 */ /* 0x000ea40000300800 */
[----:B------:R-:W2:Y:S01]  /*bdcb0*/  LDL.LU R15, [R1+0x8ac] ;  /* 0x0008ac00010f7983 */ /* 0x000ea20000300800 */
[----:B------:R-:W-:Y:S01]  /*bdcc0*/  STL [R1+0x4960], R11 ;  /* 0x0049600b01007387 */ /* 0x000fe20000100800 */
[----:B------:R1:W-:Y:S03]  /*bdcd0*/  STL.64 [R1+0x4958], R8 ;  /* 0x0049580801007387 */ /* 0x0003e60000100a00 */
[----:B-1----:R-:W3:Y:S01]  /*bdce0*/  LDL.LU R8, [R1+0x8b0] ;  /* 0x0008b00001087983 */ /* 0x002ee20000300800 */
[----:B------:R-:W3:Y:S02]  /*bdcf0*/  LDL.LU R9, [R1+0x8b4] ;  /* 0x0008b40001097983 */ /* 0x000ee40000300800 */
[----:B------:R-:W3:Y:S02]  /*bdd00*/  LDL.LU R10, [R1+0x8b8] ;  /* 0x0008b800010a7983 */ /* 0x000ee40000300800 */
[----:B------:R-:W3:Y:S01]  /*bdd10*/  LDL.LU R11, [R1+0x8bc] ;  /* 0x0008bc00010b7983 */ /* 0x000ee20000300800 */
[----:B0-----:R-:W-:Y:S01]  /*bdd20*/  STL.64 [R1+0x4818], R22 ;  /* 0x0048181601007387 */ /* 0x001fe20000100a00 */
[----:B------:R0:W-:Y:S03]  /*bdd30*/  STL.64 [R1+0x4810], R20 ;  /* 0x0048101401007387 */ /* 0x0001e60000100a00 */
[----:B0-----:R-:W4:Y:S01]  /*bdd40*/  LDL.64 R20, [R1+0x40] ;  /* 0x0000400001147983 */ /* 0x001f220000100a00 */
[----:B------:R-:W-:Y:S02]  /*bdd50*/  STL.64 [R1+0x8e0], R16 ;  /* 0x0008e01001007387 */ /* 0x000fe40000100a00 */
[----:B------:R0:W-:Y:S02]  /*bdd60*/  STL.64 [R1+0x8e8], R18 ;  /* 0x0008e81201007387 */ /* 0x0001e40000100a00 */
        /* <DEDUP_REMOVED lines=17> */
[----:B0-----:R-:W3:Y:S01]  /*bde80*/  LDL.LU.64 R4, [R1+0x49b8] ;  /* 0x0049b80001047983 */ /* 0x001ee20000300a00 */
[----:B--2---:R-:W-:Y:S01]  /*bde90*/  HMMA.16816.F32 R12, R24, R16, R12 ;  /* 0x00000010180c723c */ /* 0x004fe2000000180c */
[----:B------:R-:W-:Y:S02]  /*bdea0*/  MOV R29, R16 ;  /* 0x00000010001d7202 */ /* 0x000fe40000000f00 */
[----:B------:R-:W-:-:S05]  /*bdeb0*/  MOV R28, R17 ;  /* 0x00000011001c7202 */ /* 0x000fca0000000f00 */
[C---:B---3--:R-:W-:Y:S01]  /*bdec0*/  HMMA.16816.F32 R8, R24.reuse, R4, R8 ;  /* 0x000000041808723c */ /* 0x048fe20000001808 */
[----:B------:R-:W-:Y:S01]  /*bded0*/  IMAD.MOV.U32 R23, RZ, RZ, R4 ;  /* 0x000000ffff177224 */ /* 0x000fe200078e0004 */
[----:B------:R-:W-:Y:S11]  /*bdee0*/  MOV R22, R5 ;  /* 0x0000000500167202 */ /* 0x000ff60000000f00 */
[----:B------:R-:W-:Y:S10]  /*bdef0*/  @!UPT UIADD3 URZ, URZ, URZ, URZ ;  /* 0x0000003f3f3ff290 */ /* 0x000ff4000fffe03f */
[----:B------:R0:W-:Y:S01]  /*bdf00*/  STL.64 [R1+0x8b0], R8 ;  /* 0x0008b00801007387 */ /* 0x0001e20000100a00 */
[----:B------:R2:W-:Y:S02]  /*bdf10*/  STL.64 [R1+0x8b8], R10 ;  /* 0x0008b80a01007387 */ /* 0x0005e40000100a00 */
[----:B------:R-:W3:Y:S02]  /*bdf20*/  LDL.LU R4, [R1+0x490] ;  /* 0x0004900001047983 */ /* 0x000ee40000300800 */
[----:B------:R-:W3:Y:S01]  /*bdf30*/  LDL.LU R5, [R1+0x494] ;  /* 0x0004940001057983 */ /* 0x000ee20000300800 */
[----:B-1----:R-:W3:Y:S01]  /*bdf40*/  LDL.LU R6, [R1+0x498] ;  /* 0x0004980001067983 */ /* 0x002ee20000300800 */
[----:B------:R-:W3:Y:S03]  /*bdf50*/  LDL.LU R7, [R1+0x49c] ;  /* 0x00049c0001077983 */ /* 0x000ee60000300800 */
[----:B0-----:R-:W4:Y:S01]  /*bdf60*/  LDL.LU R8, [R1+0x860] ;  /* 0x0008600001087983 */ /* 0x001f220000300800 */
[----:B------:R-:W4:Y:S02]  /*bdf70*/  LDL.LU R9, [R1+0x864] ;  /* 0x0008640001097983 */ /* 0x000f240000300800 */
[----:B--2---:R-:W4:Y:S02]  /*bdf80*/  LDL.LU R10, [R1+0x868] ;  /* 0x00086800010a7983 */ /* 0x004f240000300800 */
[----:B------:R-:W4:Y:S01]  /*bdf90*/  LDL.LU R11, [R1+0x86c] ;  /* 0x00086c00010b7983 */ /* 0x000f220000300800 */
        /* <DEDUP_REMOVED lines=19> */
[----:B------:R-:W-:Y:S02]  /*be0d0*/  MOV R0, R20 ;  /* 0x0000001400007202 */ /* 0x000fe40000000f00 */
[----:B------:R-:W-:Y:S01]  /*be0e0*/  MOV R2, R21 ;  /* 0x0000001500027202 */ /* 0x000fe20000000f00 */
[C---:B--2---:R-:W-:Y:S11]  /*be0f0*/  HMMA.16816.F32 R12, R24.reuse, R16, R12 ;  /* 0x00000010180c723c */ /* 0x044ff6000000180c */
[----:B------:R-:W-:Y:S11]  /*be100*/  @!UPT UIADD3 URZ, URZ, URZ, URZ ;  /* 0x0000003f3f3ff290 */ /* 0x000ff6000fffe03f */
[----:B------:R-:W-:Y:S01]  /*be110*/  @!UPT UIADD3 URZ, URZ, URZ, URZ ;  /* 0x0000003f3f3ff290 */ /* 0x000fe2000fffe03f */
[----:B------:R0:W-:Y:S01]  /*be120*/  STL.64 [R1+0x870], R12 ;  /* 0x0008700c01007387 */ /* 0x0001e20000100a00 */
[----:B------:R-:W-:Y:S03]  /*be130*/  STL.64 [R1+0x878], R14 ;  /* 0x0008780e01007387 */ /* 0x000fe60000100a00 */
[----:B0-----:R-:W4:Y:S01]  /*be140*/  LDL.LU.64 R12, [R1+0x4968] ;  /* 0x00496800010c7983 */ /* 0x001f220000300a00 */
[----:B------:R-:W2:Y:S02]  /*be150*/  LDL.64 R20, [R1+0x90] ;  /* 0x0000900001147983 */ /* 0x000ea40000100a00 */
[----:B------:R-:W-:Y:S01]  /*be160*/  STL.64 [R1+0x4918], R22 ;  /* 0x0049181601007387 */ /* 0x000fe20000100a00 */
[----:B--2---:R0:W-:Y:S04]  /*be170*/  STL.64 [R1+0x4910], R20 ;  /* 0x0049101401007387 */ /* 0x0041e80000100a00 */
[----:B0-----:R-:W2:Y:S04]  /*be180*/  LDL.64 R20, [R1+0xb0] ;  /* 0x0000b00001147983 */ /* 0x001ea80000100a00 */
[----:B--2---:R0:W-:Y:S04]  /*be190*/  STL.64 [R1+0x4930], R20 ;  /* 0x0049301401007387 */ /* 0x0041e80000100a00 */
[----:B0-----:R-:W2:Y:S01]  /*be1a0*/  LDL.64 R20, [R1+0xc0] ;  /* 0x0000c00001147983 */ /* 0x001ea20000100a00 */
[----:B------:R0:W-:Y:S02]  /*be1b0*/  STL [R1+0x4830], R16 ;  /* 0x0048301001007387 */ /* 0x0001e40000100800 */
[----:B------:R1:W-:Y:S01]  /*be1c0*/  STL [R1+0x482c], R17 ;  /* 0x00482c1101007387 */ /* 0x0003e20000100800 */
[----:B0-----:R-:W2:Y:S01]  /*be1d0*/  LDL.LU R16, [R1+0x460] ;  /* 0x0004600001107983 */ /* 0x001ea20000300800 */
[----:B-1----:R-:W2:Y:S02]  /*be1e0*/  LDL.LU R17, [R1+0x464] ;  /* 0x0004640001117983 */ /* 0x002ea40000300800 */
        /* <DEDUP_REMOVED lines=17> */
[----:B0-----:R-:W4:Y:S01]  /*be300*/  LDL.LU R11, [R1+0x4960] ;  /* 0x00496000010b7983 */ /* 0x001f220000300800 */
[----:B------:R-:W3:Y:S02]  /*be310*/  LDL.LU.64 R8, [R1+0x4958] ;  /* 0x0049580001087983 */ /* 0x000ee40000300a00 */
[----:B---3--:R-:W-:Y:S01]  /*be320*/  HMMA.16816.F32 R24, R24, R8, R4 ;  /* 0x000000081818723c */ /* 0x008fe20000001804 */
[----:B------:R-:W2:Y:S01]  /*be330*/  LDL.LU.64 R6, [R1+0x4950] ;  /* 0x0049500001067983 */ /* 0x000ea20000300a00 */
[----:B------:R-:W2:Y:S01]  /*be340*/  LDL.LU.64 R4, [R1+0x4948] ;  /* 0x0049480001047983 */ /* 0x000ea20000300a00 */
[----:B------:R-:W-:Y:S01]  /*be350*/  MOV R10, R20 ;  /* 0x00000014000a7202 */ /* 0x000fe20000000f00 */
[----:B------:R-:W-:Y:S11]  /*be360*/  IMAD.MOV.U32 R3, RZ, RZ, R21 ;  /* 0x000000ffff037224 */ /* 0x000ff600078e0015 */
        /* <DEDUP_REMOVED lines=15> */
[----:B----4-:R-:W-:Y:S01]  /*be460*/  STL.64 [R1+0x48e8], R10 ;  /* 0x0048e80a01007387 */ /* 0x010fe20000100a00 */
[----:B------:R0:W-:Y:S04]  /*be470*/  STL.64 [R1+0x48e0], R8 ;  /* 0x0048e00801007387 */ /* 0x0001e80000100a00 */
[----:B0-----:R-:W4:Y:S01]  /*be480*/  LDL.64 R8, [R1+0xa0] ;  /* 0x0000a00001087983 */ /* 0x001f220000100a00 */
[----:B--2---:R-:W-:Y:S01]  /*be490*/  HMMA.16816.F32 R16, R4, R20, R16 ;  /* 0x000000140410723c */ /* 0x004fe20000001810 */
        /* <DEDUP_REMOVED lines=8> */
[----:B------:R-:W3:Y:S01]  /*be520*/  LDL.LU.64 R20, [R1+0x4910] ;  /* 0x0049100001147983 */ /* 0x000ee20000300a00 */
        /* <DEDUP_REMOVED lines=8> */
[----:B0-----:R-:W2:Y:S04]  /*be5b0*/  LDL.64 R12, [R1+0x10] ;  /* 0x00001000010c7983 */ /* 0x001ea80000100a00 */
[----:B--2---:R0:W-:Y:S02]  /*be5c0*/  STL.64 [R1+0x4868], R12 ;  /* 0x0048680c01007387 */ /* 0x0041e40000100a00 */
[----:B0-----:R-:W-:-:S02]  /*be5d0*/  MOV R12, R29 ;  /* 0x0000001d000c7202 */ /* 0x001fc40000000f00 */
[----:B------:R-:W-:-:S05]  /*be5e0*/  MOV R13, R28 ;  /* 0x0000001c000d7202 */ /* 0x000fca0000000f00 */
[----:B------:R4:W-:Y:S02]  /*be5f0*/  STL.64 [R1+0x4880], R12 ;  /* 0x0048800c01007387 */ /* 0x0009e40000100a00 */
[----:B----4-:R-:W-:Y:S07]  /*be600*/  HMMA.16816.F32 R12, R4, R8, R16 ;  /* 0x00000008040c723c */ /* 0x010fee0000001810 */
[----:B------:R-:W-:Y:S01]  /*be610*/  IMAD.MOV.U32 R19, RZ, RZ, R8 ;  /* 0x000000ffff137224 */ /* 0x000fe200078e0008 */
[----:B------:R-:W-:-:S02]  /*be620*/  MOV R18, R9 ;  /* 0x0000000900127202 */ /* 0x000fc40000000f00 */
[----:B---3--:R-:W-:Y:S01]  /*be630*/  HMMA.16816.F32 R8, R4, R20, R24 ;  /* 0x000000140408723c */ /* 0x008fe20000001818 */
[----:B------:R-:W-:Y:S01]  /*be640*/  MOV R29, R20 ;  /* 0x00000014001d7202 */ /* 0x000fe20000000f00 */
[----:B------:R-:W-:-:S11]  /*be650*/  IMAD.MOV.U32 R28, RZ, RZ, R21 ;  /* 0x000000ffff1c7224 */ /* 0x000fd600078e0015 */
[----:B------:R0:W-:Y:S01]  /*be660*/  STL.64 [R1+0x500], R12 ;  /* 0x0005000c01007387 */ /* 0x0001e20000100a00 */
[----:B------:R-:W-:Y:S02]  /*be670*/  STL.64 [R1+0x508], R14 ;  /* 0x0005080e01007387 */ /* 0x000fe40000100a00 */
[----:B------:R-:W-:Y:S01]  /*be680*/  STL.64 [R1+0x48f0], R18 ;  /* 0x0048f01201007387 */ /* 0x000fe20000100a00 */
[----:B0-----:R-:W-:Y:S02]  /*be690*/  MOV R12, R23 ;  /* 0x00000017000c7202 */ /* 0x001fe40000000f00 */
[----:B------:R-:W-:-:S05]  /*be6a0*/  MOV R13, R22 ;  /* 0x00000016000d7202 */ /* 0x000fca0000000f00 */
[----:B------:R0:W-:Y:S01]  /*be6b0*/  STL.64 [R1+0x4898], R12 ;  /* 0x0048980c01007387 */ /* 0x0001e20000100a00 */
[----:B------:R-:W-:Y:S02]  /*be6c0*/  STL.64 [R1+0x4f0], R8 ;  /* 0x0004f00801007387 */ /* 0x000fe40000100a00 */
[----:B------:R-:W-:Y:S02]  /*be6d0*/  STL.64 [R1+0x4f8], R10 ;  /* 0x0004f80a01007387 */ /* 0x000fe40000100a00 */
[----:B------:R-:W2:Y:S01]  /*be6e0*/  LDL.LU R20, [R1+0x7e0] ;  /* 0x0007e00001147983 */ /* 0x000ea20000300800 */
[----:B------:R-:W2:Y:S01]  /*be6f0*/  LDL.LU R21, [R1+0x7e4] ;  /* 0x0007e40001157983 */ /* 0x000ea20000300800 */
[----:B------:R-:W3:Y:S02]  /*be700*/  LDL.LU R22, [R1+0x7e8] ;  /* 0x0007e80001167983 */ /* 0x000ee40000300800 */
[----:B------:R-:W3:Y:S01]  /*be710*/  LDL.LU R23, [R1+0x7ec] ;  /* 0x0007ec0001177983 */ /* 0x000ee20000300800 */
[----:B0-----:R-:W-:-:S02]  /*be720*/  MOV R12, R0 ;  /* 0x00000000000c7202 */ /* 0x001fc40000000f00 */
[----:B------:R-:W-:Y:S01]  /*be730*/  MOV R13, R2 ;  /* 0x00000002000d7202 */ /* 0x000fe20000000f00 */
[----:B------:R-:W4:Y:S01]  /*be740*/  LDL.LU R0, [R1+0x490c] ;  /* 0x00490c0001007983 */ /* 0x000f220000300800 */
[----:B------:R-:W2:Y:S03]  /*be750*/  LDL.LU R2, [R1+0x4908] ;  /* 0x0049080001027983 */ /* 0x000ea60000300800 */
[----:B------:R0:W-:Y:S04]  /*be760*/  STL.64 [R1+0x48b0], R12 ;  /* 0x0048b00c01007387 */ /* 0x0001e80000100a00 */
[----:B0-----:R-:W2:Y:S04]  /*be770*/  LDL R12, [R1+0x50] ;  /* 0x00005000010c7983 */ /* 0x001ea80000100800 */
[----:B------:R-:W2:Y:S04]  /*be780*/  LDL R13, [R1+0x54] ;  /* 0x00005400010d7983 */ /* 0x000ea80000100800 */
[----:B--2---:R-:W-:Y:S01]  /*be790*/  STL.64 [R1+0x48c8], R12 ;  /* 0x0048c80c01007387 */ /* 0x004fe20000100a00 */
[----:B---3--:R-:W-:Y:S02]  /*be7a0*/  STL.64 [R1+0x4860], R22 ;  /* 0x0048601601007387 */ /* 0x008fe40000100a00 */
[----:B------:R0:W-:Y:S02]  /*be7b0*/  STL.64 [R1+0x4858], R20 ;  /* 0x0048581401007387 */ /* 0x0001e40000100a00 */
[----:B0-----:R-:W2:Y:S01]  /*be7c0*/  LDL.LU R20, [R1+0x800] ;  /* 0x0008000001147983 */ /* 0x001ea20000300800 */
[----:B------:R-:W2:Y:S02]  /*be7d0*/  LDL.LU R21, [R1+0x804] ;  /* 0x0008040001157983 */ /* 0x000ea40000300800 */
[----:B------:R-:W3:Y:S02]  /*be7e0*/  LDL.LU R22, [R1+0x808] ;  /* 0x0008080001167983 */ /* 0x000ee40000300800 */
[----:B------:R-:W3:Y:S01]  /*be7f0*/  LDL.LU R23, [R1+0x80c] ;  /* 0x00080c0001177983 */ /* 0x000ee20000300800 */
[----:B------:R-:W-:-:S02]  /*be800*/  MOV R12, R2 ;  /* 0x00000002000c7202 */ /* 0x000fc40000000f00 */
[----:B----4-:R-:W-:Y:S01]  /*be810*/  MOV R13, R0 ;  /* 0x00000000000d7202 */ /* 0x010fe20000000f00 */
[----:B------:R-:W4:Y:S01]  /*be820*/  LDL.LU R2, [R1+0x4904] ;  /* 0x0049040001027983 */ /* 0x000f220000300800 */
[----:B------:R-:W4:Y:S03]  /*be830*/  LDL.LU R0, [R1+0x4900] ;  /* 0x0049000001007983 */ /* 0x000f260000300800 */
[----:B------:R0:W-:Y:S01]  /*be840*/  STL.64 [R1+0x48f8], R12 ;  /* 0x0048f80c01007387 */ /* 0x0001e20000100a00 */
[----:B------:R-:W4:Y:S02]  /*be850*/  LDL.LU R8, [R1+0x430] ;  /* 0x0004300001087983 */ /* 0x000f240000300800 */
[----:B------:R-:W4:Y:S02]  /*be860*/  LDL.LU R9, [R1+0x434] ;  /* 0x0004340001097983 */ /* 0x000f240000300800 */
[----:B------:R-:W4:Y:S01]  /*be870*/  LDL.LU R10, [R1+0x438] ;  /* 0x00043800010a7983 */ /* 0x000f220000300800 */
[----:B------:R-:W4:Y:S04]  /*be880*/  LDL.LU R11, [R1+0x43c] ;  /* 0x00043c00010b7983 */ /* 0x000f280000300800 */
[----:B0-----:R-:W4:Y:S01]  /*be890*/  LDL.LU R12, [R1+0x440] ;  /* 0x00044000010c7983 */ /* 0x001f220000300800 */
[----:B------:R-:W4:Y:S02]  /*be8a0*/  LDL.LU R13, [R1+0x444] ;  /* 0x00044400010d7983 */ /* 0x000f240000300800 */
[----:B------:R-:W4:Y:S02]  /*be8b0*/  LDL.LU R14, [R1+0x448] ;  /* 0x00044800010e7983 */ /* 0x000f240000300800 */
[----:B------:R-:W4:Y:S01]  /*be8c0*/  LDL.LU R15, [R1+0x44c] ;  /* 0x00044c00010f7983 */ /* 0x000f220000300800 */
[----:B------:R-:W4:Y:S04]  /*be8d0*/  LDL.64 R24, [R1+0x70] ;  /* 0x0000700001187983 */ /* 0x000f280000100a00 */
        /* <DEDUP_REMOVED lines=18> */
[----:B----4-:R-:W-:Y:S01]  /*bea00*/  IMAD.MOV.U32 R16, RZ, RZ, R2 ;  /* 0x000000ffff107224 */ /* 0x010fe200078e0002 */
[----:B------:R-:W-:Y:S01]  /*bea10*/  MOV R17, R0 ;  /* 0x0000000000117202 */ /* 0x000fe20000000f00 */
[C---:B------:R-:W-:Y:S08]  /*bea20*/  HMMA.16816.F32 R8, R4.reuse, R24, R8 ;  /* 0x000000180408723c */ /* 0x040ff00000001808 */
[----:B------:R-:W-:Y:S01]  /*bea30*/  HMMA.16816.F32 R16, R4, R16, R12 ;  /* 0x000000100410723c */ /* 0x000fe2000000180c */
        /* <DEDUP_REMOVED lines=12> */
[----:B------:R-:W2:Y:S01]  /*beb00*/  LDL.LU.64 R12, [R1+0x48f8] ;  /* 0x0048f800010c7983 */ /* 0x000ea20000300a00 */
[----:B------:R-:W-:Y:S02]  /*beb10*/  STL.64 [R1+0x4e0], R16 ;  /* 0x0004e01001007387 */ /* 0x000fe40000100a00 */
[----:B------:R0:W-:Y:S02]  /*beb20*/  STL.64 [R1+0x4e8], R18 ;  /* 0x0004e81201007387 */ /* 0x0001e40000100a00 */
[----:B0-----:R-:W3:Y:S01]  /*beb30*/  LDL.LU.64 R18, [R1+0x48f0] ;  /* 0x0048f00001127983 */ /* 0x001ee20000300a00 */
[----:B------:R-:W-:Y:S02]  /*beb40*/  STL.64 [R1+0x4d0], R8 ;  /* 0x0004d00801007387 */ /* 0x000fe40000100a00 */
[----:B------:R0:W-:Y:S02]  /*beb50*/  STL.64 [R1+0x4d8], R10 ;  /* 0x0004d80a01007387 */ /* 0x0001e40000100a00 */
[----:B0-----:R-:W4:Y:S01]  /*beb60*/  LDL.LU.64 R10, [R1+0x48e8] ;  /* 0x0048e800010a7983 */ /* 0x001f220000300a00 */
[----:B------:R-:W3:Y:S01]  /*beb70*/  LDL.LU.64 R8, [R1+0x48e0] ;  /* 0x0048e00001087983 */ /* 0x000ee20000300a00 */
[----:B------:R-:W-:-:S02]  /*beb80*/  MOV R16, R24 ;  /* 0x0000001800107202 */ /* 0x000fc40000000f00 */
[----:B------:R-:W-:Y:S01]  /*beb90*/  MOV R17, R25 ;  /* 0x0000001900117202 */ /* 0x000fe20000000f00 */
[C---:B--2---:R-:W-:Y:S01]  /*beba0*/  HMMA.16816.F32 R12, R4.reuse, R12, R20 ;  /* 0x0000000c040c723c */ /* 0x044fe20000001814 */
[----:B----4-:R-:W0:Y:S04]  /*bebb0*/  LDSM.16.M88.4 R24, [R11+0x43080] ;  /* 0x043080000b18783b */ /* 0x010e280000000200 */
[----:B------:R-:W-:Y:S01]  /*bebc0*/  STL [R1+0x4828], R11 ;  /* 0x0048280b01007387 */ /* 0x000fe20000100800 */
[----:B---3--:R-:W-:Y:S03]  /*bebd0*/  STL.64 [R1+0x4820], R8 ;  /* 0x0048200801007387 */ /* 0x008fe60000100a00 */
[----:B0-----:R-:W-:Y:S01]  /*bebe0*/  STL.64 [R1+0x4738], R26 ;  /* 0x0047381a01007387 */ /* 0x001fe20000100a00 */
[----:B------:R0:W-:Y:S03]  /*bebf0*/  STL.64 [R1+0x4730], R24 ;  /* 0x0047301801007387 */ /* 0x0001e60000100a00 */
[----:B0-----:R-:W2:Y:S01]  /*bec00*/  LDL.64 R24, [R1] ;  /* 0x0000000001187983 */ /* 0x001ea20000100a00 */
[----:B------:R-:W3:Y:S02]  /*bec10*/  LDL.LU.64 R22, [R1+0x48d8] ;  /* 0x0048d80001167983 */ /* 0x000ee40000300a00 */
[----:B------:R-:W3:Y:S07]  /*bec20*/  LDL.LU.64 R20, [R1+0x48d0] ;  /* 0x0048d00001147983 */ /* 0x000eee0000300a00 */
[----:B------:R0:W-:Y:S01]  /*bec30*/  STL.64 [R1+0x850], R12 ;  /* 0x0008500c01007387 */ /* 0x0001e20000100a00 */
[----:B------:R3:W-:Y:S04]  /*bec40*/  STL.64 [R1+0x858], R14 ;  /* 0x0008580e01007387 */ /* 0x0007e80000100a00 */
        /* <DEDUP_REMOVED lines=37> */
[----:B------:R-:W2:Y:S02]  /*beea0*/  LDL.LU.64 R14, [R1+0x4850] ;  /* 0x00485000010e7983 */ /* 0x000ea40000300a00 */
[----:B------:R-:W2:Y:S02]  /*beeb0*/  LDL.LU.64 R12, [R1+0x4848] ;  /* 0x00484800010c7983 */ /* 0x000ea40000300a00 */
[----:B--2---:R-:W-:Y:S11]  /*beec0*/  HMMA.16816.F32 R12, R4, R24, R12 ;  /* 0x00000018040c723c */ /* 0x004ff6000000180c */
[----:B------:R-:W-:Y:S11]  /*beed0*/  @!UPT UIADD3 URZ, URZ, URZ, URZ ;  /* 0x0000003f3f3ff290 */ /* 0x000ff6000fffe03f */
[----:B------:R-:W-:Y:S01]  /*beee0*/  @!UPT UIADD3 URZ, URZ, URZ, URZ ;  /* 0x0000003f3f3ff290 */ /* 0x000fe2000fffe03f */
[----:B------:R-:W-:Y:S01]  /*beef0*/  STL.64 [R1+0x7f0], R12 ;  /* 0x0007f00c01007387 */ /* 0x000fe20000100a00 */
[----:B------:R0:W-:Y:S03]  /*bef00*/  STL.64 [R1+0x7f8], R14 ;  /* 0x0007f80e01007387 */ /* 0x0001e60000100a00 */
[----:B0-----:R-:W2:Y:S01]  /*bef10*/  LDL.LU.64 R14, [R1+0x4840] ;  /* 0x00484000010e7983 */ /* 0x001ea20000300a00 */
[----:B------:R-:W4:Y:S02]  /*bef20*/  LDL.LU.64 R12, [R1+0x4838] ;  /* 0x00483800010c7983 */ /* 0x000f240000300a00 */
[----:B------:R0:W-:Y:S02]  /*bef30*/  STL.64 [R1+0x4758], R24 ;  /* 0x0047581801007387 */ /* 0x0001e40000100a00 */
[----:B0-----:R-:W-:Y:S02]  /*bef40*/  MOV R24, R16 ;  /* 0x0000001000187202 */ /* 0x001fe40000000f00 */
[----:B------:R-:W-:Y:S01]  /*bef50*/  MOV R25, R17 ;  /* 0x0000001100197202 */ /* 0x000fe20000000f00 */
[----:B------:R-:W3:Y:S01]  /*bef60*/  LDL.LU R16, [R1+0x4830] ;  /* 0x0048300001107983 */ /* 0x000ee20000300800 */
[----:B------:R-:W3:Y:S03]  /*bef70*/  LDL.LU R17, [R1+0x482c] ;  /* 0x00482c0001117983 */ /* 0x000ee60000300800 */
[----:B------:R0:W-:Y:S02]  /*bef80*/  STL.64 [R1+0x47b0], R24 ;  /* 0x0047b01801007387 */ /* 0x0001e40000100a00 */
[----:B0-----:R-:W-:-:S02]  /*bef90*/  MOV R24, R29 ;  /* 0x0000001d00187202 */ /* 0x001fc40000000f00 */
[----:B------:R-:W-:-:S05]  /*befa0*/  MOV R25, R28 ;  /* 0x0000001c00197202 */ /* 0x000fca0000000f00 */
[----:B------:R0:W-:Y:S02]  /*befb0*/  STL.64 [R1+0x47c8], R24 ;  /* 0x0047c81801007387 */ /* 0x0001e40000100a00 */
[----:B0-----:R-:W-:Y:S01]  /*befc0*/  IMAD.MOV.U32 R24, RZ, RZ, R19 ;  /* 0x000000ffff187224 */ /* 0x001fe200078e0013 */
[----:B------:R-:W-:-:S05]  /*befd0*/  MOV R25, R18 ;  /* 0x0000001200197202 */ /* 0x000fca0000000f00 */
[----:B------:R2:W-:Y:S02]  /*befe0*/  STL.64 [R1+0x47e0], R24 ;  /* 0x0047e01801007387 */ /* 0x0005e40000100a00 */
[----:B--2---:R-:W-:Y:S01]  /*beff0*/  MOV R24, R15 ;  /* 0x0000000f00187202 */ /* 0x004fe20000000f00 */
[----:B---3--:R-:W-:Y:S01]  /*bf000*/  HMMA.16816.F32 R20, R4, R16, R20 ;  /* 0x000000100414723c */ /* 0x008fe20000001814 */
[----:B------:R-:W-:-:S05]  /*bf010*/  MOV R25, R14 ;  /* 0x0000000e00197202 */ /* 0x000fca0000000f00 */
[----:B------:R0:W-:Y:S02]  /*bf020*/  STL.64 [R1+0x47f8], R24 ;  /* 0x0047f81801007387 */ /* 0x0001e40000100a00 */
[----:B0-----:R-:W-:Y:S11]  /*bf030*/  MOV R24, R10 ;  /* 0x0000000a00187202 */ /* 0x001ff60000000f00 */
[----:B------:R-:W-:Y:S04]  /*bf040*/  @!UPT UIADD3 URZ, URZ, URZ, URZ ;  /* 0x0000003f3f3ff290 */ /* 0x000fe8000fffe03f */
[----:B------:R0:W-:Y:S01]  /*bf050*/  STL.64 [R1+0x7e0], R20 ;  /* 0x0007e01401007387 */ /* 0x0001e20000100a00 */
[----:B------:R1:W-:Y:S02]  /*bf060*/  STL.64 [R1+0x7e8], R22 ;  /* 0x0007e81601007387 */ /* 0x0003e40000100a00 */
[----:B------:R-:W4:Y:S02]  /*bf070*/  LDL.LU R8, [R1+0x7d0] ;  /* 0x0007d00001087983 */ /* 0x000f240000300800 */
[----:B------:R-:W4:Y:S01]  /*bf080*/  LDL.LU R9, [R1+0x7d4] ;  /* 0x0007d40001097983 */ /* 0x000f220000300800 */
[----:B------:R-:W4:Y:S01]  /*bf090*/  LDL.LU R10, [R1+0x7d8] ;  /* 0x0007d800010a7983 */ /* 0x000f220000300800 */
[----:B------:R-:W4:Y:S03]  /*bf0a0*/  LDL.LU R11, [R1+0x7dc] ;  /* 0x0007dc00010b7983 */ /* 0x000f260000300800 */
[----:B0-----:R-:W2:Y:S01]  /*bf0b0*/  LDL.LU R20, [R1+0x420] ;  /* 0x0004200001147983 */ /* 0x001ea20000300800 */
[----:B------:R-:W2:Y:S02]  /*bf0c0*/  LDL.LU R21, [R1+0x424] ;  /* 0x0004240001157983 */ /* 0x000ea40000300800 */
[----:B-1----:R-:W2:Y:S02]  /*bf0d0*/  LDL.LU R22, [R1+0x428] ;  /* 0x0004280001167983 */ /* 0x002ea40000300800 */
[----:B------:R-:W2:Y:S01]  /*bf0e0*/  LDL.LU R23, [R1+0x42c] ;  /* 0x00042c0001177983 */ /* 0x000ea20000300800 */
        /* <DEDUP_REMOVED lines=32> */
[----:B0-----:R-:W3:Y:S01]  /*bf2f0*/  LDL.LU R11, [R1+0x4828] ;  /* 0x00482800010b7983 */ /* 0x001ee20000300800 */
[----:B------:R-:W4:Y:S02]  /*bf300*/  LDL.LU.64 R8, [R1+0x4820] ;  /* 0x0048200001087983 */ /* 0x000f240000300a00 */
[----:B------:R0:W-:Y:S02]  /*bf310*/  STL.64 [R1+0x4750], R12 ;  /* 0x0047500c01007387 */ /* 0x0001e40000100a00 */
[----:B0-----:R-:W2:Y:S01]  /*bf320*/  LDL.64 R12, [R1+0x80] ;  /* 0x00008000010c7983 */ /* 0x001ea20000100a00 */
[----:B----4-:R-:W-:Y:S03]  /*bf330*/  HMMA.16816.F32 R4, R4, R8, R20 ;  /* 0x000000080404723c */ /* 0x010fe60000001814 */
[----:B------:R-:W2:Y:S01]  /*bf340*/  LDL.LU.64 R22, [R1+0x4818] ;  /* 0x0048180001167983 */ /* 0x000ea20000300a00 */
[----:B------:R-:W2:Y:S02]  /*bf350*/  LDL.LU.64 R20, [R1+0x4810] ;  /* 0x0048100001147983 */ /* 0x000ea40000300a00 */
[----:B------:R-:W-:Y:S11]  /*bf360*/  IMAD.MOV.U32 R25, RZ, RZ, R3 ;  /* 0x000000ffff197224 */ /* 0x000ff600078e0003 */
[----:B------:R-:W-:Y:S06]  /*bf370*/  @!UPT UIADD3 URZ, URZ, URZ, URZ ;  /* 0x0000003f3f3ff290 */ /* 0x000fec000fffe03f */
        /* <DEDUP_REMOVED lines=34> */
[C---:B----4-:R-:W-:Y:S11]  /*bf5a0*/  HMMA.16816.F32 R4, R20.reuse, R12, R4 ;  /* 0x0000000c1404723c */ /* 0x050ff60000001804 */
[----:B------:R-:W-:Y:S11]  /*bf5b0*/  @!UPT UIADD3 URZ, URZ, URZ, URZ ;  /* 0x0000003f3f3ff290 */ /* 0x000ff6000fffe03f */
[----:B------:R-:W-:Y:S01]  /*bf5c0*/  @!UPT UIADD3 URZ, URZ, URZ, URZ ;  /* 0x0000003f3f3ff290 */ /* 0x000fe2000fffe03f */
[----:B------:R-:W-:Y:S01]  /*bf5d0*/  STL.64 [R1+0x470], R4 ;  /* 0x0004700401007387 */ /* 0x000fe20000100a00 */
[----:B------:R2:W-:Y:S02]  /*bf5e0*/  STL.64 [R1+0x478], R6 ;  /* 0x0004780601007387 */ /* 0x0005e40000100a00 */
[----:B--2---:R-:W-:Y:S07]  /*bf5f0*/  HMMA.16816.F32 R4, R20, R24, R16 ;  /* 0x000000181404723c */ /* 0x004fee0000001810 */
[----:B------:R-:W-:-:S02]  /*bf600*/  MOV R24, R2 ;  /* 0x0000000200187202 */ /* 0x000fc40000000f00 */
[----:B------:R-:W-:Y:S11]  /*bf610*/  MOV R25, R0 ;  /* 0x0000000000197202 */ /* 0x000ff60000000f00 */
[----:B------:R-:W-:Y:S03]  /*bf620*/  @!UPT UIADD3 URZ, URZ, URZ, URZ ;  /* 0x0000003f3f3ff290 */ /* 0x000fe6000fffe03f */
[----:B------:R-:W-:Y:S01]  /*bf630*/  STL.64 [R1+0x460], R4 ;  /* 0x0004600401007387 */ /* 0x000fe20000100a00 */
[----:B------:R-:W-:Y:S02]  /*bf640*/  STL.64 [R1+0x468], R6 ;  /* 0x0004680601007387 */ /* 0x000fe40000100a00 */
[----:B------:R0:W-:Y:S01]  /*bf650*/  STL.64 [R1+0x4768], R24 ;  /* 0x0047681801007387 */ /* 0x0001e20000100a00 */
[----:B------:R-:W-:Y:S02]  /*bf660*/  MOV R10, R12 ;  /* 0x0000000c000a7202 */ /* 0x000fe40000000f00 */
[----:B------:R-:W-:Y:S01]  /*bf670*/  MOV R3, R13 ;  /* 0x0000000d00037202 */ /* 0x000fe20000000f00 */
[----:B---3--:R-:W1:Y:S04]  /*bf680*/  LDSM.16.M88.4 R4, [R11+0x44080] ;  /* 0x044080000b04783b */ /* 0x008e680000000200 */
[----:B0-----:R-:W2:Y:S04]  /*bf690*/  LDL.64 R24, [R1+0x20] ;  /* 0x0000200001187983 */ /* 0x001ea80000100a00 */
[----:B--2---:R-:W-:Y:S01]  /*bf6a0*/  STL.64 [R1+0x4780], R24 ;  /* 0x0047801801007387 */ /* 0x004fe20000100a00 */
[----:B------:R-:W2:Y:S02]  /*bf6b0*/  LDL.LU R16, [R1+0x770] ;  /* 0x0007700001107983 */ /* 0x000ea40000300800 */
[----:B------:R-:W2:Y:S02]  /*bf6c0*/  LDL.LU R17, [R1+0x774] ;  /* 0x0007740001117983 */ /* 0x000ea40000300800 */
[----:B------:R-:W3:Y:S01]  /*bf6d0*/  LDL.LU R18, [R1+0x778] ;  /* 0x0007780001127983 */ /* 0x000ee20000300800 */
[----:B------:R-:W3:Y:S01]  /*bf6e0*/  LDL.LU R19, [R1+0x77c] ;  /* 0x00077c0001137983 */ /* 0x000ee20000300800 */
[----:B------:R-:W4:Y:S03]  /*bf6f0*/  LDL.64 R12, [R1+0x40] ;  /* 0x00004000010c7983 */ /* 0x000f260000100a00 */
[----:B----4-:R0:W-:Y:S04]  /*bf700*/  STL.64 [R1+0x4798], R12 ;  /* 0x0047980c01007387 */ /* 0x0101e80000100a00 */
[----:B0-----:R-:W4:Y:S04]  /*bf710*/  LDL.64 R12, [R1+0x50] ;  /* 0x00005000010c7983 */ /* 0x001f280000100a00 */
[----:B----4-:R0:W-:Y:S01]  /*bf720*/  STL.64 [R1+0x47a0], R12 ;  /* 0x0047a00c01007387 */ /* 0x0101e20000100a00 */
[----:B------:R-:W4:Y:S03]  /*bf730*/  LDL.64 R24, [R1+0x30] ;  /* 0x0000300001187983 */ /* 0x000f260000100a00 */
[----:B0-----:R-:W2:Y:S04]  /*bf740*/  LDL.64 R12, [R1+0x60] ;  /* 0x00006000010c7983 */ /* 0x001ea80000100a00 */
[----:B----4-:R0:W-:Y:S04]  /*bf750*/  STL.64 [R1+0x47a8], R24 ;  /* 0x0047a81801007387 */ /* 0x0101e80000100a00 */
[----:B0-----:R-:W4:Y:S01]  /*bf760*/  LDL.LU R24, [R1+0x7c0] ;  /* 0x0007c00001187983 */ /* 0x001f220000300800 */
        /* <DEDUP_REMOVED lines=9> */
[----:B------:R-:W-:Y:S01]  /*bf800*/  IMAD.MOV.U32 R2, RZ, RZ, R12 ;  /* 0x000000ffff027224 */ /* 0x000fe200078e000c */
[----:B------:R-:W-:Y:S01]  /*bf810*/  MOV R0, R13 ;  /* 0x0000000d00007202 */ /* 0x000fe20000000f00 */
[C---:B----4-:R-:W-:Y:S01]  /*bf820*/  HMMA.16816.F32 R24, R20.reuse, R12, R24 ;  /* 0x0000000c1418723c */ /* 0x050fe20000001818 */
        /* <DEDUP_REMOVED lines=10> */
[----:B------:R-:W3:Y:S02]  /*bf8d0*/  LDL.LU R10, [R1+0x768] ;  /* 0x00076800010a7983 */ /* 0x000ee40000300800 */
[----:B------:R-:W3:Y:S01]  /*bf8e0*/  LDL.LU R11, [R1+0x76c] ;  /* 0x00076c00010b7983 */ /* 0x000ee20000300800 */
[----:B-1----:R-:W-:Y:S01]  /*bf8f0*/  STL.64 [R1+0x45f0], R6 ;  /* 0x0045f00601007387 */ /* 0x002fe20000100a00 */
[----:B------:R0:W-:Y:S03]  /*bf900*/  STL.64 [R1+0x45e8], R4 ;  /* 0x0045e80401007387 */ /* 0x0001e60000100a00 */
[----:B0-----:R-:W4:Y:S01]  /*bf910*/  LDL.LU R4, [R1+0x7b0] ;  /* 0x0007b00001047983 */ /* 0x001f220000300800 */
[----:B------:R-:W4:Y:S02]  /*bf920*/  LDL.LU R5, [R1+0x7b4] ;  /* 0x0007b40001057983 */ /* 0x000f240000300800 */
[----:B------:R-:W4:Y:S02]  /*bf930*/  LDL.LU R6, [R1+0x7b8] ;  /* 0x0007b80001067983 */ /* 0x000f240000300800 */
[----:B------:R-:W4:Y:S01]  /*bf940*/  LDL.LU R7, [R1+0x7bc] ;  /* 0x0007bc0001077983 */ /* 0x000f220000300800 */
[----:B------:R0:W-:Y:S01]  /*bf950*/  STL.64 [R1+0x7c0], R24 ;  /* 0x0007c01801007387 */ /* 0x0001e20000100a00 */
[----:B------:R-:W-:Y:S03]  /*bf960*/  STL.64 [R1+0x7c8], R26 ;  /* 0x0007c81a01007387 */ /* 0x000fe60000100a00 */
[----:B0-----:R-:W2:Y:S01]  /*bf970*/  LDL.LU.64 R24, [R1+0x47a8] ;  /* 0x0047a80001187983 */ /* 0x001ea20000300a00 */
[----:B------:R-:W4:Y:S02]  /*bf980*/  LDL.LU.64 R12, [R1+0x47a0] ;  /* 0x0047a000010c7983 */ /* 0x000f240000300a00 */
[----:B------:R-:W-:Y:S02]  /*bf990*/  STL [R1+0x46d4], R0 ;  /* 0x0046d40001007387 */ /* 0x000fe40000100800 */
[----:B------:R-:W-:Y:S01]  /*bf9a0*/  STL [R1+0x46d0], R2 ;  /* 0x0046d00201007387 */ /* 0x000fe20000100800 */
[C---:B----4-:R-:W-:Y:S11]  /*bf9b0*/  HMMA.16816.F32 R4, R20.reuse, R12, R4 ;  /* 0x0000000c1404723c */ /* 0x050ff60000001804 */
[----:B------:R-:W-:Y:S11]  /*bf9c0*/  @!UPT UIADD3 URZ, URZ, URZ, URZ ;  /* 0x0000003f3f3ff290 */ /* 0x000ff6000fffe03f */
[----:B------:R-:W-:Y:S01]  /*bf9d0*/  @!UPT UIADD3 URZ, URZ, URZ, URZ ;  /* 0x0000003f3f3ff290 */ /* 0x000fe2000fffe03f */
[----:B------:R0:W-:Y:S01]  /*bf9e0*/  STL.64 [R1+0x7b0], R4 ;  /* 0x0007b00401007387 */ /* 0x0001e20000100a00 */
[----:B------:R-:W-:Y:S01]  /*bf9f0*/  STL.64 [R1+0x7b8], R6 ;  /* 0x0007b80601007387 */ /* 0x000fe20000100a00 */
[----:B0-----:R-:W-:Y:S02]  /*bfa00*/  MOV R4, R13 ;  /* 0x0000000d00047202 */ /* 0x001fe40000000f00 */
[----:B------:R-:W-:Y:S02]  /*bfa10*/  MOV R5, R12 ;  /* 0x0000000c00057202 */ /* 0x000fe40000000f00 */
[----:B------:R-:W4:Y:S01]  /*bfa20*/  LDL.LU.64 R12, [R1+0x4798] ;  /* 0x00479800010c7983 */ /* 0x000f220000300a00 */
[----:B------:R0:W-:Y:S02]  /*bfa30*/  STL [R1+0x46dc], R4 ;  /* 0x0046dc0401007387 */ /* 0x0001e40000100800 */
[----:B------:R1:W-:Y:S01]  /*bfa40*/  STL [R1+0x46d8], R5 ;  /* 0x0046d80501007387 */ /* 0x0003e20000100800 */
[----:B0-----:R-:W4:Y:S01]  /*bfa50*/  LDL.LU R4, [R1+0x7a0] ;  /* 0x0007a00001047983 */ /* 0x001f220000300800 */
[----:B-1----:R-:W4:Y:S02]  /*bfa60*/  LDL.LU R5, [R1+0x7a4] ;  /* 0x0007a40001057983 */ /* 0x002f240000300800 */
[----:B------:R-:W4:Y:S02]  /*bfa70*/  LDL.LU R6, [R1+0x7a8] ;  /* 0x0007a80001067983 */ /* 0x000f240000300800 */
[----:B------:R-:W4:Y:S01]  /*bfa80*/  LDL.LU R7, [R1+0x7ac] ;  /* 0x0007ac0001077983 */ /* 0x000f220000300800 */
[----:B--2---:R-:W-:Y:S01]  /*bfa90*/  HMMA.16816.F32 R16, R20, R24, R16 ;  /* 0x000000181410723c */ /* 0x004fe20000001810 */
[----:B------:R-:W-:-:S02]  /*bfaa0*/  MOV R29, R24 ;  /* 0x00000018001d7202 */ /* 0x000fc40000000f00 */
[----:B------:R-:W-:-:S05]  /*bfab0*/  MOV R28, R25 ;  /* 0x00000019001c7202 */ /* 0x000fca0000000f00 */
[C---:B----4-:R-:W-:Y:S11]  /*bfac0*/  HMMA.16816.F32 R4, R20.reuse, R12, R4 ;  /* 0x0000000c1404723c */ /* 0x050ff60000001804 */
[----:B------:R-:W-:Y:S11]  /*bfad0*/  @!UPT UIADD3 URZ, URZ, URZ, URZ ;  /* 0x0000003f3f3ff290 */ /* 0x000ff6000fffe03f */
[----:B------:R-:W-:Y:S01]  /*bfae0*/  @!UPT UIADD3 URZ, URZ, URZ, URZ ;  /* 0x0000003f3f3ff290 */ /* 0x000fe2000fffe03f */
[----:B------:R-:W-:Y:S01]  /*bfaf0*/  STL.64 [R1+0x7a0], R4 ;  /* 0x0007a00401007387 */ /* 0x000fe20000100a00 */
[----:B------:R0:W-:Y:S02]  /*bfb00*/  STL.64 [R1+0x7a8], R6 ;  /* 0x0007a80601007387 */ /* 0x0001e40000100a00 */
[----:B0-----:R-:W-:Y:S01]  /*bfb10*/  MOV R7, R12 ;  /* 0x0000000c00077202 */ /* 0x001fe20000000f00 */
[----:B------:R-:W-:Y:S01]  /*bfb20*/  IMAD.MOV.U32 R6, RZ, RZ, R13 ;  /* 0x000000ffff067224 */ /* 0x000fe200078e000d */
[----:B------:R-:W2:Y:S01]  /*bfb30*/  LDL.LU R12, [R1+0x750] ;  /* 0x00075000010c7983 */ /* 0x000ea20000300800 */
        /* <DEDUP_REMOVED lines=18> */
[----:B------:R-:W2:Y:S11]  /*bfc60*/  LDL.LU.64 R16, [R1+0x4760] ;  /* 0x0047600001107983 */ /* 0x000eb60000300a00 */
[----:B------:R-:W-:Y:S11]  /*bfc70*/  @!UPT UIADD3 URZ, URZ, URZ, URZ ;  /* 0x0000003f3f3ff290 */ /* 0x000ff6000fffe03f */
[----:B------:R0:W-:Y:S01]  /*bfc80*/  STL.64 [R1+0x770], R24 ;  /* 0x0007701801007387 */ /* 0x0001e20000100a00 */
[----:B------:R1:W-:Y:S03]  /*bfc90*/  STL.64 [R1+0x778], R26 ;  /* 0x0007781a01007387 */ /* 0x0003e60000100a00 */
[----:B0-----:R-:W3:Y:S02]  /*bfca0*/  LDL.LU.64 R24, [R1+0x4758] ;  /* 0x0047580001187983 */ /* 0x001ee40000300a00 */
[C---:B---3--:R-:W-:Y:S01]  /*bfcb0*/  HMMA.16816.F32 R8, R20.reuse, R24, R8 ;  /* 0x000000181408723c */ /* 0x048fe20000001808 */
[----:B------:R-:W-:Y:S01]  /*bfcc0*/  IMAD.MOV.U32 R4, RZ, RZ, R24 ;  /* 0x000000ffff047224 */ /* 0x000fe200078e0018 */
[----:B------:R-:W-:Y:S11]  /*bfcd0*/  MOV R5, R25 ;  /* 0x0000001900057202 */ /* 0x000ff60000000f00 */
[----:B------:R-:W-:Y:S10]  /*bfce0*/  @!UPT UIADD3 URZ, URZ, URZ, URZ ;  /* 0x0000003f3f3ff290 */ /* 0x000ff4000fffe03f */
[----:B------:R0:W-:Y:S01]  /*bfcf0*/  STL.64 [R1+0x760], R8 ;  /* 0x0007600801007387 */ /* 0x0001e20000100a00 */
[----:B------:R3:W-:Y:S02]  /*bfd00*/  STL.64 [R1+0x768], R10 ;  /* 0x0007680a01007387 */ /* 0x0007e40000100a00 */
[----:B------:R-:W4:Y:S02]  /*bfd10*/  LDL.LU R24, [R1+0x3b0] ;  /* 0x0003b00001187983 */ /* 0x000f240000300800 */
[----:B------:R-:W4:Y:S01]  /*bfd20*/  LDL.LU R25, [R1+0x3b4] ;  /* 0x0003b40001197983 */ /* 0x000f220000300800 */
[----:B-1----:R-:W4:Y:S01]  /*bfd30*/  LDL.LU R26, [R1+0x3b8] ;  /* 0x0003b800011a7983 */ /* 0x002f220000300800 */
[----:B------:R-:W4:Y:S03]  /*bfd40*/  LDL.LU R27, [R1+0x3bc] ;  /* 0x0003bc00011b7983 */ /* 0x000f260000300800 */
[----:B0-----:R-:W2:Y:S01]  /*bfd50*/  LDL.LU R8, [R1+0x740] ;  /* 0x0007400001087983 */ /* 0x001ea20000300800 */
[----:B------:R-:W2:Y:S02]  /*bfd60*/  LDL.LU R9, [R1+0x744] ;  /* 0x0007440001097983 */ /* 0x000ea40000300800 */
[----:B---3--:R-:W3:Y:S02]  /*bfd70*/  LDL.LU R10, [R1+0x748] ;  /* 0x00074800010a7983 */ /* 0x008ee40000300800 */
[----:B------:R-:W3:Y:S01]  /*bfd80*/  LDL.LU R11, [R1+0x74c] ;  /* 0x00074c00010b7983 */ /* 0x000ee20000300800 */
        /* <DEDUP_REMOVED lines=8> */
[----:B0-----:R-:W2:Y:S01]  /*bfe10*/  LDL.64 R4, [R1+0xa0] ;  /* 0x0000a00001047983 */ /* 0x001ea20000100a00 */
[C---:B------:R-:W-:Y:S03]  /*bfe20*/  HMMA.16816.F32 R12, R20.reuse, R16, R12 ;  /* 0x00000010140c723c */ /* 0x040fe6000000180c */
[----:B--2---:R0:W-:Y:S04]  /*bfe30*/  STL.64 [R1+0x4700], R4 ;  /* 0x0047000401007387 */ /* 0x0041e80000100a00 */
[----:B0-----:R-:W2:Y:S04]  /*bfe40*/  LDL.64 R4, [R1+0xb0] ;  /* 0x0000b00001047983 */ /* 0x001ea80000100a00 */
[----:B--2---:R0:W-:Y:S04]  /*bfe50*/  STL.64 [R1+0x4718], R4 ;  /* 0x0047180401007387 */ /* 0x0041e80000100a00 */
[----:B0-----:R-:W2:Y:S08]  /*bfe60*/  LDL.64 R4, [R1+0xc0] ;  /* 0x0000c00001047983 */ /* 0x001eb00000100a00 */
[----:B------:R0:W-:Y:S02]  /*bfe70*/  STL.64 [R1+0x750], R12 ;  /* 0x0007500c01007387 */ /* 0x0001e40000100a00 */
[----:B------:R-:W-:Y:S01]  /*bfe80*/  STL.64 [R1+0x758], R14 ;  /* 0x0007580e01007387 */ /* 0x000fe20000100a00 */
[----:B0-----:R-:W3:Y:S01]  /*bfe90*/  LDL.LU.64 R12, [R1+0x4750] ;  /* 0x00475000010c7983 */ /* 0x001ee20000300a00 */
        /* <DEDUP_REMOVED lines=22> */
[----:B------:R-:W4:Y:S02]  /*c0000*/  LDL.LU.64 R8, [R1+0x4740] ;  /* 0x0047400001087983 */ /* 0x000f240000300a00 */
[----:B----4-:R-:W-:Y:S01]  /*c0010*/  HMMA.16816.F32 R20, R20, R8, R24 ;  /* 0x000000081414723c */ /* 0x010fe20000001818 */
[----:B------:R-:W2:Y:S01]  /*c0020*/  LDL.LU.64 R26, [R1+0x4738] ;  /* 0x00473800011a7983 */ /* 0x000ea20000300a00 */
[----:B------:R-:W2:Y:S11]  /*c0030*/  LDL.LU.64 R24, [R1+0x4730] ;  /* 0x0047300001187983 */ /* 0x000eb60000300a00 */
[----:B------:R-:W-:Y:S10]  /*c0040*/  @!UPT UIADD3 URZ, URZ, URZ, URZ ;  /* 0x0000003f3f3ff290 */ /* 0x000ff4000fffe03f */
[----:B------:R3:W-:Y:S01]  /*c0050*/  STL.64 [R1+0x450], R20 ;  /* 0x0004501401007387 */ /* 0x0007e20000100a00 */
[----:B------:R-:W-:Y:S01]  /*c0060*/  STL.64 [R1+0x458], R22 ;  /* 0x0004581601007387 */ /* 0x000fe20000100a00 */
[----:B---3--:R-:W-:Y:S02]  /*c0070*/  MOV R20, R10 ;  /* 0x0000000a00147202 */ /* 0x008fe40000000f00 */
[----:B------:R-:W-:Y:S01]  /*c0080*/  MOV R21, R3 ;  /* 0x0000000300157202 */ /* 0x000fe20000000f00 */
[----:B------:R-:W-:Y:S02]  /*c0090*/  MOV R10, R4 ;  /* 0x00000004000a7202 */ /* 0x000fe40000000f00 */
        /* <DEDUP_REMOVED lines=26> */
[----:B0-----:R-:W4:Y:S04]  /*c0240*/  LDL R12, [R1+0x90] ;  /* 0x00009000010c7983 */ /* 0x001f280000100800 */
[----:B------:R-:W4:Y:S01]  /*c0250*/  LDL R13, [R1+0x94] ;  /* 0x00009400010d7983 */ /* 0x000f220000100800 */
[C---:B--2---:R-:W-:Y:S11]  /*c0260*/  HMMA.16816.F32 R16, R24.reuse, R4, R16 ;  /* 0x000000041810723c */ /* 0x044ff60000001810 */
[----:B------:R-:W-:Y:S11]  /*c0270*/  @!UPT UIADD3 URZ, URZ, URZ, URZ ;  /* 0x0000003f3f3ff290 */ /* 0x000ff6000fffe03f */
[----:B------:R-:W-:Y:S01]  /*c0280*/  @!UPT UIADD3 URZ, URZ, URZ, URZ ;  /* 0x0000003f3f3ff290 */ /* 0x000fe2000fffe03f */
[----:B------:R-:W-:Y:S01]  /*c0290*/  STL.64 [R1+0x420], R16 ;  /* 0x0004201001007387 */ /* 0x000fe20000100a00 */
[----:B------:R0:W-:Y:S02]  /*c02a0*/  STL.64 [R1+0x428], R18 ;  /* 0x0004281201007387 */ /* 0x0001e40000100a00 */
[----:B------:R-:W4:Y:S01]  /*c02b0*/  LDL.LU.64 R6, [R1+0x46f8] ;  /* 0x0046f80001067983 */ /* 0x000f220000300a00 */
[----:B0-----:R-:W-:Y:S02]  /*c02c0*/  MOV R19, R4 ;  /* 0x0000000400137202 */ /* 0x001fe40000000f00 */
[----:B------:R-:W-:Y:S02]  /*c02d0*/  MOV R18, R5 ;  /* 0x0000000500127202 */ /* 0x000fe40000000f00 */
[----:B------:R-:W4:Y:S01]  /*c02e0*/  LDL.LU.64 R4, [R1+0x46f0] ;  /* 0x0046f00001047983 */ /* 0x000f220000300a00 */
[C---:B---3--:R-:W-:Y:S08]  /*c02f0*/  HMMA.16816.F32 R8, R24.reuse, R20, R8 ;  /* 0x000000141808723c */ /* 0x048ff00000001808 */
[----:B----4-:R-:W-:Y:S01]  /*c0300*/  HMMA.16816.F32 R12, R24, R12, R4 ;  /* 0x0000000c180c723c */ /* 0x010fe20000001804 */
[----:B------:R-:W2:Y:S01]  /*c0310*/  LDL.LU.64 R6, [R1+0x46e8] ;  /* 0x0046e80001067983 */ /* 0x000ea20000300a00 */
[----:B------:R-:W3:Y:S11]  /*c0320*/  LDL.LU.64 R4, [R1+0x46e0] ;  /* 0x0046e00001047983 */ /* 0x000ef60000300a00 */
[----:B------:R-:W-:Y:S10]  /*c0330*/  @!UPT UIADD3 URZ, URZ, URZ, URZ ;  /* 0x0000003f3f3ff290 */ /* 0x000ff4000fffe03f */
[----:B------:R0:W-:Y:S01]  /*c0340*/  STL.64 [R1+0x410], R12 ;  /* 0x0004100c01007387 */ /* 0x0001e20000100a00 */
[----:B------:R1:W-:Y:S03]  /*c0350*/  STL.64 [R1+0x418], R14 ;  /* 0x0004180e01007387 */ /* 0x0003e60000100a00 */
[----:B0-----:R-:W4:Y:S01]  /*c0360*/  LDL.LU R12, [R1+0x6f0] ;  /* 0x0006f000010c7983 */ /* 0x001f220000300800 */
[----:B------:R-:W-:Y:S02]  /*c0370*/  STL.64 [R1+0x400], R8 ;  /* 0x0004000801007387 */ /* 0x000fe40000100a00 */
[----:B------:R-:W-:Y:S02]  /*c0380*/  STL.64 [R1+0x408], R10 ;  /* 0x0004080a01007387 */ /* 0x000fe40000100a00 */
[----:B------:R-:W4:Y:S01]  /*c0390*/  LDL.LU R13, [R1+0x6f4] ;  /* 0x0006f400010d7983 */ /* 0x000f220000300800 */
[----:B-1----:R-:W2:Y:S01]  /*c03a0*/  LDL.LU R14, [R1+0x6f8] ;  /* 0x0006f800010e7983 */ /* 0x002ea20000300800 */
[----:B------:R-:W2:Y:S02]  /*c03b0*/  LDL.LU R15, [R1+0x6fc] ;  /* 0x0006fc00010f7983 */ /* 0x000ea40000300800 */
[----:B---3--:R-:W-:Y:S01]  /*c03c0*/  IMAD.MOV.U32 R16, RZ, RZ, R4 ;  /* 0x000000ffff107224 */ /* 0x008fe200078e0004 */
[----:B------:R-:W-:Y:S01]  /*c03d0*/  MOV R17, R5 ;  /* 0x0000000500117202 */ /* 0x000fe20000000f00 */
[----:B--2---:R-:W-:Y:S01]  /*c03e0*/  STL.64 [R1+0x4628], R14 ;  /* 0x0046280e01007387 */ /* 0x004fe20000100a00 */
[----:B----4-:R-:W-:Y:S02]  /*c03f0*/  STL.64 [R1+0x4620], R12 ;  /* 0x0046200c01007387 */ /* 0x010fe40000100a00 */
[----:B------:R-:W2:Y:S02]  /*c0400*/  LDL.LU R4, [R1+0x46dc] ;  /* 0x0046dc0001047983 */ /* 0x000ea40000300800 */
[----:B------:R-:W3:Y:S01]  /*c0410*/  LDL.LU R5, [R1+0x46d8] ;  /* 0x0046d80001057983 */ /* 0x000ee20000300800 */
[----:B------:R-:W-:Y:S01]  /*c0420*/  STL.64 [R1+0x4638], R18 ;  /* 0x0046381201007387 */ /* 0x000fe20000100a00 */
[----:B------:R0:W-:Y:S03]  /*c0430*/  STL.64 [R1+0x4630], R16 ;  /* 0x0046301001007387 */ /* 0x0001e60000100a00 */
[----:B0-----:R-:W4:Y:S01]  /*c0440*/  LDL.LU R16, [R1+0x710] ;  /* 0x0007100001107983 */ /* 0x001f220000300800 */
[----:B------:R-:W4:Y:S02]  /*c0450*/  LDL.LU R17, [R1+0x714] ;  /* 0x0007140001117983 */ /* 0x000f240000300800 */
[----:B------:R-:W2:Y:S02]  /*c0460*/  LDL.LU R18, [R1+0x718] ;  /* 0x0007180001127983 */ /* 0x000ea40000300800 */
[----:B------:R-:W2:Y:S02]  /*c0470*/  LDL.LU R19, [R1+0x71c] ;  /* 0x00071c0001137983 */ /* 0x000ea40000300800 */
[----:B--2---:R-:W-:Y:S01]  /*c0480*/  STL.64 [R1+0x4648], R18 ;  /* 0x0046481201007387 */ /* 0x004fe20000100a00 */
[----:B----4-:R0:W-:Y:S02]  /*c0490*/  STL.64 [R1+0x4640], R16 ;  /* 0x0046401001007387 */ /* 0x0101e40000100a00 */
[----:B0-----:R-:W-:-:S02]  /*c04a0*/  MOV R16, R0 ;  /* 0x0000000000107202 */ /* 0x001fc40000000f00 */
[----:B------:R-:W-:Y:S01]  /*c04b0*/  MOV R17, R2 ;  /* 0x0000000200117202 */ /* 0x000fe20000000f00 */
[----:B------:R-:W2:Y:S01]  /*c04c0*/  LDL.LU R0, [R1+0x46d4] ;  /* 0x0046d40001007983 */ /* 0x000ea20000300800 */
[----:B------:R-:W4:Y:S03]  /*c04d0*/  LDL.LU R2, [R1+0x46d0] ;  /* 0x0046d00001027983 */ /* 0x000f260000300800 */
        /* <DEDUP_REMOVED lines=17> */
[----:B---3--:R-:W-:-:S02]  /*c05f0*/  MOV R16, R5 ;  /* 0x0000000500107202 */ /* 0x008fc40000000f00 */
[----:B------:R-:W-:-:S05]  /*c0600*/  MOV R17, R4 ;  /* 0x0000000400117202 */ /* 0x000fca0000000f00 */
[----:B------:R-:W-:Y:S01]  /*c0610*/  STL.64 [R1+0x46a8], R16 ;  /* 0x0046a81001007387 */ /* 0x000fe20000100a00 */
[----:B------:R-:W3:Y:S02]  /*c0620*/  LDL.LU R8, [R1+0x350] ;  /* 0x0003500001087983 */ /* 0x000ee40000300800 */
[----:B------:R-:W3:Y:S02]  /*c0630*/  LDL.LU R9, [R1+0x354] ;  /* 0x0003540001097983 */ /* 0x000ee40000300800 */
[----:B------:R-:W3:Y:S01]  /*c0640*/  LDL.LU R10, [R1+0x358] ;  /* 0x00035800010a7983 */ /* 0x000ee20000300800 */
[----:B------:R-:W3:Y:S01]  /*c0650*/  LDL.LU R11, [R1+0x35c] ;  /* 0x00035c00010b7983 */ /* 0x000ee20000300800 */
[----:B------:R-:W3:Y:S03]  /*c0660*/  LDL.64 R20, [R1+0x70] ;  /* 0x0000700001147983 */ /* 0x000ee60000100a00 */
        /* <DEDUP_REMOVED lines=37> */
[----:B0-----:R-:W3:Y:S01]  /*c08c0*/  LDL.LU.64 R10, [R1+0x46c8] ;  /* 0x0046c800010a7983 */ /* 0x001ee20000300a00 */
[----:B----4-:R-:W-:Y:S01]  /*c08d0*/  IMAD.MOV.U32 R16, RZ, RZ, R2 ;  /* 0x000000ffff107224 */ /* 0x010fe200078e0002 */
[----:B------:R-:W-:-:S02]  /*c08e0*/  MOV R17, R0 ;  /* 0x0000000000117202 */ /* 0x000fc40000000f00 */
[----:B------:R-:W-:Y:S01]  /*c08f0*/  MOV R2, R20 ;  /* 0x0000001400027202 */ /* 0x000fe20000000f00 */
[----:B------:R-:W-:Y:S01]  /*c0900*/  MOV R0, R21 ;  /* 0x0000001500007202 */ /* 0x000fe20000000f00 */
[----:B------:R-:W4:Y:S03]  /*c0910*/  LDL.LU.64 R8, [R1+0x46c0] ;  /* 0x0046c00001087983 */ /* 0x000f260000300a00 */
[C---:B------:R-:W-:Y:S01]  /*c0920*/  HMMA.16816.F32 R16, R24.reuse, R16, R12 ;  /* 0x000000101810723c */ /* 0x040fe2000000180c */
[----:B---3--:R-:W0:Y:S04]  /*c0930*/  LDSM.16.M88.4 R20, [R11+0x45080] ;  /* 0x045080000b14783b */ /* 0x008e280000000200 */
[----:B0-----:R-:W-:Y:S01]  /*c0940*/  STL.64 [R1+0x4508], R22 ;  /* 0x0045081601007387 */ /* 0x001fe20000100a00 */
[----:B------:R0:W-:Y:S03]  /*c0950*/  STL.64 [R1+0x4500], R20 ;  /* 0x0045001401007387 */ /* 0x0001e60000100a00 */
[----:B0-----:R-:W3:Y:S01]  /*c0960*/  LDL.64 R20, [R1+0x10] ;  /* 0x0000100001147983 */ /* 0x001ee20000100a00 */
[----:B------:R-:W2:Y:S02]  /*c0970*/  LDL.LU.64 R14, [R1+0x46b8] ;  /* 0x0046b800010e7983 */ /* 0x000ea40000300a00 */
[----:B------:R-:W2:Y:S11]  /*c0980*/  LDL.LU.64 R12, [R1+0x46b0] ;  /* 0x0046b000010c7983 */ /* 0x000eb60000300a00 */
        /* <DEDUP_REMOVED lines=38> */
[----:B------:R-:W2:Y:S02]  /*c0bf0*/  LDL.LU.64 R16, [R1+0x4630] ;  /* 0x0046300001107983 */ /* 0x000ea40000300a00 */
[----:B------:R3:W-:Y:S02]  /*c0c00*/  STL.64 [R1+0x4550], R20 ;  /* 0x0045501401007387 */ /* 0x0007e40000100a00 */
[----:B---3--:R-:W-:Y:S01]  /*c0c10*/  MOV R20, R19 ;  /* 0x0000001300147202 */ /* 0x008fe20000000f00 */
[----:B------:R-:W-:-:S02]  /*c0c20*/  IMAD.MOV.U32 R21, RZ, RZ, R18 ;  /* 0x000000ffff157224 */ /* 0x000fc400078e0012 */
[C---:B--2---:R-:W-:Y:S03]  /*c0c30*/  HMMA.16816.F32 R16, R24.reuse, R16, R12 ;  /* 0x000000101810723c */ /* 0x044fe6000000180c */
[----:B------:R0:W-:Y:S04]  /*c0c40*/  STL.64 [R1+0x45e0], R20 ;  /* 0x0045e01401007387 */ /* 0x0001e80000100a00 */
[----:B0-----:R-:W2:Y:S01]  /*c0c50*/  LDL.LU R20, [R1+0x330] ;  /* 0x0003300001147983 */ /* 0x001ea20000300800 */
[----:B------:R-:W2:Y:S02]  /*c0c60*/  LDL.LU R21, [R1+0x334] ;  /* 0x0003340001157983 */ /* 0x000ea40000300800 */
[----:B------:R-:W2:Y:S02]  /*c0c70*/  LDL.LU R22, [R1+0x338] ;  /* 0x0003380001167983 */ /* 0x000ea40000300800 */
[----:B------:R-:W2:Y:S01]  /*c0c80*/  LDL.LU R23, [R1+0x33c] ;  /* 0x00033c0001177983 */ /* 0x000ea20000300800 */
[----:B------:R-:W3:Y:S01]  /*c0c90*/  LDL.LU.64 R14, [R1+0x4628] ;  /* 0x00462800010e7983 */ /* 0x000ee20000300a00 */
[----:B------:R-:W3:Y:S09]  /*c0ca0*/  LDL.LU.64 R12, [R1+0x4620] ;  /* 0x00462000010c7983 */ /* 0x000ef20000300a00 */
        /* <DEDUP_REMOVED lines=22> */
[----:B------:R-:W-:Y:S01]  /*c0e10*/  STL.64 [R1+0x4558], R12 ;  /* 0x0045580c01007387 */ /* 0x000fe20000100a00 */
        /* <DEDUP_REMOVED lines=8> */
[----:B-1----:R-:W4:Y:S02]  /*c0ea0*/  LDL.LU R26, [R1+0x328] ;  /* 0x00032800011a7983 */ /* 0x002f240000300800 */
[----:B------:R-:W4:Y:S01]  /*c0eb0*/  LDL.LU R27, [R1+0x32c] ;  /* 0x00032c00011b7983 */ /* 0x000f220000300800 */
[----:B------:R-:W-:Y:S01]  /*c0ec0*/  STL [R1+0x45b0], R11 ;  /* 0x0045b00b01007387 */ /* 0x000fe20000100800 */
[----:B------:R0:W-:Y:S02]  /*c0ed0*/  STL.64 [R1+0x45a8], R8 ;  /* 0x0045a80801007387 */ /* 0x0001e40000100a00 */
[----:B0-----:R-:W-:-:S02]  /*c0ee0*/  MOV R8, R10 ;  /* 0x0000000a00087202 */ /* 0x001fc40000000f00 */
[----:B------:R-:W-:-:S07]  /*c0ef0*/  MOV R9, R3 ;  /* 0x0000000300097202 */ /* 0x000fce0000000f00 */
[C---:B--2---:R-:W-:Y:S01]  /*c0f00*/  HMMA.16816.F32 R8, R4.reuse, R8, R20 ;  /* 0x000000080408723c */ /* 0x044fe20000001814 */
[----:B------:R-:W2:Y:S01]  /*c0f10*/  LDL.LU.64 R20, [R1+0x45e0] ;  /* 0x0045e00001147983 */ /* 0x000ea20000300a00 */
[----:B---3--:R-:W-:Y:S02]  /*c0f20*/  MOV R12, R15 ;  /* 0x0000000f000c7202 */ /* 0x008fe40000000f00 */
[----:B------:R-:W-:Y:S11]  /*c0f30*/  MOV R13, R14 ;  /* 0x0000000e000d7202 */ /* 0x000ff60000000f00 */
[----:B------:R-:W-:Y:S08]  /*c0f40*/  @!UPT UIADD3 URZ, URZ, URZ, URZ ;  /* 0x0000003f3f3ff290 */ /* 0x000ff0000fffe03f */
[----:B------:R-:W-:Y:S01]  /*c0f50*/  STL.64 [R1+0x350], R8 ;  /* 0x0003500801007387 */ /* 0x000fe20000100a00 */
[----:B------:R-:W-:Y:S01]  /*c0f60*/  STL.64 [R1+0x358], R10 ;  /* 0x0003580a01007387 */ /* 0x000fe20000100a00 */
[C---:B----4-:R-:W-:Y:S02]  /*c0f70*/  HMMA.16816.F32 R24, R4.reuse, R12, R24 ;  /* 0x0000000c0418723c */ /* 0x050fe40000001818 */
[----:B------:R-:W3:Y:S11]  /*c0f80*/  LDL.LU R12, [R1+0x690] ;  /* 0x00069000010c7983 */ /* 0x000ef60000300800 */
[----:B------:R-:W-:Y:S10]  /*c0f90*/  @!UPT UIADD3 URZ, URZ, URZ, URZ ;  /* 0x0000003f3f3ff290 */ /* 0x000ff4000fffe03f */
[----:B------:R0:W-:Y:S01]  /*c0fa0*/  STL.64 [R1+0x340], R24 ;  /* 0x0003401801007387 */ /* 0x0001e20000100a00 */
[----:B------:R-:W-:Y:S02]  /*c0fb0*/  STL.64 [R1+0x348], R26 ;  /* 0x0003481a01007387 */ /* 0x000fe40000100a00 */
[----:B0-----:R-:W-:Y:S01]  /*c0fc0*/  IMAD.MOV.U32 R24, RZ, RZ, R2 ;  /* 0x000000ffff187224 */ /* 0x001fe200078e0002 */
[----:B------:R-:W-:Y:S01]  /*c0fd0*/  MOV R25, R0 ;  /* 0x0000000000197202 */ /* 0x000fe20000000f00 */
[C---:B--2---:R-:W-:Y:S11]  /*c0fe0*/  HMMA.16816.F32 R8, R4.reuse, R20, R16 ;  /* 0x000000140408723c */ /* 0x044ff60000001810 */
[----:B------:R-:W-:Y:S11]  /*c0ff0*/  @!UPT UIADD3 URZ, URZ, URZ, URZ ;  /* 0x0000003f3f3ff290 */ /* 0x000ff6000fffe03f */
[----:B------:R-:W-:Y:S01]  /*c1000*/  @!UPT UIADD3 URZ, URZ, URZ, URZ ;  /* 0x0000003f3f3ff290 */ /* 0x000fe2000fffe03f */
[----:B------:R-:W-:Y:S01]  /*c1010*/  STL.64 [R1+0x330], R8 ;  /* 0x0003300801007387 */ /* 0x000fe20000100a00 */
[----:B------:R-:W-:Y:S02]  /*c1020*/  STL.64 [R1+0x338], R10 ;  /* 0x0003380a01007387 */ /* 0x000fe40000100a00 */
[----:B------:R-:W3:Y:S02]  /*c1030*/  LDL.LU R13, [R1+0x694] ;  /* 0x00069400010d7983 */ /* 0x000ee40000300800 */
[----:B------:R-:W2:Y:S01]  /*c1040*/  LDL.LU R14, [R1+0x698] ;  /* 0x00069800010e7983 */ /* 0x000ea20000300800 */
[----:B------:R-:W2:Y:S01]  /*c1050*/  LDL.LU R15, [R1+0x69c] ;  /* 0x00069c00010f7983 */ /* 0x000ea20000300800 */
[----:B------:R0:W-:Y:S03]  /*c1060*/  STL.64 [R1+0x45b8], R24 ;  /* 0x0045b81801007387 */ /* 0x0001e60000100a00 */
[----:B0-----:R-:W4:Y:S04]  /*c1070*/  LDL.64 R24, [R1+0x80] ;  /* 0x0000800001187983 */ /* 0x001f280000100a00 */
[----:B----4-:R0:W-:Y:S01]  /*c1080*/  STL.64 [R1+0x45d8], R24 ;  /* 0x0045d81801007387 */ /* 0x0101e20000100a00 */
[----:B------:R-:W4:Y:S02]  /*c1090*/  LDL.LU R8, [R1+0x2e0] ;  /* 0x0002e00001087983 */ /* 0x000f240000300800 */
[----:B------:R-:W4:Y:S02]  /*c10a0*/  LDL.LU R9, [R1+0x2e4] ;  /* 0x0002e40001097983 */ /* 0x000f240000300800 */
[----:B------:R-:W2:Y:S01]  /*c10b0*/  LDL.LU R10, [R1+0x2e8] ;  /* 0x0002e800010a7983 */ /* 0x000ea20000300800 */
[----:B------:R-:W2:Y:S04]  /*c10c0*/  LDL.LU R11, [R1+0x2ec] ;  /* 0x0002ec00010b7983 */ /* 0x000ea80000300800 */
[----:B0-----:R-:W3:Y:S01]  /*c10d0*/  LDL.LU R24, [R1+0x300] ;  /* 0x0003000001187983 */ /* 0x001ee20000300800 */
[----:B------:R-:W3:Y:S02]  /*c10e0*/  LDL.LU R25, [R1+0x304] ;  /* 0x0003040001197983 */ /* 0x000ee40000300800 */
[----:B------:R-:W3:Y:S02]  /*c10f0*/  LDL.LU R26, [R1+0x308] ;  /* 0x00030800011a7983 */ /* 0x000ee40000300800 */
[----:B------:R-:W3:Y:S01]  /*c1100*/  LDL.LU R27, [R1+0x30c] ;  /* 0x00030c00011b7983 */ /* 0x000ee20000300800 */
[----:B------:R-:W3:Y:S04]  /*c1110*/  LDL.64 R16, [R1+0x90] ;  /* 0x0000900001107983 */ /* 0x000ee80000100a00 */
        /* <DEDUP_REMOVED lines=8> */
[----:B0-----:R-:W3:Y:S04]  /*c11a0*/  LDL.64 R12, [R1+0x30] ;  /* 0x00003000010c7983 */ /* 0x001ee80000100a00 */
[----:B---3--:R0:W-:Y:S04]  /*c11b0*/  STL.64 [R1+0x4570], R12 ;  /* 0x0045700c01007387 */ /* 0x0081e80000100a00 */
[----:B0-----:R-:W3:Y:S04]  /*c11c0*/  LDL.64 R12, [R1+0x40] ;  /* 0x00004000010c7983 */ /* 0x001ee80000100a00 */
[----:B---3--:R0:W-:Y:S04]  /*c11d0*/  STL.64 [R1+0x4580], R12 ;  /* 0x0045800c01007387 */ /* 0x0081e80000100a00 */
[----:B0-----:R-:W3:Y:S01]  /*c11e0*/  LDL.LU R12, [R1+0x6c0] ;  /* 0x0006c000010c7983 */ /* 0x001ee20000300800 */
[----:B------:R-:W3:Y:S02]  /*c11f0*/  LDL.LU R13, [R1+0x6c4] ;  /* 0x0006c400010d7983 */ /* 0x000ee40000300800 */
[----:B------:R-:W4:Y:S02]  /*c1200*/  LDL.LU R14, [R1+0x6c8] ;  /* 0x0006c800010e7983 */ /* 0x000f240000300800 */
[----:B------:R-:W4:Y:S02]  /*c1210*/  LDL.LU R15, [R1+0x6cc] ;  /* 0x0006cc00010f7983 */ /* 0x000f240000300800 */
[----:B----4-:R-:W-:Y:S01]  /*c1220*/  STL.64 [R1+0x4590], R14 ;  /* 0x0045900e01007387 */ /* 0x010fe20000100a00 */
[----:B---3--:R0:W-:Y:S02]  /*c1230*/  STL.64 [R1+0x4588], R12 ;  /* 0x0045880c01007387 */ /* 0x0081e40000100a00 */
[----:B------:R-:W3:Y:S01]  /*c1240*/  LDL.64 R20, [R1+0x20] ;  /* 0x0000200001147983 */ /* 0x000ee20000100a00 */
[----:B0-----:R-:W4:Y:S01]  /*c1250*/  LDL.64 R12, [R1+0x60] ;  /* 0x00006000010c7983 */ /* 0x001f220000100a00 */
        /* <DEDUP_REMOVED lines=8> */
[----:B0-----:R-:W4:Y:S01]  /*c12e0*/  LDL.LU R20, [R1+0x6d0] ;  /* 0x0006d00001147983 */ /* 0x001f220000300800 */
[----:B------:R-:W4:Y:S02]  /*c12f0*/  LDL.LU R21, [R1+0x6d4] ;  /* 0x0006d40001157983 */ /* 0x000f240000300800 */
[----:B------:R-:W4:Y:S02]  /*c1300*/  LDL.LU R22, [R1+0x6d8] ;  /* 0x0006d80001167983 */ /* 0x000f240000300800 */
[----:B------:R-:W4:Y:S01]  /*c1310*/  LDL.LU R23, [R1+0x6dc] ;  /* 0x0006dc0001177983 */ /* 0x000f220000300800 */
[----:B------:R0:W-:Y:S01]  /*c1320*/  STL.64 [R1+0x320], R24 ;  /* 0x0003201801007387 */ /* 0x0001e20000100a00 */
[----:B------:R-:W-:Y:S03]  /*c1330*/  STL.64 [R1+0x328], R26 ;  /* 0x0003281a01007387 */ /* 0x000fe60000100a00 */
[----:B0-----:R-:W2:Y:S01]  /*c1340*/  LDL.LU.64 R24, [R1+0x45d8] ;  /* 0x0045d80001187983 */ /* 0x001ea20000300a00 */
[----:B------:R-:W-:-:S02]  /*c1350*/  MOV R28, R16 ;  /* 0x00000010001c7202 */ /* 0x000fc40000000f00 */
[----:B------:R-:W-:Y:S02]  /*c1360*/  MOV R19, R17 ;  /* 0x0000001100137202 */ /* 0x000fe40000000f00 */
[----:B------:R-:W3:Y:S01]  /*c1370*/  LDL.LU.64 R16, [R1+0x45d0] ;  /* 0x0045d00001107983 */ /* 0x000ee20000300a00 */
[----:B------:R-:W-:Y:S01]  /*c1380*/  STL [R1+0x44b8], R28 ;  /* 0x0044b81c01007387 */ /* 0x000fe20000100800 */
        /* <DEDUP_REMOVED lines=9> */
[----:B------:R-:W2:Y:S01]  /*c1420*/  LDL.LU R11, [R1+0x45b0] ;  /* 0x0045b000010b7983 */ /* 0x000ea20000300800 */
[----:B------:R-:W3:Y:S11]  /*c1430*/  LDL.LU.64 R8, [R1+0x45a8] ;  /* 0x0045a80001087983 */ /* 0x000ef60000300a00 */
[----:B------:R-:W-:Y:S10]  /*c1440*/  @!UPT UIADD3 URZ, URZ, URZ, URZ ;  /* 0x0000003f3f3ff290 */ /* 0x000ff4000fffe03f */
[----:B------:R-:W-:Y:S01]  /*c1450*/  STL.64 [R1+0x300], R24 ;  /* 0x0003001801007387 */ /* 0x000fe20000100a00 */
[----:B------:R-:W-:Y:S01]  /*c1460*/  STL.64 [R1+0x308], R26 ;  /* 0x0003081a01007387 */ /* 0x000fe20000100a00 */
[C---:B----4-:R-:W-:Y:S01]  /*c1470*/  HMMA.16816.F32 R20, R4.reuse, R12, R20 ;  /* 0x0000000c0414723c */ /* 0x050fe20000001814 */
[----:B------:R-:W-:Y:S01]  /*c1480*/  IMAD.MOV.U32 R2, RZ, RZ, R12 ;  /* 0x000000ffff027224 */ /* 0x000fe200078e000c */
[----:B------:R-:W-:Y:S01]  /*c1490*/  MOV R0, R13 ;  /* 0x0000000d00007202 */ /* 0x000fe20000000f00 */
[----:B--2---:R-:W0:Y:S04]  /*c14a0*/  LDSM.16.M88.4 R24, [R11+0x46080] ;  /* 0x046080000b18783b */ /* 0x004e280000000200 */
[----:B0-----:R-:W-:Y:S01]  /*c14b0*/  STL.64 [R1+0x43e0], R26 ;  /* 0x0043e01a01007387 */ /* 0x001fe20000100a00 */
[----:B------:R0:W-:Y:S03]  /*c14c0*/  STL.64 [R1+0x43d8], R24 ;  /* 0x0043d81801007387 */ /* 0x0001e60000100a00 */
[----:B0-----:R-:W2:Y:S11]  /*c14d0*/  LDL.LU.64 R24, [R1+0x50] ;  /* 0x0000500001187983 */ /* 0x001eb60000300a00 */
[----:B------:R-:W-:Y:S01]  /*c14e0*/  @!UPT UIADD3 URZ, URZ, URZ, URZ ;  /* 0x0000003f3f3ff290 */ /* 0x000fe2000fffe03f */
[----:B------:R-:W-:Y:S02]  /*c14f0*/  STL.64 [R1+0x2f0], R20 ;  /* 0x0002f01401007387 */ /* 0x000fe40000100a00 */
[----:B------:R0:W-:Y:S02]  /*c1500*/  STL.64 [R1+0x2f8], R22 ;  /* 0x0002f81601007387 */ /* 0x0001e40000100a00 */
[----:B0-----:R-:W4:Y:S01]  /*c1510*/  LDL.LU.64 R22, [R1+0x45a0] ;  /* 0x0045a00001167983 */ /* 0x001f220000300a00 */
[----:B------:R-:W4:Y:S02]  /*c1520*/  LDL.LU.64 R20, [R1+0x4598] ;  /* 0x0045980001147983 */ /* 0x000f240000300a00 */
[----:B------:R-:W2:Y:S02]  /*c1530*/  LDL.LU.64 R14, [R1+0x4590] ;  /* 0x00459000010e7983 */ /* 0x000ea40000300a00 */
        /* <DEDUP_REMOVED lines=12> */
[----:B----4-:R-:W-:Y:S01]  /*c1600*/  HMMA.16816.F32 R20, R4, R12, R20 ;  /* 0x0000000c0414723c */ /* 0x010fe20000001814 */
[----:B------:R-:W-:-:S02]  /*c1610*/  MOV R18, R12 ;  /* 0x0000000c00127202 */ /* 0x000fc40000000f00 */
[----:B------:R-:W-:Y:S11]  /*c1620*/  MOV R3, R13 ;  /* 0x0000000d00037202 */ /* 0x000ff60000000f00 */
[----:B------:R-:W-:Y:S09]  /*c1630*/  @!UPT UIADD3 URZ, URZ, URZ, URZ ;  /* 0x0000003f3f3ff290 */ /* 0x000ff2000fffe03f */
[----:B------:R0:W-:Y:S01]  /*c1640*/  STL.64 [R1+0x710], R20 ;  /* 0x0007101401007387 */ /* 0x0001e20000100a00 */
[----:B------:R-:W-:Y:S03]  /*c1650*/  STL.64 [R1+0x718], R22 ;  /* 0x0007181601007387 */ /* 0x000fe60000100a00 */
[----:B0-----:R-:W4:Y:S01]  /*c1660*/  LDL.LU.64 R20, [R1+0x4578] ;  /* 0x0045780001147983 */ /* 0x001f220000300a00 */
[----:B------:R-:W2:Y:S02]  /*c1670*/  LDL.LU.64 R12, [R1+0x4570] ;  /* 0x00457000010c7983 */ /* 0x000ea40000300a00 */
[----:B------:R-:W-:Y:S02]  /*c1680*/  STL.64 [R1+0x4538], R18 ;  /* 0x0045381201007387 */ /* 0x000fe40000100a00 */
[----:B---3--:R0:W-:Y:S02]  /*c1690*/  STL.64 [R1+0x4530], R16 ;  /* 0x0045301001007387 */ /* 0x0081e40000100a00 */
[----:B0-----:R-:W3:Y:S01]  /*c16a0*/  LDL.64 R16, [R1] ;  /* 0x0000000001107983 */ /* 0x001ee20000100a00 */
[----:B--2---:R-:W-:Y:S01]  /*c16b0*/  HMMA.16816.F32 R24, R4, R12, R24 ;  /* 0x0000000c0418723c */ /* 0x004fe20000001818 */
[----:B------:R-:W-:Y:S11]  /*c16c0*/  IMAD.MOV.U32 R10, RZ, RZ, R13 ;  /* 0x000000ffff0a7224 */ /* 0x000ff600078e000d */
[----:B------:R-:W-:Y:S11]  /*c16d0*/  @!UPT UIADD3 URZ, URZ, URZ, URZ ;  /* 0x0000003f3f3ff290 */ /* 0x000ff6000fffe03f */
[----:B------:R0:W-:Y:S01]  /*c16e0*/  STL.64 [R1+0x700], R24 ;  /* 0x0007001801007387 */ /* 0x0001e20000100a00 */
[----:B------:R4:W-:Y:S02]  /*c16f0*/  STL.64 [R1+0x708], R26 ;  /* 0x0007081a01007387 */ /* 0x0009e40000100a00 */
[----:B------:R-:W2:Y:S01]  /*c1700*/  LDL.LU.64 R14, [R1+0x4568] ;  /* 0x00456800010e7983 */ /* 0x000ea20000300a00 */
[----:B0-----:R-:W-:Y:S02]  /*c1710*/  MOV R24, R12 ;  /* 0x0000000c00187202 */ /* 0x001fe40000000f00 */
[----:B------:R-:W2:Y:S01]  /*c1720*/  LDL.LU.64 R12, [R1+0x4560] ;  /* 0x00456000010c7983 */ /* 0x000ea20000300a00 */
[----:B------:R-:W-:Y:S02]  /*c1730*/  STL.64 [R1+0x4518], R10 ;  /* 0x0045180a01007387 */ /* 0x000fe40000100a00 */
[----:B------:R0:W-:Y:S01]  /*c1740*/  STL.64 [R1+0x4510], R8 ;  /* 0x0045100801007387 */ /* 0x0001e20000100a00 */
[----:B----4-:R-:W-:-:S02]  /*c1750*/  MOV R26, R20 ;  /* 0x00000014001a7202 */ /* 0x010fc40000000f00 */
[----:B------:R-:W-:Y:S01]  /*c1760*/  MOV R25, R21 ;  /* 0x0000001500197202 */ /* 0x000fe20000000f00 */
        /* <DEDUP_REMOVED lines=10> */
[----:B------:R-:W4:Y:S02]  /*c1810*/  LDL.LU.64 R20, [R1+0x4550] ;  /* 0x0045500001147983 */ /* 0x000f240000300a00 */
[----:B------:R-:W-:Y:S02]  /*c1820*/  STL [R1+0x4548], R26 ;  /* 0x0045481a01007387 */ /* 0x000fe40000100800 */
[----:B------:R0:W-:Y:S02]  /*c1830*/  STL.64 [R1+0x4540], R24 ;  /* 0x0045401801007387 */ /* 0x0001e40000100a00 */
[----:B0-----:R-:W3:Y:S01]  /*c1840*/  LDL.LU R24, [R1+0x670] ;  /* 0x0006700001187983 */ /* 0x001ee20000300800 */
[----:B------:R-:W3:Y:S02]  /*c1850*/  LDL.LU R25, [R1+0x674] ;  /* 0x0006740001197983 */ /* 0x000ee40000300800 */
[----:B------:R-:W3:Y:S02]  /*c1860*/  LDL.LU R26, [R1+0x678] ;  /* 0x00067800011a7983 */ /* 0x000ee40000300800 */
[----:B------:R-:W3:Y:S01]  /*c1870*/  LDL.LU R27, [R1+0x67c] ;  /* 0x00067c00011b7983 */ /* 0x000ee20000300800 */
[----:B----4-:R-:W-:Y:S01]  /*c1880*/  HMMA.16816.F32 R8, R4, R20, R8 ;  /* 0x000000140408723c */ /* 0x010fe20000001808 */
[----:B------:R-:W-:-:S02]  /*c1890*/  MOV R15, R20 ;  /* 0x00000014000f7202 */ /* 0x000fc40000000f00 */
[----:B------:R-:W-:-:S05]  /*c18a0*/  MOV R14, R21 ;  /* 0x00000015000e7202 */ /* 0x000fca0000000f00 */
[C---:B---3--:R-:W-:Y:S11]  /*c18b0*/  HMMA.16816.F32 R24, R4.reuse, R16, R24 ;  /* 0x000000100418723c */ /* 0x048ff60000001818 */
[----:B------:R-:W-:Y:S04]  /*c18c0*/  @!UPT UIADD3 URZ, URZ, URZ, URZ ;  /* 0x0000003f3f3ff290 */ /* 0x000fe8000fffe03f */
[----:B------:R-:W-:Y:S01]  /*c18d0*/  STL.64 [R1+0x6e0], R8 ;  /* 0x0006e00801007387 */ /* 0x000fe20000100a00 */
[----:B------:R-:W-:Y:S02]  /*c18e0*/  STL.64 [R1+0x6e8], R10 ;  /* 0x0006e80a01007387 */ /* 0x000fe40000100a00 */
[----:B------:R-:W-:Y:S02]  /*c18f0*/  STL.64 [R1+0x4528], R14 ;  /* 0x0045280e01007387 */ /* 0x000fe40000100a00 */
[----:B--2---:R0:W-:Y:S02]  /*c1900*/  STL.64 [R1+0x4520], R12 ;  /* 0x0045200c01007387 */ /* 0x0041e40000100a00 */
        /* <DEDUP_REMOVED lines=9> */
[----:B------:R-:W4:Y:S02]  /*c19a0*/  LDL.LU R21, [R1+0x2d4] ;  /* 0x0002d40001157983 */ /* 0x000f240000300800 */
[----:B------:R-:W4:Y:S02]  /*c19b0*/  LDL.LU R22, [R1+0x2d8] ;  /* 0x0002d80001167983 */ /* 0x000f240000300800 */
[----:B------:R-:W4:Y:S01]  /*c19c0*/  LDL.LU R23, [R1+0x2dc] ;  /* 0x0002dc0001177983 */ /* 0x000f220000300800 */
[----:B------:R-:W-:Y:S01]  /*c19d0*/  STL.64 [R1+0x6d0], R24 ;  /* 0x0006d01801007387 */ /* 0x000fe20000100a00 */
[----:B------:R0:W-:Y:S03]  /*c19e0*/  STL.64 [R1+0x6d8], R26 ;  /* 0x0006d81a01007387 */ /* 0x0001e60000100a00 */
[----:B0-----:R-:W2:Y:S01]  /*c19f0*/  LDL.LU R26, [R1+0x4548] ;  /* 0x00454800011a7983 */ /* 0x001ea20000300800 */
[----:B------:R-:W3:Y:S01]  /*c1a00*/  LDL.LU.64 R24, [R1+0x4540] ;  /* 0x0045400001187983 */ /* 0x000ee20000300a00 */
[----:B------:R-:W-:Y:S01]  /*c1a10*/  MOV R27, R17 ;  /* 0x00000011001b7202 */ /* 0x000fe20000000f00 */
[----:B------:R-:W-:Y:S01]  /*c1a20*/  IMAD.MOV.U32 R28, RZ, RZ, R16 ;  /* 0x000000ffff1c7224 */ /* 0x000fe200078e0010 */
[----:B------:R-:W4:Y:S01]  /*c1a30*/  LDL.LU.64 R18, [R1+0x4538] ;  /* 0x0045380001127983 */ /* 0x000f220000300a00 */
[----:B------:R-:W4:Y:S03]  /*c1a40*/  LDL.LU.64 R16, [R1+0x4530] ;  /* 0x0045300001107983 */ /* 0x000f260000300a00 */
[----:B--2---:R-:W-:Y:S01]  /*c1a50*/  STL.64 [R1+0x44c8], R26 ;  /* 0x0044c81a01007387 */ /* 0x004fe20000100a00 */
[----:B---3--:R0:W-:Y:S03]  /*c1a60*/  STL.64 [R1+0x44c0], R24 ;  /* 0x0044c01801007387 */ /* 0x0081e60000100a00 */
[----:B0-----:R-:W2:Y:S01]  /*c1a70*/  LDL.LU R24, [R1+0x2a0] ;  /* 0x0002a00001187983 */ /* 0x001ea20000300800 */
[----:B------:R-:W2:Y:S02]  /*c1a80*/  LDL.LU R25, [R1+0x2a4] ;  /* 0x0002a40001197983 */ /* 0x000ea40000300800 */
[----:B------:R-:W3:Y:S02]  /*c1a90*/  LDL.LU R26, [R1+0x2a8] ;  /* 0x0002a800011a7983 */ /* 0x000ee40000300800 */
[----:B------:R-:W3:Y:S01]  /*c1aa0*/  LDL.LU R27, [R1+0x2ac] ;  /* 0x0002ac00011b7983 */ /* 0x000ee20000300800 */
[C---:B----4-:R-:W-:Y:S01]  /*c1ab0*/  HMMA.16816.F32 R12, R4.reuse, R16, R12 ;  /* 0x00000010040c723c */ /* 0x050fe2000000180c */
[----:B---3--:R-:W-:Y:S01]  /*c1ac0*/  STL.64 [R1+0x44d8], R26 ;  /* 0x0044d81a01007387 */ /* 0x008fe20000100a00 */
[----:B--2---:R0:W-:Y:S03]  /*c1ad0*/  STL.64 [R1+0x44d0], R24 ;  /* 0x0044d01801007387 */ /* 0x0041e60000100a00 */
[----:B0-----:R-:W2:Y:S04]  /*c1ae0*/  LDL R24, [R1+0xb0] ;  /* 0x0000b00001187983 */ /* 0x001ea80000100800 */
[----:B------:R-:W2:Y:S04]  /*c1af0*/  LDL R25, [R1+0xb4] ;  /* 0x0000b40001197983 */ /* 0x000ea80000100800 */
[----:B--2---:R0:W-:Y:S04]  /*c1b00*/  STL.64 [R1+0x44e8], R24 ;  /* 0x0044e81801007387 */ /* 0x0041e80000100a00 */
[----:B0-----:R-:W2:Y:S04]  /*c1b10*/  LDL R24, [R1+0xc0] ;  /* 0x0000c00001187983 */ /* 0x001ea80000100800 */
[----:B------:R-:W2:Y:S02]  /*c1b20*/  LDL R25, [R1+0xc4] ;  /* 0x0000c40001197983 */ /* 0x000ea40000100800 */
[----:B------:R-:W-:Y:S02]  /*c1b30*/  STL.64 [R1+0x6c0], R12 ;  /* 0x0006c00c01007387 */ /* 0x000fe40000100a00 */
[----:B------:R0:W-:Y:S02]  /*c1b40*/  STL.64 [R1+0x6c8], R14 ;  /* 0x0006c80e01007387 */ /* 0x0001e40000100a00 */
[----:B0-----:R-:W3:Y:S01]  /*c1b50*/  LDL.LU.64 R14, [R1+0x4528] ;  /* 0x00452800010e7983 */ /* 0x001ee20000300a00 */
[----:B------:R-:W4:Y:S02]  /*c1b60*/  LDL.LU.64 R12, [R1+0x4520] ;  /* 0x00452000010c7983 */ /* 0x000f240000300a00 */
[----:B------:R0:W-:Y:S02]  /*c1b70*/  STL.64 [R1+0x43f8], R16 ;  /* 0x0043f81001007387 */ /* 0x0001e40000100a00 */
[----:B------:R1:W-:Y:S01]  /*c1b80*/  STL.64 [R1+0x44e0], R18 ;  /* 0x0044e01201007387 */ /* 0x0003e20000100a00 */
[----:B0-----:R-:W2:Y:S01]  /*c1b90*/  LDL.LU R16, [R1+0x2b0] ;  /* 0x0002b00001107983 */ /* 0x001ea20000300800 */
[----:B------:R-:W2:Y:S02]  /*c1ba0*/  LDL.LU R17, [R1+0x2b4] ;  /* 0x0002b40001117983 */ /* 0x000ea40000300800 */
[----:B-1----:R-:W2:Y:S02]  /*c1bb0*/  LDL.LU R18, [R1+0x2b8] ;  /* 0x0002b80001127983 */ /* 0x002ea40000300800 */
        /* <DEDUP_REMOVED lines=13> */
[----:B------:R-:W-:Y:S01]  /*c1c90*/  STL.64 [R1+0x4400], R12 ;  /* 0x0044000c01007387 */ /* 0x000fe20000100a00 */
[----:B--2---:R-:W-:Y:S01]  /*c1ca0*/  HMMA.16816.F32 R4, R4, R8, R20 ;  /* 0x000000080404723c */ /* 0x004fe20000001814 */
[----:B------:R-:W2:Y:S01]  /*c1cb0*/  LDL.LU.64 R22, [R1+0x4508] ;  /* 0x0045080001167983 */ /* 0x000ea20000300a00 */
[----:B------:R-:W2:Y:S11]  /*c1cc0*/  LDL.LU.64 R20, [R1+0x4500] ;  /* 0x0045000001147983 */ /* 0x000eb60000300a00 */
[----:B------:R-:W-:Y:S10]  /*c1cd0*/  @!UPT UIADD3 URZ, URZ, URZ, URZ ;  /* 0x0000003f3f3ff290 */ /* 0x000ff4000fffe03f */
[----:B------:R0:W-:Y:S01]  /*c1ce0*/  STL.64 [R1+0x2e0], R4 ;  /* 0x0002e00401007387 */ /* 0x0001e20000100a00 */
[----:B------:R-:W-:Y:S03]  /*c1cf0*/  STL.64 [R1+0x2e8], R6 ;  /* 0x0002e80601007387 */ /* 0x000fe60000100a00 */
[----:B0-----:R-:W3:Y:S04]  /*c1d00*/  LDL R4, [R1+0xa0] ;  /* 0x0000a00001047983 */ /* 0x001ee80000100800 */
[----:B------:R-:W3:Y:S01]  /*c1d10*/  LDL R5, [R1+0xa4] ;  /* 0x0000a40001057983 */ /* 0x000ee20000100800 */
[----:B----4-:R-:W-:Y:S02]  /*c1d20*/  STL [R1+0x4480], R11 ;  /* 0x0044800b01007387 */ /* 0x010fe40000100800 */
[----:B------:R-:W-:Y:S01]  /*c1d30*/  STL.64 [R1+0x4478], R8 ;  /* 0x0044780801007387 */ /* 0x000fe20000100a00 */
        /* <DEDUP_REMOVED lines=16> */
[----:B------:R-:W-:Y:S01]  /*c1e40*/  MOV R16, R28 ;  /* 0x0000001c00107202 */ /* 0x000fe20000000f00 */
[----:B------:R-:W4:Y:S02]  /*c1e50*/  LDL.LU.64 R24, [R1+0x44c0] ;  /* 0x0044c00001187983 */ /* 0x000f240000300a00 */
[----:B------:R-:W2:Y:S11]  /*c1e60*/  LDL.LU R28, [R1+0x44b8] ;  /* 0x0044b800011c7983 */ /* 0x000eb60000300800 */
[----:B------:R-:W-:Y:S07]  /*c1e70*/  @!UPT UIADD3 URZ, URZ, URZ, URZ ;  /* 0x0000003f3f3ff290 */ /* 0x000fee000fffe03f */
[----:B------:R-:W-:Y:S01]  /*c1e80*/  STL.64 [R1+0x680], R4 ;  /* 0x0006800401007387 */ /* 0x000fe20000100a00 */
[----:B------:R-:W-:Y:S01]  /*c1e90*/  STL.64 [R1+0x688], R6 ;  /* 0x0006880601007387 */ /* 0x000fe20000100a00 */
[----:B---3--:R-:W-:-:S05]  /*c1ea0*/  MOV R17, R27 ;  /* 0x0000001b00117202 */ /* 0x008fca0000000f00 */
[----:B------:R0:W-:Y:S02]  /*c1eb0*/  STL.64 [R1+0x4408], R16 ;  /* 0x0044081001007387 */ /* 0x0001e40000100a00 */
[----:B0-----:R-:W-:Y:S01]  /*c1ec0*/  MOV R16, R15 ;  /* 0x0000000f00107202 */ /* 0x001fe20000000f00 */
[----:B------:R-:W-:-:S05]  /*c1ed0*/  IMAD.MOV.U32 R17, RZ, RZ, R14 ;  /* 0x000000ffff117224 */ /* 0x000fca00078e000e */
[----:B------:R0:W-:Y:S01]  /*c1ee0*/  STL.64 [R1+0x4420], R16 ;  /* 0x0044201001007387 */ /* 0x0001e20000100a00 */
[----:B------:R-:W3:Y:S02]  /*c1ef0*/  LDL.LU R12, [R1+0x5e0] ;  /* 0x0005e000010c7983 */ /* 0x000ee40000300800 */
[----:B------:R-:W3:Y:S02]  /*c1f00*/  LDL.LU R13, [R1+0x5e4] ;  /* 0x0005e400010d7983 */ /* 0x000ee40000300800 */
[----:B------:R-:W2:Y:S01]  /*c1f10*/  LDL.LU R14, [R1+0x5e8] ;  /* 0x0005e800010e7983 */ /* 0x000ea20000300800 */
[----:B------:R-:W2:Y:S01]  /*c1f20*/  LDL.LU R15, [R1+0x5ec] ;  /* 0x0005ec00010f7983 */ /* 0x000ea20000300800 */
[----:B0-----:R-:W-:Y:S02]  /*c1f30*/  MOV R16, R26 ;  /* 0x0000001a00107202 */ /* 0x001fe40000000f00 */
[----:B----4-:R-:W-:-:S05]  /*c1f40*/  MOV R17, R25 ;  /* 0x0000001900117202 */ /* 0x010fca0000000f00 */
[----:B------:R0:W-:Y:S02]  /*c1f50*/  STL.64 [R1+0x4438], R16 ;  /* 0x0044381001007387 */ /* 0x0001e40000100a00 */
[----:B0-----:R-:W-:Y:S02]  /*c1f60*/  MOV R17, R10 ;  /* 0x0000000a00117202 */ /* 0x001fe40000000f00 */
        /* <DEDUP_REMOVED lines=12> */
[----:B0-----:R-:W2:Y:S01]  /*c2030*/  LDL R8, [R1+0x80] ;  /* 0x0000800001087983 */ /* 0x001ea20000100800 */
[----:B------:R-:W-:-:S05]  /*c2040*/  IMAD.MOV.U32 R9, RZ, RZ, R29 ;  /* 0x000000ffff097224 */ /* 0x000fca00078e001d */
[----:B--2---:R-:W-:Y:S01]  /*c2050*/  STL.64 [R1+0x44a0], R8 ;  /* 0x0044a00801007387 */ /* 0x004fe20000100a00 */
[----:B------:R-:W2:Y:S03]  /*c2060*/  LDL.64 R4, [R1+0x70] ;  /* 0x0000700001047983 */ /* 0x000ea60000100a00 */
[----:B--2---:R0:W-:Y:S04]  /*c2070*/  STL.64 [R1+0x4498], R4 ;  /* 0x0044980401007387 */ /* 0x0041e80000100a00 */
[----:B0-----:R-:W2:Y:S01]  /*c2080*/  LDL.LU R4, [R1+0x280] ;  /* 0x0002800001047983 */ /* 0x001ea20000300800 */
[----:B------:R-:W2:Y:S02]  /*c2090*/  LDL.LU R5, [R1+0x284] ;  /* 0x0002840001057983 */ /* 0x000ea40000300800 */
[----:B------:R-:W4:Y:S02]  /*c20a0*/  LDL.LU R6, [R1+0x288] ;  /* 0x0002880001067983 */ /* 0x000f240000300800 */
[----:B------:R-:W4:Y:S01]  /*c20b0*/  LDL.LU R7, [R1+0x28c] ;  /* 0x00028c0001077983 */ /* 0x000f220000300800 */
        /* <DEDUP_REMOVED lines=14> */
[----:B------:R-:W-:-:S02]  /*c21a0*/  MOV R16, R18 ;  /* 0x0000001200107202 */ /* 0x000fc40000000f00 */
[----:B------:R-:W-:Y:S01]  /*c21b0*/  MOV R17, R3 ;  /* 0x0000000300117202 */ /* 0x000fe20000000f00 */
[----:B------:R-:W2:Y:S01]  /*c21c0*/  LDL.LU R24, [R1+0x640] ;  /* 0x0006400001187983 */ /* 0x000ea20000300800 */
[----:B------:R-:W2:Y:S02]  /*c21d0*/  LDL.LU R25, [R1+0x644] ;  /* 0x0006440001197983 */ /* 0x000ea40000300800 */
[----:B------:R-:W2:Y:S02]  /*c21e0*/  LDL.LU R26, [R1+0x648] ;  /* 0x00064800011a7983 */ /* 0x000ea40000300800 */
[----:B------:R-:W2:Y:S01]  /*c21f0*/  LDL.LU R27, [R1+0x64c] ;  /* 0x00064c00011b7983 */ /* 0x000ea20000300800 */
[----:B------:R0:W-:Y:S01]  /*c2200*/  STL.64 [R1+0x4468], R16 ;  /* 0x0044681001007387 */ /* 0x0001e20000100a00 */
[----:B------:R-:W-:-:S03]  /*c2210*/  MOV R9, R19 ;  /* 0x0000001300097202 */ /* 0x000fc60000000f00 */
[----:B0-----:R-:W2:Y:S01]  /*c2220*/  LDL.LU R16, [R1+0x630] ;  /* 0x0006300001107983 */ /* 0x001ea20000300800 */
        /* <DEDUP_REMOVED lines=34> */
[----:B0-----:R-:W3:Y:S01]  /*c2450*/  LDL.LU R11, [R1+0x4480] ;  /* 0x00448000010b7983 */ /* 0x001ee20000300800 */
[----:B------:R-:W4:Y:S02]  /*c2460*/  LDL.LU.64 R8, [R1+0x4478] ;  /* 0x0044780001087983 */ /* 0x000f240000300a00 */
[----:B------:R-:W-:Y:S01]  /*c2470*/  IMAD.MOV.U32 R10, RZ, RZ, R4 ;  /* 0x000000ffff0a7224 */ /* 0x000fe200078e0004 */
[----:B------:R-:W-:-:S04]  /*c2480*/  MOV R3, R5 ;  /* 0x0000000500037202 */ /* 0x000fc80000000f00 */
[----:B------:R-:W-:Y:S04]  /*c2490*/  STL [R1+0x43f0], R10 ;  /* 0x0043f00a01007387 */ /* 0x000fe80000100800 */
[----:B---3--:R-:W0:Y:S04]  /*c24a0*/  LDSM.16.M88.4 R4, [R11+0x47080] ;  /* 0x047080000b04783b */ /* 0x008e280000000200 */
[----:B----4-:R1:W-:Y:S02]  /*c24b0*/  STL.64 [R1+0x43e8], R8 ;  /* 0x0043e80801007387 */ /* 0x0103e40000100a00 */
[----:B-1----:R-:W-:-:S02]  /*c24c0*/  MOV R8, R2 ;  /* 0x0000000200087202 */ /* 0x002fc40000000f00 */
[----:B------:R-:W-:-:S07]  /*c24d0*/  MOV R9, R0 ;  /* 0x0000000000097202 */ /* 0x000fce0000000f00 */
[C---:B------:R-:W-:Y:S01]  /*c24e0*/  HMMA.16816.F32 R8, R20.reuse, R8, R24 ;  /* 0x000000081408723c */ /* 0x040fe20000001818 */
[----:B0-----:R-:W-:Y:S01]  /*c24f0*/  STL.64 [R1+0x42e0], R6 ;  /* 0x0042e00601007387 */ /* 0x001fe20000100a00 */
[----:B------:R0:W-:Y:S03]  /*c2500*/  STL.64 [R1+0x42d8], R4 ;  /* 0x0042d80401007387 */ /* 0x0001e60000100a00 */
[----:B0-----:R-:W3:Y:S01]  /*c2510*/  LDL.LU R4, [R1+0x5d0] ;  /* 0x0005d00001047983 */ /* 0x001ee20000300800 */
[----:B------:R-:W3:Y:S02]  /*c2520*/  LDL.LU R5, [R1+0x5d4] ;  /* 0x0005d40001057983 */ /* 0x000ee40000300800 */
[----:B------:R-:W3:Y:S02]  /*c2530*/  LDL.LU R6, [R1+0x5d8] ;  /* 0x0005d80001067983 */ /* 0x000ee40000300800 */
[----:B------:R-:W3:Y:S01]  /*c2540*/  LDL.LU R7, [R1+0x5dc] ;  /* 0x0005dc0001077983 */ /* 0x000ee20000300800 */
[----:B------:R-:W4:Y:S11]  /*c2550*/  LDL.LU.64 R24, [R1+0x4470] ;  /* 0x0044700001187983 */ /* 0x000f360000300a00 */
[----:B------:R-:W-:Y:S01]  /*c2560*/  @!UPT UIADD3 URZ, URZ, URZ, URZ ;  /* 0x0000003f3f3ff290 */ /* 0x000fe2000fffe03f */
[----:B------:R0:W-:Y:S02]  /*c2570*/  STL.64 [R1+0x640], R8 ;  /* 0x0006400801007387 */ /* 0x0001e40000100a00 */
[----:B------:R1:W-:Y:S01]  /*c2580*/  STL.64 [R1+0x648], R10 ;  /* 0x0006480a01007387 */ /* 0x0003e20000100a00 */
        /* <DEDUP_REMOVED lines=8> */
[----:B------:R2:W-:Y:S03]  /*c2610*/  STL.64 [R1+0x638], R18 ;  /* 0x0006381201007387 */ /* 0x0005e60000100a00 */
[----:B0-----:R-:W2:Y:S01]  /*c2620*/  LDL.LU.64 R16, [R1+0x4468] ;  /* 0x0044680001107983 */ /* 0x001ea20000300a00 */
[----:B------:R-:W-:Y:S01]  /*c2630*/  MOV R2, R24 ;  /* 0x0000001800027202 */ /* 0x000fe20000000f00 */
[----:B------:R-:W-:Y:S02]  /*c2640*/  IMAD.MOV.U32 R0, RZ, RZ, R25 ;  /* 0x000000ffff007224 */ /* 0x000fe400078e0019 */
[----:B------:R-:W4:Y:S01]  /*c2650*/  LDL.LU R24, [R1+0x260] ;  /* 0x0002600001187983 */ /* 0x000f220000300800 */
[----:B------:R-:W4:Y:S01]  /*c2660*/  LDL.LU R25, [R1+0x264] ;  /* 0x0002640001197983 */ /* 0x000f220000300800 */
[----:B------:R-:W4:Y:S02]  /*c2670*/  LDL.LU R26, [R1+0x268] ;  /* 0x00026800011a7983 */ /* 0x000f240000300800 */
        /* <DEDUP_REMOVED lines=46> */
[----:B0-----:R-:W2:Y:S01]  /*c2960*/  LDL.LU.64 R4, [R1+0xc0] ;  /* 0x0000c00001047983 */ /* 0x001ea20000300a00 */
        /* <DEDUP_REMOVED lines=8> */
[----:B0-----:R-:W2:Y:S04]  /*c29f0*/  LDL.LU.64 R16, [R1+0xa0] ;  /* 0x0000a00001107983 */ /* 0x001ea80000300a00 */
[----:B--2---:R0:W-:Y:S04]  /*c2a00*/  STL.64 [R1+0x43c0], R16 ;  /* 0x0043c01001007387 */ /* 0x0041e80000100a00 */
[----:B0-----:R-:W2:Y:S10]  /*c2a10*/  LDL.LU.64 R16, [R1+0xb0] ;  /* 0x0000b00001107983 */ /* 0x001eb40000300a00 */
[----:B------:R-:W-:Y:S02]  /*c2a20*/  STL.64 [R1+0x5c0], R8 ;  /* 0x0005c00801007387 */ /* 0x000fe40000100a00 */
[----:B------:R0:W-:Y:S02]  /*c2a30*/  STL.64 [R1+0x5c8], R10 ;  /* 0x0005c80a01007387 */ /* 0x0001e40000100a00 */
[----:B0-----:R-:W3:Y:S01]  /*c2a40*/  LDL.LU R10, [R1+0x43f0] ;  /* 0x0043f000010a7983 */ /* 0x001ee20000300800 */
[----:B------:R-:W4:Y:S02]  /*c2a50*/  LDL.LU.64 R8, [R1+0x43e8] ;  /* 0x0043e80001087983 */ /* 0x000f240000300a00 */
[----:B------:R0:W-:Y:S02]  /*c2a60*/  STL [R1+0x4314], R12 ;  /* 0x0043140c01007387 */ /* 0x0001e40000100800 */
[----:B------:R1:W-:Y:S01]  /*c2a70*/  STL [R1+0x4310], R13 ;  /* 0x0043100d01007387 */ /* 0x0003e20000100800 */
[----:B0-----:R-:W2:Y:S01]  /*c2a80*/  LDL.LU R12, [R1+0x250] ;  /* 0x00025000010c7983 */ /* 0x001ea20000300800 */
[----:B-1----:R-:W2:Y:S02]  /*c2a90*/  LDL.LU R13, [R1+0x254] ;  /* 0x00025400010d7983 */ /* 0x002ea40000300800 */
[----:B------:R-:W2:Y:S02]  /*c2aa0*/  LDL.LU R14, [R1+0x258] ;  /* 0x00025800010e7983 */ /* 0x000ea40000300800 */
[----:B------:R-:W2:Y:S01]  /*c2ab0*/  LDL.LU R15, [R1+0x25c] ;  /* 0x00025c00010f7983 */ /* 0x000ea20000300800 */
[----:B----4-:R-:W-:Y:S01]  /*c2ac0*/  HMMA.16816.F32 R20, R20, R8, R24 ;  /* 0x000000081414723c */ /* 0x010fe20000001818 */
[----:B------:R-:W2:Y:S01]  /*c2ad0*/  LDL.LU.64 R26, [R1+0x43e0] ;  /* 0x0043e000011a7983 */ /* 0x000ea20000300a00 */
[----:B------:R-:W2:Y:S11]  /*c2ae0*/  LDL.LU.64 R24, [R1+0x43d8] ;  /* 0x0043d80001187983 */ /* 0x000eb60000300a00 */
[----:B------:R-:W-:Y:S10]  /*c2af0*/  @!UPT UIADD3 URZ, URZ, URZ, URZ ;  /* 0x0000003f3f3ff290 */ /* 0x000ff4000fffe03f */
[----:B------:R3:W-:Y:S01]  /*c2b00*/  STL.64 [R1+0x2d0], R20 ;  /* 0x0002d01401007387 */ /* 0x0007e20000100a00 */
[----:B------:R-:W-:Y:S01]  /*c2b10*/  STL.64 [R1+0x2d8], R22 ;  /* 0x0002d81601007387 */ /* 0x000fe20000100a00 */
[----:B---3--:R-:W-:Y:S02]  /*c2b20*/  MOV R20, R10 ;  /* 0x0000000a00147202 */ /* 0x008fe40000000f00 */
[----:B------:R-:W-:-:S05]  /*c2b30*/  MOV R21, R3 ;  /* 0x0000000300157202 */ /* 0x000fca0000000f00 */
[----:B------:R0:W-:Y:S04]  /*c2b40*/  STL.64 [R1+0x4398], R20 ;  /* 0x0043981401007387 */ /* 0x0001e80000100a00 */
[----:B0-----:R-:W3:Y:S01]  /*c2b50*/  LDL.LU.64 R20, [R1+0x90] ;  /* 0x0000900001147983 */ /* 0x001ee20000300a00 */
[----:B--2---:R-:W-:Y:S03]  /*c2b60*/  HMMA.16816.F32 R12, R24, R4, R12 ;  /* 0x00000004180c723c */ /* 0x004fe6000000180c */
[----:B---3--:R0:W-:Y:S04]  /*c2b70*/  STL.64 [R1+0x43b8], R20 ;  /* 0x0043b81401007387 */ /* 0x0081e80000100a00 */
[----:B0-----:R-:W2:Y:S01]  /*c2b80*/  LDL.LU R20, [R1+0x230] ;  /* 0x0002300001147983 */ /* 0x001ea20000300800 */
[----:B------:R-:W2:Y:S02]  /*c2b90*/  LDL.LU R21, [R1+0x234] ;  /* 0x0002340001157983 */ /* 0x000ea40000300800 */
[----:B------:R-:W2:Y:S02]  /*c2ba0*/  LDL.LU R22, [R1+0x238] ;  /* 0x0002380001167983 */ /* 0x000ea40000300800 */
[----:B------:R-:W2:Y:S01]  /*c2bb0*/  LDL.LU R23, [R1+0x23c] ;  /* 0x00023c0001177983 */ /* 0x000ea20000300800 */
[----:B------:R0:W-:Y:S04]  /*c2bc0*/  STL.64 [R1+0x4390], R8 ;  /* 0x0043900801007387 */ /* 0x0001e80000100a00 */
[----:B0-----:R-:W3:Y:S01]  /*c2bd0*/  LDL.LU R8, [R1+0x200] ;  /* 0x0002000001087983 */ /* 0x001ee20000300800 */
[----:B------:R-:W3:Y:S02]  /*c2be0*/  LDL.LU R9, [R1+0x204] ;  /* 0x0002040001097983 */ /* 0x000ee40000300800 */
[----:B------:R-:W3:Y:S02]  /*c2bf0*/  LDL.LU R10, [R1+0x208] ;  /* 0x00020800010a7983 */ /* 0x000ee40000300800 */
[----:B------:R-:W3:Y:S01]  /*c2c00*/  LDL.LU R11, [R1+0x20c] ;  /* 0x00020c00010b7983 */ /* 0x000ee20000300800 */
[----:B------:R-:W-:Y:S01]  /*c2c10*/  STL.64 [R1+0x2c0], R12 ;  /* 0x0002c00c01007387 */ /* 0x000fe20000100a00 */
[----:B------:R0:W-:Y:S02]  /*c2c20*/  STL.64 [R1+0x2c8], R14 ;  /* 0x0002c80e01007387 */ /* 0x0001e40000100a00 */
[----:B------:R-:W4:Y:S01]  /*c2c30*/  LDL.LU.64 R6, [R1+0x43d0] ;  /* 0x0043d00001067983 */ /* 0x000f220000300a00 */
[----:B0-----:R-:W-:-:S02]  /*c2c40*/  MOV R15, R4 ;  /* 0x00000004000f7202 */ /* 0x001fc40000000f00 */
[----:B------:R-:W-:Y:S02]  /*c2c50*/  MOV R14, R5 ;  /* 0x00000005000e7202 */ /* 0x000fe40000000f00 */
[----:B------:R-:W4:Y:S02]  /*c2c60*/  LDL.LU.64 R4, [R1+0x43c8] ;  /* 0x0043c80001047983 */ /* 0x000f240000300a00 */
[C---:B----4-:R-:W-:Y:S11]  /*c2c70*/  HMMA.16816.F32 R4, R24.reuse, R16, R4 ;  /* 0x000000101804723c */ /* 0x050ff60000001804 */
[----:B------:R-:W-:Y:S11]  /*c2c80*/  @!UPT UIADD3 URZ, URZ, URZ, URZ ;  /* 0x0000003f3f3ff290 */ /* 0x000ff6000fffe03f */
[----:B------:R-:W-:Y:S01]  /*c2c90*/  @!UPT UIADD3 URZ, URZ, URZ, URZ ;  /* 0x0000003f3f3ff290 */ /* 0x000fe2000fffe03f */
[----:B------:R0:W-:Y:S01]  /*c2ca0*/  STL.64 [R1+0x2b0], R4 ;  /* 0x0002b00401007387 */ /* 0x0001e20000100a00 */
[----:B------:R1:W-:Y:S02]  /*c2cb0*/  STL.64 [R1+0x2b8], R6 ;  /* 0x0002b80601007387 */ /* 0x0003e40000100a00 */
[----:B0-----:R-:W-:Y:S01]  /*c2cc0*/  IMAD.MOV.U32 R5, RZ, RZ, R16 ;  /* 0x000000ffff057224 */ /* 0x001fe200078e0010 */
[----:B------:R-:W-:Y:S02]  /*c2cd0*/  MOV R4, R17 ;  /* 0x0000001100047202 */ /* 0x000fe40000000f00 */
[----:B------:R-:W2:Y:S02]  /*c2ce0*/  LDL.LU.64 R16, [R1+0x43c0] ;  /* 0x0043c00001107983 */ /* 0x000ea40000300a00 */
[C---:B--2---:R-:W-:Y:S01]  /*c2cf0*/  HMMA.16816.F32 R20, R24.reuse, R16, R20 ;  /* 0x000000101814723c */ /* 0x044fe20000001814 */
[----:B-1----:R-:W-:Y:S02]  /*c2d00*/  MOV R7, R16 ;  /* 0x0000001000077202 */ /* 0x002fe40000000f00 */
[----:B------:R-:W-:Y:S11]  /*c2d10*/  MOV R6, R17 ;  /* 0x0000001100067202 */ /* 0x000ff60000000f00 */
[----:B------:R-:W-:Y:S09]  /*c2d20*/  @!UPT UIADD3 URZ, URZ, URZ, URZ ;  /* 0x0000003f3f3ff290 */ /* 0x000ff2000fffe03f */
[----:B------:R0:W-:Y:S01]  /*c2d30*/  STL.64 [R1+0x2a0], R20 ;  /* 0x0002a01401007387 */ /* 0x0001e20000100a00 */
[----:B------:R-:W-:Y:S03]  /*c2d40*/  STL.64 [R1+0x2a8], R22 ;  /* 0x0002a81601007387 */ /* 0x000fe60000100a00 */
[----:B0-----:R-:W2:Y:S01]  /*c2d50*/  LDL.LU.64 R20, [R1+0x43b8] ;  /* 0x0043b80001147983 */ /* 0x001ea20000300a00 */
[----:B------:R-:W2:Y:S02]  /*c2d60*/  LDL.LU.64 R18, [R1+0x43b0] ;  /* 0x0043b00001127983 */ /* 0x000ea40000300a00 */
[----:B------:R-:W2:Y:S02]  /*c2d70*/  LDL.LU.64 R16, [R1+0x43a8] ;  /* 0x0043a80001107983 */ /* 0x000ea40000300a00 */
[----:B------:R-:W-:Y:S01]  /*c2d80*/  STL.64 [R1+0x4320], R6 ;  /* 0x0043200601007387 */ /* 0x000fe20000100a00 */
[----:B------:R0:W-:Y:S04]  /*c2d90*/  STL.64 [R1+0x4318], R4 ;  /* 0x0043180401007387 */ /* 0x0001e80000100a00 */
[----:B0-----:R-:W4:Y:S01]  /*c2da0*/  LDL.LU.64 R4, [R1+0x80] ;  /* 0x0000800001047983 */ /* 0x001f220000300a00 */
[----:B--2---:R-:W-:Y:S11]  /*c2db0*/  HMMA.16816.F32 R16, R24, R20, R16 ;  /* 0x000000141810723c */ /* 0x004ff60000001810 */
[----:B------:R-:W-:Y:S11]  /*c2dc0*/  @!UPT UIADD3 URZ, URZ, URZ, URZ ;  /* 0x0000003f3f3ff290 */ /* 0x000ff6000fffe03f */
[----:B------:R-:W-:Y:S01]  /*c2dd0*/  @!UPT UIADD3 URZ, URZ, URZ, URZ ;  /* 0x0000003f3f3ff290 */ /* 0x000fe2000fffe03f */
[----:B------:R0:W-:Y:S01]  /*c2de0*/  STL.64 [R1+0x290], R16 ;  /* 0x0002901001007387 */ /* 0x0001e20000100a00 */
[----:B------:R1:W-:Y:S03]  /*c2df0*/  STL.64 [R1+0x298], R18 ;  /* 0x0002981201007387 */ /* 0x0003e60000100a00 */
[----:B0-----:R-:W2:Y:S01]  /*c2e00*/  LDL.LU.64 R16, [R1+0x43a0] ;  /* 0x0043a00001107983 */ /* 0x001ea20000300a00 */
[----:B-1----:R-:W-:Y:S01]  /*c2e10*/  MOV R18, R20 ;  /* 0x0000001400127202 */ /* 0x002fe20000000f00 */
[----:B------:R-:W-:Y:S02]  /*c2e20*/  IMAD.MOV.U32 R19, RZ, RZ, R21 ;  /* 0x000000ffff137224 */ /* 0x000fe400078e0015 */
[----:B------:R-:W3:Y:S03]  /*c2e30*/  LDL.LU.64 R20, [R1+0x4398] ;  /* 0x0043980001147983 */ /* 0x000ee60000300a00 */
[----:B------:R-:W-:Y:S01]  /*c2e40*/  STL.64 [R1+0x4330], R18 ;  /* 0x0043301201007387 */ /* 0x000fe20000100a00 */
[----:B--2---:R0:W-:Y:S04]  /*c2e50*/  STL.64 [R1+0x4328], R16 ;  /* 0x0043281001007387 */ /* 0x0041e80000100a00 */
[----:B0-----:R-:W2:Y:S01]  /*c2e60*/  LDL.LU R16, [R1+0x210] ;  /* 0x0002100001107983 */ /* 0x001ea20000300800 */
[----:B------:R-:W2:Y:S02]  /*c2e70*/  LDL.LU R17, [R1+0x214] ;  /* 0x0002140001117983 */ /* 0x000ea40000300800 */
[----:B------:R-:W2:Y:S02]  /*c2e80*/  LDL.LU R18, [R1+0x218] ;  /* 0x0002180001127983 */ /* 0x000ea40000300800 */
[----:B------:R-:W2:Y:S01]  /*c2e90*/  LDL.LU R19, [R1+0x21c] ;  /* 0x00021c0001137983 */ /* 0x000ea20000300800 */
[----:B----4-:R-:W-:-:S02]  /*c2ea0*/  MOV R12, R4 ;  /* 0x00000004000c7202 */ /* 0x010fc40000000f00 */
[----:B------:R-:W-:Y:S01]  /*c2eb0*/  MOV R13, R5 ;  /* 0x00000005000d7202 */ /* 0x000fe20000000f00 */
[C---:B--2---:R-:W-:Y:S08]  /*c2ec0*/  HMMA.16816.F32 R16, R24.reuse, R4, R16 ;  /* 0x000000041810723c */ /* 0x044ff00000001810 */
[C---:B---3--:R-:W-:Y:S11]  /*c2ed0*/  HMMA.16816.F32 R4, R24.reuse, R20, R8 ;  /* 0x000000141804723c */ /* 0x048ff60000001808 */
[----:B------:R-:W-:Y:S04]  /*c2ee0*/  @!UPT UIADD3 URZ, URZ, URZ, URZ ;  /* 0x0000003f3f3ff290 */ /* 0x000fe8000fffe03f */
[----:B------:R-:W-:Y:S01]  /*c2ef0*/  STL.64 [R1+0x280], R16 ;  /* 0x0002801001007387 */ /* 0x000fe20000100a00 */
[----:B------:R-:W-:Y:S02]  /*c2f00*/  STL.64 [R1+0x288], R18 ;  /* 0x0002881201007387 */ /* 0x000fe40000100a00 */
[----:B------:R-:W-:Y:S02]  /*c2f10*/  STL.64 [R1+0x4340], R14 ;  /* 0x0043400e01007387 */ /* 0x000fe40000100a00 */
[----:B------:R0:W-:Y:S01]  /*c2f20*/  STL.64 [R1+0x4338], R12 ;  /* 0x0043380c01007387 */ /* 0x0001e20000100a00 */
[----:B------:R-:W2:Y:S02]  /*c2f30*/  LDL.LU R8, [R1+0x1f0] ;  /* 0x0001f00001087983 */ /* 0x000ea40000300800 */
[----:B------:R-:W-:Y:S02]  /*c2f40*/  STL.64 [R1+0x270], R4 ;  /* 0x0002700401007387 */ /* 0x000fe40000100a00 */
[----:B------:R-:W-:Y:S02]  /*c2f50*/  STL.64 [R1+0x278], R6 ;  /* 0x0002780601007387 */ /* 0x000fe40000100a00 */
[----:B------:R-:W2:Y:S01]  /*c2f60*/  LDL.LU R9, [R1+0x1f4] ;  /* 0x0001f40001097983 */ /* 0x000ea20000300800 */
[----:B------:R-:W2:Y:S01]  /*c2f70*/  LDL.LU R10, [R1+0x1f8] ;  /* 0x0001f800010a7983 */ /* 0x000ea20000300800 */
[----:B------:R-:W2:Y:S02]  /*c2f80*/  LDL.LU R11, [R1+0x1fc] ;  /* 0x0001fc00010b7983 */ /* 0x000ea40000300800 */
[----:B------:R-:W2:Y:S01]  /*c2f90*/  LDL.LU.64 R20, [R1+0x60] ;  /* 0x0000600001147983 */ /* 0x000ea20000300a00 */
[----:B0-----:R-:W3:Y:S04]  /*c2fa0*/  LDL.LU.64 R12, [R1+0x10] ;  /* 0x00001000010c7983 */ /* 0x001ee80000300a00 */
[----:B---3--:R0:W-:Y:S01]  /*c2fb0*/  STL.64 [R1+0x4358], R12 ;  /* 0x0043580c01007387 */ /* 0x0081e20000100a00 */
[----:B------:R-:W3:Y:S02]  /*c2fc0*/  LDL.LU R16, [R1+0x970] ;  /* 0x0009700001107983 */ /* 0x000ee40000300800 */
[----:B------:R-:W3:Y:S02]  /*c2fd0*/  LDL.LU R17, [R1+0x974] ;  /* 0x0009740001117983 */ /* 0x000ee40000300800 */
[----:B------:R-:W4:Y:S01]  /*c2fe0*/  LDL.LU R18, [R1+0x978] ;  /* 0x0009780001127983 */ /* 0x000f220000300800 */
[----:B------:R-:W4:Y:S01]  /*c2ff0*/  LDL.LU R19, [R1+0x97c] ;  /* 0x00097c0001137983 */ /* 0x000f220000300800 */
[----:B------:R-:W2:Y:S03]  /*c3000*/  LDL R29, [R1+0x27f8] ;  /* 0x0027f800011d7983 */ /* 0x000ea60000100800 */
[----:B0-----:R-:W2:Y:S04]  /*c3010*/  LDL.LU.64 R12, [R1+0x20] ;  /* 0x00002000010c7983 */ /* 0x001ea80000300a00 */
[----:B--2---:R0:W-:Y:S04]  /*c3020*/  STL.64 [R1+0x4360], R12 ;  /* 0x0043600c01007387 */ /* 0x0041e80000100a00 */
[----:B0-----:R-:W2:Y:S04]  /*c3030*/  LDL.LU.64 R12, [R1+0x30] ;  /* 0x00003000010c7983 */ /* 0x001ea80000300a00 */
[----:B--2---:R0:W-:Y:S04]  /*c3040*/  STL.64 [R1+0x4378], R12 ;  /* 0x0043780c01007387 */ /* 0x0041e80000100a00 */
[----:B0-----:R-:W2:Y:S01]  /*c3050*/  LDL.LU.64 R12, [R1+0x40] ;  /* 0x00004000010c7983 */ /* 0x001ea20000300a00 */
        /* <DEDUP_REMOVED lines=18> */
[----:B------:R-:W2:Y:S01]  /*c3180*/  LDL.LU R19, [R1+0x9bc] ;  /* 0x0009bc0001137983 */ /* 0x000ea20000300800 */
[----:B------:R-:W3:Y:S01]  /*c3190*/  LDL.LU.64 R4, [R1] ;  /* 0x0000000001047983 */ /* 0x000ee20000300a00 */
[----:B------:R0:W-:Y:S02]  /*c31a0*/  STL.64 [R1+0x260], R8 ;  /* 0x0002600801007387 */ /* 0x0001e40000100a00 */
[----:B------:R1:W-:Y:S01]  /*c31b0*/  STL.64 [R1+0x268], R10 ;  /* 0x0002680a01007387 */ /* 0x0003e20000100a00 */
[----:B0-----:R-:W4:Y:S01]  /*c31c0*/  LDL.LU.64 R8, [R1+0x4390] ;  /* 0x0043900001087983 */ /* 0x001f220000300a00 */
[----:B-1----:R-:W-:-:S02]  /*c31d0*/  MOV R10, R20 ;  /* 0x00000014000a7202 */ /* 0x002fc40000000f00 */
[----:B------:R-:W-:Y:S02]  /*c31e0*/  MOV R11, R21 ;  /* 0x00000015000b7202 */ /* 0x000fe40000000f00 */
[----:B------:R-:W0:Y:S04]  /*c31f0*/  LDSM.16.M88.4 R20, [R29+0x40080] ;  /* 0x040080001d14783b */ /* 0x000e280000000200 */
[----:B------:R-:W-:Y:S04]  /*c3200*/  STL.64 [R1+0x42f8], R10 ;  /* 0x0042f80a01007387 */ /* 0x000fe80000100a00 */
[----:B----4-:R1:W-:Y:S04]  /*c3210*/  STL.64 [R1+0x42f0], R8 ;  /* 0x0042f00801007387 */ /* 0x0103e80000100a00 */
[----:B-1----:R-:W4:Y:S01]  /*c3220*/  LDL.LU R8, [R1+0x9c0] ;  /* 0x0009c00001087983 */ /* 0x002f220000300800 */
[----:B------:R-:W4:Y:S02]  /*c3230*/  LDL.LU R9, [R1+0x9c4] ;  /* 0x0009c40001097983 */ /* 0x000f240000300800 */
[----:B------:R-:W4:Y:S02]  /*c3240*/  LDL.LU R10, [R1+0x9c8] ;  /* 0x0009c800010a7983 */ /* 0x000f240000300800 */
[----:B------:R-:W4:Y:S01]  /*c3250*/  LDL.LU R11, [R1+0x9cc] ;  /* 0x0009cc00010b7983 */ /* 0x000f220000300800 */
[----:B0-----:R-:W-:Y:S01]  /*c3260*/  STL.64 [R1+0x4190], R22 ;  /* 0x0041901601007387 */ /* 0x001fe20000100a00 */
[----:B------:R0:W-:Y:S02]  /*c3270*/  STL.64 [R1+0x4188], R20 ;  /* 0x0041881401007387 */ /* 0x0001e40000100a00 */
[----:B0-----:R-:W-:Y:S01]  /*c3280*/  IMAD.MOV.U32 R20, RZ, RZ, R2 ;  /* 0x000000ffff147224 */ /* 0x001fe200078e0002 */
[----:B------:R-:W-:Y:S01]  /*c3290*/  MOV R21, R0 ;  /* 0x0000000000157202 */ /* 0x000fe20000000f00 */
[----:B--2---:R-:W-:Y:S01]  /*c32a0*/  HMMA.16816.F32 R16, R24, R12, R16 ;  /* 0x0000000c1810723c */ /* 0x004fe20000001810 */
[----:B------:R-:W-:-:S02]  /*c32b0*/  MOV R28, R12 ;  /* 0x0000000c001c7202 */ /* 0x000fc40000000f00 */
[----:B------:R-:W-:-:S05]  /*c32c0*/  MOV R29, R13 ;  /* 0x0000000d001d7202 */ /* 0x000fca0000000f00 */
[C---:B----4-:R-:W-:Y:S11]  /*c32d0*/  HMMA.16816.F32 R8, R24.reuse, R20, R8 ;  /* 0x000000141808723c */ /* 0x050ff60000001808 */
        /* <DEDUP_REMOVED lines=8> */
[----:B------:R0:W-:Y:S01]  /*c3360*/  STL [R1+0x4248], R20 ;  /* 0x0042481401007387 */ /* 0x0001e20000100800 */
[----:B------:R1:W-:Y:S03]  /*c3370*/  STL [R1+0x4244], R21 ;  /* 0x0042441501007387 */ /* 0x0003e60000100800 */
[----:B0-----:R-:W4:Y:S01]  /*c3380*/  LDL.LU R20, [R1+0x990] ;  /* 0x0009900001147983 */ /* 0x001f220000300800 */
[----:B-1----:R-:W4:Y:S02]  /*c3390*/  LDL.LU R21, [R1+0x994] ;  /* 0x0009940001157983 */ /* 0x002f240000300800 */
[----:B------:R-:W4:Y:S02]  /*c33a0*/  LDL.LU R22, [R1+0x998] ;  /* 0x0009980001167983 */ /* 0x000f240000300800 */
[----:B------:R-:W4:Y:S01]  /*c33b0*/  LDL.LU R23, [R1+0x99c] ;  /* 0x00099c0001177983 */ /* 0x000f220000300800 */
        /* <DEDUP_REMOVED lines=14> */
[----:B------:R-:W4:Y:S02]  /*c34a0*/  LDL.LU.64 R12, [R1+0x4360] ;  /* 0x00436000010c7983 */ /* 0x000f240000300a00 */
[C---:B----4-:R-:W-:Y:S01]  /*c34b0*/  HMMA.16816.F32 R20, R24.reuse, R12, R20 ;  /* 0x0000000c1814723c */ /* 0x050fe20000001814 */
[----:B------:R-:W-:Y:S11]  /*c34c0*/  MOV R0, R13 ;  /* 0x0000000d00007202 */ /* 0x000ff60000000f00 */
[----:B------:R-:W-:Y:S11]  /*c34d0*/  @!UPT UIADD3 URZ, URZ, URZ, URZ ;  /* 0x0000003f3f3ff290 */ /* 0x000ff6000fffe03f */
[----:B------:R0:W-:Y:S01]  /*c34e0*/  STL.64 [R1+0x220], R20 ;  /* 0x0002201401007387 */ /* 0x0001e20000100a00 */
[----:B------:R-:W-:Y:S01]  /*c34f0*/  STL.64 [R1+0x228], R22 ;  /* 0x0002281601007387 */ /* 0x000fe20000100a00 */
[----:B0-----:R-:W-:Y:S02]  /*c3500*/  MOV R21, R12 ;  /* 0x0000000c00157202 */ /* 0x001fe40000000f00 */
        /* <DEDUP_REMOVED lines=10> */
[----:B------:R-:W4:Y:S01]  /*c35b0*/  LDL.LU.64 R14, [R1+0x4340] ;  /* 0x00434000010e7983 */ /* 0x000f220000300a00 */
[----:B------:R-:W4:Y:S01]  /*c35c0*/  LDL.LU.64 R12, [R1+0x4338] ;  /* 0x00433800010c7983 */ /* 0x000f220000300a00 */
[----:B---3--:R-:W-:Y:S01]  /*c35d0*/  MOV R20, R5 ;  /* 0x0000000500147202 */ /* 0x008fe20000000f00 */
[----:B------:R-:W-:Y:S01]  /*c35e0*/  IMAD.MOV.U32 R28, RZ, RZ, R4 ;  /* 0x000000ffff1c7224 */ /* 0x000fe200078e0004 */
[----:B--2---:R-:W-:Y:S11]  /*c35f0*/  HMMA.16816.F32 R16, R24, R4, R16 ;  /* 0x000000041810723c */ /* 0x004ff60000001810 */
[----:B------:R-:W-:Y:S11]  /*c3600*/  @!UPT UIADD3 URZ, URZ, URZ, URZ ;  /* 0x0000003f3f3ff290 */ /* 0x000ff6000fffe03f */
[----:B------:R-:W-:Y:S01]  /*c3610*/  @!UPT UIADD3 URZ, URZ, URZ, URZ ;  /* 0x0000003f3f3ff290 */ /* 0x000fe2000fffe03f */
[----:B------:R-:W-:Y:S01]  /*c3620*/  STL.64 [R1+0x200], R16 ;  /* 0x0002001001007387 */ /* 0x000fe20000100a00 */
[----:B------:R0:W-:Y:S03]  /*c3630*/  STL.64 [R1+0x208], R18 ;  /* 0x0002081201007387 */ /* 0x0001e60000100a00 */
[----:B0-----:R-:W2:Y:S01]  /*c3640*/  LDL.LU.64 R18, [R1+0x4330] ;  /* 0x0043300001127983 */ /* 0x001ea20000300a00 */
[----:B------:R-:W3:Y:S02]  /*c3650*/  LDL.LU.64 R16, [R1+0x4328] ;  /* 0x0043280001107983 */ /* 0x000ee40000300a00 */
        /* <DEDUP_REMOVED lines=9> */
[----:B------:R4:W-:Y:S02]  /*c36f0*/  STL.64 [R1+0x4260], R20 ;  /* 0x0042601401007387 */ /* 0x0009e40000100a00 */
[----:B----4-:R-:W-:-:S02]  /*c3700*/  MOV R20, R12 ;  /* 0x0000000c00147202 */ /* 0x010fc40000000f00 */
[----:B------:R-:W-:Y:S01]  /*c3710*/  MOV R21, R13 ;  /* 0x0000000d00157202 */ /* 0x000fe20000000f00 */
[----:B------:R-:W2:Y:S01]  /*c3720*/  LDL.LU R12, [R1+0x4314] ;  /* 0x00431400010c7983 */ /* 0x000ea20000300800 */
[----:B------:R-:W2:Y:S03]  /*c3730*/  LDL.LU R13, [R1+0x4310] ;  /* 0x00431000010d7983 */ /* 0x000ea60000300800 */
[----:B------:R0:W-:Y:S02]  /*c3740*/  STL.64 [R1+0x4278], R20 ;  /* 0x0042781401007387 */ /* 0x0001e40000100a00 */
[----:B0-----:R-:W-:Y:S01]  /*c3750*/  MOV R20, R18 ;  /* 0x0000001200147202 */ /* 0x001fe20000000f00 */
[----:B------:R-:W-:Y:S01]  /*c3760*/  IMAD.MOV.U32 R21, RZ, RZ, R19 ;  /* 0x000000ffff157224 */ /* 0x000fe200078e0013 */
[----:B------:R-:W4:Y:S01]  /*c3770*/  LDL.LU R18, [R1+0x430c] ;  /* 0x00430c0001127983 */ /* 0x000f220000300800 */
[----:B------:R-:W4:Y:S01]  /*c3780*/  LDL.LU R19, [R1+0x4308] ;  /* 0x0043080001137983 */ /* 0x000f220000300800 */
[----:B---3--:R-:W-:Y:S02]  /*c3790*/  HMMA.16816.F32 R8, R24, R16, R8 ;  /* 0x000000101808723c */ /* 0x008fe40000001808 */
[----:B------:R0:W-:Y:S02]  /*c37a0*/  STL.64 [R1+0x4290], R20 ;  /* 0x0042901401007387 */ /* 0x0001e40000100a00 */
[----:B0-----:R-:W-:-:S02]  /*c37b0*/  MOV R20, R7 ;  /* 0x0000000700147202 */ /* 0x001fc40000000f00 */
[----:B------:R-:W-:Y:S11]  /*c37c0*/  MOV R21, R6 ;  /* 0x0000000600157202 */ /* 0x000ff60000000f00 */
[----:B------:R-:W-:Y:S06]  /*c37d0*/  @!UPT UIADD3 URZ, URZ, URZ, URZ ;  /* 0x0000003f3f3ff290 */ /* 0x000fec000fffe03f */
[----:B------:R-:W-:Y:S01]  /*c37e0*/  STL.64 [R1+0x1f0], R8 ;  /* 0x0001f00801007387 */ /* 0x000fe20000100a00 */
[----:B------:R-:W-:Y:S02]  /*c37f0*/  STL.64 [R1+0x1f8], R10 ;  /* 0x0001f80a01007387 */ /* 0x000fe40000100a00 */
[----:B------:R0:W-:Y:S02]  /*c3800*/  STL.64 [R1+0x42a8], R20 ;  /* 0x0042a81401007387 */ /* 0x0001e40000100a00 */
[----:B0-----:R-:W-:Y:S02]  /*c3810*/  MOV R20, R5 ;  /* 0x0000000500147202 */ /* 0x001fe40000000f00 */
[----:B------:R-:W-:-:S05]  /*c3820*/  MOV R21, R4 ;  /* 0x0000000400157202 */ /* 0x000fca0000000f00 */
[----:B------:R-:W-:Y:S04]  /*c3830*/  STL.64 [R1+0x42c0], R20 ;  /* 0x0042c01401007387 */ /* 0x000fe80000100a00 */
[----:B----4-:R0:W-:Y:S04]  /*c3840*/  STL.64 [R1+0x41c0], R18 ;  /* 0x0041c01201007387 */ /* 0x0101e80000100a00 */
[----:B0-----:R-:W3:Y:S01]  /*c3850*/  LDL R19, [R1+0x27f8] ;  /* 0x0027f80001137983 */ /* 0x001ee20000100800 */
[----:B------:R0:W-:Y:S03]  /*c3860*/  STL.64 [R1+0x41b8], R16 ;  /* 0x0041b81001007387 */ /* 0x0001e60000100a00 */
[----:B---3--:R1:W-:Y:S01]  /*c3870*/  STL [R1+0x4270], R19 ;  /* 0x0042701301007387 */ /* 0x0083e20000100800 */
[----:B0-----:R-:W3:Y:S02]  /*c3880*/  LDL.LU R16, [R1+0x8f0] ;  /* 0x0008f00001107983 */ /* 0x001ee40000300800 */
[----:B------:R-:W3:Y:S02]  /*c3890*/  LDL.LU R17, [R1+0x8f4] ;  /* 0x0008f40001117983 */ /* 0x000ee40000300800 */
[----:B------:R-:W4:Y:S01]  /*c38a0*/  LDL.LU R18, [R1+0x8f8] ;  /* 0x0008f80001127983 */ /* 0x000f220000300800 */
[----:B-1----:R-:W4:Y:S01]  /*c38b0*/  LDL.LU R19, [R1+0x8fc] ;  /* 0x0008fc0001137983 */ /* 0x002f220000300800 */
        /* <DEDUP_REMOVED lines=8> */
[----:B------:R-:W-:-:S02]  /*c3940*/  IMAD.MOV.U32 R20, RZ, RZ, R15 ;  /* 0x000000ffff147224 */ /* 0x000fc400078e000f */
[----:B------:R-:W2:Y:S01]  /*c3950*/  LDL.LU R15, [R1+0x4304] ;  /* 0x00430400010f7983 */ /* 0x000ea20000300800 */
[----:B------:R-:W-:Y:S02]  /*c3960*/  MOV R21, R14 ;  /* 0x0000000e00157202 */ /* 0x000fe40000000f00 */
[----:B------:R-:W2:Y:S04]  /*c3970*/  LDL.LU R14, [R1+0x4300] ;  /* 0x00430000010e7983 */ /* 0x000ea80000300800 */
        /* <DEDUP_REMOVED lines=30> */
[----:B------:R3:W-:Y:S02]  /*c3b60*/  STL.64 [R1+0x41a8], R12 ;  /* 0x0041a80c01007387 */ /* 0x0007e40000100a00 */
[----:B---3--:R-:W-:-:S02]  /*c3b70*/  MOV R12, R10 ;  /* 0x0000000a000c7202 */ /* 0x008fc40000000f00 */
[----:B------:R-:W-:Y:S01]  /*c3b80*/  MOV R13, R11 ;  /* 0x0000000b000d7202 */ /* 0x000fe20000000f00 */
[----:B------:R-:W3:Y:S01]  /*c3b90*/  LDL.LU R10, [R1+0x42ec] ;  /* 0x0042ec00010a7983 */ /* 0x000ee20000300800 */
[----:B------:R-:W3:Y:S01]  /*c3ba0*/  LDL.LU R11, [R1+0x42e8] ;  /* 0x0042e800010b7983 */ /* 0x000ee20000300800 */
        /* <DEDUP_REMOVED lines=10> */
[C---:B--2---:R-:W-:Y:S01]  /*c3c50*/  HMMA.16816.F32 R20, R4.reuse, R20, R16 ;  /* 0x000000140414723c */ /* 0x044fe20000001810 */
[----:B---3--:R-:W-:Y:S01]  /*c3c60*/  STL.64 [R1+0x41a0], R10 ;  /* 0x0041a00a01007387 */ /* 0x008fe20000100a00 */
[----:B------:R0:W-:Y:S03]  /*c3c70*/  STL.64 [R1+0x4198], R8 ;  /* 0x0041980801007387 */ /* 0x0001e60000100a00 */
[----:B0-----:R-:W2:Y:S01]  /*c3c80*/  LDL.LU R8, [R1+0x70] ;  /* 0x0000700001087983 */ /* 0x001ea20000300800 */
[----:B------:R-:W2:Y:S02]  /*c3c90*/  LDL.LU R9, [R1+0x74] ;  /* 0x0000740001097983 */ /* 0x000ea40000300800 */
[----:B------:R-:W3:Y:S02]  /*c3ca0*/  LDL.LU.64 R18, [R1+0x42d0] ;  /* 0x0042d00001127983 */ /* 0x000ee40000300a00 */
[----:B------:R-:W3:Y:S11]  /*c3cb0*/  LDL.LU.64 R16, [R1+0x42c8] ;  /* 0x0042c80001107983 */ /* 0x000ef60000300a00 */
[----:B------:R-:W-:Y:S02]  /*c3cc0*/  @!UPT UIADD3 URZ, URZ, URZ, URZ ;  /* 0x0000003f3f3ff290 */ /* 0x000fe4000fffe03f */
        /* <DEDUP_REMOVED lines=25> */
[----:B------:R-:W3:Y:S11]  /*c3e60*/  LDL.LU R19, [R1+0x4270] ;  /* 0x0042700001137983 */ /* 0x000ef60000300800 */
        /* <DEDUP_REMOVED lines=10> */
[----:B------:R4:W-:Y:S02]  /*c3f10*/  STL.64 [R1+0x178], R10 ;  /* 0x0001780a01007387 */ /* 0x0009e40000100a00 */
[----:B----4-:R-:W-:Y:S01]  /*c3f20*/  HMMA.16816.F32 R8, R4, R12, R24 ;  /* 0x0000000c0408723c */ /* 0x010fe20000001818 */
[----:B------:R-:W-:Y:S01]  /*c3f30*/  MOV R16, R28 ;  /* 0x0000001c00107202 */ /* 0x000fe20000000f00 */
[----:B---3--:R-:W0:Y:S11]  /*c3f40*/  LDSM.16.M88.4 R24, [R19+0x41080] ;  /* 0x041080001318783b */ /* 0x008e360000000200 */
[----:B------:R-:W-:Y:S10]  /*c3f50*/  @!UPT UIADD3 URZ, URZ, URZ, URZ ;  /* 0x0000003f3f3ff290 */ /* 0x000ff4000fffe03f */
[----:B------:R-:W-:Y:S01]  /*c3f60*/  STL.64 [R1+0x160], R8 ;  /* 0x0001600801007387 */ /* 0x000fe20000100a00 */
[----:B------:R-:W-:Y:S02]  /*c3f70*/  STL.64 [R1+0x168], R10 ;  /* 0x0001680a01007387 */ /* 0x000fe40000100a00 */
[----:B------:R-:W3:Y:S02]  /*c3f80*/  LDL.LU R28, [R1+0x424c] ;  /* 0x00424c00011c7983 */ /* 0x000ee40000300800 */
[----:B--2---:R-:W-:Y:S02]  /*c3f90*/  IMAD.MOV.U32 R17, RZ, RZ, R20 ;  /* 0x000000ffff117224 */ /* 0x004fe400078e0014 */
[----:B------:R-:W2:Y:S03]  /*c3fa0*/  LDL.LU R20, [R1+0x4248] ;  /* 0x0042480001147983 */ /* 0x000ea60000300800 */
[----:B------:R1:W-:Y:S02]  /*c3fb0*/  STL.64 [R1+0x41d8], R16 ;  /* 0x0041d81001007387 */ /* 0x0003e40000100a00 */
[----:B-1----:R-:W4:Y:S01]  /*c3fc0*/  LDL.LU R16, [R1+0x110] ;  /* 0x0001100001107983 */ /* 0x002f220000300800 */
[----:B------:R-:W4:Y:S02]  /*c3fd0*/  LDL.LU R17, [R1+0x114] ;  /* 0x0001140001117983 */ /* 0x000f240000300800 */
[----:B------:R-:W2:Y:S02]  /*c3fe0*/  LDL.LU R18, [R1+0x118] ;  /* 0x0001180001127983 */ /* 0x000ea40000300800 */
[----:B------:R-:W2:Y:S02]  /*c3ff0*/  LDL.LU R19, [R1+0x11c] ;  /* 0x00011c0001137983 */ /* 0x000ea40000300800 */
[----:B--2---:R-:W-:Y:S01]  /*c4000*/  STL.64 [R1+0x41e8], R18 ;  /* 0x0041e81201007387 */ /* 0x004fe20000100a00 */
[----:B----4-:R1:W-:Y:S02]  /*c4010*/  STL.64 [R1+0x41e0], R16 ;  /* 0x0041e01001007387 */ /* 0x0103e40000100a00 */
[----:B-1----:R-:W-:-:S02]  /*c4020*/  MOV R16, R21 ;  /* 0x0000001500107202 */ /* 0x002fc40000000f00 */
[----:B------:R-:W-:Y:S01]  /*c4030*/  MOV R17, R0 ;  /* 0x0000000000117202 */ /* 0x000fe20000000f00 */
[----:B------:R-:W2:Y:S01]  /*c4040*/  LDL.LU R21, [R1+0x4244] ;  /* 0x0042440001157983 */ /* 0x000ea20000300800 */
[----:B------:R-:W4:Y:S03]  /*c4050*/  LDL.LU R0, [R1+0x4240] ;  /* 0x0042400001007983 */ /* 0x000f260000300800 */
[----:B------:R1:W-:Y:S02]  /*c4060*/  STL.64 [R1+0x4200], R16 ;  /* 0x0042001001007387 */ /* 0x0003e40000100a00 */
[----:B-1----:R-:W-:Y:S02]  /*c4070*/  MOV R16, R2 ;  /* 0x0000000200107202 */ /* 0x002fe40000000f00 */
[----:B------:R-:W-:Y:S01]  /*c4080*/  MOV R17, R3 ;  /* 0x0000000300117202 */ /* 0x000fe20000000f00 */
[----:B------:R-:W2:Y:S01]  /*c4090*/  LDL.LU R2, [R1+0x423c] ;  /* 0x00423c0001027983 */ /* 0x000ea20000300800 */
[----:B------:R-:W2:Y:S03]  /*c40a0*/  LDL.LU R3, [R1+0x4238] ;  /* 0x0042380001037983 */ /* 0x000ea60000300800 */
[----:B------:R3:W-:Y:S01]  /*c40b0*/  STL.64 [R1+0x4218], R16 ;  /* 0x0042181001007387 */ /* 0x0007e20000100a00 */
[----:B------:R-:W2:Y:S02]  /*c40c0*/  LDL.LU R12, [R1+0x5b0] ;  /* 0x0005b000010c7983 */ /* 0x000ea40000300800 */
[----:B------:R-:W2:Y:S02]  /*c40d0*/  LDL.LU R13, [R1+0x5b4] ;  /* 0x0005b400010d7983 */ /* 0x000ea40000300800 */
[----:B------:R-:W2:Y:S01]  /*c40e0*/  LDL.LU R14, [R1+0x5b8] ;  /* 0x0005b800010e7983 */ /* 0x000ea20000300800 */
[----:B------:R-:W2:Y:S01]  /*c40f0*/  LDL.LU R15, [R1+0x5bc] ;  /* 0x0005bc00010f7983 */ /* 0x000ea20000300800 */
[----:B---3--:R-:W-:Y:S01]  /*c4100*/  IMAD.MOV.U32 R16, RZ, RZ, R28 ;  /* 0x000000ffff107224 */ /* 0x008fe200078e001c */
[----:B------:R-:W-:-:S02]  /*c4110*/  MOV R17, R29 ;  /* 0x0000001d00117202 */ /* 0x000fc40000000f00 */
        /* <DEDUP_REMOVED lines=30> */
[----:B0-----:R0:W-:Y:S01]  /*c4300*/  STL [R1+0x406c], R24 ;  /* 0x00406c1801007387 */ /* 0x0011e20000100800 */
[----:B------:R1:W-:Y:S01]  /*c4310*/  STL [R1+0x4068], R25 ;  /* 0x0040681901007387 */ /* 0x0003e20000100800 */
[----:B0-----:R-:W-:-:S02]  /*c4320*/  MOV R24, R23 ;  /* 0x0000001700187202 */ /* 0x001fc40000000f00 */
[----:B-1----:R-:W-:Y:S02]  /*c4330*/  MOV R25, R22 ;  /* 0x0000001600197202 */ /* 0x002fe40000000f00 */
[C---:B---3--:R-:W-:Y:S01]  /*c4340*/  HMMA.16816.F32 R20, R4.reuse, R20, R8 ;  /* 0x000000140414723c */ /* 0x048fe20000001808 */
[----:B------:R-:W-:Y:S01]  /*c4350*/  STL [R1+0x4064], R26 ;  /* 0x0040641a01007387 */ /* 0x000fe20000100800 */
[----:B------:R-:W-:Y:S02]  /*c4360*/  STL [R1+0x4060], R27 ;  /* 0x0040601b01007387 */ /* 0x000fe40000100800 */
[----:B------:R-:W3:Y:S11]  /*c4370*/  LDL.LU R8, [R1+0x5a0] ;  /* 0x0005a00001087983 */ /* 0x000ef60000300800 */
[----:B------:R-:W-:Y:S08]  /*c4380*/  @!UPT UIADD3 URZ, URZ, URZ, URZ ;  /* 0x0000003f3f3ff290 */ /* 0x000ff0000fffe03f */
[----:B------:R0:W-:Y:S01]  /*c4390*/  STL.64 [R1+0x150], R20 ;  /* 0x0001501401007387 */ /* 0x0001e20000100a00 */
[----:B------:R1:W-:Y:S02]  /*c43a0*/  STL.64 [R1+0x158], R22 ;  /* 0x0001581601007387 */ /* 0x0003e40000100a00 */
[----:B------:R-:W3:Y:S02]  /*c43b0*/  LDL.LU R9, [R1+0x5a4] ;  /* 0x0005a40001097983 */ /* 0x000ee40000300800 */
[----:B------:R-:W3:Y:S01]  /*c43c0*/  LDL.LU R10, [R1+0x5a8] ;  /* 0x0005a800010a7983 */ /* 0x000ee20000300800 */
[----:B------:R-:W3:Y:S04]  /*c43d0*/  LDL.LU R11, [R1+0x5ac] ;  /* 0x0005ac00010b7983 */ /* 0x000ee80000300800 */
[----:B0-----:R-:W3:Y:S01]  /*c43e0*/  LDL.LU R20, [R1+0xd0] ;  /* 0x0000d00001147983 */ /* 0x001ee20000300800 */
[----:B------:R-:W3:Y:S02]  /*c43f0*/  LDL.LU R21, [R1+0xd4] ;  /* 0x0000d40001157983 */ /* 0x000ee40000300800 */
[----:B-1----:R-:W3:Y:S01]  /*c4400*/  LDL.LU R22, [R1+0xd8] ;  /* 0x0000d80001167983 */ /* 0x002ee20000300800 */
        /* <DEDUP_REMOVED lines=8> */
[----:B------:R-:W2:Y:S01]  /*c4490*/  LDL.LU.64 R14, [R1+0x4210] ;  /* 0x00421000010e7983 */ /* 0x000ea20000300a00 */
[----:B------:R-:W2:Y:S11]  /*c44a0*/  LDL.LU.64 R12, [R1+0x4208] ;  /* 0x00420800010c7983 */ /* 0x000eb60000300a00 */
[----:B------:R-:W-:Y:S09]  /*c44b0*/  @!UPT UIADD3 URZ, URZ, URZ, URZ ;  /* 0x0000003f3f3ff290 */ /* 0x000ff2000fffe03f */
[----:B------:R0:W-:Y:S01]  /*c44c0*/  STL.64 [R1+0x130], R16 ;  /* 0x0001301001007387 */ /* 0x0001e20000100a00 */
[----:B------:R2:W-:Y:S03]  /*c44d0*/  STL [R1+0x138], R18 ;  /* 0x0001381201007387 */ /* 0x0005e60000100800 */
[----:B0-----:R-:W2:Y:S01]  /*c44e0*/  LDL.LU.64 R16, [R1+0x4200] ;  /* 0x0042000001107983 */ /* 0x001ea20000300a00 */
[----:B------:R-:W-:Y:S01]  /*c44f0*/  MOV R23, R29 ;  /* 0x0000001d00177202 */ /* 0x000fe20000000f00 */
[----:B------:R-:W-:-:S05]  /*c4500*/  IMAD.MOV.U32 R29, RZ, RZ, R19 ;  /* 0x000000ffff1d7224 */ /* 0x000fca00078e0013 */
[----:B------:R-:W-:Y:S01]  /*c4510*/  STL [R1+0x394c], R29 ;  /* 0x00394c1d01007387 */ /* 0x000fe20000100800 */
[C---:B--2---:R-:W-:Y:S03]  /*c4520*/  HMMA.16816.F32 R16, R4.reuse, R16, R12 ;  /* 0x000000100410723c */ /* 0x044fe6000000180c */
[----:B------:R-:W2:Y:S01]  /*c4530*/  LDL.LU.64 R14, [R1+0x41f8] ;  /* 0x0041f800010e7983 */ /* 0x000ea20000300a00 */
[----:B------:R-:W2:Y:S11]  /*c4540*/  LDL.LU.64 R12, [R1+0x41f0] ;  /* 0x0041f000010c7983 */ /* 0x000eb60000300a00 */
[----:B------:R-:W-:Y:S08]  /*c4550*/  @!UPT UIADD3 URZ, URZ, URZ, URZ ;  /* 0x0000003f3f3ff290 */ /* 0x000ff0000fffe03f */
[----:B------:R-:W-:Y:S01]  /*c4560*/  STL.64 [R1+0x120], R16 ;  /* 0x0001201001007387 */ /* 0x000fe20000100a00 */
[----:B------:R0:W-:Y:S03]  /*c4570*/  STL.64 [R1+0x128], R18 ;  /* 0x0001281201007387 */ /* 0x0001e60000100a00 */
[----:B0-----:R-:W2:Y:S01]  /*c4580*/  LDL.LU.64 R18, [R1+0x41e8] ;  /* 0x0041e80001127983 */ /* 0x001ea20000300a00 */
[----:B------:R-:W2:Y:S02]  /*c4590*/  LDL.LU.64 R16, [R1+0x41e0] ;  /* 0x0041e00001107983 */ /* 0x000ea40000300a00 */
[C---:B--2---:R-:W-:Y:S01]  /*c45a0*/  HMMA.16816.F32 R24, R4.reuse, R24, R16 ;  /* 0x000000180418723c */ /* 0x044fe20000001810 */
[----:B------:R-:W2:Y:S11]  /*c45b0*/  LDL.LU.64 R16, [R1+0x41d8] ;  /* 0x0041d80001107983 */ /* 0x000eb60000300a00 */
[----:B------:R-:W-:Y:S11]  /*c45c0*/  @!UPT UIADD3 URZ, URZ, URZ, URZ ;  /* 0x0000003f3f3ff290 */ /* 0x000ff6000fffe03f */
[----:B------:R0:W-:Y:S01]  /*c45d0*/  STL.64 [R1+0x110], R24 ;  /* 0x0001101801007387 */ /* 0x0001e20000100a00 */
[----:B------:R1:W-:Y:S01]  /*c45e0*/  STL [R1+0x118], R26 ;  /* 0x0001181a01007387 */ /* 0x0003e20000100800 */
[----:B------:R-:W-:Y:S02]  /*c45f0*/  MOV R29, R27 ;  /* 0x0000001b001d7202 */ /* 0x000fe40000000f00 */
[----:B0-----:R-:W3:Y:S01]  /*c4600*/  LDL.LU R24, [R1+0x580] ;  /* 0x0005800001187983 */ /* 0x001ee20000300800 */
[----:B------:R-:W3:Y:S02]  /*c4610*/  LDL.LU R25, [R1+0x584] ;  /* 0x0005840001197983 */ /* 0x000ee40000300800 */
[----:B-1----:R-:W3:Y:S02]  /*c4620*/  LDL.LU R26, [R1+0x588] ;  /* 0x00058800011a7983 */ /* 0x002ee40000300800 */
[----:B------:R-:W3:Y:S01]  /*c4630*/  LDL.LU R27, [R1+0x58c] ;  /* 0x00058c00011b7983 */ /* 0x000ee20000300800 */
[C---:B--2---:R-:W-:Y:S01]  /*c4640*/  HMMA.16816.F32 R16, R4.reuse, R16, R12 ;  /* 0x000000100410723c */ /* 0x044fe2000000180c */
[----:B---3--:R0:W-:Y:S01]  /*c4650*/  STL.64 [R1+0x4178], R26 ;  /* 0x0041781a01007387 */ /* 0x0081e20000100a00 */
[----:B------:R-:W-:Y:S03]  /*c4660*/  STL.64 [R1+0x4170], R24 ;  /* 0x0041701801007387 */ /* 0x000fe60000100a00 */
[----:B0-----:R-:W2:Y:S01]  /*c4670*/  LDL.64 R26, [R1+0xc8] ;  /* 0x0000c800011a7983 */ /* 0x001ea20000100a00 */
[----:B------:R0:W-:Y:S03]  /*c4680*/  STL [R1+0x3950], R29 ;  /* 0x0039501d01007387 */ /* 0x0001e60000100800 */
[----:B0-----:R-:W3:Y:S01]  /*c4690*/  LDL R29, [R1+0x27f8] ;  /* 0x0027f800011d7983 */ /* 0x001ee20000100800 */
[----:B------:R-:W2:Y:S02]  /*c46a0*/  LDL.LU.64 R14, [R1+0x41d0] ;  /* 0x0041d000010e7983 */ /* 0x000ea40000300a00 */
[----:B------:R-:W2:Y:S11]  /*c46b0*/  LDL.LU.64 R12, [R1+0x41c8] ;  /* 0x0041c800010c7983 */ /* 0x000eb60000300a00 */
        /* <DEDUP_REMOVED lines=12> */
[----:B0-----:R-:W2:Y:S04]  /*c4780*/  LDL.64 R18, [R1+0x88] ;  /* 0x0000880001127983 */ /* 0x001ea80000100a00 */
[----:B--2---:R0:W-:Y:S04]  /*c4790*/  STL.64 [R1+0x4160], R18 ;  /* 0x0041601201007387 */ /* 0x0041e80000100a00 */
[----:B0-----:R-:W2:Y:S01]  /*c47a0*/  LDL.64 R18, [R1+0xa8] ;  /* 0x0000a80001127983 */ /* 0x001ea20000100a00 */
[C---:B------:R-:W-:Y:S03]  /*c47b0*/  HMMA.16816.F32 R8, R4.reuse, R12, R8 ;  /* 0x0000000c0408723c */ /* 0x040fe60000001808 */
[----:B--2---:R0:W-:Y:S04]  /*c47c0*/  STL.64 [R1+0x4168], R18 ;  /* 0x0041681201007387 */ /* 0x0041e80000100a00 */
[----:B0-----:R-:W2:Y:S04]  /*c47d0*/  LDL.64 R18, [R1+0xb8] ;  /* 0x0000b80001127983 */ /* 0x001ea80000100a00 */
[----:B--2---:R-:W-:Y:S11]  /*c47e0*/  STL.64 [R1+0x4180], R18 ;  /* 0x0041801201007387 */ /* 0x004ff60000100a00 */
[----:B------:R-:W-:Y:S01]  /*c47f0*/  @!UPT UIADD3 URZ, URZ, URZ, URZ ;  /* 0x0000003f3f3ff290 */ /* 0x000fe2000fffe03f */
[----:B------:R-:W-:Y:S02]  /*c4800*/  STL.64 [R1+0xe0], R8 ;  /* 0x0000e00801007387 */ /* 0x000fe40000100a00 */
[----:B------:R0:W-:Y:S02]  /*c4810*/  STL.64 [R1+0xe8], R10 ;  /* 0x0000e80a01007387 */ /* 0x0001e40000100a00 */
[----:B0-----:R-:W2:Y:S01]  /*c4820*/  LDL.LU.64 R10, [R1+0x41a0] ;  /* 0x0041a000010a7983 */ /* 0x001ea20000300a00 */
[----:B------:R-:W2:Y:S01]  /*c4830*/  LDL.LU.64 R8, [R1+0x4198] ;  /* 0x0041980001087983 */ /* 0x000ea20000300a00 */
[----:B------:R-:W-:Y:S02]  /*c4840*/  MOV R16, R28 ;  /* 0x0000001c00107202 */ /* 0x000fe40000000f00 */
[----:B------:R-:W-:Y:S02]  /*c4850*/  MOV R17, R3 ;  /* 0x0000000300117202 */ /* 0x000fe40000000f00 */
[----:B------:R-:W-:Y:S01]  /*c4860*/  MOV R18, R2 ;  /* 0x0000000200127202 */ /* 0x000fe20000000f00 */
[----:B----4-:R-:W-:Y:S01]  /*c4870*/  IMAD.MOV.U32 R19, RZ, RZ, R0 ;  /* 0x000000ffff137224 */ /* 0x010fe200078e0000 */
[----:B--2---:R-:W-:Y:S01]  /*c4880*/  HMMA.16816.F32 R4, R4, R8, R20 ;  /* 0x000000080404723c */ /* 0x004fe20000001814 */
[----:B------:R-:W2:Y:S01]  /*c4890*/  LDL.LU.64 R22, [R1+0x4190] ;  /* 0x0041900001167983 */ /* 0x000ea20000300a00 */
[----:B------:R-:W2:Y:S02]  /*c48a0*/  LDL.LU.64 R20, [R1+0x4188] ;  /* 0x0041880001147983 */ /* 0x000ea40000300a00 */
[----:B------:R-:W-:Y:S01]  /*c48b0*/  IMAD.MOV.U32 R13, RZ, RZ, R26 ;  /* 0x000000ffff0d7224 */ /* 0x000fe200078e001a */
[----:B------:R-:W-:Y:S11]  /*c48c0*/  MOV R12, R27 ;  /* 0x0000001b000c7202 */ /* 0x000ff60000000f00 */
[----:B------:R-:W-:Y:S08]  /*c48d0*/  @!UPT UIADD3 URZ, URZ, URZ, URZ ;  /* 0x0000003f3f3ff290 */ /* 0x000ff0000fffe03f */
[----:B------:R-:W-:Y:S02]  /*c48e0*/  MOV R28, R4 ;  /* 0x00000004001c7202 */ /* 0x000fe40000000f00 */
[----:B------:R-:W-:Y:S01]  /*c48f0*/  MOV R3, R5 ;  /* 0x0000000500037202 */ /* 0x000fe20000000f00 */
[----:B------:R-:W4:Y:S01]  /*c4900*/  LDL.LU R4, [R1+0x550] ;  /* 0x0005500001047983 */ /* 0x000f220000300800 */
[----:B------:R-:W-:Y:S02]  /*c4910*/  MOV R2, R6 ;  /* 0x0000000600027202 */ /* 0x000fe40000000f00 */
[----:B------:R-:W-:Y:S01]  /*c4920*/  MOV R0, R7 ;  /* 0x0000000700007202 */ /* 0x000fe20000000f00 */
[----:B------:R-:W4:Y:S01]  /*c4930*/  LDL.LU R5, [R1+0x554] ;  /* 0x0005540001057983 */ /* 0x000f220000300800 */
[----:B------:R-:W4:Y:S01]  /*c4940*/  LDL.LU R6, [R1+0x558] ;  /* 0x0005580001067983 */ /* 0x000f220000300800 */
[----:B------:R-:W4:Y:S02]  /*c4950*/  LDL.LU R7, [R1+0x55c] ;  /* 0x00055c0001077983 */ /* 0x000f240000300800 */
[----:B------:R0:W-:Y:S02]  /*c4960*/  STL.64 [R1+0x4098], R10 ;  /* 0x0040980a01007387 */ /* 0x0001e40000100a00 */
[----:B0-----:R-:W3:Y:S01]  /*c4970*/  LDL.64 R10, [R1+0x98] ;  /* 0x00009800010a7983 */ /* 0x001ee20000100a00 */
[----:B------:R-:W-:Y:S02]  /*c4980*/  STL [R1+0x3960], R0 ;  /* 0x0039600001007387 */ /* 0x000fe40000100800 */
[----:B------:R-:W-:Y:S02]  /*c4990*/  STL [R1+0x395c], R2 ;  /* 0x00395c0201007387 */ /* 0x000fe40000100800 */
        /* <DEDUP_REMOVED lines=13> */
[----:B------:R-:W-:Y:S11]  /*c4a70*/  MOV R28, R19 ;  /* 0x00000013001c7202 */ /* 0x000ff60000000f00 */
[----:B------:R-:W-:Y:S11]  /*c4a80*/  @!UPT UIADD3 URZ, URZ, URZ, URZ ;  /* 0x0000003f3f3ff290 */ /* 0x000ff6000fffe03f */
[----:B------:R-:W-:Y:S01]  /*c4a90*/  STL.64 [R1+0xd40], R24 ;  /* 0x000d401801007387 */ /* 0x000fe20000100a00 */
[----:B------:R0:W-:Y:S02]  /*c4aa0*/  STL.64 [R1+0xd48], R26 ;  /* 0x000d481a01007387 */ /* 0x0001e40000100a00 */
[----:B0-----:R-:W-:Y:S02]  /*c4ab0*/  MOV R27, R18 ;  /* 0x00000012001b7202 */ /* 0x001fe40000000f00 */
[----:B------:R-:W2:Y:S01]  /*c4ac0*/  LDL.LU.64 R18, [R1+0x4168] ;  /* 0x0041680001127983 */ /* 0x000ea20000300a00 */
[----:B------:R-:W-:Y:S02]  /*c4ad0*/  STL [R1+0x407c], R28 ;  /* 0x00407c1c01007387 */ /* 0x000fe40000100800 */
[----:B------:R0:W-:Y:S02]  /*c4ae0*/  STL [R1+0x4078], R27 ;  /* 0x0040781b01007387 */ /* 0x0001e40000100800 */
[----:B------:R-:W2:Y:S01]  /*c4af0*/  LDL.LU R24, [R1+0x570] ;  /* 0x0005700001187983 */ /* 0x000ea20000300800 */
[----:B------:R-:W2:Y:S01]  /*c4b00*/  LDL.LU R25, [R1+0x574] ;  /* 0x0005740001197983 */ /* 0x000ea20000300800 */
[----:B------:R-:W2:Y:S03]  /*c4b10*/  LDL.LU R26, [R1+0x578] ;  /* 0x00057800011a7983 */ /* 0x000ea60000300800 */
[----:B0-----:R-:W2:Y:S02]  /*c4b20*/  LDL.LU R27, [R1+0x57c] ;  /* 0x00057c00011b7983 */ /* 0x001ea40000300800 */
[----:B--2---:R-:W-:Y:S11]  /*c4b30*/  HMMA.16816.F32 R24, R20, R18, R24 ;  /* 0x000000121418723c */ /* 0x004ff60000001818 */
[----:B------:R-:W-:Y:S11]  /*c4b40*/  @!UPT UIADD3 URZ, URZ, URZ, URZ ;  /* 0x0000003f3f3ff290 */ /* 0x000ff6000fffe03f */
[----:B------:R-:W-:Y:S01]  /*c4b50*/  @!UPT UIADD3 URZ, URZ, URZ, URZ ;  /* 0x0000003f3f3ff290 */ /* 0x000fe2000fffe03f */
[----:B------:R0:W-:Y:S01]  /*c4b60*/  STL.64 [R1+0xeb0], R24 ;  /* 0x000eb01801007387 */ /* 0x0001e20000100a00 */
[----:B------:R1:W-:Y:S01]  /*c4b70*/  STL.64 [R1+0xeb8], R26 ;  /* 0x000eb81a01007387 */ /* 0x0003e20000100a00 */
[----:B0-----:R-:W-:Y:S01]  /*c4b80*/  MOV R25, R18 ;  /* 0x0000001200197202 */ /* 0x001fe20000000f00 */
[----:B-1----:R-:W-:Y:S02]  /*c4b90*/  IMAD.MOV.U32 R26, RZ, RZ, R19 ;  /* 0x000000ffff1a7224 */ /* 0x002fe400078e0013 */
[----:B------:R-:W4:Y:S03]  /*c4ba0*/  LDL.LU.64 R18, [R1+0x4160] ;  /* 0x0041600001127983 */ /* 0x000f260000300a00 */
[----:B------:R-:W-:Y:S02]  /*c4bb0*/  STL [R1+0x4084], R26 ;  /* 0x0040841a01007387 */ /* 0x000fe40000100800 */
[----:B------:R0:W-:Y:S02]  /*c4bc0*/  STL [R1+0x4080], R25 ;  /* 0x0040801901007387 */ /* 0x0001e40000100800 */
[----:B------:R-:W2:Y:S01]  /*c4bd0*/  LDL.LU R24, [R1+0x560] ;  /* 0x0005600001187983 */ /* 0x000ea20000300800 */
[----:B0-----:R-:W2:Y:S01]  /*c4be0*/  LDL.LU R25, [R1+0x564] ;  /* 0x0005640001197983 */ /* 0x001ea20000300800 */
[----:B------:R-:W-:-:S02]  /*c4bf0*/  MOV R26, R14 ;  /* 0x0000000e001a7202 */ /* 0x000fc40000000f00 */
[----:B------:R-:W2:Y:S01]  /*c4c00*/  LDL.LU R14, [R1+0x415c] ;  /* 0x00415c00010e7983 */ /* 0x000ea20000300800 */
[----:B------:R-:W-:Y:S02]  /*c4c10*/  MOV R27, R15 ;  /* 0x0000000f001b7202 */ /* 0x000fe40000000f00 */
[----:B------:R-:W2:Y:S01]  /*c4c20*/  LDL.LU R15, [R1+0x4158] ;  /* 0x00415800010f7983 */ /* 0x000ea20000300800 */
[----:B---3--:R-:W-:Y:S01]  /*c4c30*/  MOV R13, R10 ;  /* 0x0000000a000d7202 */ /* 0x008fe20000000f00 */
[C---:B----4-:R-:W-:Y:S08]  /*c4c40*/  HMMA.16816.F32 R4, R20.reuse, R18, R4 ;  /* 0x000000121404723c */ /* 0x050ff00000001804 */
[----:B--2---:R-:W-:Y:S01]  /*c4c50*/  HMMA.16816.F32 R24, R20, R10, R24 ;  /* 0x0000000a1418723c */ /* 0x004fe20000001818 */
[----:B------:R-:W-:Y:S11]  /*c4c60*/  MOV R12, R19 ;  /* 0x00000013000c7202 */ /* 0x000ff60000000f00 */
[----:B------:R-:W-:Y:S11]  /*c4c70*/  @!UPT UIADD3 URZ, URZ, URZ, URZ ;  /* 0x0000003f3f3ff290 */ /* 0x000ff6000fffe03f */
[----:B------:R0:W-:Y:S01]  /*c4c80*/  STL.64 [R1+0xea0], R24 ;  /* 0x000ea01801007387 */ /* 0x0001e20000100a00 */
[----:B------:R1:W-:Y:S02]  /*c4c90*/  STL.64 [R1+0xea8], R26 ;  /* 0x000ea81a01007387 */ /* 0x0003e40000100a00 */
[----:B------:R-:W-:Y:S02]  /*c4ca0*/  STL.64 [R1+0xe90], R4 ;  /* 0x000e900401007387 */ /* 0x000fe40000100a00 */
[----:B------:R-:W-:Y:S01]  /*c4cb0*/  STL.64 [R1+0xe98], R6 ;  /* 0x000e980601007387 */ /* 0x000fe20000100a00 */
[----:B0-----:R-:W-:Y:S01]  /*c4cc0*/  MOV R24, R11 ;  /* 0x0000000b00187202 */ /* 0x001fe20000000f00 */
[----:B-1----:R-:W-:-:S05]  /*c4cd0*/  IMAD.MOV.U32 R27, RZ, RZ, R18 ;  /* 0x000000ffff1b7224 */ /* 0x002fca00078e0012 */
[----:B------:R-:W-:Y:S01]  /*c4ce0*/  STL [R1+0x4154], R27 ;  /* 0x0041541b01007387 */ /* 0x000fe20000100800 */
[----:B------:R-:W-:Y:S02]  /*c4cf0*/  STL [R1+0x4150], R24 ;  /* 0x0041501801007387 */ /* 0x000fe40000100800 */
[----:B------:R-:W-:Y:S02]  /*c4d00*/  STL.64 [R1+0x40a8], R14 ;  /* 0x0040a80e01007387 */ /* 0x000fe40000100a00 */
[----:B------:R0:W-:Y:S02]  /*c4d10*/  STL.64 [R1+0x40a0], R12 ;  /* 0x0040a00c01007387 */ /* 0x0001e40000100a00 */
[----:B0-----:R-:W2:Y:S01]  /*c4d20*/  LDL.LU R12, [R1+0x870] ;  /* 0x00087000010c7983 */ /* 0x001ea20000300800 */
[----:B------:R-:W2:Y:S02]  /*c4d30*/  LDL.LU R13, [R1+0x874] ;  /* 0x00087400010d7983 */ /* 0x000ea40000300800 */
[----:B------:R-:W3:Y:S02]  /*c4d40*/  LDL.LU R14, [R1+0x878] ;  /* 0x00087800010e7983 */ /* 0x000ee40000300800 */
[----:B------:R-:W3:Y:S02]  /*c4d50*/  LDL.LU R15, [R1+0x87c] ;  /* 0x00087c00010f7983 */ /* 0x000ee40000300800 */
[----:B---3--:R0:W-:Y:S01]  /*c4d60*/  STL.64 [R1+0x40b8], R14 ;  /* 0x0040b80e01007387 */ /* 0x0081e20000100a00 */
[----:B--2---:R1:W-:Y:S03]  /*c4d70*/  STL.64 [R1+0x40b0], R12 ;  /* 0x0040b00c01007387 */ /* 0x0043e60000100a00 */
[----:B0-----:R-:W2:Y:S04]  /*c4d80*/  LDL R14, [R1+0x8] ;  /* 0x00000800010e7983 */ /* 0x001ea80000100800 */
[----:B------:R-:W2:Y:S04]  /*c4d90*/  LDL R15, [R1+0xc] ;  /* 0x00000c00010f7983 */ /* 0x000ea80000100800 */
[----:B--2---:R0:W-:Y:S01]  /*c4da0*/  STL.64 [R1+0x40d0], R14 ;  /* 0x0040d00e01007387 */ /* 0x0041e20000100a00 */
[----:B------:R-:W2:Y:S02]  /*c4db0*/  LDL.LU R8, [R1+0x860] ;  /* 0x0008600001087983 */ /* 0x000ea40000300800 */
[----:B------:R-:W2:Y:S02]  /*c4dc0*/  LDL.LU R9, [R1+0x864] ;  /* 0x0008640001097983 */ /* 0x000ea40000300800 */
[----:B------:R-:W3:Y:S01]  /*c4dd0*/  LDL.LU R10, [R1+0x868] ;  /* 0x00086800010a7983 */ /* 0x000ee20000300800 */
[----:B------:R-:W3:Y:S01]  /*c4de0*/  LDL.LU R11, [R1+0x86c] ;  /* 0x00086c00010b7983 */ /* 0x000ee20000300800 */
[----:B-1----:R-:W4:Y:S02]  /*c4df0*/  LDL.LU R12, [R1+0x890] ;  /* 0x00089000010c7983 */ /* 0x002f240000300800 */
[----:B------:R-:W4:Y:S01]  /*c4e00*/  LDL.LU R13, [R1+0x894] ;  /* 0x00089400010d7983 */ /* 0x000f220000300800 */
[----:B0-----:R-:W2:Y:S01]  /*c4e10*/  LDL.LU R14, [R1+0x898] ;  /* 0x00089800010e7983 */ /* 0x001ea20000300800 */
[----:B------:R-:W2:Y:S02]  /*c4e20*/  LDL.LU R15, [R1+0x89c] ;  /* 0x00089c00010f7983 */ /* 0x000ea40000300800 */
[----:B------:R-:W2:Y:S02]  /*c4e30*/  LDL.LU R16, [R1+0x8b0] ;  /* 0x0008b00001107983 */ /* 0x000ea40000300800 */
[----:B------:R-:W2:Y:S01]  /*c4e40*/  LDL.LU R17, [R1+0x8b4] ;  /* 0x0008b40001117983 */ /* 0x000ea20000300800 */
[----:B------:R-:W2:Y:S01]  /*c4e50*/  LDL.LU R18, [R1+0x8b8] ;  /* 0x0008b80001127983 */ /* 0x000ea20000300800 */
[----:B------:R-:W2:Y:S03]  /*c4e60*/  LDL.LU R19, [R1+0x8bc] ;  /* 0x0008bc0001137983 */ /* 0x000ea60000300800 */
[----:B--2---:R0:W-:Y:S01]  /*c4e70*/  STL.64 [R1+0x4110], R18 ;  /* 0x0041101201007387 */ /* 0x0041e20000100a00 */
[----:B------:R-:W-:Y:S03]  /*c4e80*/  STL.64 [R1+0x4108], R16 ;  /* 0x0041081001007387 */ /* 0x000fe60000100a00 */
[----:B0-----:R-:W2:Y:S04]  /*c4e90*/  LDL R18, [R1+0x48] ;  /* 0x0000480001127983 */ /* 0x001ea80000100800 */
[----:B------:R-:W2:Y:S01]  /*c4ea0*/  LDL R19, [R1+0x4c] ;  /* 0x00004c0001137983 */ /* 0x000ea20000100800 */
[----:B------:R-:W3:Y:S02]  /*c4eb0*/  LDL.LU R24, [R1+0x540] ;  /* 0x0005400001187983 */ /* 0x000ee40000300800 */
[----:B------:R-:W3:Y:S02]  /*c4ec0*/  LDL.LU R25, [R1+0x544] ;  /* 0x0005440001197983 */ /* 0x000ee40000300800 */
[----:B------:R-:W3:Y:S01]  /*c4ed0*/  LDL.LU R26, [R1+0x548] ;  /* 0x00054800011a7983 */ /* 0x000ee20000300800 */
[----:B------:R-:W3:Y:S01]  /*c4ee0*/  LDL.LU R27, [R1+0x54c] ;  /* 0x00054c00011b7983 */ /* 0x000ee20000300800 */
[----:B------:R-:W3:Y:S03]  /*c4ef0*/  LDL.64 R6, [R1+0x78] ;  /* 0x0000780001067983 */ /* 0x000ee60000100a00 */
[----:B--2---:R0:W-:Y:S04]  /*c4f00*/  STL.64 [R1+0x4120], R18 ;  /* 0x0041201201007387 */ /* 0x0041e80000100a00 */
[----:B0-----:R-:W2:Y:S04]  /*c4f10*/  LDL.64 R18, [R1+0x58] ;  /* 0x0000580001127983 */ /* 0x001ea80000100a00 */
[----:B--2---:R0:W-:Y:S04]  /*c4f20*/  STL.64 [R1+0x4138], R18 ;  /* 0x0041381201007387 */ /* 0x0041e80000100a00 */
[----:B0-----:R-:W2:Y:S01]  /*c4f30*/  LDL.64 R18, [R1+0x68] ;  /* 0x0000680001127983 */ /* 0x001ea20000100a00 */
[----:B------:R0:W-:Y:S02]  /*c4f40*/  STL.64 [R1+0x40e0], R14 ;  /* 0x0040e00e01007387 */ /* 0x0001e40000100a00 */
[----:B----4-:R-:W-:Y:S01]  /*c4f50*/  STL.64 [R1+0x40d8], R12 ;  /* 0x0040d80c01007387 */ /* 0x010fe20000100a00 */
[----:B0-----:R-:W4:Y:S04]  /*c4f60*/  LDL.64 R14, [R1+0x28] ;  /* 0x00002800010e7983 */ /* 0x001f280000100a00 */
[----:B----4-:R0:W-:Y:S04]  /*c4f70*/  STL.64 [R1+0x40f8], R14 ;  /* 0x0040f80e01007387 */ /* 0x0101e80000100a00 */
[----:B0-----:R-:W4:Y:S04]  /*c4f80*/  LDL.64 R14, [R1+0x38] ;  /* 0x00003800010e7983 */ /* 0x001f280000100a00 */
[----:B----4-:R0:W-:Y:S01]  /*c4f90*/  STL.64 [R1+0x4118], R14 ;  /* 0x0041180e01007387 */ /* 0x0101e20000100a00 */
        /* <DEDUP_REMOVED lines=10> */
[----:B---3--:R-:W-:Y:S01]  /*c5040*/  HMMA.16816.F32 R24, R20, R6, R24 ;  /* 0x000000061418723c */ /* 0x008fe20000001818 */
        /* <DEDUP_REMOVED lines=22> */
[----:B------:R-:W0:Y:S01]  /*c51b0*/  LDSM.16.M88.4 R4, [R29+0x42080] ;  /* 0x042080001d04783b */ /* 0x000e220000000200 */
[C---:B--2---:R-:W-:Y:S03]  /*c51c0*/  HMMA.16816.F32 R12, R20.reuse, R18, R12 ;  /* 0x00000012140c723c */ /* 0x044fe6000000180c */
[----:B------:R1:W-:Y:S04]  /*c51d0*/  STL.64 [R1+0xe88], R26 ;  /* 0x000e881a01007387 */ /* 0x0003e80000100a00 */
[----:B-1----:R-:W2:Y:S01]  /*c51e0*/  LDL.LU R27, [R1+0x4154] ;  /* 0x00415400011b7983 */ /* 0x002ea20000300800 */
[----:B------:R-:W4:Y:S03]  /*c51f0*/  LDL.LU R24, [R1+0x4150] ;  /* 0x0041500001187983 */ /* 0x000f260000300800 */
[----:B0-----:R0:W-:Y:S01]  /*c5200*/  STL.64 [R1+0x3f48], R6 ;  /* 0x003f480601007387 */ /* 0x0011e20000100a00 */
[----:B------:R1:W-:Y:S03]  /*c5210*/  STL.64 [R1+0x3f40], R4 ;  /* 0x003f400401007387 */ /* 0x0003e60000100a00 */
[----:B0-----:R-:W2:Y:S08]  /*c5220*/  LDL.64 R6, [R1+0x18] ;  /* 0x0000180001067983 */ /* 0x001eb00000100a00 */
[----:B------:R-:W-:Y:S02]  /*c5230*/  STL.64 [R1+0xe70], R12 ;  /* 0x000e700c01007387 */ /* 0x000fe40000100a00 */
[----:B------:R0:W-:Y:S01]  /*c5240*/  STL.64 [R1+0xe78], R14 ;  /* 0x000e780e01007387 */ /* 0x0001e20000100a00 */
[----:B-1----:R-:W-:Y:S01]  /*c5250*/  MOV R4, R18 ;  /* 0x0000001200047202 */ /* 0x002fe20000000f00 */
        /* <DEDUP_REMOVED lines=13> */
[----:B----4-:R0:W-:Y:S04]  /*c5330*/  STL.64 [R1+0x4088], R24 ;  /* 0x0040881801007387 */ /* 0x0101e80000100a00 */
        /* <DEDUP_REMOVED lines=18> */
[----:B------:R-:W-:Y:S02]  /*c5460*/  MOV R16, R15 ;  /* 0x0000000f00107202 */ /* 0x000fe40000000f00 */
        /* <DEDUP_REMOVED lines=9> */
[----:B------:R-:W2:Y:S02]  /*c5500*/  LDL.LU.64 R14, [R1+0x40e0] ;  /* 0x0040e000010e7983 */ /* 0x000ea40000300a00 */
[----:B------:R-:W2:Y:S02]  /*c5510*/  LDL.LU.64 R12, [R1+0x40d8] ;  /* 0x0040d800010c7983 */ /* 0x000ea40000300a00 */
[C---:B--2---:R-:W-:Y:S11]  /*c5520*/  HMMA.16816.F32 R12, R20.reuse, R6, R12 ;  /* 0x00000006140c723c */ /* 0x044ff6000000180c */
[----:B------:R-:W-:Y:S11]  /*c5530*/  @!UPT UIADD3 URZ, URZ, URZ, URZ ;  /* 0x0000003f3f3ff290 */ /* 0x000ff6000fffe03f */
[----:B------:R-:W-:Y:S01]  /*c5540*/  @!UPT UIADD3 URZ, URZ, URZ, URZ ;  /* 0x0000003f3f3ff290 */ /* 0x000fe2000fffe03f */
[----:B------:R-:W-:Y:S01]  /*c5550*/  STL.64 [R1+0xd90], R12 ;  /* 0x000d900c01007387 */ /* 0x000fe20000100a00 */
[----:B------:R0:W-:Y:S03]  /*c5560*/  STL.64 [R1+0xd98], R14 ;  /* 0x000d980e01007387 */ /* 0x0001e60000100a00 */
[----:B0-----:R-:W3:Y:S01]  /*c5570*/  LDL.LU.64 R14, [R1+0x40d0] ;  /* 0x0040d000010e7983 */ /* 0x001ee20000300a00 */
[----:B------:R-:W-:Y:S01]  /*c5580*/  STL.64 [R1+0x3f80], R6 ;  /* 0x003f800601007387 */ /* 0x000fe20000100a00 */
[C---:B---3--:R-:W-:Y:S02]  /*c5590*/  HMMA.16816.F32 R12, R20.reuse, R14, R8 ;  /* 0x0000000e140c723c */ /* 0x048fe40000001808 */
        /* <DEDUP_REMOVED lines=21> */
[----:B------:R-:W-:Y:S01]  /*c56f0*/  STL.64 [R1+0x3f58], R14 ;  /* 0x003f580e01007387 */ /* 0x000fe20000100a00 */
[----:B----4-:R-:W-:Y:S02]  /*c5700*/  HMMA.16816.F32 R20, R20, R10, R24 ;  /* 0x0000000a1414723c */ /* 0x010fe40000001818 */
[----:B------:R-:W2:Y:S01]  /*c5710*/  LDL.LU.64 R26, [R1+0x4090] ;  /* 0x00409000011a7983 */ /* 0x000ea20000300a00 */
[----:B------:R-:W4:Y:S02]  /*c5720*/  LDL.LU.64 R24, [R1+0x4088] ;  /* 0x0040880001187983 */ /* 0x000f240000300a00 */
[----:B------:R0:W-:Y:S02]  /*c5730*/  STL.64 [R1+0x3f50], R10 ;  /* 0x003f500a01007387 */ /* 0x0001e40000100a00 */
[----:B------:R-:W2:Y:S11]  /*c5740*/  LDL.LU R8, [R1+0x800] ;  /* 0x0008000001087983 */ /* 0x000eb60000300800 */
[----:B------:R-:W-:Y:S05]  /*c5750*/  @!UPT UIADD3 URZ, URZ, URZ, URZ ;  /* 0x0000003f3f3ff290 */ /* 0x000fea000fffe03f */
[----:B------:R-:W-:Y:S01]  /*c5760*/  STL.64 [R1+0xd30], R20 ;  /* 0x000d301401007387 */ /* 0x000fe20000100a00 */
[----:B------:R-:W-:Y:S02]  /*c5770*/  STL.64 [R1+0xd38], R22 ;  /* 0x000d381601007387 */ /* 0x000fe40000100a00 */
[----:B------:R-:W2:Y:S02]  /*c5780*/  LDL.LU R9, [R1+0x804] ;  /* 0x0008040001097983 */ /* 0x000ea40000300800 */
[----:B0-----:R-:W2:Y:S01]  /*c5790*/  LDL.LU R10, [R1+0x808] ;  /* 0x00080800010a7983 */ /* 0x001ea20000300800 */
[----:B------:R-:W2:Y:S04]  /*c57a0*/  LDL.LU R11, [R1+0x80c] ;  /* 0x00080c00010b7983 */ /* 0x000ea80000300800 */
[----:B--2---:R0:W-:Y:S01]  /*c57b0*/  STL.64 [R1+0x3f90], R10 ;  /* 0x003f900a01007387 */ /* 0x0041e20000100a00 */
[----:B------:R-:W-:Y:S01]  /*c57c0*/  STL.64 [R1+0x3f88], R8 ;  /* 0x003f880801007387 */ /* 0x000fe20000100a00 */
[----:B0-----:R-:W-:-:S02]  /*c57d0*/  MOV R11, R16 ;  /* 0x00000010000b7202 */ /* 0x001fc40000000f00 */
[----:B------:R-:W-:Y:S01]  /*c57e0*/  MOV R10, R17 ;  /* 0x00000011000a7202 */ /* 0x000fe20000000f00 */
[----:B------:R-:W2:Y:S01]  /*c57f0*/  LDL.LU R16, [R1+0x830] ;  /* 0x0008300001107983 */ /* 0x000ea20000300800 */
[----:B------:R-:W2:Y:S02]  /*c5800*/  LDL.LU R17, [R1+0x834] ;  /* 0x0008340001117983 */ /* 0x000ea40000300800 */
[----:B------:R-:W2:Y:S02]  /*c5810*/  LDL.LU R18, [R1+0x838] ;  /* 0x0008380001127983 */ /* 0x000ea40000300800 */
[----:B------:R-:W2:Y:S01]  /*c5820*/  LDL.LU R19, [R1+0x83c] ;  /* 0x00083c0001137983 */ /* 0x000ea20000300800 */
[----:B----4-:R-:W-:Y:S02]  /*c5830*/  MOV R14, R25 ;  /* 0x00000019000e7202 */ /* 0x010fe40000000f00 */
[----:B------:R-:W-:Y:S01]  /*c5840*/  MOV R15, R28 ;  /* 0x0000001c000f7202 */ /* 0x000fe20000000f00 */
[----:B--2---:R0:W-:Y:S01]  /*c5850*/  STL.64 [R1+0x3fc0], R18 ;  /* 0x003fc01201007387 */ /* 0x0041e20000100a00 */
[----:B------:R-:W-:Y:S01]  /*c5860*/  STL.64 [R1+0x3fb8], R16 ;  /* 0x003fb81001007387 */ /* 0x000fe20000100a00 */
[----:B0-----:R-:W-:-:S02]  /*c5870*/  MOV R18, R26 ;  /* 0x0000001a00127202 */ /* 0x001fc40000000f00 */
[----:B------:R-:W2:Y:S01]  /*c5880*/  LDL.LU R26, [R1+0x4084] ;  /* 0x00408400011a7983 */ /* 0x000ea20000300800 */
[----:B------:R-:W4:Y:S02]  /*c5890*/  LDL.LU R25, [R1+0x4080] ;  /* 0x0040800001197983 */ /* 0x000f240000300800 */
[----:B------:R-:W2:Y:S02]  /*c58a0*/  LDL.LU R28, [R1+0x407c] ;  /* 0x00407c00011c7983 */ /* 0x000ea40000300800 */
[----:B------:R0:W-:Y:S01]  /*c58b0*/  STL.64 [R1+0x3fe8], R14 ;  /* 0x003fe80e01007387 */ /* 0x0001e20000100a00 */
[----:B------:R-:W2:Y:S01]  /*c58c0*/  LDL.LU R20, [R1+0x4d0] ;  /* 0x0004d00001147983 */ /* 0x000ea20000300800 */
[----:B------:R-:W2:Y:S02]  /*c58d0*/  LDL.LU R21, [R1+0x4d4] ;  /* 0x0004d40001157983 */ /* 0x000ea40000300800 */
[----:B------:R-:W2:Y:S02]  /*c58e0*/  LDL.LU R22, [R1+0x4d8] ;  /* 0x0004d80001167983 */ /* 0x000ea40000300800 */
[----:B------:R-:W2:Y:S01]  /*c58f0*/  LDL.LU R23, [R1+0x4dc] ;  /* 0x0004dc0001177983 */ /* 0x000ea20000300800 */
[----:B0-----:R-:W-:-:S02]  /*c5900*/  MOV R14, R27 ;  /* 0x0000001b000e7202 */ /* 0x001fc40000000f00 */
[----:B---3--:R-:W-:Y:S01]  /*c5910*/  MOV R15, R12 ;  /* 0x0000000c000f7202 */ /* 0x008fe20000000f00 */
[----:B--2---:R-:W-:Y:S01]  /*c5920*/  STL.64 [R1+0x3ff8], R22 ;  /* 0x003ff81601007387 */ /* 0x004fe20000100a00 */
[----:B------:R-:W-:Y:S02]  /*c5930*/  STL.64 [R1+0x3ff0], R20 ;  /* 0x003ff01401007387 */ /* 0x000fe40000100a00 */
[----:B------:R-:W2:Y:S02]  /*c5940*/  LDL.LU R27, [R1+0x4078] ;  /* 0x00407800011b7983 */ /* 0x000ea40000300800 */
[----:B------:R-:W3:Y:S01]  /*c5950*/  LDL.LU R12, [R1+0x4074] ;  /* 0x00407400010c7983 */ /* 0x000ee20000300800 */
[----:B------:R0:W-:Y:S02]  /*c5960*/  STL.64 [R1+0x4000], R14 ;  /* 0x0040000e01007387 */ /* 0x0001e40000100a00 */
[----:B0-----:R-:W-:Y:S01]  /*c5970*/  IMAD.MOV.U32 R14, RZ, RZ, R13 ;  /* 0x000000ffff0e7224 */ /* 0x001fe200078e000d */
        /* <DEDUP_REMOVED lines=8> */
[----:B----4-:R-:W-:-:S02]  /*c5a00*/  MOV R14, R25 ;  /* 0x00000019000e7202 */ /* 0x010fc40000000f00 */
[----:B------:R-:W-:Y:S01]  /*c5a10*/  MOV R15, R26 ;  /* 0x0000001a000f7202 */ /* 0x000fe20000000f00 */
[----:B------:R-:W4:Y:S01]  /*c5a20*/  LDL.LU R25, [R1+0x4068] ;  /* 0x0040680001197983 */ /* 0x000f220000300800 */
[----:B------:R-:W4:Y:S03]  /*c5a30*/  LDL.LU R26, [R1+0x4064] ;  /* 0x00406400011a7983 */ /* 0x000f260000300800 */
        /* <DEDUP_REMOVED lines=8> */
[----:B------:R-:W-:Y:S01]  /*c5ac0*/  IMAD.MOV.U32 R15, RZ, RZ, R28 ;  /* 0x000000ffff0f7224 */ /* 0x000fe200078e001c */
[----:B------:R-:W4:Y:S04]  /*c5ad0*/  LDL.LU R27, [R1+0x4060] ;  /* 0x00406000011b7983 */ /* 0x000f280000300800 */
[----:B------:R-:W-:Y:S04]  /*c5ae0*/  STL.64 [R1+0x4048], R14 ;  /* 0x0040480e01007387 */ /* 0x000fe80000100a00 */
        /* <DEDUP_REMOVED lines=12> */
[----:B------:R-:W-:Y:S01]  /*c5bb0*/  IMAD.MOV.U32 R19, RZ, RZ, R5 ;  /* 0x000000ffff137224 */ /* 0x000fe200078e0005 */
[----:B--2---:R-:W-:Y:S01]  /*c5bc0*/  STL.64 [R1+0x4058], R22 ;  /* 0x0040581601007387 */ /* 0x004fe20000100a00 */
[----:B------:R0:W-:Y:S03]  /*c5bd0*/  STL.64 [R1+0x4050], R20 ;  /* 0x0040501401007387 */ /* 0x0001e60000100a00 */
[----:B0-----:R-:W4:Y:S01]  /*c5be0*/  LDL.LU R20, [R1+0x520] ;  /* 0x0005200001147983 */ /* 0x001f220000300800 */
[----:B------:R-:W4:Y:S02]  /*c5bf0*/  LDL.LU R21, [R1+0x524] ;  /* 0x0005240001157983 */ /* 0x000f240000300800 */
[----:B------:R-:W4:Y:S02]  /*c5c00*/  LDL.LU R22, [R1+0x528] ;  /* 0x0005280001167983 */ /* 0x000f240000300800 */
[----:B------:R-:W4:Y:S01]  /*c5c10*/  LDL.LU R23, [R1+0x52c] ;  /* 0x00052c0001177983 */ /* 0x000f220000300800 */
[----:B------:R-:W-:Y:S01]  /*c5c20*/  STL.64 [R1+0x3fd0], R18 ;  /* 0x003fd01201007387 */ /* 0x000fe20000100a00 */
[----:B------:R0:W-:Y:S03]  /*c5c30*/  STL.64 [R1+0x3fa8], R10 ;  /* 0x003fa80a01007387 */ /* 0x0001e60000100a00 */
[----:B0-----:R-:W2:Y:S04]  /*c5c40*/  LDL.64 R10, [R1+0x48] ;  /* 0x00004800010a7983 */ /* 0x001ea80000100a00 */
[----:B--2---:R0:W-:Y:S01]  /*c5c50*/  STL.64 [R1+0x3fc8], R10 ;  /* 0x003fc80a01007387 */ /* 0x0041e20000100a00 */
[----:B------:R-:W2:Y:S02]  /*c5c60*/  LDL.LU R8, [R1+0x840] ;  /* 0x0008400001087983 */ /* 0x000ea40000300800 */
[----:B------:R-:W2:Y:S01]  /*c5c70*/  LDL.LU R9, [R1+0x844] ;  /* 0x0008440001097983 */ /* 0x000ea20000300800 */
[----:B0-----:R-:W2:Y:S01]  /*c5c80*/  LDL.LU R10, [R1+0x848] ;  /* 0x00084800010a7983 */ /* 0x001ea20000300800 */
[----:B------:R-:W2:Y:S01]  /*c5c90*/  LDL.LU R11, [R1+0x84c] ;  /* 0x00084c00010b7983 */ /* 0x000ea20000300800 */
[----:B------:R-:W-:-:S02]  /*c5ca0*/  MOV R18, R4 ;  /* 0x0000000400127202 */ /* 0x000fc40000000f00 */
[----:B------:R-:W-:Y:S02]  /*c5cb0*/  MOV R14, R13 ;  /* 0x0000000d000e7202 */ /* 0x000fe40000000f00 */
[----:B---3--:R-:W-:Y:S01]  /*c5cc0*/  MOV R15, R12 ;  /* 0x0000000c000f7202 */ /* 0x008fe20000000f00 */
        /* <DEDUP_REMOVED lines=50> */
[----:B------:R-:W4:Y:S01]  /*c5ff0*/  LDL.LU R12, [R1+0x7e0] ;  /* 0x0007e000010c7983 */ /* 0x000f220000300800 */
[----:B---3--:R-:W-:Y:S11]  /*c6000*/  HMMA.16816.F32 R20, R24, R14, R20 ;  /* 0x0000000e1814723c */ /* 0x008ff60000001814 */
[----:B------:R-:W-:Y:S11]  /*c6010*/  @!UPT UIADD3 URZ, URZ, URZ, URZ ;  /* 0x0000003f3f3ff290 */ /* 0x000ff6000fffe03f */
[----:B------:R-:W-:Y:S01]  /*c6020*/  @!UPT UIADD3 URZ, URZ, URZ, URZ ;  /* 0x0000003f3f3ff290 */ /* 0x000fe2000fffe03f */
[----:B------:R-:W-:Y:S01]  /*c6030*/  STL.64 [R1+0xf40], R20 ;  /* 0x000f401401007387 */ /* 0x000fe20000100a00 */
[----:B------:R-:W-:Y:S02]  /*c6040*/  STL.64 [R1+0xf48], R22 ;  /* 0x000f481601007387 */ /* 0x000fe40000100a00 */
[----:B------:R-:W4:Y:S02]  /*c6050*/  LDL.LU R13, [R1+0x7e4] ;  /* 0x0007e400010d7983 */ /* 0x000f240000300800 */
[----:B------:R-:W3:Y:S01]  /*c6060*/  LDL.LU R14, [R1+0x7e8] ;  /* 0x0007e800010e7983 */ /* 0x000ee20000300800 */
[----:B------:R-:W3:Y:S04]  /*c6070*/  LDL.LU R15, [R1+0x7ec] ;  /* 0x0007ec00010f7983 */ /* 0x000ee80000300800 */
[----:B------:R-:W0:Y:S01]  /*c6080*/  LDSM.16.M88.4 R20, [R29+0x43080] ;  /* 0x043080001d14783b */ /* 0x000e220000000200 */
[----:B------:R-:W-:-:S07]  /*c6090*/  MOV R19, R3 ;  /* 0x0000000300137202 */ /* 0x000fce0000000f00 */
[C---:B------:R-:W-:Y:S01]  /*c60a0*/  HMMA.16816.F32 R16, R24.reuse, R18, R8 ;  /* 0x000000121810723c */ /* 0x040fe20000001808 */
[----:B---3--:R1:W-:Y:S01]  /*c60b0*/  STL.64 [R1+0x3f68], R14 ;  /* 0x003f680e01007387 */ /* 0x0083e20000100a00 */
[----:B----4-:R-:W-:Y:S03]  /*c60c0*/  STL.64 [R1+0x3f60], R12 ;  /* 0x003f600c01007387 */ /* 0x010fe60000100a00 */
[----:B-1----:R-:W3:Y:S01]  /*c60d0*/  LDL.64 R14, [R1+0x8] ;  /* 0x00000800010e7983 */ /* 0x002ee20000100a00 */
[----:B0-----:R-:W-:Y:S02]  /*c60e0*/  STL.64 [R1+0x3e28], R22 ;  /* 0x003e281601007387 */ /* 0x001fe40000100a00 */
[----:B------:R-:W-:Y:S02]  /*c60f0*/  STL.64 [R1+0x3e20], R20 ;  /* 0x003e201401007387 */ /* 0x000fe40000100a00 */
[----:B------:R-:W4:Y:S01]  /*c6100*/  LDL.LU.64 R10, [R1+0x3fe0] ;  /* 0x003fe000010a7983 */ /* 0x000f220000300a00 */
[----:B------:R-:W4:Y:S11]  /*c6110*/  LDL.LU.64 R8, [R1+0x3fd8] ;  /* 0x003fd80001087983 */ /* 0x000f360000300a00 */
[----:B------:R-:W-:Y:S01]  /*c6120*/  @!UPT UIADD3 URZ, URZ, URZ, URZ ;  /* 0x0000003f3f3ff290 */ /* 0x000fe2000fffe03f */
[----:B------:R-:W-:Y:S02]  /*c6130*/  STL.64 [R1+0xf30], R16 ;  /* 0x000f301001007387 */ /* 0x000fe40000100a00 */
[----:B------:R0:W-:Y:S02]  /*c6140*/  STL.64 [R1+0xf38], R18 ;  /* 0x000f381201007387 */ /* 0x0001e40000100a00 */
        /* <DEDUP_REMOVED lines=14> */
[----:B------:R-:W-:Y:S02]  /*c6230*/  MOV R17, R10 ;  /* 0x0000000a00117202 */ /* 0x000fe40000000f00 */
[----:B------:R-:W-:Y:S02]  /*c6240*/  MOV R16, R11 ;  /* 0x0000000b00107202 */ /* 0x000fe40000000f00 */
[----:B------:R-:W2:Y:S04]  /*c6250*/  LDL.LU.64 R10, [R1+0x3fa8] ;  /* 0x003fa800010a7983 */ /* 0x000ea80000300a00 */
[----:B----4-:R-:W-:Y:S01]  /*c6260*/  STL.64 [R1+0x3f78], R18 ;  /* 0x003f781201007387 */ /* 0x010fe20000100a00 */
[----:B------:R0:W-:Y:S01]  /*c6270*/  STL.64 [R1+0x3f70], R16 ;  /* 0x003f701001007387 */ /* 0x0001e20000100a00 */
[----:B--2---:R-:W-:Y:S02]  /*c6280*/  HMMA.16816.F32 R8, R24, R10, R4 ;  /* 0x0000000a1808723c */ /* 0x004fe40000001804 */
[----:B0-----:R-:W3:Y:S01]  /*c6290*/  LDL.LU R16, [R1+0x7f0] ;  /* 0x0007f00001107983 */ /* 0x001ee20000300800 */
[----:B------:R-:W3:Y:S02]  /*c62a0*/  LDL.LU R17, [R1+0x7f4] ;  /* 0x0007f40001117983 */ /* 0x000ee40000300800 */
[----:B------:R-:W3:Y:S02]  /*c62b0*/  LDL.LU R18, [R1+0x7f8] ;  /* 0x0007f80001127983 */ /* 0x000ee40000300800 */
[----:B------:R-:W3:Y:S01]  /*c62c0*/  LDL.LU R19, [R1+0x7fc] ;  /* 0x0007fc0001137983 */ /* 0x000ee20000300800 */
[----:B------:R-:W2:Y:S01]  /*c62d0*/  LDL.LU.64 R6, [R1+0x3fa0] ;  /* 0x003fa00001067983 */ /* 0x000ea20000300a00 */
[----:B------:R-:W2:Y:S02]  /*c62e0*/  LDL.LU.64 R4, [R1+0x3f98] ;  /* 0x003f980001047983 */ /* 0x000ea40000300a00 */
[----:B------:R-:W-:Y:S01]  /*c62f0*/  IMAD.MOV.U32 R22, RZ, RZ, R2 ;  /* 0x000000ffff167224 */ /* 0x000fe200078e0002 */
[----:B------:R-:W-:-:S11]  /*c6300*/  MOV R23, R0 ;  /* 0x0000000000177202 */ /* 0x000fd60000000f00 */
[----:B------:R-:W-:Y:S01]  /*c6310*/  STL.64 [R1+0xf00], R8 ;  /* 0x000f000801007387 */ /* 0x000fe20000100a00 */
[----:B------:R0:W-:Y:S03]  /*c6320*/  STL.64 [R1+0xf08], R10 ;  /* 0x000f080a01007387 */ /* 0x0001e60000100a00 */
[----:B0-----:R-:W4:Y:S01]  /*c6330*/  LDL.LU.64 R10, [R1+0x3f90] ;  /* 0x003f9000010a7983 */ /* 0x001f220000300a00 */
[----:B------:R-:W4:Y:S01]  /*c6340*/  LDL.LU.64 R8, [R1+0x3f88] ;  /* 0x003f880001087983 */ /* 0x000f220000300a00 */
[C---:B--2---:R-:W-:Y:S02]  /*c6350*/  HMMA.16816.F32 R20, R24.reuse, R22, R4 ;  /* 0x000000161814723c */ /* 0x044fe40000001804 */
[----:B------:R-:W4:Y:S06]  /*c6360*/  LDL.LU.64 R6, [R1+0x3f80] ;  /* 0x003f800001067983 */ /* 0x000f2c0000300a00 */
[C---:B---3--:R-:W-:Y:S11]  /*c6370*/  HMMA.16816.F32 R16, R24.reuse, R14, R16 ;  /* 0x0000000e1810723c */ /* 0x048ff60000001810 */
[----:B------:R-:W-:Y:S04]  /*c6380*/  @!UPT UIADD3 URZ, URZ, URZ, URZ ;  /* 0x0000003f3f3ff290 */ /* 0x000fe8000fffe03f */
[----:B------:R0:W-:Y:S01]  /*c6390*/  STL.64 [R1+0xef0], R20 ;  /* 0x000ef01401007387 */ /* 0x0001e20000100a00 */
[----:B------:R1:W-:Y:S01]  /*c63a0*/  STL.64 [R1+0xef8], R22 ;  /* 0x000ef81601007387 */ /* 0x0003e20000100a00 */
[----:B0-----:R-:W-:Y:S02]  /*c63b0*/  MOV R21, R15 ;  /* 0x0000000f00157202 */ /* 0x001fe40000000f00 */
[----:B-1----:R-:W-:Y:S01]  /*c63c0*/  MOV R22, R14 ;  /* 0x0000000e00167202 */ /* 0x002fe20000000f00 */
[C---:B----4-:R-:W-:Y:S01]  /*c63d0*/  HMMA.16816.F32 R8, R24.reuse, R6, R8 ;  /* 0x000000061808723c */ /* 0x050fe20000001808 */
[----:B------:R-:W-:Y:S01]  /*c63e0*/  MOV R28, R6 ;  /* 0x00000006001c7202 */ /* 0x000fe20000000f00 */
[----:B------:R-:W-:Y:S11]  /*c63f0*/  IMAD.MOV.U32 R23, RZ, RZ, R7 ;  /* 0x000000ffff177224 */ /* 0x000ff600078e0007 */
[----:B------:R-:W-:Y:S10]  /*c6400*/  @!UPT UIADD3 URZ, URZ, URZ, URZ ;  /* 0x0000003f3f3ff290 */ /* 0x000ff4000fffe03f */
[----:B------:R0:W-:Y:S01]  /*c6410*/  STL.64 [R1+0xee0], R8 ;  /* 0x000ee00801007387 */ /* 0x0001e20000100a00 */
[----:B------:R1:W-:Y:S02]  /*c6420*/  STL.64 [R1+0xee8], R10 ;  /* 0x000ee80a01007387 */ /* 0x0003e40000100a00 */
[----:B------:R-:W2:Y:S02]  /*c6430*/  LDL.LU R4, [R1+0x4c0] ;  /* 0x0004c00001047983 */ /* 0x000ea40000300800 */
[----:B------:R-:W2:Y:S01]  /*c6440*/  LDL.LU R5, [R1+0x4c4] ;  /* 0x0004c40001057983 */ /* 0x000ea20000300800 */
[----:B------:R-:W2:Y:S01]  /*c6450*/  LDL.LU R6, [R1+0x4c8] ;  /* 0x0004c80001067983 */ /* 0x000ea20000300800 */
[----:B------:R-:W2:Y:S03]  /*c6460*/  LDL.LU R7, [R1+0x4cc] ;  /* 0x0004cc0001077983 */ /* 0x000ea60000300800 */
[----:B0-----:R-:W3:Y:S01]  /*c6470*/  LDL.LU R8, [R1+0x7d0] ;  /* 0x0007d00001087983 */ /* 0x001ee20000300800 */
[----:B------:R-:W3:Y:S02]  /*c6480*/  LDL.LU R9, [R1+0x7d4] ;  /* 0x0007d40001097983 */ /* 0x000ee40000300800 */
[----:B-1----:R-:W3:Y:S02]  /*c6490*/  LDL.LU R10, [R1+0x7d8] ;  /* 0x0007d800010a7983 */ /* 0x002ee40000300800 */
[----:B------:R-:W3:Y:S01]  /*c64a0*/  LDL.LU R11, [R1+0x7dc] ;  /* 0x0007dc00010b7983 */ /* 0x000ee20000300800 */
[----:B------:R-:W-:Y:S01]  /*c64b0*/  STL.64 [R1+0x800], R16 ;  /* 0x0008001001007387 */ /* 0x000fe20000100a00 */
[----:B------:R0:W-:Y:S03]  /*c64c0*/  STL.64 [R1+0x808], R18 ;  /* 0x0008081201007387 */ /* 0x0001e60000100a00 */
[----:B0-----:R-:W4:Y:S01]  /*c64d0*/  LDL.LU.64 R18, [R1+0x3f78] ;  /* 0x003f780001127983 */ /* 0x001f220000300a00 */
[----:B------:R-:W2:Y:S02]  /*c64e0*/  LDL.LU.64 R16, [R1+0x3f70] ;  /* 0x003f700001107983 */ /* 0x000ea40000300a00 */
[----:B------:R-:W4:Y:S02]  /*c64f0*/  LDL.LU.64 R14, [R1+0x3f68] ;  /* 0x003f6800010e7983 */ /* 0x000f240000300a00 */
[----:B------:R-:W4:Y:S01]  /*c6500*/  LDL.LU.64 R12, [R1+0x3f60] ;  /* 0x003f6000010c7983 */ /* 0x000f220000300a00 */
[----:B------:R0:W-:Y:S01]  /*c6510*/  STL.64 [R1+0x3ef8], R22 ;  /* 0x003ef81601007387 */ /* 0x0001e20000100a00 */
[----:B------:R-:W-:Y:S03]  /*c6520*/  STL [R1+0x3ef0], R21 ;  /* 0x003ef01501007387 */ /* 0x000fe60000100800 */
[----:B0-----:R-:W2:Y:S04]  /*c6530*/  LDL.64 R22, [R1+0x98] ;  /* 0x0000980001167983 */ /* 0x001ea80000100a00 */
[----:B--2---:R0:W-:Y:S04]  /*c6540*/  STL.64 [R1+0x3f08], R22 ;  /* 0x003f081601007387 */ /* 0x0041e80000100a00 */
[----:B0-----:R-:W2:Y:S01]  /*c6550*/  LDL.64 R22, [R1+0xa8] ;  /* 0x0000a80001167983 */ /* 0x001ea20000100a00 */
[C---:B----4-:R-:W-:Y:S03]  /*c6560*/  HMMA.16816.F32 R12, R24.reuse, R18, R12 ;  /* 0x00000012180c723c */ /* 0x050fe6000000180c */
[----:B--2---:R0:W-:Y:S04]  /*c6570*/  STL.64 [R1+0x3f20], R22 ;  /* 0x003f201601007387 */ /* 0x0041e80000100a00 */
[----:B0-----:R-:W2:Y:S04]  /*c6580*/  LDL.64 R22, [R1+0xb8] ;  /* 0x0000b80001167983 */ /* 0x001ea80000100a00 */
[----:B--2---:R0:W-:Y:S04]  /*c6590*/  STL.64 [R1+0x3f28], R22 ;  /* 0x003f281601007387 */ /* 0x0041e80000100a00 */
[----:B0-----:R-:W2:Y:S08]  /*c65a0*/  LDL.64 R22, [R1+0xc8] ;  /* 0x0000c80001167983 */ /* 0x001eb00000100a00 */
[----:B------:R-:W-:Y:S02]  /*c65b0*/  STL.64 [R1+0x7f0], R12 ;  /* 0x0007f00c01007387 */ /* 0x000fe40000100a00 */
[----:B------:R0:W-:Y:S02]  /*c65c0*/  STL.64 [R1+0x7f8], R14 ;  /* 0x0007f80e01007387 */ /* 0x0001e40000100a00 */
[----:B0-----:R-:W3:Y:S01]  /*c65d0*/  LDL.LU.64 R14, [R1+0x3f58] ;  /* 0x003f5800010e7983 */ /* 0x001ee20000300a00 */
[----:B------:R-:W-:Y:S02]  /*c65e0*/  STL.64 [R1+0x3ec8], R18 ;  /* 0x003ec81201007387 */ /* 0x000fe40000100a00 */
        /* <DEDUP_REMOVED lines=22> */
[----:B---3--:R-:W-:Y:S02]  /*c6750*/  HMMA.16816.F32 R24, R24, R10, R4 ;  /* 0x0000000a1818723c */ /* 0x008fe40000001804 */
[----:B------:R-:W2:Y:S01]  /*c6760*/  LDL.LU.64 R6, [R1+0x3f48] ;  /* 0x003f480001067983 */ /* 0x000ea20000300a00 */
[----:B------:R-:W2:Y:S01]  /*c6770*/  LDL.LU.64 R4, [R1+0x3f40] ;  /* 0x003f400001047983 */ /* 0x000ea20000300a00 */
[----:B------:R-:W-:-:S02]  /*c6780*/  MOV R2, R22 ;  /* 0x0000001600027202 */ /* 0x000fc40000000f00 */
[----:B------:R-:W-:Y:S11]  /*c6790*/  MOV R0, R23 ;  /* 0x0000001700007202 */ /* 0x000ff60000000f00 */
[----:B------:R-:W-:Y:S06]  /*c67a0*/  @!UPT UIADD3 URZ, URZ, URZ, URZ ;  /* 0x0000003f3f3ff290 */ /* 0x000fec000fffe03f */
[----:B------:R-:W-:Y:S01]  /*c67b0*/  STL.64 [R1+0x7d0], R24 ;  /* 0x0007d01801007387 */ /* 0x000fe20000100a00 */
[----:B------:R0:W-:Y:S03]  /*c67c0*/  STL.64 [R1+0x7d8], R26 ;  /* 0x0007d81a01007387 */ /* 0x0001e60000100a00 */
[----:B0-----:R-:W3:Y:S01]  /*c67d0*/  LDL.64 R26, [R1+0x88] ;  /* 0x00008800011a7983 */ /* 0x001ee20000100a00 */
[----:B------:R0:W-:Y:S02]  /*c67e0*/  STL.64 [R1+0x3e30], R10 ;  /* 0x003e300a01007387 */ /* 0x0001e40000100a00 */
[----:B------:R-:W4:Y:S02]  /*c67f0*/  LDL.LU R8, [R1+0x4a0] ;  /* 0x0004a00001087983 */ /* 0x000f240000300800 */
[----:B------:R-:W4:Y:S01]  /*c6800*/  LDL.LU R9, [R1+0x4a4] ;  /* 0x0004a40001097983 */ /* 0x000f220000300800 */
        /* <DEDUP_REMOVED lines=14> */
[----:B------:R1:W-:Y:S02]  /*c68f0*/  STL.64 [R1+0x1068], R10 ;  /* 0x0010680a01007387 */ /* 0x0003e40000100a00 */
[----:B0-----:R-:W-:Y:S02]  /*c6900*/  IMAD.MOV.U32 R8, RZ, RZ, R22 ;  /* 0x000000ffff087224 */ /* 0x001fe400078e0016 */
        /* <DEDUP_REMOVED lines=11> */
[----:B------:R-:W-:Y:S01]  /*c69c0*/  IMAD.MOV.U32 R11, RZ, RZ, R23 ;  /* 0x000000ffff0b7224 */ /* 0x000fe200078e0017 */
[----:B------:R-:W-:Y:S11]  /*c69d0*/  MOV R12, R22 ;  /* 0x00000016000c7202 */ /* 0x000ff60000000f00 */
[----:B------:R-:W-:Y:S10]  /*c69e0*/  @!UPT UIADD3 URZ, URZ, URZ, URZ ;  /* 0x0000003f3f3ff290 */ /* 0x000ff4000fffe03f */
[----:B------:R0:W-:Y:S01]  /*c69f0*/  STL.64 [R1+0x1040], R16 ;  /* 0x0010401001007387 */ /* 0x0001e20000100a00 */
[----:B------:R-:W-:Y:S03]  /*c6a00*/  STL.64 [R1+0x1048], R18 ;  /* 0x0010481201007387 */ /* 0x000fe60000100a00 */
[----:B0-----:R-:W2:Y:S01]  /*c6a10*/  LDL.LU.64 R16, [R1+0x3f00] ;  /* 0x003f000001107983 */ /* 0x001ea20000300a00 */
[----:B------:R-:W4:Y:S02]  /*c6a20*/  LDL.LU.64 R22, [R1+0x3ef8] ;  /* 0x003ef80001167983 */ /* 0x000f240000300a00 */
[----:B------:R-:W2:Y:S02]  /*c6a30*/  LDL.LU R21, [R1+0x3ef0] ;  /* 0x003ef00001157983 */ /* 0x000ea40000300800 */
[----:B------:R-:W-:Y:S01]  /*c6a40*/  STL.64 [R1+0x3e40], R10 ;  /* 0x003e400a01007387 */ /* 0x000fe20000100a00 */
[----:B------:R0:W-:Y:S04]  /*c6a50*/  STL.64 [R1+0x3e38], R8 ;  /* 0x003e380801007387 */ /* 0x0001e80000100a00 */
[----:B0-----:R-:W2:Y:S01]  /*c6a60*/  LDL.LU R8, [R1+0x470] ;  /* 0x0004700001087983 */ /* 0x001ea20000300800 */
[----:B------:R-:W2:Y:S02]  /*c6a70*/  LDL.LU R9, [R1+0x474] ;  /* 0x0004740001097983 */ /* 0x000ea40000300800 */
[----:B------:R-:W2:Y:S02]  /*c6a80*/  LDL.LU R10, [R1+0x478] ;  /* 0x00047800010a7983 */ /* 0x000ea40000300800 */
[----:B------:R-:W2:Y:S01]  /*c6a90*/  LDL.LU R11, [R1+0x47c] ;  /* 0x00047c00010b7983 */ /* 0x000ea20000300800 */
[----:B---3--:R-:W-:-:S02]  /*c6aa0*/  MOV R20, R26 ;  /* 0x0000001a00147202 */ /* 0x008fc40000000f00 */
[----:B------:R-:W-:Y:S01]  /*c6ab0*/  MOV R13, R27 ;  /* 0x0000001b000d7202 */ /* 0x000fe20000000f00 */
[----:B--2---:R-:W-:Y:S11]  /*c6ac0*/  HMMA.16816.F32 R8, R4, R26, R8 ;  /* 0x0000001a0408723c */ /* 0x004ff60000001808 */
[----:B------:R-:W-:Y:S11]  /*c6ad0*/  @!UPT UIADD3 URZ, URZ, URZ, URZ ;  /* 0x0000003f3f3ff290 */ /* 0x000ff6000fffe03f */
[----:B------:R-:W-:Y:S01]  /*c6ae0*/  @!UPT UIADD3 URZ, URZ, URZ, URZ ;  /* 0x0000003f3f3ff290 */ /* 0x000fe2000fffe03f */
[----:B------:R0:W-:Y:S01]  /*c6af0*/  STL.64 [R1+0x1030], R8 ;  /* 0x0010300801007387 */ /* 0x0001e20000100a00 */
[----:B------:R1:W-:Y:S02]  /*c6b00*/  STL.64 [R1+0x1038], R10 ;  /* 0x0010380a01007387 */ /* 0x0003e40000100a00 */
[----:B----4-:R-:W-:Y:S02]  /*c6b10*/  STL [R1+0x3eec], R23 ;  /* 0x003eec1701007387 */ /* 0x010fe40000100800 */
[----:B------:R-:W-:Y:S01]  /*c6b20*/  STL [R1+0x3ee8], R20 ;  /* 0x003ee81401007387 */ /* 0x000fe20000100800 */
[----:B------:R2:W-:Y:S01]  /*c6b30*/  STL.64 [R1+0x3e50], R14 ;  /* 0x003e500e01007387 */ /* 0x0005e20000100a00 */
[----:B------:R-:W-:Y:S03]  /*c6b40*/  STL.64 [R1+0x3e48], R12 ;  /* 0x003e480c01007387 */ /* 0x000fe60000100a00 */
[----:B0-----:R-:W3:Y:S01]  /*c6b50*/  LDL.LU R8, [R1+0x750] ;  /* 0x0007500001087983 */ /* 0x001ee20000300800 */
[----:B------:R-:W3:Y:S02]  /*c6b60*/  LDL.LU R9, [R1+0x754] ;  /* 0x0007540001097983 */ /* 0x000ee40000300800 */
[----:B-1----:R-:W4:Y:S02]  /*c6b70*/  LDL.LU R10, [R1+0x758] ;  /* 0x00075800010a7983 */ /* 0x002f240000300800 */
[----:B------:R-:W4:Y:S01]  /*c6b80*/  LDL.LU R11, [R1+0x75c] ;  /* 0x00075c00010b7983 */ /* 0x000f220000300800 */
[----:B--2---:R-:W-:-:S02]  /*c6b90*/  MOV R14, R22 ;  /* 0x00000016000e7202 */ /* 0x004fc40000000f00 */
[----:B------:R-:W-:Y:S01]  /*c6ba0*/  MOV R15, R21 ;  /* 0x00000015000f7202 */ /* 0x000fe20000000f00 */
[----:B----4-:R-:W-:Y:S01]  /*c6bb0*/  STL.64 [R1+0x3e60], R10 ;  /* 0x003e600a01007387 */ /* 0x010fe20000100a00 */
[----:B---3--:R0:W-:Y:S03]  /*c6bc0*/  STL.64 [R1+0x3e58], R8 ;  /* 0x003e580801007387 */ /* 0x0081e60000100a00 */
[----:B------:R1:W-:Y:S01]  /*c6bd0*/  STL.64 [R1+0x3e88], R14 ;  /* 0x003e880e01007387 */ /* 0x0003e20000100a00 */
[----:B0-----:R-:W2:Y:S01]  /*c6be0*/  LDL.LU R8, [R1+0x760] ;  /* 0x0007600001087983 */ /* 0x001ea20000300800 */
[----:B------:R-:W2:Y:S02]  /*c6bf0*/  LDL.LU R9, [R1+0x764] ;  /* 0x0007640001097983 */ /* 0x000ea40000300800 */
[----:B------:R-:W3:Y:S02]  /*c6c00*/  LDL.LU R10, [R1+0x768] ;  /* 0x00076800010a7983 */ /* 0x000ee40000300800 */
[----:B------:R-:W3:Y:S01]  /*c6c10*/  LDL.LU R11, [R1+0x76c] ;  /* 0x00076c00010b7983 */ /* 0x000ee20000300800 */
[----:B------:R-:W4:Y:S01]  /*c6c20*/  LDL.LU R12, [R1+0x780] ;  /* 0x00078000010c7983 */ /* 0x000f220000300800 */
[----:B------:R-:W4:Y:S02]  /*c6c30*/  LDL.LU R13, [R1+0x784] ;  /* 0x00078400010d7983 */ /* 0x000f240000300800 */
[----:B-1----:R-:W2:Y:S02]  /*c6c40*/  LDL.LU R14, [R1+0x788] ;  /* 0x00078800010e7983 */ /* 0x002ea40000300800 */
[----:B------:R-:W2:Y:S02]  /*c6c50*/  LDL.LU R15, [R1+0x78c] ;  /* 0x00078c00010f7983 */ /* 0x000ea40000300800 */
[----:B--2---:R0:W-:Y:S01]  /*c6c60*/  STL.64 [R1+0x3e98], R14 ;  /* 0x003e980e01007387 */ /* 0x0041e20000100a00 */
[----:B----4-:R-:W-:Y:S03]  /*c6c70*/  STL.64 [R1+0x3e90], R12 ;  /* 0x003e900c01007387 */ /* 0x010fe60000100a00 */
[----:B0-----:R-:W2:Y:S04]  /*c6c80*/  LDL.64 R14, [R1+0x38] ;  /* 0x00003800010e7983 */ /* 0x001ea80000100a00 */
[----:B--2---:R0:W-:Y:S01]  /*c6c90*/  STL.64 [R1+0x3ea8], R14 ;  /* 0x003ea80e01007387 */ /* 0x0041e20000100a00 */
[----:B------:R-:W2:Y:S02]  /*c6ca0*/  LDL.LU R20, [R1+0x460] ;  /* 0x0004600001147983 */ /* 0x000ea40000300800 */
[----:B------:R-:W2:Y:S02]  /*c6cb0*/  LDL.LU R21, [R1+0x464] ;  /* 0x0004640001157983 */ /* 0x000ea40000300800 */
[----:B------:R-:W2:Y:S01]  /*c6cc0*/  LDL.LU R22, [R1+0x468] ;  /* 0x0004680001167983 */ /* 0x000ea20000300800 */
[----:B------:R-:W2:Y:S01]  /*c6cd0*/  LDL.LU R23, [R1+0x46c] ;  /* 0x00046c0001177983 */ /* 0x000ea20000300800 */
[----:B------:R-:W2:Y:S02]  /*c6ce0*/  LDL.64 R26, [R1+0x78] ;  /* 0x00007800011a7983 */ /* 0x000ea40000100a00 */
[----:B0-----:R-:W-:Y:S01]  /*c6cf0*/  IMAD.MOV.U32 R14, RZ, RZ, R17 ;  /* 0x000000ffff0e7224 */ /* 0x001fe200078e0011 */
[----:B------:R-:W-:-:S05]  /*c6d00*/  MOV R15, R16 ;  /* 0x00000010000f7202 */ /* 0x000fca0000000f00 */
[----:B------:R-:W-:Y:S01]  /*c6d10*/  STL.64 [R1+0x3ec0], R14 ;  /* 0x003ec00e01007387 */ /* 0x000fe20000100a00 */
[----:B---3--:R-:W-:Y:S02]  /*c6d20*/  STL.64 [R1+0x3e70], R10 ;  /* 0x003e700a01007387 */ /* 0x008fe40000100a00 */
        /* <DEDUP_REMOVED lines=9> */
[----:B--2---:R0:W-:Y:S01]  /*c6dc0*/  STL.64 [R1+0x3ed8], R18 ;  /* 0x003ed81201007387 */ /* 0x0041e20000100a00 */
[----:B------:R-:W-:Y:S02]  /*c6dd0*/  STL.64 [R1+0x3ed0], R16 ;  /* 0x003ed01001007387 */ /* 0x000fe40000100a00 */
[----:B------:R-:W2:Y:S01]  /*c6de0*/  LDL.64 R14, [R1+0x58] ;  /* 0x00005800010e7983 */ /* 0x000ea20000100a00 */
[----:B0-----:R-:W3:Y:S04]  /*c6df0*/  LDL.64 R18, [R1+0x68] ;  /* 0x0000680001127983 */ /* 0x001ee80000100a00 */
[----:B--2---:R0:W-:Y:S01]  /*c6e00*/  STL.64 [R1+0x3ee0], R14 ;  /* 0x003ee00e01007387 */ /* 0x0041e20000100a00 */
[----:B------:R-:W2:Y:S02]  /*c6e10*/  LDL.LU R12, [R1+0x7c0] ;  /* 0x0007c000010c7983 */ /* 0x000ea40000300800 */
[----:B------:R-:W2:Y:S01]  /*c6e20*/  LDL.LU R13, [R1+0x7c4] ;  /* 0x0007c400010d7983 */ /* 0x000ea20000300800 */
[----:B0-----:R-:W2:Y:S01]  /*c6e30*/  LDL.LU R14, [R1+0x7c8] ;  /* 0x0007c800010e7983 */ /* 0x001ea20000300800 */
[----:B------:R-:W2:Y:S02]  /*c6e40*/  LDL.LU R15, [R1+0x7cc] ;  /* 0x0007cc00010f7983 */ /* 0x000ea40000300800 */
[----:B----4-:R0:W-:Y:S02]  /*c6e50*/  STL.64 [R1+0x3e80], R10 ;  /* 0x003e800a01007387 */ /* 0x0101e40000100a00 */
[----:B---3--:R1:W-:Y:S01]  /*c6e60*/  STL.64 [R1+0x3e78], R8 ;  /* 0x003e780801007387 */ /* 0x0083e20000100a00 */
[----:B0-----:R-:W3:Y:S01]  /*c6e70*/  LDL.64 R10, [R1+0x28] ;  /* 0x00002800010a7983 */ /* 0x001ee20000100a00 */
[----:B------:R-:W-:Y:S03]  /*c6e80*/  HMMA.16816.F32 R20, R4, R26, R20 ;  /* 0x0000001a0414723c */ /* 0x000fe60000001814 */
[----:B---3--:R0:W-:Y:S01]  /*c6e90*/  STL.64 [R1+0x3ea0], R10 ;  /* 0x003ea00a01007387 */ /* 0x0081e20000100a00 */
[----:B-1----:R-:W3:Y:S02]  /*c6ea0*/  LDL.LU R8, [R1+0x790] ;  /* 0x0007900001087983 */ /* 0x002ee40000300800 */
[----:B------:R-:W3:Y:S01]  /*c6eb0*/  LDL.LU R9, [R1+0x794] ;  /* 0x0007940001097983 */ /* 0x000ee20000300800 */
[----:B0-----:R-:W4:Y:S01]  /*c6ec0*/  LDL.LU R10, [R1+0x798] ;  /* 0x00079800010a7983 */ /* 0x001f220000300800 */
[----:B------:R-:W4:Y:S03]  /*c6ed0*/  LDL.LU R11, [R1+0x79c] ;  /* 0x00079c00010b7983 */ /* 0x000f260000300800 */
[----:B----4-:R-:W-:Y:S01]  /*c6ee0*/  STL.64 [R1+0x3eb8], R10 ;  /* 0x003eb80a01007387 */ /* 0x010fe20000100a00 */
[----:B---3--:R0:W-:Y:S03]  /*c6ef0*/  STL.64 [R1+0x3eb0], R8 ;  /* 0x003eb00801007387 */ /* 0x0081e60000100a00 */
[----:B0-----:R-:W3:Y:S01]  /*c6f00*/  LDL.LU R8, [R1+0x7a0] ;  /* 0x0007a00001087983 */ /* 0x001ee20000300800 */
[----:B------:R-:W3:Y:S02]  /*c6f10*/  LDL.LU R9, [R1+0x7a4] ;  /* 0x0007a40001097983 */ /* 0x000ee40000300800 */
[----:B------:R-:W3:Y:S02]  /*c6f20*/  LDL.LU R10, [R1+0x7a8] ;  /* 0x0007a800010a7983 */ /* 0x000ee40000300800 */
[----:B------:R-:W3:Y:S03]  /*c6f30*/  LDL.LU R11, [R1+0x7ac] ;  /* 0x0007ac00010b7983 */ /* 0x000ee60000300800 */
[----:B------:R0:W-:Y:S01]  /*c6f40*/  STL.64 [R1+0x1020], R20 ;  /* 0x0010201401007387 */ /* 0x0001e20000100a00 */
[----:B------:R1:W-:Y:S01]  /*c6f50*/  STL.64 [R1+0x1028], R22 ;  /* 0x0010281601007387 */ /* 0x0003e20000100a00 */
[----:B0-----:R-:W-:-:S02]  /*c6f60*/  MOV R21, R27 ;  /* 0x0000001b00157202 */ /* 0x001fc40000000f00 */
[----:B-1----:R-:W-:Y:S01]  /*c6f70*/  MOV R22, R26 ;  /* 0x0000001a00167202 */ /* 0x002fe20000000f00 */
[----:B------:R-:W4:Y:S04]  /*c6f80*/  LDL.LU R23, [R1+0x3eec] ;  /* 0x003eec0001177983 */ /* 0x000f280000300800 */
[----:B------:R-:W0:Y:S01]  /*c6f90*/  LDSM.16.M88.4 R24, [R29+0x44080] ;  /* 0x044080001d18783b */ /* 0x000e220000000200 */
[----:B------:R-:W3:Y:S03]  /*c6fa0*/  LDL.LU R20, [R1+0x3ee8] ;  /* 0x003ee80001147983 */ /* 0x000ee60000300800 */
[----:B0-----:R-:W-:Y:S01]  /*c6fb0*/  STL.64 [R1+0x3ce8], R26 ;  /* 0x003ce81a01007387 */ /* 0x001fe20000100a00 */
[----:B------:R0:W-:Y:S03]  /*c6fc0*/  STL.64 [R1+0x3ce0], R24 ;  /* 0x003ce01801007387 */ /* 0x0001e60000100a00 */
[----:B0-----:R-:W3:Y:S01]  /*c6fd0*/  LDL.LU R24, [R1+0x370] ;  /* 0x0003700001187983 */ /* 0x001ee20000300800 */
[----:B------:R-:W3:Y:S02]  /*c6fe0*/  LDL.LU R25, [R1+0x374] ;  /* 0x0003740001197983 */ /* 0x000ee40000300800 */
[----:B------:R-:W3:Y:S02]  /*c6ff0*/  LDL.LU R26, [R1+0x378] ;  /* 0x00037800011a7983 */ /* 0x000ee40000300800 */
[----:B------:R-:W3:Y:S01]  /*c7000*/  LDL.LU R27, [R1+0x37c] ;  /* 0x00037c00011b7983 */ /* 0x000ee20000300800 */
[C---:B--2---:R-:W-:Y:S01]  /*c7010*/  HMMA.16816.F32 R12, R4.reuse, R18, R12 ;  /* 0x00000012040c723c */ /* 0x044fe2000000180c */
[----:B---3--:R4:W-:Y:S01]  /*c7020*/  STL.64 [R1+0x3d08], R26 ;  /* 0x003d081a01007387 */ /* 0x0089e20000100a00 */
[----:B------:R0:W-:Y:S11]  /*c7030*/  STL.64 [R1+0x3d00], R24 ;  /* 0x003d001801007387 */ /* 0x0001f60000100a00 */
[----:B------:R-:W-:Y:S10]  /*c7040*/  @!UPT UIADD3 URZ, URZ, URZ, URZ ;  /* 0x0000003f3f3ff290 */ /* 0x000ff4000fffe03f */
[----:B------:R-:W-:Y:S02]  /*c7050*/  STL.64 [R1+0x1010], R12 ;  /* 0x0010100c01007387 */ /* 0x000fe40000100a00 */
[----:B------:R1:W-:Y:S02]  /*c7060*/  STL.64 [R1+0x1018], R14 ;  /* 0x0010180e01007387 */ /* 0x0003e40000100a00 */
[----:B----4-:R-:W-:Y:S01]  /*c7070*/  IMAD.MOV.U32 R27, RZ, RZ, R23 ;  /* 0x000000ffff1b7224 */ /* 0x010fe200078e0017 */
[----:B0-----:R-:W-:Y:S02]  /*c7080*/  MOV R24, R18 ;  /* 0x0000001200187202 */ /* 0x001fe40000000f00 */
[----:B------:R-:W-:Y:S01]  /*c7090*/  MOV R23, R19 ;  /* 0x0000001300177202 */ /* 0x000fe20000000f00 */
[----:B-1----:R-:W2:Y:S01]  /*c70a0*/  LDL.LU.64 R14, [R1+0x3ee0] ;  /* 0x003ee000010e7983 */ /* 0x002ea20000300a00 */
        /* <DEDUP_REMOVED lines=12> */
[----:B------:R-:W3:Y:S01]  /*c7170*/  LDL.LU.64 R10, [R1+0x3eb8] ;  /* 0x003eb800010a7983 */ /* 0x000ee20000300a00 */
[----:B------:R-:W3:Y:S11]  /*c7180*/  LDL.LU.64 R8, [R1+0x3eb0] ;  /* 0x003eb00001087983 */ /* 0x000ef60000300a00 */
[----:B------:R-:W-:Y:S10]  /*c7190*/  @!UPT UIADD3 URZ, URZ, URZ, URZ ;  /* 0x0000003f3f3ff290 */ /* 0x000ff4000fffe03f */
[----:B------:R-:W-:Y:S01]  /*c71a0*/  STL.64 [R1+0xff0], R12 ;  /* 0x000ff00c01007387 */ /* 0x000fe20000100a00 */
[----:B------:R0:W-:Y:S03]  /*c71b0*/  STL.64 [R1+0xff8], R14 ;  /* 0x000ff80e01007387 */ /* 0x0001e60000100a00 */
[----:B0-----:R-:W3:Y:S01]  /*c71c0*/  LDL.LU.64 R14, [R1+0x3ea8] ;  /* 0x003ea800010e7983 */ /* 0x001ee20000300a00 */
[----:B------:R-:W-:Y:S01]  /*c71d0*/  MOV R26, R28 ;  /* 0x0000001c001a7202 */ /* 0x000fe20000000f00 */
        /* <DEDUP_REMOVED lines=13> */
[----:B------:R1:W-:Y:S01]  /*c72b0*/  STL.64 [R1+0xfd8], R14 ;  /* 0x000fd80e01007387 */ /* 0x0003e20000100a00 */
[----:B0-----:R-:W-:Y:S02]  /*c72c0*/  MOV R13, R10 ;  /* 0x0000000a000d7202 */ /* 0x001fe40000000f00 */
[----:B-1----:R-:W3:Y:S01]  /*c72d0*/  LDL.LU.64 R14, [R1+0x3e88] ;  /* 0x003e8800010e7983 */ /* 0x002ee20000300a00 */
[----:B------:R-:W-:Y:S02]  /*c72e0*/  MOV R12, R11 ;  /* 0x0000000b000c7202 */ /* 0x000fe40000000f00 */
[----:B------:R-:W4:Y:S02]  /*c72f0*/  LDL.LU.64 R10, [R1+0x3e80] ;  /* 0x003e8000010a7983 */ /* 0x000f240000300a00 */
[----:B------:R-:W4:Y:S02]  /*c7300*/  LDL.LU.64 R8, [R1+0x3e78] ;  /* 0x003e780001087983 */ /* 0x000f240000300a00 */
[----:B----4-:R-:W-:Y:S11]  /*c7310*/  HMMA.16816.F32 R8, R4, R26, R8 ;  /* 0x0000001a0408723c */ /* 0x010ff60000001808 */
[----:B------:R-:W-:Y:S11]  /*c7320*/  @!UPT UIADD3 URZ, URZ, URZ, URZ ;  /* 0x0000003f3f3ff290 */ /* 0x000ff6000fffe03f */
[----:B------:R-:W-:Y:S01]  /*c7330*/  @!UPT UIADD3 URZ, URZ, URZ, URZ ;  /* 0x0000003f3f3ff290 */ /* 0x000fe2000fffe03f */
[----:B------:R-:W-:Y:S01]  /*c7340*/  STL.64 [R1+0xfc0], R8 ;  /* 0x000fc00801007387 */ /* 0x000fe20000100a00 */
[----:B------:R0:W-:Y:S03]  /*c7350*/  STL.64 [R1+0xfc8], R10 ;  /* 0x000fc80a01007387 */ /* 0x0001e60000100a00 */
[----:B0-----:R-:W3:Y:S01]  /*c7360*/  LDL.LU.64 R10, [R1+0x3e70] ;  /* 0x003e7000010a7983 */ /* 0x001ee20000300a00 */
[----:B------:R-:W3:Y:S02]  /*c7370*/  LDL.LU.64 R8, [R1+0x3e68] ;  /* 0x003e680001087983 */ /* 0x000ee40000300a00 */
[----:B------:R0:W-:Y:S02]  /*c7380*/  STL.64 [R1+0x3d18], R26 ;  /* 0x003d181a01007387 */ /* 0x0001e40000100a00 */
[----:B0-----:R-:W-:Y:S01]  /*c7390*/  MOV R26, R13 ;  /* 0x0000000d001a7202 */ /* 0x001fe20000000f00 */
[----:B------:R-:W-:-:S05]  /*c73a0*/  IMAD.MOV.U32 R27, RZ, RZ, R12 ;  /* 0x000000ffff1b7224 */ /* 0x000fca00078e000c */
[----:B------:R0:W-:Y:S01]  /*c73b0*/  STL.64 [R1+0x3d30], R26 ;  /* 0x003d301a01007387 */ /* 0x0001e20000100a00 */
[C---:B---3--:R-:W-:Y:S03]  /*c73c0*/  HMMA.16816.F32 R12, R4.reuse, R14, R8 ;  /* 0x0000000e040c723c */ /* 0x048fe60000001808 */
[----:B------:R-:W2:Y:S01]  /*c73d0*/  LDL.LU.64 R10, [R1+0x3e60] ;  /* 0x003e6000010a7983 */ /* 0x000ea20000300a00 */
[----:B------:R-:W2:Y:S01]  /*c73e0*/  LDL.LU.64 R8, [R1+0x3e58] ;  /* 0x003e580001087983 */ /* 0x000ea20000300a00 */
[----:B0-----:R-:W-:Y:S02]  /*c73f0*/  MOV R26, R28 ;  /* 0x0000001c001a7202 */ /* 0x001fe40000000f00 */
[----:B------:R-:W-:Y:S11]  /*c7400*/  MOV R27, R25 ;  /* 0x00000019001b7202 */ /* 0x000ff60000000f00 */
[----:B------:R-:W-:Y:S05]  /*c7410*/  @!UPT UIADD3 URZ, URZ, URZ, URZ ;  /* 0x0000003f3f3ff290 */ /* 0x000fea000fffe03f */
[----:B------:R-:W-:Y:S01]  /*c7420*/  STL.64 [R1+0xfb0], R12 ;  /* 0x000fb00c01007387 */ /* 0x000fe20000100a00 */
[----:B------:R0:W-:Y:S03]  /*c7430*/  STL.64 [R1+0xfb8], R14 ;  /* 0x000fb80e01007387 */ /* 0x0001e60000100a00 */
[----:B0-----:R-:W3:Y:S01]  /*c7440*/  LDL.LU.64 R14, [R1+0x3e50] ;  /* 0x003e5000010e7983 */ /* 0x001ee20000300a00 */
[----:B------:R-:W4:Y:S01]  /*c7450*/  LDL.LU.64 R12, [R1+0x3e48] ;  /* 0x003e4800010c7983 */ /* 0x000f220000300a00 */
        /* <DEDUP_REMOVED lines=9> */
[----:B--2---:R0:W-:Y:S02]  /*c74f0*/  STL.64 [R1+0x3d60], R26 ;  /* 0x003d601a01007387 */ /* 0x0041e40000100a00 */
[----:B0-----:R-:W-:-:S02]  /*c7500*/  MOV R26, R17 ;  /* 0x00000011001a7202 */ /* 0x001fc40000000f00 */
[----:B------:R-:W-:-:S05]  /*c7510*/  MOV R27, R16 ;  /* 0x00000010001b7202 */ /* 0x000fca0000000f00 */
[----:B------:R-:W-:Y:S01]  /*c7520*/  STL.64 [R1+0x3d78], R26 ;  /* 0x003d781a01007387 */ /* 0x000fe20000100a00 */
[----:B------:R0:W-:Y:S02]  /*c7530*/  STL.64 [R1+0x3d10], R18 ;  /* 0x003d101201007387 */ /* 0x0001e40000100a00 */
[----:B------:R-:W2:Y:S02]  /*c7540*/  LDL.LU R16, [R1+0x390] ;  /* 0x0003900001107983 */ /* 0x000ea40000300800 */
[----:B------:R-:W2:Y:S01]  /*c7550*/  LDL.LU R17, [R1+0x394] ;  /* 0x0003940001117983 */ /* 0x000ea20000300800 */
[----:B0-----:R-:W2:Y:S01]  /*c7560*/  LDL.LU R18, [R1+0x398] ;  /* 0x0003980001127983 */ /* 0x001ea20000300800 */
        /* <DEDUP_REMOVED lines=20> */
[----:B----4-:R-:W-:-:S05]  /*c76b0*/  IMAD.MOV.U32 R27, RZ, RZ, R13 ;  /* 0x000000ffff1b7224 */ /* 0x010fca00078e000d */
[----:B------:R-:W-:Y:S04]  /*c76c0*/  STL.64 [R1+0x3dc0], R26 ;  /* 0x003dc01a01007387 */ /* 0x000fe80000100a00 */
[----:B--2---:R-:W-:Y:S01]  /*c76d0*/  STL.64 [R1+0x3d58], R18 ;  /* 0x003d581201007387 */ /* 0x004fe20000100a00 */
[----:B------:R0:W-:Y:S03]  /*c76e0*/  STL.64 [R1+0x3d50], R16 ;  /* 0x003d501001007387 */ /* 0x0001e60000100a00 */
        /* <DEDUP_REMOVED lines=73> */
[----:B------:R-:W-:-:S02]  /*c7b80*/  MOV R26, R2 ;  /* 0x00000002001a7202 */ /* 0x000fc40000000f00 */
[----:B------:R-:W-:Y:S01]  /*c7b90*/  MOV R27, R0 ;  /* 0x00000000001b7202 */ /* 0x000fe20000000f00 */
        /* <DEDUP_REMOVED lines=72> */
[----:B------:R-:W-:Y:S01]  /*c8020*/  STL.64 [R1+0x3cf8], R10 ;  /* 0x003cf80a01007387 */ /* 0x000fe20000100a00 */
[----:B------:R0:W-:Y:S04]  /*c8030*/  STL [R1+0x3cf0], R8 ;  /* 0x003cf00801007387 */ /* 0x0001e80000100800 */
        /* <DEDUP_REMOVED lines=24> */
[----:B------:R-:W2:Y:S01]  /*c81c0*/  LDL.LU.64 R24, [R1+0x3d00] ;  /* 0x003d000001187983 */ /* 0x000ea20000300a00 */
[C---:B---3--:R-:W-:Y:S01]  /*c81d0*/  HMMA.16816.F32 R8, R20.reuse, R6, R8 ;  /* 0x000000061408723c */ /* 0x048fe20000001808 */
[----:B------:R-:W-:Y:S02]  /*c81e0*/  MOV R2, R6 ;  /* 0x0000000600027202 */ /* 0x000fe40000000f00 */
[----:B------:R-:W-:Y:S11]  /*c81f0*/  MOV R0, R7 ;  /* 0x0000000700007202 */ /* 0x000ff60000000f00 */
[----:B------:R-:W-:Y:S09]  /*c8200*/  @!UPT UIADD3 URZ, URZ, URZ, URZ ;  /* 0x0000003f3f3ff290 */ /* 0x000ff2000fffe03f */
[----:B------:R0:W-:Y:S01]  /*c8210*/  STL.64 [R1+0x10a0], R8 ;  /* 0x0010a00801007387 */ /* 0x0001e20000100a00 */
[----:B------:R1:W-:Y:S03]  /*c8220*/  STL.64 [R1+0x10a8], R10 ;  /* 0x0010a80a01007387 */ /* 0x0003e60000100a00 */
[----:B0-----:R-:W3:Y:S01]  /*c8230*/  LDL.LU R8, [R1+0x730] ;  /* 0x0007300001087983 */ /* 0x001ee20000300800 */
[C---:B--2---:R-:W-:Y:S11]  /*c8240*/  HMMA.16816.F32 R4, R20.reuse, R18, R24 ;  /* 0x000000121404723c */ /* 0x044ff60000001818 */
[----:B------:R-:W-:Y:S11]  /*c8250*/  @!UPT UIADD3 URZ, URZ, URZ, URZ ;  /* 0x0000003f3f3ff290 */ /* 0x000ff6000fffe03f */
[----:B------:R-:W-:Y:S01]  /*c8260*/  @!UPT UIADD3 URZ, URZ, URZ, URZ ;  /* 0x0000003f3f3ff290 */ /* 0x000fe2000fffe03f */
[----:B------:R-:W-:Y:S01]  /*c8270*/  STL.64 [R1+0x1090], R4 ;  /* 0x0010900401007387 */ /* 0x000fe20000100a00 */
[----:B------:R-:W-:Y:S02]  /*c8280*/  STL.64 [R1+0x1098], R6 ;  /* 0x0010980601007387 */ /* 0x000fe40000100a00 */
[----:B------:R-:W3:Y:S02]  /*c8290*/  LDL.LU R9, [R1+0x734] ;  /* 0x0007340001097983 */ /* 0x000ee40000300800 */
[----:B-1----:R-:W3:Y:S01]  /*c82a0*/  LDL.LU R10, [R1+0x738] ;  /* 0x00073800010a7983 */ /* 0x002ee20000300800 */
[----:B------:R-:W3:Y:S01]  /*c82b0*/  LDL.LU R11, [R1+0x73c] ;  /* 0x00073c00010b7983 */ /* 0x000ee20000300800 */
[----:B------:R-:W2:Y:S02]  /*c82c0*/  LDL.LU R24, [R1+0x360] ;  /* 0x0003600001187983 */ /* 0x000ea40000300800 */
[----:B------:R-:W2:Y:S02]  /*c82d0*/  LDL.LU R25, [R1+0x364] ;  /* 0x0003640001197983 */ /* 0x000ea40000300800 */
[----:B------:R-:W2:Y:S01]  /*c82e0*/  LDL.LU R26, [R1+0x368] ;  /* 0x00036800011a7983 */ /* 0x000ea20000300800 */
[----:B------:R-:W2:Y:S01]  /*c82f0*/  LDL.LU R27, [R1+0x36c] ;  /* 0x00036c00011b7983 */ /* 0x000ea20000300800 */
[----:B------:R0:W-:Y:S03]  /*c8300*/  STL.64 [R1+0x3c58], R18 ;  /* 0x003c581201007387 */ /* 0x0001e60000100a00 */
[----:B------:R-:W1:Y:S04]  /*c8310*/  LDSM.16.M88.4 R4, [R29+0x45080] ;  /* 0x045080001d04783b */ /* 0x000e680000000200 */
[----:B0-----:R-:W4:Y:S04]  /*c8320*/  LDL.64 R18, [R1+0x78] ;  /* 0x0000780001127983 */ /* 0x001f280000100a00 */
[----:B----4-:R0:W-:Y:S01]  /*c8330*/  STL.64 [R1+0x3c90], R18 ;  /* 0x003c901201007387 */ /* 0x0101e20000100a00 */
[----:B------:R-:W4:Y:S02]  /*c8340*/  LDL.LU R16, [R1+0x310] ;  /* 0x0003100001107983 */ /* 0x000f240000300800 */
[----:B------:R-:W4:Y:S01]  /*c8350*/  LDL.LU R17, [R1+0x314] ;  /* 0x0003140001117983 */ /* 0x000f220000300800 */
[----:B0-----:R-:W2:Y:S01]  /*c8360*/  LDL.LU R18, [R1+0x318] ;  /* 0x0003180001127983 */ /* 0x001ea20000300800 */
[----:B------:R-:W2:Y:S03]  /*c8370*/  LDL.LU R19, [R1+0x31c] ;  /* 0x00031c0001137983 */ /* 0x000ea60000300800 */
[----:B--2---:R0:W-:Y:S01]  /*c8380*/  STL.64 [R1+0x3ca0], R18 ;  /* 0x003ca01201007387 */ /* 0x0041e20000100a00 */
[----:B----4-:R-:W-:Y:S03]  /*c8390*/  STL.64 [R1+0x3c98], R16 ;  /* 0x003c981001007387 */ /* 0x010fe60000100a00 */
[----:B0-----:R-:W2:Y:S04]  /*c83a0*/  LDL.64 R18, [R1+0x98] ;  /* 0x0000980001127983 */ /* 0x001ea80000100a00 */
[----:B--2---:R0:W-:Y:S04]  /*c83b0*/  STL.64 [R1+0x3cb8], R18 ;  /* 0x003cb81201007387 */ /* 0x0041e80000100a00 */
[----:B0-----:R-:W2:Y:S04]  /*c83c0*/  LDL.64 R18, [R1+0xa8] ;  /* 0x0000a80001127983 */ /* 0x001ea80000100a00 */
[----:B--2---:R0:W-:Y:S04]  /*c83d0*/  STL.64 [R1+0x3cc0], R18 ;  /* 0x003cc01201007387 */ /* 0x0041e80000100a00 */
[----:B0-----:R-:W2:Y:S01]  /*c83e0*/  LDL.64 R18, [R1+0xb8] ;  /* 0x0000b80001127983 */ /* 0x001ea20000100a00 */
[C---:B---3--:R-:W-:Y:S03]  /*c83f0*/  HMMA.16816.F32 R8, R20.reuse, R14, R8 ;  /* 0x0000000e1408723c */ /* 0x048fe60000001808 */
[----:B--2---:R0:W-:Y:S04]  /*c8400*/  STL.64 [R1+0x3cc8], R18 ;  /* 0x003cc81201007387 */ /* 0x0041e80000100a00 */
[----:B0-----:R-:W2:Y:S01]  /*c8410*/  LDL.64 R18, [R1+0xc8] ;  /* 0x0000c80001127983 */ /* 0x001ea20000100a00 */
[----:B-1----:R-:W-:Y:S02]  /*c8420*/  STL.64 [R1+0x3be0], R6 ;  /* 0x003be00601007387 */ /* 0x002fe40000100a00 */
[----:B------:R0:W-:Y:S02]  /*c8430*/  STL.64 [R1+0x3bd8], R4 ;  /* 0x003bd80401007387 */ /* 0x0001e40000100a00 */
        /* <DEDUP_REMOVED lines=10> */
[----:B------:R-:W-:Y:S01]  /*c84e0*/  STL.64 [R1+0x1080], R8 ;  /* 0x0010800801007387 */ /* 0x000fe20000100a00 */
[----:B------:R0:W-:Y:S03]  /*c84f0*/  STL.64 [R1+0x1088], R10 ;  /* 0x0010880a01007387 */ /* 0x0001e60000100a00 */
[----:B0-----:R-:W4:Y:S01]  /*c8500*/  LDL.LU.64 R10, [R1+0x3cf8] ;  /* 0x003cf800010a7983 */ /* 0x001f220000300a00 */
        /* <DEDUP_REMOVED lines=9> */
[----:B-1----:R-:W4:Y:S02]  /*c85a0*/  LDL.LU R22, [R1+0x308] ;  /* 0x0003080001167983 */ /* 0x002f240000300800 */
[----:B------:R-:W4:Y:S01]  /*c85b0*/  LDL.LU R23, [R1+0x30c] ;  /* 0x00030c0001177983 */ /* 0x000f220000300800 */
[----:B--2---:R-:W-:-:S02]  /*c85c0*/  MOV R12, R18 ;  /* 0x00000012000c7202 */ /* 0x004fc40000000f00 */
[----:B------:R-:W-:Y:S01]  /*c85d0*/  MOV R9, R19 ;  /* 0x0000001300097202 */ /* 0x000fe20000000f00 */
[C---:B---3--:R-:W-:Y:S01]  /*c85e0*/  HMMA.16816.F32 R4, R24.reuse, R18, R4 ;  /* 0x000000121804723c */ /* 0x048fe20000001804 */
[----:B----4-:R-:W-:Y:S01]  /*c85f0*/  STL.64 [R1+0x3cb0], R22 ;  /* 0x003cb01601007387 */ /* 0x010fe20000100a00 */
        /* <DEDUP_REMOVED lines=17> */
[----:B------:R0:W-:Y:S01]  /*c8710*/  STL.64 [R1+0x1160], R4 ;  /* 0x0011600401007387 */ /* 0x0001e20000100a00 */
[----:B------:R-:W-:Y:S01]  /*c8720*/  STL.64 [R1+0x1168], R6 ;  /* 0x0011680601007387 */ /* 0x000fe20000100a00 */
[----:B0-----:R-:W-:Y:S01]  /*c8730*/  MOV R4, R19 ;  /* 0x0000001300047202 */ /* 0x001fe20000000f00 */
[----:B------:R-:W-:Y:S02]  /*c8740*/  IMAD.MOV.U32 R5, RZ, RZ, R18 ;  /* 0x000000ffff057224 */ /* 0x000fe400078e0012 */
[----:B------:R-:W3:Y:S02]  /*c8750*/  LDL.LU.64 R18, [R1+0x3cc0] ;  /* 0x003cc00001127983 */ /* 0x000ee40000300a00 */
[----:B------:R0:W-:Y:S02]  /*c8760*/  STL [R1+0x3bfc], R4 ;  /* 0x003bfc0401007387 */ /* 0x0001e40000100800 */
[----:B------:R1:W-:Y:S01]  /*c8770*/  STL [R1+0x3bf8], R5 ;  /* 0x003bf80501007387 */ /* 0x0003e20000100800 */
[----:B0-----:R-:W3:Y:S01]  /*c8780*/  LDL.LU R4, [R1+0x330] ;  /* 0x0003300001047983 */ /* 0x001ee20000300800 */
[----:B-1----:R-:W3:Y:S02]  /*c8790*/  LDL.LU R5, [R1+0x334] ;  /* 0x0003340001057983 */ /* 0x002ee40000300800 */
        /* <DEDUP_REMOVED lines=9> */
[----:B------:R-:W2:Y:S03]  /*c8830*/  LDL.LU.64 R18, [R1+0x3cb8] ;  /* 0x003cb80001127983 */ /* 0x000ea60000300a00 */
[----:B------:R-:W-:Y:S02]  /*c8840*/  STL [R1+0x3c04], R6 ;  /* 0x003c040601007387 */ /* 0x000fe40000100800 */
[----:B------:R0:W-:Y:S02]  /*c8850*/  STL [R1+0x3c00], R7 ;  /* 0x003c000701007387 */ /* 0x0001e40000100800 */
[----:B0-----:R-:W3:Y:S01]  /*c8860*/  LDL.64 R6, [R1+0x88] ;  /* 0x0000880001067983 */ /* 0x001ee20000100a00 */
        /* <DEDUP_REMOVED lines=15> */
[----:B0-----:R-:W2:Y:S01]  /*c8960*/  LDL.LU.64 R18, [R1+0x3c90] ;  /* 0x003c900001127983 */ /* 0x001ea20000300a00 */
[----:B------:R-:W-:Y:S02]  /*c8970*/  MOV R10, R6 ;  /* 0x00000006000a7202 */ /* 0x000fe40000000f00 */
[----:B------:R-:W-:Y:S02]  /*c8980*/  MOV R11, R7 ;  /* 0x00000007000b7202 */ /* 0x000fe40000000f00 */
[----:B--2---:R-:W-:Y:S01]  /*c8990*/  HMMA.16816.F32 R4, R24, R18, R20 ;  /* 0x000000121804723c */ /* 0x004fe20000001814 */
[----:B------:R-:W-:-:S02]  /*c89a0*/  MOV R9, R18 ;  /* 0x0000001200097202 */ /* 0x000fc40000000f00 */
[----:B------:R-:W-:Y:S11]  /*c89b0*/  MOV R12, R19 ;  /* 0x00000013000c7202 */ /* 0x000ff60000000f00 */
[----:B------:R-:W-:Y:S09]  /*c89c0*/  @!UPT UIADD3 URZ, URZ, URZ, URZ ;  /* 0x0000003f3f3ff290 */ /* 0x000ff2000fffe03f */
[----:B------:R-:W-:Y:S01]  /*c89d0*/  STL.64 [R1+0x1210], R4 ;  /* 0x0012100401007387 */ /* 0x000fe20000100a00 */
[----:B------:R-:W-:Y:S02]  /*c89e0*/  STL.64 [R1+0x1218], R6 ;  /* 0x0012180601007387 */ /* 0x000fe40000100a00 */
[----:B------:R-:W-:Y:S02]  /*c89f0*/  STL.64 [R1+0x3c88], R10 ;  /* 0x003c880a01007387 */ /* 0x000fe40000100a00 */
[----:B------:R-:W-:Y:S01]  /*c8a00*/  STL [R1+0x3c80], R9 ;  /* 0x003c800901007387 */ /* 0x000fe20000100800 */
[----:B------:R-:W-:Y:S01]  /*c8a10*/  STL.64 [R1+0x3c10], R14 ;  /* 0x003c100e01007387 */ /* 0x000fe20000100a00 */
[----:B------:R0:W-:Y:S03]  /*c8a20*/  STL.64 [R1+0x3c08], R12 ;  /* 0x003c080c01007387 */ /* 0x0001e60000100a00 */
        /* <DEDUP_REMOVED lines=8> */
[----:B------:R-:W4:Y:S01]  /*c8ab0*/  LDL.64 R22, [R1+0x68] ;  /* 0x0000680001167983 */ /* 0x000f220000100a00 */
[----:B------:R-:W2:Y:S02]  /*c8ac0*/  LDL.LU R16, [R1+0x700] ;  /* 0x0007000001107983 */ /* 0x000ea40000300800 */
[----:B------:R-:W2:Y:S02]  /*c8ad0*/  LDL.LU R17, [R1+0x704] ;  /* 0x0007040001117983 */ /* 0x000ea40000300800 */
[----:B------:R-:W2:Y:S01]  /*c8ae0*/  LDL.LU R18, [R1+0x708] ;  /* 0x0007080001127983 */ /* 0x000ea20000300800 */
[----:B------:R-:W2:Y:S04]  /*c8af0*/  LDL.LU R19, [R1+0x70c] ;  /* 0x00070c0001137983 */ /* 0x000ea80000300800 */
[----:B--2---:R0:W-:Y:S01]  /*c8b00*/  STL.64 [R1+0x3c68], R18 ;  /* 0x003c681201007387 */ /* 0x0041e20000100a00 */
[----:B------:R-:W-:Y:S02]  /*c8b10*/  STL.64 [R1+0x3c60], R16 ;  /* 0x003c601001007387 */ /* 0x000fe40000100a00 */
[----:B0-----:R-:W-:Y:S01]  /*c8b20*/  IMAD.MOV.U32 R18, RZ, RZ, R8 ;  /* 0x000000ffff127224 */ /* 0x001fe200078e0008 */
[----:B------:R-:W-:-:S05]  /*c8b30*/  MOV R19, R3 ;  /* 0x0000000300137202 */ /* 0x000fca0000000f00 */
[----:B------:R-:W-:Y:S01]  /*c8b40*/  STL.64 [R1+0x3c78], R18 ;  /* 0x003c781201007387 */ /* 0x000fe20000100a00 */
[----:B---3--:R-:W-:Y:S02]  /*c8b50*/  STL.64 [R1+0x3c20], R14 ;  /* 0x003c200e01007387 */ /* 0x008fe40000100a00 */
[----:B------:R0:W-:Y:S02]  /*c8b60*/  STL.64 [R1+0x3c18], R12 ;  /* 0x003c180c01007387 */ /* 0x0001e40000100a00 */
        /* <DEDUP_REMOVED lines=8> */
[----:B------:R-:W4:Y:S04]  /*c8bf0*/  LDL.64 R18, [R1+0x58] ;  /* 0x0000580001127983 */ /* 0x000f280000100a00 */
[----:B---3--:R0:W-:Y:S01]  /*c8c00*/  STL.64 [R1+0x3c30], R14 ;  /* 0x003c300e01007387 */ /* 0x0081e20000100a00 */
[----:B--2---:R-:W-:Y:S03]  /*c8c10*/  STL.64 [R1+0x3c28], R12 ;  /* 0x003c280c01007387 */ /* 0x004fe60000100a00 */
[----:B0-----:R-:W2:Y:S04]  /*c8c20*/  LDL.64 R14, [R1+0x18] ;  /* 0x00001800010e7983 */ /* 0x001ea80000100a00 */
[----:B--2---:R0:W-:Y:S04]  /*c8c30*/  STL.64 [R1+0x3c40], R14 ;  /* 0x003c400e01007387 */ /* 0x0041e80000100a00 */
[----:B0-----:R-:W2:Y:S01]  /*c8c40*/  LDL.64 R14, [R1+0x28] ;  /* 0x00002800010e7983 */ /* 0x001ea20000100a00 */
[C---:B----4-:R-:W-:Y:S03]  /*c8c50*/  HMMA.16816.F32 R4, R24.reuse, R22, R4 ;  /* 0x000000161804723c */ /* 0x050fe60000001804 */
[----:B--2---:R0:W-:Y:S04]  /*c8c60*/  STL.64 [R1+0x3c50], R14 ;  /* 0x003c500e01007387 */ /* 0x0041e80000100a00 */
[----:B0-----:R-:W2:Y:S01]  /*c8c70*/  LDL.64 R14, [R1+0x38] ;  /* 0x00003800010e7983 */ /* 0x001ea20000100a00 */
[----:B------:R-:W-:Y:S01]  /*c8c80*/  HMMA.16816.F32 R8, R24, R18, R8 ;  /* 0x000000121808723c */ /* 0x000fe20000001808 */
[----:B------:R-:W-:-:S02]  /*c8c90*/  MOV R3, R19 ;  /* 0x0000001300037202 */ /* 0x000fc40000000f00 */
[----:B--2---:R0:W-:Y:S01]  /*c8ca0*/  STL.64 [R1+0x3c70], R14 ;  /* 0x003c700e01007387 */ /* 0x0041e20000100a00 */
[----:B------:R-:W2:Y:S02]  /*c8cb0*/  LDL.LU R12, [R1+0x710] ;  /* 0x00071000010c7983 */ /* 0x000ea40000300800 */
[----:B------:R-:W2:Y:S01]  /*c8cc0*/  LDL.LU R13, [R1+0x714] ;  /* 0x00071400010d7983 */ /* 0x000ea20000300800 */
[----:B0-----:R-:W2:Y:S01]  /*c8cd0*/  LDL.LU R14, [R1+0x718] ;  /* 0x00071800010e7983 */ /* 0x001ea20000300800 */
[----:B------:R-:W2:Y:S07]  /*c8ce0*/  LDL.LU R15, [R1+0x71c] ;  /* 0x00071c00010f7983 */ /* 0x000eae0000300800 */
[----:B------:R0:W-:Y:S02]  /*c8cf0*/  STL.64 [R1+0x1200], R4 ;  /* 0x0012000401007387 */ /* 0x0001e40000100a00 */
[----:B0-----:R-:W-:-:S02]  /*c8d00*/  MOV R4, R22 ;  /* 0x0000001600047202 */ /* 0x001fc40000000f00 */
[----:B------:R-:W-:Y:S02]  /*c8d10*/  MOV R5, R23 ;  /* 0x0000001700057202 */ /* 0x000fe40000000f00 */
[----:B------:R-:W0:Y:S04]  /*c8d20*/  LDSM.16.M88.4 R20, [R29+0x46080] ;  /* 0x046080001d14783b */ /* 0x000e280000000200 */
[----:B------:R-:W-:Y:S01]  /*c8d30*/  STL.64 [R1+0x1208], R6 ;  /* 0x0012080601007387 */ /* 0x000fe20000100a00 */
[----:B------:R1:W-:Y:S03]  /*c8d40*/  STL.64 [R1+0x3c48], R4 ;  /* 0x003c480401007387 */ /* 0x0003e60000100a00 */
[----:B-1----:R-:W3:Y:S01]  /*c8d50*/  LDL.LU R4, [R1+0x6f0] ;  /* 0x0006f00001047983 */ /* 0x002ee20000300800 */
[----:B------:R-:W3:Y:S02]  /*c8d60*/  LDL.LU R5, [R1+0x6f4] ;  /* 0x0006f40001057983 */ /* 0x000ee40000300800 */
[----:B------:R-:W3:Y:S02]  /*c8d70*/  LDL.LU R6, [R1+0x6f8] ;  /* 0x0006f80001067983 */ /* 0x000ee40000300800 */
[----:B------:R-:W3:Y:S01]  /*c8d80*/  LDL.LU R7, [R1+0x6fc] ;  /* 0x0006fc0001077983 */ /* 0x000ee20000300800 */
[----:B0-----:R0:W-:Y:S01]  /*c8d90*/  STL.64 [R1+0x3ab8], R22 ;  /* 0x003ab81601007387 */ /* 0x0011e20000100a00 */
[----:B------:R1:W-:Y:S01]  /*c8da0*/  STL.64 [R1+0x3ab0], R20 ;  /* 0x003ab01401007387 */ /* 0x0003e20000100a00 */
[----:B0-----:R-:W-:Y:S01]  /*c8db0*/  MOV R22, R2 ;  /* 0x0000000200167202 */ /* 0x001fe20000000f00 */
[----:B------:R-:W-:-:S05]  /*c8dc0*/  IMAD.MOV.U32 R23, RZ, RZ, R0 ;  /* 0x000000ffff177224 */ /* 0x000fca00078e0000 */
[----:B------:R0:W-:Y:S01]  /*c8dd0*/  STL.64 [R1+0x3c38], R22 ;  /* 0x003c381601007387 */ /* 0x0001e20000100a00 */
[----:B-1----:R-:W4:Y:S02]  /*c8de0*/  LDL.LU R20, [R1+0x6e0] ;  /* 0x0006e00001147983 */ /* 0x002f240000300800 */
[----:B------:R-:W4:Y:S01]  /*c8df0*/  LDL.LU R21, [R1+0x6e4] ;  /* 0x0006e40001157983 */ /* 0x000f220000300800 */
[----:B0-----:R-:W4:Y:S01]  /*c8e00*/  LDL.LU R22, [R1+0x6e8] ;  /* 0x0006e80001167983 */ /* 0x001f220000300800 */
[----:B------:R-:W4:Y:S02]  /*c8e10*/  LDL.LU R23, [R1+0x6ec] ;  /* 0x0006ec0001177983 */ /* 0x000f240000300800 */
[----:B------:R0:W-:Y:S02]  /*c8e20*/  STL.64 [R1+0x11f0], R8 ;  /* 0x0011f00801007387 */ /* 0x0001e40000100a00 */
[----:B------:R1:W-:Y:S01]  /*c8e30*/  STL.64 [R1+0x11f8], R10 ;  /* 0x0011f80a01007387 */ /* 0x0003e20000100a00 */
[----:B0-----:R-:W-:Y:S01]  /*c8e40*/  MOV R8, R18 ;  /* 0x0000001200087202 */ /* 0x001fe20000000f00 */
[----:B-1----:R-:W2:Y:S01]  /*c8e50*/  LDL.LU.64 R10, [R1+0x3c88] ;  /* 0x003c8800010a7983 */ /* 0x002ea20000300a00 */
[----:B------:R-:W2:Y:S02]  /*c8e60*/  LDL.LU R9, [R1+0x3c80] ;  /* 0x003c800001097983 */ /* 0x000ea40000300800 */
[----:B------:R-:W2:Y:S02]  /*c8e70*/  LDL.LU.64 R18, [R1+0x3c78] ;  /* 0x003c780001127983 */ /* 0x000ea40000300a00 */
        /* <DEDUP_REMOVED lines=16> */
[C---:B---3--:R-:W-:Y:S11]  /*c8f80*/  HMMA.16816.F32 R4, R24.reuse, R14, R4 ;  /* 0x0000000e1804723c */ /* 0x048ff60000001804 */
[----:B------:R-:W-:Y:S11]  /*c8f90*/  @!UPT UIADD3 URZ, URZ, URZ, URZ ;  /* 0x0000003f3f3ff290 */ /* 0x000ff6000fffe03f */
[----:B------:R-:W-:Y:S01]  /*c8fa0*/  @!UPT UIADD3 URZ, URZ, URZ, URZ ;  /* 0x0000003f3f3ff290 */ /* 0x000fe2000fffe03f */
[----:B------:R0:W-:Y:S01]  /*c8fb0*/  STL.64 [R1+0x11c0], R4 ;  /* 0x0011c00401007387 */ /* 0x0001e20000100a00 */
[----:B------:R1:W-:Y:S03]  /*c8fc0*/  STL.64 [R1+0x11c8], R6 ;  /* 0x0011c80601007387 */ /* 0x0003e60000100a00 */
[----:B0-----:R-:W3:Y:S01]  /*c8fd0*/  LDL.LU.64 R4, [R1+0x3c48] ;  /* 0x003c480001047983 */ /* 0x001ee20000300a00 */
[----:B-1----:R-:W-:Y:S01]  /*c8fe0*/  IMAD.MOV.U32 R6, RZ, RZ, R14 ;  /* 0x000000ffff067224 */ /* 0x002fe200078e000e */
[----:B------:R-:W-:Y:S02]  /*c8ff0*/  MOV R7, R15 ;  /* 0x0000000f00077202 */ /* 0x000fe40000000f00 */
        /* <DEDUP_REMOVED lines=27> */
[----:B0-----:R-:W4:Y:S01]  /*c91b0*/  LDL.LU.64 R14, [R1+0x3c10] ;  /* 0x003c1000010e7983 */ /* 0x001f220000300a00 */
[----:B------:R-:W2:Y:S02]  /*c91c0*/  LDL.LU.64 R12, [R1+0x3c08] ;  /* 0x003c0800010c7983 */ /* 0x000ea40000300a00 */
[----:B------:R-:W-:Y:S01]  /*c91d0*/  STL.64 [R1+0x3ad8], R18 ;  /* 0x003ad81201007387 */ /* 0x000fe20000100a00 */
[----:B----4-:R-:W-:Y:S11]  /*c91e0*/  HMMA.16816.F32 R20, R24, R14, R20 ;  /* 0x0000000e1814723c */ /* 0x010ff60000001814 */
[----:B------:R-:W-:Y:S11]  /*c91f0*/  @!UPT UIADD3 URZ, URZ, URZ, URZ ;  /* 0x0000003f3f3ff290 */ /* 0x000ff6000fffe03f */
[----:B------:R-:W-:Y:S01]  /*c9200*/  @!UPT UIADD3 URZ, URZ, URZ, URZ ;  /* 0x0000003f3f3ff290 */ /* 0x000fe2000fffe03f */
[----:B------:R0:W-:Y:S01]  /*c9210*/  STL.64 [R1+0x1180], R20 ;  /* 0x0011801401007387 */ /* 0x0001e20000100a00 */
[----:B------:R1:W-:Y:S03]  /*c9220*/  STL.64 [R1+0x1188], R22 ;  /* 0x0011881601007387 */ /* 0x0003e60000100a00 */
[----:B0-----:R-:W4:Y:S01]  /*c9230*/  LDL.LU R20, [R1+0x5f0] ;  /* 0x0005f00001147983 */ /* 0x001f220000300800 */
[----:B------:R-:W4:Y:S02]  /*c9240*/  LDL.LU R21, [R1+0x5f4] ;  /* 0x0005f40001157983 */ /* 0x000f240000300800 */
[----:B-1----:R-:W2:Y:S02]  /*c9250*/  LDL.LU R22, [R1+0x5f8] ;  /* 0x0005f80001167983 */ /* 0x002ea40000300800 */
[----:B------:R-:W2:Y:S01]  /*c9260*/  LDL.LU R23, [R1+0x5fc] ;  /* 0x0005fc0001177983 */ /* 0x000ea20000300800 */
[----:B------:R-:W-:Y:S01]  /*c9270*/  MOV R18, R6 ;  /* 0x0000000600127202 */ /* 0x000fe20000000f00 */
[----:B------:R-:W-:Y:S01]  /*c9280*/  IMAD.MOV.U32 R19, RZ, RZ, R7 ;  /* 0x000000ffff137224 */ /* 0x000fe200078e0007 */
[----:B--2---:R-:W-:Y:S01]  /*c9290*/  STL.64 [R1+0x3ae8], R22 ;  /* 0x003ae81601007387 */ /* 0x004fe20000100a00 */
[----:B----4-:R-:W-:Y:S02]  /*c92a0*/  STL.64 [R1+0x3ae0], R20 ;  /* 0x003ae01401007387 */ /* 0x010fe40000100a00 */
[----:B------:R-:W2:Y:S02]  /*c92b0*/  LDL.LU R6, [R1+0x3c04] ;  /* 0x003c040001067983 */ /* 0x000ea40000300800 */
[----:B------:R-:W4:Y:S01]  /*c92c0*/  LDL.LU R7, [R1+0x3c00] ;  /* 0x003c000001077983 */ /* 0x000f220000300800 */
[----:B------:R0:W-:Y:S02]  /*c92d0*/  STL.64 [R1+0x3af0], R18 ;  /* 0x003af01201007387 */ /* 0x0001e40000100a00 */
[----:B0-----:R-:W-:-:S02]  /*c92e0*/  MOV R18, R17 ;  /* 0x0000001100127202 */ /* 0x001fc40000000f00 */
[----:B------:R-:W-:-:S05]  /*c92f0*/  MOV R19, R16 ;  /* 0x0000001000137202 */ /* 0x000fca0000000f00 */
[----:B------:R0:W-:Y:S01]  /*c9300*/  STL.64 [R1+0x3b08], R18 ;  /* 0x003b081201007387 */ /* 0x0001e20000100a00 */
[----:B------:R-:W2:Y:S02]  /*c9310*/  LDL.LU R20, [R1+0x600] ;  /* 0x0006000001147983 */ /* 0x000ea40000300800 */
[----:B------:R-:W2:Y:S02]  /*c9320*/  LDL.LU R21, [R1+0x604] ;  /* 0x0006040001157983 */ /* 0x000ea40000300800 */
[----:B------:R-:W2:Y:S01]  /*c9330*/  LDL.LU R22, [R1+0x608] ;  /* 0x0006080001167983 */ /* 0x000ea20000300800 */
[----:B------:R-:W2:Y:S04]  /*c9340*/  LDL.LU R23, [R1+0x60c] ;  /* 0x00060c0001177983 */ /* 0x000ea80000300800 */
[----:B0-----:R-:W2:Y:S04]  /*c9350*/  LDL.LU.64 R18, [R1+0x48] ;  /* 0x0000480001127983 */ /* 0x001ea80000300a00 */
[----:B--2---:R0:W-:Y:S01]  /*c9360*/  STL.64 [R1+0x3b20], R18 ;  /* 0x003b201201007387 */ /* 0x0041e20000100a00 */
[----:B------:R-:W2:Y:S02]  /*c9370*/  LDL.LU R16, [R1+0x630] ;  /* 0x0006300001107983 */ /* 0x000ea40000300800 */
[----:B------:R-:W2:Y:S01]  /*c9380*/  LDL.LU R17, [R1+0x634] ;  /* 0x0006340001117983 */ /* 0x000ea20000300800 */
[----:B0-----:R-:W2:Y:S01]  /*c9390*/  LDL.LU R18, [R1+0x638] ;  /* 0x0006380001127983 */ /* 0x001ea20000300800 */
[----:B------:R-:W2:Y:S03]  /*c93a0*/  LDL.LU R19, [R1+0x63c] ;  /* 0x00063c0001137983 */ /* 0x000ea60000300800 */
[----:B--2---:R3:W-:Y:S01]  /*c93b0*/  STL.64 [R1+0x3b30], R18 ;  /* 0x003b301201007387 */ /* 0x0047e20000100a00 */
[----:B------:R-:W-:Y:S01]  /*c93c0*/  STL.64 [R1+0x3b28], R16 ;  /* 0x003b281001007387 */ /* 0x000fe20000100a00 */
[----:B---3--:R-:W-:-:S02]  /*c93d0*/  MOV R18, R4 ;  /* 0x0000000400127202 */ /* 0x008fc40000000f00 */
[----:B------:R-:W-:Y:S01]  /*c93e0*/  MOV R19, R5 ;  /* 0x0000000500137202 */ /* 0x000fe20000000f00 */
[----:B------:R-:W2:Y:S01]  /*c93f0*/  LDL.LU R4, [R1+0x3bfc] ;  /* 0x003bfc0001047983 */ /* 0x000ea20000300800 */
[----:B------:R-:W3:Y:S03]  /*c9400*/  LDL.LU R5, [R1+0x3bf8] ;  /* 0x003bf80001057983 */ /* 0x000ee60000300800 */
[----:B------:R-:W-:Y:S01]  /*c9410*/  STL.64 [R1+0x3b48], R18 ;  /* 0x003b481201007387 */ /* 0x000fe20000100a00 */
[----:B------:R-:W-:Y:S02]  /*c9420*/  STL.64 [R1+0x3b00], R22 ;  /* 0x003b001601007387 */ /* 0x000fe40000100a00 */
[----:B------:R0:W-:Y:S02]  /*c9430*/  STL.64 [R1+0x3af8], R20 ;  /* 0x003af81401007387 */ /* 0x0001e40000100a00 */
[----:B0-----:R-:W2:Y:S01]  /*c9440*/  LDL.LU R20, [R1+0x610] ;  /* 0x0006100001147983 */ /* 0x001ea20000300800 */
[----:B------:R-:W2:Y:S02]  /*c9450*/  LDL.LU R21, [R1+0x614] ;  /* 0x0006140001157983 */ /* 0x000ea40000300800 */
[----:B------:R-:W2:Y:S02]  /*c9460*/  LDL.LU R22, [R1+0x618] ;  /* 0x0006180001167983 */ /* 0x000ea40000300800 */
[----:B------:R-:W2:Y:S02]  /*c9470*/  LDL.LU R23, [R1+0x61c] ;  /* 0x00061c0001177983 */ /* 0x000ea40000300800 */
[----:B------:R-:W-:Y:S01]  /*c9480*/  IMAD.MOV.U32 R18, RZ, RZ, R9 ;  /* 0x000000ffff127224 */ /* 0x000fe200078e0009 */
[----:B------:R-:W-:Y:S01]  /*c9490*/  MOV R19, R12 ;  /* 0x0000000c00137202 */ /* 0x000fe20000000f00 */
[----:B------:R-:W3:Y:S01]  /*c94a0*/  LDL.LU R9, [R1+0x3bf4] ;  /* 0x003bf40001097983 */ /* 0x000ee20000300800 */
[----:B------:R-:W3:Y:S03]  /*c94b0*/  LDL.LU R12, [R1+0x3bf0] ;  /* 0x003bf000010c7983 */ /* 0x000ee60000300800 */
        /* <DEDUP_REMOVED lines=29> */
[----:B------:R3:W-:Y:S02]  /*c9690*/  STL.64 [R1+0x3ba8], R18 ;  /* 0x003ba81201007387 */ /* 0x0007e40000100a00 */
[----:B---3--:R-:W-:Y:S02]  /*c96a0*/  MOV R18, R5 ;  /* 0x0000000500127202 */ /* 0x008fe40000000f00 */
[----:B------:R-:W-:Y:S02]  /*c96b0*/  MOV R19, R4 ;  /* 0x0000000400137202 */ /* 0x000fe40000000f00 */
[----:B------:R-:W3:Y:S01]  /*c96c0*/  LDL.LU R4, [R1+0x2e0] ;  /* 0x0002e00001047983 */ /* 0x000ee20000300800 */
[----:B------:R-:W3:Y:S02]  /*c96d0*/  LDL.LU R5, [R1+0x2e4] ;  /* 0x0002e40001057983 */ /* 0x000ee40000300800 */
[----:B------:R-:W3:Y:S02]  /*c96e0*/  LDL.LU R6, [R1+0x2e8] ;  /* 0x0002e80001067983 */ /* 0x000ee40000300800 */
[----:B------:R-:W3:Y:S01]  /*c96f0*/  LDL.LU R7, [R1+0x2ec] ;  /* 0x0002ec0001077983 */ /* 0x000ee20000300800 */
[----:B------:R-:W-:Y:S04]  /*c9700*/  STL.64 [R1+0x3bc0], R18 ;  /* 0x003bc01201007387 */ /* 0x000fe80000100a00 */
        /* <DEDUP_REMOVED lines=31> */
[----:B------:R0:W-:Y:S01]  /*c9900*/  STL.64 [R1+0x3ac8], R14 ;  /* 0x003ac80e01007387 */ /* 0x0001e20000100a00 */
[----:B------:R-:W2:Y:S02]  /*c9910*/  LDL.LU.64 R6, [R1+0x3be0] ;  /* 0x003be00001067983 */ /* 0x000ea40000300a00 */
[----:B------:R-:W2:Y:S02]  /*c9920*/  LDL.LU.64 R4, [R1+0x3bd8] ;  /* 0x003bd80001047983 */ /* 0x000ea40000300a00 */
[----:B------:R1:W-:Y:S01]  /*c9930*/  STL.64 [R1+0x3ac0], R10 ;  /* 0x003ac00a01007387 */ /* 0x0003e20000100a00 */
[----:B0-----:R-:W-:-:S02]  /*c9940*/  MOV R14, R8 ;  /* 0x00000008000e7202 */ /* 0x001fc40000000f00 */
[----:B------:R-:W3:Y:S04]  /*c9950*/  LDL.LU R8, [R1+0x5e0] ;  /* 0x0005e00001087983 */ /* 0x000ee80000300800 */
[----:B------:R-:W-:Y:S02]  /*c9960*/  STL.64 [R1+0x1150], R24 ;  /* 0x0011501801007387 */ /* 0x000fe40000100a00 */
[----:B------:R-:W-:Y:S02]  /*c9970*/  STL.64 [R1+0x1158], R26 ;  /* 0x0011581a01007387 */ /* 0x000fe40000100a00 */
[----:B------:R-:W0:Y:S01]  /*c9980*/  LDSM.16.M88.4 R24, [R29+0x47080] ;  /* 0x047080001d18783b */ /* 0x000e220000000200 */
[----:B------:R-:W-:Y:S01]  /*c9990*/  IMAD.MOV.U32 R18, RZ, RZ, R12 ;  /* 0x000000ffff127224 */ /* 0x000fe200078e000c */
[----:B------:R-:W-:-:S02]  /*c99a0*/  MOV R19, R9 ;  /* 0x0000000900137202 */ /* 0x000fc40000000f00 */
[----:B------:R-:W3:Y:S01]  /*c99b0*/  LDL.LU R9, [R1+0x5e4] ;  /* 0x0005e40001097983 */ /* 0x000ee20000300800 */
[----:B-1----:R-:W3:Y:S02]  /*c99c0*/  LDL.LU R10, [R1+0x5e8] ;  /* 0x0005e800010a7983 */ /* 0x002ee40000300800 */
[----:B------:R-:W3:Y:S01]  /*c99d0*/  LDL.LU R11, [R1+0x5ec] ;  /* 0x0005ec00010b7983 */ /* 0x000ee20000300800 */
[----:B0-----:R-:W-:Y:S01]  /*c99e0*/  STL [R1+0x3970], R24 ;  /* 0x0039701801007387 */ /* 0x001fe20000100800 */
[----:B------:R-:W-:Y:S02]  /*c99f0*/  STL [R1+0x396c], R25 ;  /* 0x00396c1901007387 */ /* 0x000fe40000100800 */
[----:B------:R-:W-:Y:S02]  /*c9a00*/  STL [R1+0x3968], R26 ;  /* 0x0039681a01007387 */ /* 0x000fe40000100800 */
        /* <DEDUP_REMOVED lines=49> */
[----:B0-----:R-:W4:Y:S01]  /*c9d20*/  LDL.LU.64 R18, [R1+0x3b30] ;  /* 0x003b300001127983 */ /* 0x001f220000300a00 */
[----:B------:R-:W4:Y:S01]  /*c9d30*/  LDL.LU.64 R16, [R1+0x3b28] ;  /* 0x003b280001107983 */ /* 0x000f220000300a00 */
[----:B------:R-:W-:-:S07]  /*c9d40*/  MOV R15, R3 ;  /* 0x00000003000f7202 */ /* 0x000fce0000000f00 */
[C---:B----4-:R-:W-:Y:S01]  /*c9d50*/  HMMA.16816.F32 R12, R4.reuse, R14, R16 ;  /* 0x0000000e040c723c */ /* 0x050fe20000001810 */
[----:B------:R-:W2:Y:S01]  /*c9d60*/  LDL.LU.64 R18, [R1+0x3b20] ;  /* 0x003b200001127983 */ /* 0x000ea20000300a00 */
[----:B------:R-:W-:Y:S01]  /*c9d70*/  MOV R26, R2 ;  /* 0x00000002001a7202 */ /* 0x000fe20000000f00 */
[----:B------:R-:W-:Y:S11]  /*c9d80*/  IMAD.MOV.U32 R27, RZ, RZ, R0 ;  /* 0x000000ffff1b7224 */ /* 0x000ff600078e0000 */
[----:B------:R-:W-:Y:S09]  /*c9d90*/  @!UPT UIADD3 URZ, URZ, URZ, URZ ;  /* 0x0000003f3f3ff290 */ /* 0x000ff2000fffe03f */
[----:B------:R0:W-:Y:S01]  /*c9da0*/  STL.64 [R1+0x12c0], R12 ;  /* 0x0012c00c01007387 */ /* 0x0001e20000100a00 */
[----:B------:R1:W-:Y:S03]  /*c9db0*/  STL.64 [R1+0x12c8], R14 ;  /* 0x0012c80e01007387 */ /* 0x0003e60000100a00 */
[----:B0-----:R-:W4:Y:S01]  /*c9dc0*/  LDL.LU R12, [R1+0x5d0] ;  /* 0x0005d000010c7983 */ /* 0x001f220000300800 */
[----:B------:R-:W4:Y:S02]  /*c9dd0*/  LDL.LU R13, [R1+0x5d4] ;  /* 0x0005d400010d7983 */ /* 0x000f240000300800 */
[----:B-1----:R-:W4:Y:S02]  /*c9de0*/  LDL.LU R14, [R1+0x5d8] ;  /* 0x0005d800010e7983 */ /* 0x002f240000300800 */
[----:B------:R-:W4:Y:S01]  /*c9df0*/  LDL.LU R15, [R1+0x5dc] ;  /* 0x0005dc00010f7983 */ /* 0x000f220000300800 */
        /* <DEDUP_REMOVED lines=23> */
[C---:B--2---:R-:W-:Y:S03]  /*c9f70*/  HMMA.16816.F32 R24, R4.reuse, R26, R20 ;  /* 0x0000001a0418723c */ /* 0x044fe60000001814 */
[----:B------:R-:W3:Y:S05]  /*c9f80*/  LDL.LU.64 R22, [R1+0x3ad0] ;  /* 0x003ad00001167983 */ /* 0x000eea0000300a00 */
[C---:B---3--:R-:W-:Y:S01]  /*c9f90*/  HMMA.16816.F32 R20, R4.reuse, R22, R8 ;  /* 0x000000160414723c */ /* 0x048fe20000001808 */
[----:B------:R-:W2:Y:S11]  /*c9fa0*/  LDL.LU R8, [R1+0x5c0] ;  /* 0x0005c00001087983 */ /* 0x000eb60000300800 */
[----:B------:R-:W-:Y:S03]  /*c9fb0*/  @!UPT UIADD3 URZ, URZ, URZ, URZ ;  /* 0x0000003f3f3ff290 */ /* 0x000fe6000fffe03f */
[----:B------:R-:W-:Y:S02]  /*c9fc0*/  STL.64 [R1+0x1300], R24 ;  /* 0x0013001801007387 */ /* 0x000fe40000100a00 */
[----:B------:R-:W-:Y:S06]  /*c9fd0*/  STL.64 [R1+0x1308], R26 ;  /* 0x0013081a01007387 */ /* 0x000fec0000100a00 */
[----:B------:R0:W-:Y:S01]  /*c9fe0*/  STL.64 [R1+0x1310], R20 ;  /* 0x0013101401007387 */ /* 0x0001e20000100a00 */
[----:B------:R1:W-:Y:S02]  /*c9ff0*/  STL.64 [R1+0x1318], R22 ;  /* 0x0013181601007387 */ /* 0x0003e40000100a00 */
[----:B------:R-:W2:Y:S02]  /*ca000*/  LDL.LU R9, [R1+0x5c4] ;  /* 0x0005c40001097983 */ /* 0x000ea40000300800 */
[----:B------:R-:W2:Y:S01]  /*ca010*/  LDL.LU R10, [R1+0x5c8] ;  /* 0x0005c800010a7983 */ /* 0x000ea20000300800 */
[----:B------:R-:W2:Y:S04]  /*ca020*/  LDL.LU R11, [R1+0x5cc] ;  /* 0x0005cc00010b7983 */ /* 0x000ea80000300800 */
[----:B0-----:R-:W3:Y:S01]  /*ca030*/  LDL.LU R20, [R1+0x2d0] ;  /* 0x0002d00001147983 */ /* 0x001ee20000300800 */
[----:B------:R-:W3:Y:S02]  /*ca040*/  LDL.LU R21, [R1+0x2d4] ;  /* 0x0002d40001157983 */ /* 0x000ee40000300800 */
[----:B-1----:R-:W3:Y:S02]  /*ca050*/  LDL.LU R22, [R1+0x2d8] ;  /* 0x0002d80001167983 */ /* 0x002ee40000300800 */
        /* <DEDUP_REMOVED lines=12> */
[----:B--2---:R0:W-:Y:S01]  /*ca120*/  STL.64 [R1+0x3a88], R26 ;  /* 0x003a881a01007387 */ /* 0x0041e20000100a00 */
[----:B------:R-:W-:Y:S03]  /*ca130*/  STL.64 [R1+0x3a80], R24 ;  /* 0x003a801801007387 */ /* 0x000fe60000100a00 */
[----:B0-----:R-:W2:Y:S04]  /*ca140*/  LDL.LU.64 R26, [R1+0xb8] ;  /* 0x0000b800011a7983 */ /* 0x001ea80000300a00 */
[----:B--2---:R0:W-:Y:S04]  /*ca150*/  STL.64 [R1+0x3a98], R26 ;  /* 0x003a981a01007387 */ /* 0x0041e80000100a00 */
[----:B0-----:R-:W2:Y:S10]  /*ca160*/  LDL.LU.64 R26, [R1+0xc8] ;  /* 0x0000c800011a7983 */ /* 0x001eb40000300a00 */
[----:B------:R-:W-:Y:S02]  /*ca170*/  STL.64 [R1+0x1320], R12 ;  /* 0x0013200c01007387 */ /* 0x000fe40000100a00 */
[----:B------:R0:W-:Y:S02]  /*ca180*/  STL.64 [R1+0x1328], R14 ;  /* 0x0013280e01007387 */ /* 0x0001e40000100a00 */
[----:B0-----:R-:W4:Y:S01]  /*ca190*/  LDL.LU.64 R14, [R1+0x3ac8] ;  /* 0x003ac800010e7983 */ /* 0x001f220000300a00 */
[----:B------:R0:W-:Y:S02]  /*ca1a0*/  STL.64 [R1+0x3a90], R18 ;  /* 0x003a901201007387 */ /* 0x0001e40000100a00 */
[----:B------:R-:W2:Y:S02]  /*ca1b0*/  LDL.LU R16, [R1+0x2b0] ;  /* 0x0002b00001107983 */ /* 0x000ea40000300800 */
[----:B------:R-:W2:Y:S01]  /*ca1c0*/  LDL.LU R17, [R1+0x2b4] ;  /* 0x0002b40001117983 */ /* 0x000ea20000300800 */
[----:B0-----:R-:W2:Y:S01]  /*ca1d0*/  LDL.LU R18, [R1+0x2b8] ;  /* 0x0002b80001127983 */ /* 0x001ea20000300800 */
[----:B------:R-:W2:Y:S01]  /*ca1e0*/  LDL.LU R19, [R1+0x2bc] ;  /* 0x0002bc0001137983 */ /* 0x000ea20000300800 */
[C---:B----4-:R-:W-:Y:S02]  /*ca1f0*/  HMMA.16816.F32 R8, R4.reuse, R14, R8 ;  /* 0x0000000e0408723c */ /* 0x050fe40000001808 */
[----:B--2---:R-:W-:Y:S01]  /*ca200*/  STL.64 [R1+0x3aa8], R18 ;  /* 0x003aa81201007387 */ /* 0x004fe20000100a00 */
[----:B------:R0:W-:Y:S03]  /*ca210*/  STL.64 [R1+0x3aa0], R16 ;  /* 0x003aa01001007387 */ /* 0x0001e60000100a00 */
[----:B0-----:R-:W2:Y:S01]  /*ca220*/  LDL.LU R16, [R1+0x2c0] ;  /* 0x0002c00001107983 */ /* 0x001ea20000300800 */
[----:B------:R-:W2:Y:S02]  /*ca230*/  LDL.LU R17, [R1+0x2c4] ;  /* 0x0002c40001117983 */ /* 0x000ea40000300800 */
[----:B------:R-:W2:Y:S02]  /*ca240*/  LDL.LU R18, [R1+0x2c8] ;  /* 0x0002c80001127983 */ /* 0x000ea40000300800 */
[----:B------:R-:W2:Y:S11]  /*ca250*/  LDL.LU R19, [R1+0x2cc] ;  /* 0x0002cc0001137983 */ /* 0x000eb60000300800 */
[----:B------:R-:W-:Y:S01]  /*ca260*/  @!UPT UIADD3 URZ, URZ, URZ, URZ ;  /* 0x0000003f3f3ff290 */ /* 0x000fe2000fffe03f */
[----:B------:R-:W-:Y:S01]  /*ca270*/  STL.64 [R1+0x1330], R8 ;  /* 0x0013300801007387 */ /* 0x000fe20000100a00 */
[----:B------:R0:W-:Y:S03]  /*ca280*/  STL.64 [R1+0x1338], R10 ;  /* 0x0013380a01007387 */ /* 0x0001e60000100a00 */
[----:B0-----:R-:W3:Y:S01]  /*ca290*/  LDL.LU.64 R10, [R1+0x3ac0] ;  /* 0x003ac000010a7983 */ /* 0x001ee20000300a00 */
[----:B------:R0:W-:Y:S03]  /*ca2a0*/  STL.64 [R1+0x3a00], R14 ;  /* 0x003a000e01007387 */ /* 0x0001e60000100a00 */
[----:B0-----:R-:W4:Y:S01]  /*ca2b0*/  LDL.LU.64 R14, [R1+0x88] ;  /* 0x00008800010e7983 */ /* 0x001f220000300a00 */
[----:B---3--:R-:W-:Y:S03]  /*ca2c0*/  HMMA.16816.F32 R4, R4, R10, R20 ;  /* 0x0000000a0404723c */ /* 0x008fe60000001814 */
[----:B------:R-:W2:Y:S01]  /*ca2d0*/  LDL.LU.64 R22, [R1+0x3ab8] ;  /* 0x003ab80001167983 */ /* 0x000ea20000300a00 */
[----:B------:R-:W2:Y:S02]  /*ca2e0*/  LDL.LU.64 R20, [R1+0x3ab0] ;  /* 0x003ab00001147983 */ /* 0x000ea40000300a00 */
[----:B------:R0:W-:Y:S02]  /*ca2f0*/  STL.64 [R1+0x39a8], R10 ;  /* 0x0039a80a01007387 */ /* 0x0001e40000100a00 */
[----:B0-----:R-:W3:Y:S11]  /*ca300*/  LDL.LU.64 R10, [R1+0x98] ;  /* 0x00009800010a7983 */ /* 0x001ef60000300a00 */
[----:B------:R-:W-:Y:S04]  /*ca310*/  @!UPT UIADD3 URZ, URZ, URZ, URZ ;  /* 0x0000003f3f3ff290 */ /* 0x000fe8000fffe03f */
        /* <DEDUP_REMOVED lines=11> */
[----:B------:R-:W2:Y:S01]  /*ca3d0*/  LDL.LU.64 R26, [R1+0x3a98] ;  /* 0x003a9800011a7983 */ /* 0x000ea20000300a00 */
[----:B------:R-:W-:Y:S02]  /*ca3e0*/  MOV R6, R2 ;  /* 0x0000000200067202 */ /* 0x000fe40000000f00 */
[----:B------:R-:W-:Y:S01]  /*ca3f0*/  MOV R7, R0 ;  /* 0x0000000000077202 */ /* 0x000fe20000000f00 */
[----:B------:R0:W-:Y:S01]  /*ca400*/  STL [R1+0x3978], R4 ;  /* 0x0039780401007387 */ /* 0x0001e20000100800 */
[----:B------:R1:W-:Y:S03]  /*ca410*/  STL [R1+0x3974], R5 ;  /* 0x0039740501007387 */ /* 0x0003e60000100800 */
[----:B------:R3:W-:Y:S04]  /*ca420*/  STL.64 [R1+0x3a50], R6 ;  /* 0x003a500601007387 */ /* 0x0007e80000100a00 */
[----:B0-----:R-:W4:Y:S01]  /*ca430*/  LDL.LU R4, [R1+0x290] ;  /* 0x0002900001047983 */ /* 0x001f220000300800 */
[----:B-1----:R-:W4:Y:S03]  /*ca440*/  LDL.LU R5, [R1+0x294] ;  /* 0x0002940001057983 */ /* 0x002f260000300800 */
[----:B---3--:R-:W4:Y:S01]  /*ca450*/  LDL.LU R6, [R1+0x298] ;  /* 0x0002980001067983 */ /* 0x008f220000300800 */
[----:B------:R-:W4:Y:S01]  /*ca460*/  LDL.LU R7, [R1+0x29c] ;  /* 0x00029c0001077983 */ /* 0x000f220000300800 */
[C---:B--2---:R-:W-:Y:S11]  /*ca470*/  HMMA.16816.F32 R16, R20.reuse, R26, R16 ;  /* 0x0000001a1410723c */ /* 0x044ff60000001810 */
[----:B------:R-:W-:Y:S11]  /*ca480*/  @!UPT UIADD3 URZ, URZ, URZ, URZ ;  /* 0x0000003f3f3ff290 */ /* 0x000ff6000fffe03f */
[----:B------:R-:W-:Y:S01]  /*ca490*/  @!UPT UIADD3 URZ, URZ, URZ, URZ ;  /* 0x0000003f3f3ff290 */ /* 0x000fe2000fffe03f */
[----:B------:R-:W-:Y:S01]  /*ca4a0*/  STL.64 [R1+0x1440], R16 ;  /* 0x0014401001007387 */ /* 0x000fe20000100a00 */
[----:B------:R0:W-:Y:S03]  /*ca4b0*/  STL.64 [R1+0x1448], R18 ;  /* 0x0014481201007387 */ /* 0x0001e60000100a00 */
[----:B0-----:R-:W2:Y:S01]  /*ca4c0*/  LDL.LU.64 R18, [R1+0x3a90] ;  /* 0x003a900001127983 */ /* 0x001ea20000300a00 */
[----:B------:R-:W-:Y:S02]  /*ca4d0*/  MOV R16, R27 ;  /* 0x0000001b00107202 */ /* 0x000fe40000000f00 */
[----:B------:R-:W-:Y:S02]  /*ca4e0*/  MOV R29, R26 ;  /* 0x0000001a001d7202 */ /* 0x000fe40000000f00 */
[----:B------:R-:W3:Y:S01]  /*ca4f0*/  LDL.LU.64 R26, [R1+0x3a88] ;  /* 0x003a8800011a7983 */ /* 0x000ee20000300a00 */
[----:B------:R-:W3:Y:S02]  /*ca500*/  LDL.LU.64 R24, [R1+0x3a80] ;  /* 0x003a800001187983 */ /* 0x000ee40000300a00 */
[----:B------:R-:W-:Y:S01]  /*ca510*/  STL [R1+0x3980], R16 ;  /* 0x0039801001007387 */ /* 0x000fe20000100800 */
[----:B--2---:R0:W-:Y:S04]  /*ca520*/  STL.64 [R1+0x3a38], R18 ;  /* 0x003a381201007387 */ /* 0x0041e80000100a00 */
[----:B0-----:R-:W3:Y:S01]  /*ca530*/  LDL.LU.64 R18, [R1+0xa8] ;  /* 0x0000a80001127983 */ /* 0x001ee20000300a00 */
[----:B------:R-:W-:Y:S01]  /*ca540*/  STL [R1+0x397c], R29 ;  /* 0x00397c1d01007387 */ /* 0x000fe20000100800 */
[C---:B---3--:R-:W-:Y:S11]  /*ca550*/  HMMA.16816.F32 R24, R20.reuse, R18, R24 ;  /* 0x000000121418723c */ /* 0x048ff60000001818 */
[----:B------:R-:W-:Y:S11]  /*ca560*/  @!UPT UIADD3 URZ, URZ, URZ, URZ ;  /* 0x0000003f3f3ff290 */ /* 0x000ff6000fffe03f */
[----:B------:R-:W-:Y:S01]  /*ca570*/  @!UPT UIADD3 URZ, URZ, URZ, URZ ;  /* 0x0000003f3f3ff290 */ /* 0x000fe2000fffe03f */
[----:B------:R-:W-:Y:S01]  /*ca580*/  STL.64 [R1+0x1450], R24 ;  /* 0x0014501801007387 */ /* 0x000fe20000100a00 */
[----:B------:R0:W-:Y:S03]  /*ca590*/  STL.64 [R1+0x1458], R26 ;  /* 0x0014581a01007387 */ /* 0x0001e60000100a00 */
[----:B0-----:R-:W2:Y:S01]  /*ca5a0*/  LDL.LU.64 R26, [R1+0x3a78] ;  /* 0x003a7800011a7983 */ /* 0x001ea20000300a00 */
[----:B------:R-:W2:Y:S01]  /*ca5b0*/  LDL.LU.64 R24, [R1+0x3a70] ;  /* 0x003a700001187983 */ /* 0x000ea20000300a00 */
[----:B----4-:R-:W-:Y:S01]  /*ca5c0*/  HMMA.16816.F32 R4, R20, R10, R4 ;  /* 0x0000000a1404723c */ /* 0x010fe20000001804 */
[----:B------:R-:W-:Y:S01]  /*ca5d0*/  IMAD.MOV.U32 R28, RZ, RZ, R19 ;  /* 0x000000ffff1c7224 */ /* 0x000fe200078e0013 */
[----:B------:R-:W-:-:S04]  /*ca5e0*/  MOV R3, R18 ;  /* 0x0000001200037202 */ /* 0x000fc80000000f00 */
[----:B------:R-:W-:Y:S01]  /*ca5f0*/  STL [R1+0x3988], R28 ;  /* 0x0039881c01007387 */ /* 0x000fe20000100800 */
[----:B------:R-:W-:Y:S11]  /*ca600*/  STL [R1+0x3984], R3 ;  /* 0x0039840301007387 */ /* 0x000ff60000100800 */
[----:B------:R-:W-:Y:S05]  /*ca610*/  @!UPT UIADD3 URZ, URZ, URZ, URZ ;  /* 0x0000003f3f3ff290 */ /* 0x000fea000fffe03f */
[----:B------:R-:W-:Y:S01]  /*ca620*/  STL.64 [R1+0x1460], R4 ;  /* 0x0014600401007387 */ /* 0x000fe20000100a00 */
[----:B------:R2:W-:Y:S01]  /*ca630*/  STL.64 [R1+0x1468], R6 ;  /* 0x0014680601007387 */ /* 0x0005e20000100a00 */
[----:B------:R-:W-:Y:S02]  /*ca640*/  MOV R2, R11 ;  /* 0x0000000b00027202 */ /* 0x000fe40000000f00 */
[----:B------:R-:W-:-:S03]  /*ca650*/  MOV R0, R10 ;  /* 0x0000000a00007202 */ /* 0x000fc60000000f00 */
[----:B------:R-:W-:Y:S02]  /*ca660*/  STL [R1+0x3990], R2 ;  /* 0x0039900201007387 */ /* 0x000fe40000100800 */
[----:B------:R-:W-:Y:S01]  /*ca670*/  STL [R1+0x398c], R0 ;  /* 0x00398c0001007387 */ /* 0x000fe20000100800 */
[----:B--2---:R-:W-:Y:S07]  /*ca680*/  HMMA.16816.F32 R4, R20, R14, R24 ;  /* 0x0000000e1404723c */ /* 0x004fee0000001818 */
[----:B------:R-:W-:-:S02]  /*ca690*/  MOV R26, R14 ;  /* 0x0000000e001a7202 */ /* 0x000fc40000000f00 */
[----:B------:R-:W-:Y:S11]  /*ca6a0*/  MOV R27, R15 ;  /* 0x0000000f001b7202 */ /* 0x000ff60000000f00 */
[----:B------:R-:W-:Y:S03]  /*ca6b0*/  @!UPT UIADD3 URZ, URZ, URZ, URZ ;  /* 0x0000003f3f3ff290 */ /* 0x000fe6000fffe03f */
[----:B------:R-:W-:Y:S01]  /*ca6c0*/  STL.64 [R1+0x1470], R4 ;  /* 0x0014700401007387 */ /* 0x000fe20000100a00 */
[----:B------:R-:W-:Y:S02]  /*ca6d0*/  STL.64 [R1+0x1478], R6 ;  /* 0x0014780601007387 */ /* 0x000fe40000100a00 */
[----:B------:R-:W-:Y:S02]  /*ca6e0*/  STL.64 [R1+0x3a68], R26 ;  /* 0x003a681a01007387 */ /* 0x000fe40000100a00 */
[----:B------:R-:W2:Y:S01]  /*ca6f0*/  LDL.LU R8, [R1+0x1e0] ;  /* 0x0001e00001087983 */ /* 0x000ea20000300800 */
        /* <DEDUP_REMOVED lines=18> */
[----:B----4-:R1:W-:Y:S03]  /*ca820*/  STL.64 [R1+0x3a08], R12 ;  /* 0x003a080c01007387 */ /* 0x0103e60000100a00 */
[----:B0-----:R-:W2:Y:S04]  /*ca830*/  LDL.LU.64 R14, [R1+0x38] ;  /* 0x00003800010e7983 */ /* 0x001ea80000300a00 */
[----:B--2---:R0:W-:Y:S01]  /*ca840*/  STL.64 [R1+0x3a20], R14 ;  /* 0x003a200e01007387 */ /* 0x0041e20000100a00 */
[----:B-1----:R-:W2:Y:S02]  /*ca850*/  LDL.LU R12, [R1+0x240] ;  /* 0x00024000010c7983 */ /* 0x002ea40000300800 */
[----:B------:R-:W2:Y:S01]  /*ca860*/  LDL.LU R13, [R1+0x244] ;  /* 0x00024400010d7983 */ /* 0x000ea20000300800 */
[----:B0-----:R-:W4:Y:S01]  /*ca870*/  LDL.LU R14, [R1+0x248] ;  /* 0x00024800010e7983 */ /* 0x001f220000300800 */
[----:B------:R-:W4:Y:S02]  /*ca880*/  LDL.LU R15, [R1+0x24c] ;  /* 0x00024c00010f7983 */ /* 0x000f240000300800 */
[----:B------:R-:W2:Y:S02]  /*ca890*/  LDL.LU R16, [R1+0x250] ;  /* 0x0002500001107983 */ /* 0x000ea40000300800 */
[----:B------:R-:W2:Y:S01]  /*ca8a0*/  LDL.LU R17, [R1+0x254] ;  /* 0x0002540001117983 */ /* 0x000ea20000300800 */
[----:B------:R-:W2:Y:S01]  /*ca8b0*/  LDL.LU R18, [R1+0x258] ;  /* 0x0002580001127983 */ /* 0x000ea20000300800 */
[----:B------:R-:W2:Y:S02]  /*ca8c0*/  LDL.LU R19, [R1+0x25c] ;  /* 0x00025c0001137983 */ /* 0x000ea40000300800 */
[----:B------:R-:W2:Y:S02]  /*ca8d0*/  LDL.LU R4, [R1+0x260] ;  /* 0x0002600001047983 */ /* 0x000ea40000300800 */
[----:B------:R-:W2:Y:S01]  /*ca8e0*/  LDL.LU R5, [R1+0x264] ;  /* 0x0002640001057983 */ /* 0x000ea20000300800 */
[----:B------:R-:W2:Y:S01]  /*ca8f0*/  LDL.LU R6, [R1+0x268] ;  /* 0x0002680001067983 */ /* 0x000ea20000300800 */
[----:B------:R-:W2:Y:S03]  /*ca900*/  LDL.LU R7, [R1+0x26c] ;  /* 0x00026c0001077983 */ /* 0x000ea60000300800 */
[----:B--2---:R0:W-:Y:S01]  /*ca910*/  STL.64 [R1+0x3a60], R6 ;  /* 0x003a600601007387 */ /* 0x0041e20000100a00 */
[----:B------:R-:W-:Y:S03]  /*ca920*/  STL.64 [R1+0x3a58], R4 ;  /* 0x003a580401007387 */ /* 0x000fe60000100a00 */
[----:B0-----:R-:W2:Y:S01]  /*ca930*/  LDL.LU.64 R6, [R1+0x78] ;  /* 0x0000780001067983 */ /* 0x001ea20000300a00 */
[----:B------:R0:W-:Y:S02]  /*ca940*/  STL.64 [R1+0x3a48], R18 ;  /* 0x003a481201007387 */ /* 0x0001e40000100a00 */
[----:B------:R-:W-:Y:S01]  /*ca950*/  STL.64 [R1+0x3a40], R16 ;  /* 0x003a401001007387 */ /* 0x000fe20000100a00 */
[----:B0-----:R-:W2:Y:S01]  /*ca960*/  LDL.LU.64 R18, [R1+0x68] ;  /* 0x0000680001127983 */ /* 0x001ea20000300a00 */
[----:B----4-:R0:W-:Y:S02]  /*ca970*/  STL.64 [R1+0x3a30], R14 ;  /* 0x003a300e01007387 */ /* 0x0101e40000100a00 */
[----:B------:R-:W-:Y:S01]  /*ca980*/  STL.64 [R1+0x3a28], R12 ;  /* 0x003a280c01007387 */ /* 0x000fe20000100a00 */
[----:B0-----:R-:W4:Y:S01]  /*ca990*/  LDL.LU.64 R14, [R1+0x58] ;  /* 0x00005800010e7983 */ /* 0x001f220000300a00 */
[----:B---3--:R0:W-:Y:S02]  /*ca9a0*/  STL.64 [R1+0x39c8], R10 ;  /* 0x0039c80a01007387 */ /* 0x0081e40000100a00 */
[----:B------:R-:W-:Y:S01]  /*ca9b0*/  STL.64 [R1+0x39c0], R8 ;  /* 0x0039c00801007387 */ /* 0x000fe20000100a00 */
[----:B0-----:R-:W3:Y:S04]  /*ca9c0*/  LDL.LU.64 R10, [R1+0x8] ;  /* 0x00000800010a7983 */ /* 0x001ee80000300a00 */
[----:B---3--:R0:W-:Y:S04]  /*ca9d0*/  STL.64 [R1+0x39e0], R10 ;  /* 0x0039e00a01007387 */ /* 0x0081e80000100a00 */
[----:B0-----:R-:W3:Y:S01]  /*ca9e0*/  LDL.LU.64 R10, [R1+0x18] ;  /* 0x00001800010a7983 */ /* 0x001ee20000300a00 */
[----:B--2---:R-:W-:Y:S03]  /*ca9f0*/  HMMA.16816.F32 R24, R20, R6, R24 ;  /* 0x000000061418723c */ /* 0x004fe60000001818 */
[----:B---3--:R0:W-:Y:S04]  /*caa00*/  STL.64 [R1+0x39f8], R10 ;  /* 0x0039f80a01007387 */ /* 0x0081e80000100a00 */
        /* <DEDUP_REMOVED lines=8> */
[----:B0-----:R-:W3:Y:S01]  /*caa90*/  LDL.LU.64 R26, [R1+0x3a68] ;  /* 0x003a6800011a7983 */ /* 0x001ee20000300a00 */
[----:B------:R-:W-:Y:S01]  /*caaa0*/  IMAD.MOV.U32 R24, RZ, RZ, R6 ;  /* 0x000000ffff187224 */ /* 0x000fe200078e0006 */
[----:B------:R-:W-:-:S02]  /*caab0*/  MOV R25, R7 ;  /* 0x0000000700197202 */ /* 0x000fc40000000f00 */
[----:B------:R-:W2:Y:S01]  /*caac0*/  LDL.LU.64 R6, [R1+0x3a60] ;  /* 0x003a600001067983 */ /* 0x000ea20000300a00 */
[----:B------:R-:W2:Y:S03]  /*caad0*/  LDL.LU.64 R4, [R1+0x3a58] ;  /* 0x003a580001047983 */ /* 0x000ea60000300a00 */
[----:B---3--:R-:W-:Y:S01]  /*caae0*/  STL.64 [R1+0x39a0], R26 ;  /* 0x0039a01a01007387 */ /* 0x008fe20000100a00 */
        /* <DEDUP_REMOVED lines=22> */
[----:B------:R-:W-:Y:S02]  /*cac50*/  MOV R5, R19 ;  /* 0x0000001300057202 */ /* 0x000fe40000000f00 */
[----:B------:R-:W2:Y:S02]  /*cac60*/  LDL.LU.64 R18, [R1+0x3a48] ;  /* 0x003a480001127983 */ /* 0x000ea40000300a00 */
[----:B------:R-:W2:Y:S02]  /*cac70*/  LDL.LU.64 R16, [R1+0x3a40] ;  /* 0x003a400001107983 */ /* 0x000ea40000300a00 */
[----:B----4-:R-:W-:Y:S01]  /*cac80*/  IMAD.MOV.U32 R29, RZ, RZ, R15 ;  /* 0x000000ffff1d7224 */ /* 0x010fe200078e000f */
[C---:B--2---:R-:W-:Y:S11]  /*cac90*/  HMMA.16816.F32 R16, R20.reuse, R14, R16 ;  /* 0x0000000e1410723c */ /* 0x044ff60000001810 */
[----:B------:R-:W-:Y:S11]  /*caca0*/  @!UPT UIADD3 URZ, URZ, URZ, URZ ;  /* 0x0000003f3f3ff290 */ /* 0x000ff6000fffe03f */
[----:B------:R-:W-:Y:S01]  /*cacb0*/  @!UPT UIADD3 URZ, URZ, URZ, URZ ;  /* 0x0000003f3f3ff290 */ /* 0x000fe2000fffe03f */
[----:B------:R0:W-:Y:S01]  /*cacc0*/  STL.64 [R1+0x14a0], R16 ;  /* 0x0014a01001007387 */ /* 0x0001e20000100a00 */
[----:B------:R1:W-:Y:S01]  /*cacd0*/  STL.64 [R1+0x14a8], R18 ;  /* 0x0014a81201007387 */ /* 0x0003e20000100a00 */
[----:B0-----:R-:W-:Y:S02]  /*cace0*/  MOV R16, R14 ;  /* 0x0000000e00107202 */ /* 0x001fe40000000f00 */
[----:B-1----:R-:W2:Y:S01]  /*cacf0*/  LDL.LU.64 R18, [R1+0x3a38] ;  /* 0x003a380001127983 */ /* 0x002ea20000300a00 */
        /* <DEDUP_REMOVED lines=8> */
[----:B------:R0:W-:Y:S01]  /*cad80*/  STL.64 [R1+0x3880], R6 ;  /* 0x0038800601007387 */ /* 0x0001e20000100a00 */
[C---:B---3--:R-:W-:Y:S01]  /*cad90*/  HMMA.16816.F32 R8, R20.reuse, R14, R8 ;  /* 0x0000000e1408723c */ /* 0x048fe20000001808 */
[----:B0-----:R-:W-:Y:S02]  /*cada0*/  MOV R7, R14 ;  /* 0x0000000e00077202 */ /* 0x001fe40000000f00 */
        /* <DEDUP_REMOVED lines=34> */
[----:B------:R-:W2:Y:S01]  /*cafd0*/  LDL.LU.64 R8, [R1+0x39c0] ;  /* 0x0039c00001087983 */ /* 0x000ea20000300a00 */
[----:B------:R-:W3:Y:S01]  /*cafe0*/  LDL.LU R17, [R1+0x16d8] ;  /* 0x0016d80001117983 */ /* 0x000ee20000300800 */
[C---:B--2---:R-:W-:Y:S11]  /*caff0*/  HMMA.16816.F32 R8, R20.reuse, R18, R8 ;  /* 0x000000121408723c */ /* 0x044ff60000001808 */
        /* <DEDUP_REMOVED lines=12> */
[----:B----4-:R-:W-:Y:S02]  /*cb0c0*/  HMMA.16816.F32 R20, R20, R10, R24 ;  /* 0x0000000a1414723c */ /* 0x010fe40000001818 */
[----:B------:R-:W2:Y:S01]  /*cb0d0*/  LDL.LU.64 R26, [R1+0x39a0] ;  /* 0x0039a000011a7983 */ /* 0x000ea20000300a00 */
[----:B------:R-:W3:Y:S02]  /*cb0e0*/  LDL.LU.64 R24, [R1+0x3998] ;  /* 0x0039980001187983 */ /* 0x000ee40000300a00 */
[----:B------:R-:W4:Y:S02]  /*cb0f0*/  LDL.LU R9, [R1+0x16e0] ;  /* 0x0016e00001097983 */ /* 0x000f240000300800 */
[----:B------:R-:W-:Y:S11]  /*cb100*/  STL.64 [R1+0x37f8], R10 ;  /* 0x0037f80a01007387 */ /* 0x000ff60000100a00 */
[----:B------:R-:W-:Y:S05]  /*cb110*/  @!UPT UIADD3 URZ, URZ, URZ, URZ ;  /* 0x0000003f3f3ff290 */ /* 0x000fea000fffe03f */
[----:B------:R-:W-:Y:S01]  /*cb120*/  STL.64 [R1+0x1520], R20 ;  /* 0x0015201401007387 */ /* 0x000fe20000100a00 */
[----:B------:R-:W-:Y:S03]  /*cb130*/  STL.64 [R1+0x1528], R22 ;  /* 0x0015281601007387 */ /* 0x000fe60000100a00 */
[----:B----4-:R0:W-:Y:S01]  /*cb140*/  STL [R1+0x37f4], R9 ;  /* 0x0037f40901007387 */ /* 0x0101e20000100800 */
[----:B------:R-:W4:Y:S03]  /*cb150*/  LDL.LU R8, [R1+0xe0] ;  /* 0x0000e00001087983 */ /* 0x000f260000300800 */
[----:B0-----:R-:W4:Y:S01]  /*cb160*/  LDL.LU R9, [R1+0xe4] ;  /* 0x0000e40001097983 */ /* 0x001f220000300800 */
        /* <DEDUP_REMOVED lines=9> */
[----:B--2---:R-:W-:Y:S01]  /*cb200*/  STL.64 [R1+0x3810], R8 ;  /* 0x0038100801007387 */ /* 0x004fe20000100a00 */
[----:B0-----:R-:W-:Y:S01]  /*cb210*/  MOV R10, R2 ;  /* 0x00000002000a7202 */ /* 0x001fe20000000f00 */
[----:B------:R-:W-:Y:S01]  /*cb220*/  IMAD.MOV.U32 R11, RZ, RZ, R0 ;  /* 0x000000ffff0b7224 */ /* 0x000fe200078e0000 */
[----:B------:R-:W2:Y:S01]  /*cb230*/  LDL.LU R2, [R1+0x3990] ;  /* 0x0039900001027983 */ /* 0x000ea20000300800 */
[----:B------:R-:W4:Y:S03]  /*cb240*/  LDL.LU R0, [R1+0x398c] ;  /* 0x00398c0001007983 */ /* 0x000f260000300800 */
        /* <DEDUP_REMOVED lines=8> */
[----:B------:R0:W-:Y:S02]  /*cb2d0*/  STL.64 [R1+0x3860], R10 ;  /* 0x0038600a01007387 */ /* 0x0001e40000100a00 */
[----:B0-----:R-:W-:Y:S01]  /*cb2e0*/  IMAD.MOV.U32 R10, RZ, RZ, R7 ;  /* 0x000000ffff0a7224 */ /* 0x001fe200078e0007 */
[----:B------:R-:W-:-:S05]  /*cb2f0*/  MOV R11, R6 ;  /* 0x00000006000b7202 */ /* 0x000fca0000000f00 */
[----:B------:R-:W-:Y:S01]  /*cb300*/  STL.64 [R1+0x3878], R10 ;  /* 0x0038780a01007387 */ /* 0x000fe20000100a00 */
[----:B------:R-:W2:Y:S02]  /*cb310*/  LDL.LU R12, [R1+0xde8] ;  /* 0x000de800010c7983 */ /* 0x000ea40000300800 */
[----:B------:R-:W2:Y:S02]  /*cb320*/  LDL.LU R13, [R1+0x16dc] ;  /* 0x0016dc00010d7983 */ /* 0x000ea40000300800 */
[----:B------:R-:W-:Y:S01]  /*cb330*/  STL.64 [R1+0x3828], R14 ;  /* 0x0038280e01007387 */ /* 0x000fe20000100a00 */
[----:B--2---:R0:W-:Y:S04]  /*cb340*/  STL.64 [R1+0x3820], R12 ;  /* 0x0038200c01007387 */ /* 0x0041e80000100a00 */
        /* <DEDUP_REMOVED lines=11> */
[----:B------:R-:W-:Y:S02]  /*cb400*/  STL.64 [R1+0x3888], R8 ;  /* 0x0038880801007387 */ /* 0x000fe40000100a00 */
[----:B------:R-:W2:Y:S02]  /*cb410*/  LDL.LU R16, [R1+0x3980] ;  /* 0x0039800001107983 */ /* 0x000ea40000300800 */
[----:B------:R-:W2:Y:S01]  /*cb420*/  LDL.LU R29, [R1+0x397c] ;  /* 0x00397c00011d7983 */ /* 0x000ea20000300800 */
[----:B------:R0:W-:Y:S02]  /*cb430*/  STL.64 [R1+0x3898], R6 ;  /* 0x0038980601007387 */ /* 0x0001e40000100a00 */
[----:B0-----:R-:W-:Y:S01]  /*cb440*/  MOV R6, R4 ;  /* 0x0000000400067202 */ /* 0x001fe20000000f00 */
[----:B------:R-:W-:Y:S01]  /*cb450*/  IMAD.MOV.U32 R7, RZ, RZ, R5 ;  /* 0x000000ffff077224 */ /* 0x000fe200078e0005 */
[----:B------:R-:W2:Y:S01]  /*cb460*/  LDL.LU R4, [R1+0x3978] ;  /* 0x0039780001047983 */ /* 0x000ea20000300800 */
[----:B------:R-:W2:Y:S03]  /*cb470*/  LDL.LU R5, [R1+0x3974] ;  /* 0x0039740001057983 */ /* 0x000ea60000300800 */
[----:B------:R3:W-:Y:S01]  /*cb480*/  STL.64 [R1+0x38b0], R6 ;  /* 0x0038b00601007387 */ /* 0x0007e20000100a00 */
[----:B------:R-:W2:Y:S02]  /*cb490*/  LDL.LU R8, [R1+0x150] ;  /* 0x0001500001087983 */ /* 0x000ea40000300800 */
[----:B------:R-:W2:Y:S02]  /*cb4a0*/  LDL.LU R9, [R1+0x154] ;  /* 0x0001540001097983 */ /* 0x000ea40000300800 */
[----:B------:R-:W2:Y:S01]  /*cb4b0*/  LDL.LU R10, [R1+0x158] ;  /* 0x00015800010a7983 */ /* 0x000ea20000300800 */
[----:B------:R-:W2:Y:S01]  /*cb4c0*/  LDL.LU R11, [R1+0x15c] ;  /* 0x00015c00010b7983 */ /* 0x000ea20000300800 */
[----:B---3--:R-:W-:-:S02]  /*cb4d0*/  MOV R6, R24 ;  /* 0x0000001800067202 */ /* 0x008fc40000000f00 */
        /* <DEDUP_REMOVED lines=20> */
[----:B------:R-:W2:Y:S02]  /*cb620*/  LDL.LU R11, [R1+0x17c] ;  /* 0x00017c00010b7983 */ /* 0x000ea40000300800 */
[----:B----4-:R-:W-:Y:S01]  /*cb630*/  IMAD.MOV.U32 R6, RZ, RZ, R0 ;  /* 0x000000ffff067224 */ /* 0x010fe200078e0000 */
[----:B------:R-:W-:Y:S01]  /*cb640*/  MOV R7, R2 ;  /* 0x0000000200077202 */ /* 0x000fe20000000f00 */
[----:B------:R-:W4:Y:S01]  /*cb650*/  LDL.LU R0, [R1+0x3960] ;  /* 0x0039600001007983 */ /* 0x000f220000300800 */
        /* <DEDUP_REMOVED lines=21> */
[----:B------:R-:W3:Y:S04]  /*cb7b0*/  LDL.LU R29, [R1+0x3950] ;  /* 0x00395000011d7983 */ /* 0x000ee80000300800 */
        /* <DEDUP_REMOVED lines=23> */
[----:B------:R-:W2:Y:S01]  /*cb930*/  LDL.LU R14, [R1+0x118] ;  /* 0x00011800010e7983 */ /* 0x000ea20000300800 */
[----:B---3--:R-:W-:-:S02]  /*cb940*/  MOV R15, R29 ;  /* 0x0000001d000f7202 */ /* 0x008fc40000000f00 */
[----:B------:R-:W3:Y:S01]  /*cb950*/  LDL.LU R29, [R1+0x394c] ;  /* 0x00394c00011d7983 */ /* 0x000ee20000300800 */
[----:B------:R-:W-:Y:S02]  /*cb960*/  MOV R6, R5 ;  /* 0x0000000500067202 */ /* 0x000fe40000000f00 */
[----:B------:R-:W-:Y:S01]  /*cb970*/  MOV R7, R4 ;  /* 0x0000000400077202 */ /* 0x000fe20000000f00 */
[----:B--2---:R-:W-:Y:S01]  /*cb980*/  STL.64 [R1+0x3858], R14 ;  /* 0x0038580e01007387 */ /* 0x004fe20000100a00 */
[----:B------:R0:W-:Y:S03]  /*cb990*/  STL.64 [R1+0x3850], R12 ;  /* 0x0038500c01007387 */ /* 0x0001e60000100a00 */
[----:B0-----:R-:W2:Y:S01]  /*cb9a0*/  LDL.LU R12, [R1+0x120] ;  /* 0x00012000010c7983 */ /* 0x001ea20000300800 */
[----:B------:R-:W2:Y:S02]  /*cb9b0*/  LDL.LU R13, [R1+0x124] ;  /* 0x00012400010d7983 */ /* 0x000ea40000300800 */
[----:B------:R-:W2:Y:S02]  /*cb9c0*/  LDL.LU R14, [R1+0x128] ;  /* 0x00012800010e7983 */ /* 0x000ea40000300800 */
[----:B------:R-:W2:Y:S01]  /*cb9d0*/  LDL.LU R15, [R1+0x12c] ;  /* 0x00012c00010f7983 */ /* 0x000ea20000300800 */
[----:B------:R-:W-:Y:S01]  /*cb9e0*/  HMMA.16816.F32 R4, R24, R6, R8 ;  /* 0x000000061804723c */ /* 0x000fe20000001808 */
[----:B------:R-:W-:Y:S01]  /*cb9f0*/  IMAD.MOV.U32 R20, RZ, RZ, R28 ;  /* 0x000000ffff147224 */ /* 0x000fe200078e001c */
[----:B------:R-:W-:Y:S01]  /*cba00*/  MOV R21, R3 ;  /* 0x0000000300157202 */ /* 0x000fe20000000f00 */
[----:B--2---:R-:W-:Y:S01]  /*cba10*/  STL.64 [R1+0x3870], R14 ;  /* 0x0038700e01007387 */ /* 0x004fe20000100a00 */
[----:B------:R0:W-:Y:S03]  /*cba20*/  STL.64 [R1+0x3868], R12 ;  /* 0x0038680c01007387 */ /* 0x0001e60000100a00 */
[----:B0-----:R-:W2:Y:S01]  /*cba30*/  LDL.LU R12, [R1+0x130] ;  /* 0x00013000010c7983 */ /* 0x001ea20000300800 */
[----:B------:R-:W2:Y:S02]  /*cba40*/  LDL.LU R13, [R1+0x134] ;  /* 0x00013400010d7983 */ /* 0x000ea40000300800 */
[----:B------:R-:W2:Y:S01]  /*cba50*/  LDL.LU R14, [R1+0x138] ;  /* 0x00013800010e7983 */ /* 0x000ea20000300800 */
[----:B---3--:R-:W-:-:S02]  /*cba60*/  MOV R15, R29 ;  /* 0x0000001d000f7202 */ /* 0x008fc40000000f00 */
[----:B------:R-:W3:Y:S01]  /*cba70*/  LDL.LU R29, [R1+0x3948] ;  /* 0x00394800011d7983 */ /* 0x000ee20000300800 */
[----:B------:R-:W2:Y:S02]  /*cba80*/  LDL.LU R16, [R1+0xde4] ;  /* 0x000de40001107983 */ /* 0x000ea40000300800 */
[----:B------:R-:W2:Y:S02]  /*cba90*/  LDL.LU R28, [R1+0x3944] ;  /* 0x00394400011c7983 */ /* 0x000ea40000300800 */
[----:B------:R-:W2:Y:S01]  /*cbaa0*/  LDL.LU R3, [R1+0x3940] ;  /* 0x0039400001037983 */ /* 0x000ea20000300800 */
[----:B------:R-:W2:Y:S01]  /*cbab0*/  LDL.LU.64 R10, [R1+0x3938] ;  /* 0x00393800010a7983 */ /* 0x000ea20000300a00 */
[----:B------:R-:W2:Y:S03]  /*cbac0*/  LDL.LU.64 R8, [R1+0x3930] ;  /* 0x0039300001087983 */ /* 0x000ea60000300a00 */
        /* <DEDUP_REMOVED lines=57> */
[----:B0-----:R-:W3:Y:S01]  /*cbe60*/  LDL.LU R6, [R1+0x1740] ;  /* 0x0017400001067983 */ /* 0x001ee20000300800 */
[----:B------:R-:W3:Y:S01]  /*cbe70*/  LDL.LU R5, [R1+0x1744] ;  /* 0x0017440001057983 */ /* 0x000ee20000300800 */
[C---:B--2---:R-:W-:Y:S02]  /*cbe80*/  HMMA.16816.F32 R8, R24.reuse, R10, R12 ;  /* 0x0000000a1808723c */ /* 0x044fe4000000180c */
[----:B------:R-:W2:Y:S01]  /*cbe90*/  LDL.LU.64 R14, [R1+0x3870] ;  /* 0x00387000010e7983 */ /* 0x000ea20000300a00 */
[----:B------:R-:W2:Y:S11]  /*cbea0*/  LDL.LU.64 R12, [R1+0x3868] ;  /* 0x00386800010c7983 */ /* 0x000eb60000300a00 */
[----:B------:R-:W-:Y:S09]  /*cbeb0*/  @!UPT UIADD3 URZ, URZ, URZ, URZ ;  /* 0x0000003f3f3ff290 */ /* 0x000ff2000fffe03f */
[----:B------:R-:W-:Y:S01]  /*cbec0*/  STL.64 [R1+0x15c0], R8 ;  /* 0x0015c00801007387 */ /* 0x000fe20000100a00 */
[----:B------:R0:W-:Y:S03]  /*cbed0*/  STL.64 [R1+0x15c8], R10 ;  /* 0x0015c80a01007387 */ /* 0x0001e60000100a00 */
[----:B0-----:R-:W2:Y:S01]  /*cbee0*/  LDL.LU.64 R10, [R1+0x3860] ;  /* 0x00386000010a7983 */ /* 0x001ea20000300a00 */
[----:B------:R-:W3:Y:S01]  /*cbef0*/  LDL.LU R4, [R1+0x1748] ;  /* 0x0017480001047983 */ /* 0x000ee20000300800 */
        /* <DEDUP_REMOVED lines=33> */
[----:B------:R0:W-:Y:S03]  /*cc110*/  STL.64 [R1+0x1618], R10 ;  /* 0x0016180a01007387 */ /* 0x0001e60000100a00 */
[----:B0-----:R-:W2:Y:S01]  /*cc120*/  LDL.LU.64 R10, [R1+0x37f8] ;  /* 0x0037f800010a7983 */ /* 0x001ea20000300a00 */
[----:B------:R-:W2:Y:S01]  /*cc130*/  LDL.LU R9, [R1+0x37f4] ;  /* 0x0037f40001097983 */ /* 0x000ea20000300800 */
[----:B------:R-:W-:Y:S02]  /*cc140*/  MOV R22, R2 ;  /* 0x0000000200167202 */ /* 0x000fe40000000f00 */
[----:B------:R-:W0:Y:S01]  /*cc150*/  S2R R2, SR_CTAID.X ;  /* 0x0000000000027919 */ /* 0x000e220000002500 */
[----:B----4-:R-:W-:Y:S01]  /*cc160*/  MOV R23, R0 ;  /* 0x0000000000177202 */ /* 0x010fe20000000f00 */
[----:B------:R-:W-:-:S04]  /*cc170*/  UIADD3 UR4, UP0, UR4, 0x80, URZ ;  /* 0x0000008004047890 */ /* 0x000fc8000ff1e03f */
[----:B------:R-:W-:Y:S01]  /*cc180*/  UIADD3.X UR5, URZ, UR5, URZ, UP0, !UPT ;  /* 0x000000053f057290 */ /* 0x000fe200087fe43f */
[----:B---3--:R-:W-:Y:S01]  /*cc190*/  FFMA R5, R16, R5, R13 ;  /* 0x0000000510057223 */ /* 0x008fe2000000000d */
[----:B0-----:R-:W-:-:S04]  /*cc1a0*/  SHF.L.U32 R2, R2, 0x7, RZ ;  /* 0x0000000702027819 */ /* 0x001fc800000006ff */
[----:B------:R-:W-:Y:S01]  /*cc1b0*/  IADD3 R0, R2, 0x80, RZ ;  /* 0x0000008002007810 */ /* 0x000fe20007ffe0ff */
[----:B------:R-:W-:-:S03]  /*cc1c0*/  IMAD.MOV.U32 R2, RZ, RZ, 0x80 ;  /* 0x00000080ff027424 */ /* 0x000fc600078e00ff */
[----:B------:R-:W-:Y:S01]  /*cc1d0*/  ISETP.LE.U32.AND P0, PT, R0, UR4, PT ;  /* 0x0000000400007c0c */ /* 0x000fe2000bf03070 */
[----:B------:R-:W-:Y:S02]  /*cc1e0*/  MOV R0, UR5 ;  /* 0x0000000500007c02 */ /* 0x000fe40008000f00 */
[C---:B------:R-:W-:Y:S02]  /*cc1f0*/  IMAD R3, R2.reuse, c[0x0][0x1a4], R3 ;  /* 0x0000690002037a24 */ /* 0x040fe400078e0203 */
[----:B------:R-:W-:Y:S01]  /*cc200*/  IMAD R28, R2, c[0x0][0x1b4], R28 ;  /* 0x00006d00021c7a24 */ /* 0x000fe200078e021c */
[----:B------:R-:W-:Y:S01]  /*cc210*/  ISETP.GE.U32.AND.EX P0, PT, R0, RZ, PT, P0 ;  /* 0x000000ff0000720c */ /* 0x000fe20003f06100 */
[----:B--2---:R-:W-:Y:S02]  /*cc220*/  FFMA R6, R12, R6, R9 ;  /* 0x000000060c067223 */ /* 0x004fe40000000009 */
[----:B------:R-:W-:Y:S03]  /*cc230*/  HMMA.16816.F32 R8, R24, R10, R20 ;  /* 0x0000000a1808723c */ /* 0x000fe60000001814 */
[----:B------:R-:W-:Y:S01]  /*cc240*/  STL [R1+0x1740], R6 ;  /* 0x0017400601007387 */ /* 0x000fe20000100800 */
[----:B------:R-:W2:Y:S02]  /*cc250*/  LDL R2, [R1+0xe58] ;  /* 0x000e580001027983 */ /* 0x000ea40000100800 */
[----:B------:R-:W-:Y:S11]  /*cc260*/  STL [R1+0x1744], R5 ;  /* 0x0017440501007387 */ /* 0x000ff60000100800 */
[----:B------:R-:W-:Y:S06]  /*cc270*/  @!UPT UIADD3 URZ, URZ, URZ, URZ ;  /* 0x0000003f3f3ff290 */ /* 0x000fec000fffe03f */
[----:B------:R-:W-:Y:S01]  /*cc280*/  STL.64 [R1+0x1620], R8 ;  /* 0x0016200801007387 */ /* 0x000fe20000100a00 */
[----:B------:R-:W-:Y:S02]  /*cc290*/  STL.64 [R1+0x1628], R10 ;  /* 0x0016280a01007387 */ /* 0x000fe40000100a00 */
[----:B------:R-:W3:Y:S02]  /*cc2a0*/  LDL R0, [R1+0xe54] ;  /* 0x000e540001007983 */ /* 0x000ee40000100800 */
[----:B------:R-:W-:-:S05]  /*cc2b0*/  FFMA R4, R29, R4, R17 ;  /* 0x000000041d047223 */ /* 0x000fca0000000011 */
[----:B------:R-:W-:Y:S04]  /*cc2c0*/  STL [R1+0x1748], R4 ;  /* 0x0017480401007387 */ /* 0x000fe80000100800 */
[----:B--2---:R0:W-:Y:S04]  /*cc2d0*/  STL [R1+0x798], R2 ;  /* 0x0007980201007387 */ /* 0x0041e80000100800 */
[----:B0-----:R-:W2:Y:S04]  /*cc2e0*/  LDL R2, [R1+0xe50] ;  /* 0x000e500001027983 */ /* 0x001ea80000100800 */
[----:B---3--:R0:W-:Y:S04]  /*cc2f0*/  STL [R1+0x79c], R0 ;  /* 0x00079c0001007387 */ /* 0x0081e80000100800 */
[----:B0-----:R-:W3:Y:S04]  /*cc300*/  LDL R0, [R1+0xe4c] ;  /* 0x000e4c0001007983 */ /* 0x001ee80000100800 */
        /* <DEDUP_REMOVED lines=25> */
[----:B---3--:R0:W-:Y:S01]  /*cc4a0*/  STL [R1+0x844], R0 ;  /* 0x0008440001007387 */ /* 0x0081e20000100800 */
[----:B------:R-:W-:Y:S01]  /*cc4b0*/  @P0 CALL.REL.NOINC `(.L_x_0) ;  /* 0x0000001000000944 */ /* 0x000fe20003c00000 */
[----:B------:R-:W-:Y:S05]  /*cc4c0*/  BRA `(.L_x_35) ;  /* 0xfff59b9000007947 */ /* 0x000fea000383ffff */
.L_x_0:
[----:B01----:R-:W2:Y:S04]  /*cc4d0*/  LDL.LU R0, [R1+0xd50] ;  /* 0x000d500001007983 */ /* 0x003ea80000300800 */
[----:B------:R-:W3:Y:S04]  /*cc4e0*/  LDL.LU R2, [R1+0xd54] ;  /* 0x000d540001027983 */ /* 0x000ee80000300800 */
[----:B------:R-:W0:Y:S04]  /*cc4f0*/  S2R R4, SR_TID.X ;  /* 0x0000000000047919 */ /* 0x000e280000002100 */
[----:B------:R-:W1:Y:S04]  /*cc500*/  S2R R25, SR_TID.X ;  /* 0x0000000000197919 */ /* 0x000e680000002100 */
[----:B------:R-:W-:Y:S06]  /*cc510*/  BAR.SYNC.DEFER_BLOCKING 0x0 ;  /* 0x0000000000007b1d */ /* 0x000fec0000010000 */
[----:B--2---:R2:W-:Y:S04]  /*cc520*/  STL [R1+0x8bc], R0 ;  /* 0x0008bc0001007387 */ /* 0x0045e80000100800 */
[----:B--2---:R-:W2:Y:S04]  /*cc530*/  LDL.LU R0, [R1+0xd58] ;  /* 0x000d580001007983 */ /* 0x004ea80000300800 */
[----:B---3--:R3:W-:Y:S04]  /*cc540*/  STL [R1+0x8b4], R2 ;  /* 0x0008b40201007387 */ /* 0x0087e80000100800 */
[----:B---3--:R-:W3:Y:S04]  /*cc550*/  LDL.LU R2, [R1+0xd5c] ;  /* 0x000d5c0001027983 */ /* 0x008ee80000300800 */
        /* <DEDUP_REMOVED lines=999> */
[----:B------:R-:W4:Y:S04]  /*d03d0*/  LDL.LU R14, [R1+0x160c] ;  /* 0x00160c00010e7983 */ /* 0x000f280000300800 */
[----:B--2---:R2:W-:Y:S04]  /*d03e0*/  STL [R1+0xbc], R0 ;  /* 0x0000bc0001007387 */ /* 0x0045e80000100800 */
[----:B---3--:R-:W3:Y:S04]  /*d03f0*/  LDL.LU R2, [R1+0x1610] ;  /* 0x0016100001027983 */ /* 0x008ee80000300800 */
[----:B--2---:R-:W2:Y:S04]  /*d0400*/  LDL.LU R0, [R1+0x1614] ;  /* 0x0016140001007983 */ /* 0x004ea80000300800 */
[----:B---3--:R3:W-:Y:S04]  /*d0410*/  STL [R1+0x140], R2 ;  /* 0x0001400201007387 */ /* 0x0087e80000100800 */
[----:B------:R-:W5:Y:S04]  /*d0420*/  LDL.LU R17, [R1+0x1618] ;  /* 0x0016180001117983 */ /* 0x000f680000300800 */
[----:B--2---:R2:W-:Y:S04]  /*d0430*/  STL [R1+0x144], R0 ;  /* 0x0001440001007387 */ /* 0x0045e80000100800 */
[----:B------:R-:W4:Y:S04]  /*d0440*/  LDL.LU R13, [R1+0x161c] ;  /* 0x00161c00010d7983 */ /* 0x000f280000300800 */
[----:B---3--:R-:W3:Y:S04]  /*d0450*/  LDL.LU R2, [R1+0x1620] ;  /* 0x0016200001027983 */ /* 0x008ee80000300800 */
[----:B--2---:R-:W2:Y:S02]  /*d0460*/  S2R R0, SR_CTAID.X ;  /* 0x0000000000007919 */ /* 0x004ea40000002500 */
[----:B--2---:R-:W-:-:S02]  /*d0470*/  SHF.L.U32 R0, R0, 0x7, RZ ;  /* 0x0000000700007819 */ /* 0x004fc400000006ff */
[----:B---3--:R2:W-:Y:S04]  /*d0480*/  STL [R1+0x148], R2 ;  /* 0x0001480201007387 */ /* 0x0085e80000100800 */
[----:B--2---:R-:W2:Y:S04]  /*d0490*/  LDL.LU R2, [R1+0x1624] ;  /* 0x0016240001027983 */ /* 0x004ea80000300800 */
[----:B------:R-:W3:Y:S01]  /*d04a0*/  LDL.LU R15, [R1+0x1628] ;  /* 0x00162800010f7983 */ /* 0x000ee20000300800 */
[----:B0-----:R-:W-:-:S03]  /*d04b0*/  LOP3.LUT R0, R0, 0x7f, R4, 0xf8, !PT ;  /* 0x0000007f00007812 */ /* 0x001fc600078ef804 */
[----:B--2---:R0:W-:Y:S04]  /*d04c0*/  STL [R1+0x14c], R2 ;  /* 0x00014c0201007387 */ /* 0x0041e80000100800 */
[----:B------:R-:W2:Y:S04]  /*d04d0*/  LDL.LU R12, [R1+0x170c] ;  /* 0x00170c00010c7983 */ /* 0x000ea80000300800 */
[----:B------:R-:W3:Y:S01]  /*d04e0*/  LDL.LU R6, [R1+0x1710] ;  /* 0x0017100001067983 */ /* 0x000ee20000300800 */
[----:B------:R-:W-:-:S03]  /*d04f0*/  IMAD R3, R0, c[0x0][0x1c4], RZ ;  /* 0x0000710000037a24 */ /* 0x000fc600078e02ff */
[----:B------:R-:W3:Y:S04]  /*d0500*/  LDL.LU R23, [R1+0x162c] ;  /* 0x00162c0001177983 */ /* 0x000ee80000300800 */
[----:B0-----:R-:W0:Y:S01]  /*d0510*/  S2R R2, SR_CTAID.Y ;  /* 0x0000000000027919 */ /* 0x001e220000002600 */
[C---:B--2---:R-:W-:Y:S01]  /*d0520*/  FMUL R0, R12.reuse, 8388608 ;  /* 0x4b0000000c007820 */ /* 0x044fe20000400000 */
[----:B------:R-:W-:-:S04]  /*d0530*/  FSETP.GEU.AND P5, PT, R12, 1.175494350822287508e-38, PT ;  /* 0x008000000c00780b */ /* 0x000fc80003fae000 */
[----:B------:R-:W-:Y:S01]  /*d0540*/  FSEL R8, R0, R12, !P5 ;  /* 0x0000000c00087208 */ /* 0x000fe20006800000 */
[----:B------:R-:W-:Y:S04]  /*d0550*/  STL [R1+0x442c], R12 ;  /* 0x00442c0c01007387 */ /* 0x000fe80000100800 */
[----:B------:R-:W-:Y:S04]  /*d0560*/  STL [R1+0x24], R8 ;  /* 0x0000240801007387 */ /* 0x000fe80000100800 */
[----:B------:R-:W2:Y:S04]  /*d0570*/  LDL.LU R20, [R1+0x1714] ;  /* 0x0017140001147983 */ /* 0x000ea80000300800 */
[----:B------:R-:W4:Y:S01]  /*d0580*/  LDL.LU R16, [R1+0x1718] ;  /* 0x0017180001107983 */ /* 0x000f220000300800 */
[----:B0-----:R-:W-:Y:S01]  /*d0590*/  IMAD R5, R2, c[0x0][0x1c0], RZ ;  /* 0x0000700002057a24 */ /* 0x001fe200078e02ff */
[----:B------:R-:W-:Y:S01]  /*d05a0*/  IADD3 R4, R8, -0x3f3504f3, RZ ;  /* 0xc0cafb0d08047810 */ /* 0x000fe20007ffe0ff */
[----:B---3--:R-:W-:Y:S01]  /*d05b0*/  FMUL R0, R6, 8388608 ;  /* 0x4b00000006007820 */ /* 0x008fe20000400000 */
[----:B------:R-:W-:-:S02]  /*d05c0*/  SHF.L.U32 R2, R3, 0x1, RZ ;  /* 0x0000000103027819 */ /* 0x000fc400000006ff */
[----:B------:R-:W-:Y:S02]  /*d05d0*/  SHF.L.U32 R7, R5, 0x1, RZ ;  /* 0x0000000105077819 */ /* 0x000fe400000006ff */
[----:B------:R-:W-:Y:S02]  /*d05e0*/  FSETP.GEU.AND P6, PT, R6, 1.175494350822287508e-38, PT ;  /* 0x008000000600780b */ /* 0x000fe40003fce000 */
[----:B------:R-:W-:Y:S01]  /*d05f0*/  LOP3.LUT R4, R4, 0xff800000, RZ, 0xc0, !PT ;  /* 0xff80000004047812 */ /* 0x000fe200078ec0ff */
[----:B------:R0:W-:Y:S01]  /*d0600*/  STL [R1+0x4454], R6 ;  /* 0x0044540601007387 */ /* 0x0001e20000100800 */
[----:B------:R-:W-:Y:S02]  /*d0610*/  IADD3 R2, P2, P3, R2, c[0x0][0x178], R7 ;  /* 0x00005e0002027a10 */ /* 0x000fe40007b5e007 */
[----:B------:R-:W-:Y:S02]  /*d0620*/  FSEL R7, R0, R6, !P6 ;  /* 0x0000000600077208 */ /* 0x000fe40007000000 */
[----:B0-----:R-:W0:Y:S03]  /*d0630*/  I2F R6, R4 ;  /* 0x0000000400067306 */ /* 0x001e260000201400 */
[----:B------:R-:W-:Y:S04]  /*d0640*/  STL [R1+0x20], R7 ;  /* 0x0000200701007387 */ /* 0x000fe80000100800 */
[----:B------:R-:W-:Y:S01]  /*d0650*/  STL [R1+0x47b4], R4 ;  /* 0x0047b40401007387 */ /* 0x000fe20000100800 */
[----:B------:R-:W-:Y:S01]  /*d0660*/  IADD3 R9, R7, -0x3f3504f3, RZ ;  /* 0xc0cafb0d07097810 */ /* 0x000fe20007ffe0ff */
[----:B------:R-:W-:-:S02]  /*d0670*/  IMAD.HI R10, R5, 0x2, RZ ;  /* 0x00000002050a7827 */ /* 0x000fc400078e02ff */
[----:B0-----:R0:W-:Y:S02]  /*d0680*/  STL [R1+0x7a8], R6 ;  /* 0x0007a80601007387 */ /* 0x0011e40000100800 */
[C---:B--2---:R-:W-:Y:S01]  /*d0690*/  FMUL R0, R20.reuse, 8388608 ;  /* 0x4b00000014007820 */ /* 0x044fe20000400000 */
[----:B------:R-:W-:-:S04]  /*d06a0*/  FSETP.GEU.AND P0, PT, R20, 1.175494350822287508e-38, PT ;  /* 0x008000001400780b */ /* 0x000fc80003f0e000 */
[----:B0-----:R-:W-:Y:S01]  /*d06b0*/  FSEL R6, R0, R20, !P0 ;  /* 0x0000001400067208 */ /* 0x001fe20004000000 */
[----:B------:R-:W-:Y:S01]  /*d06c0*/  STL [R1+0x447c], R20 ;  /* 0x00447c1401007387 */ /* 0x000fe20000100800 */
[----:B------:R-:W-:-:S03]  /*d06d0*/  IMAD.HI R0, R3, 0x2, RZ ;  /* 0x0000000203007827 */ /* 0x000fc600078e02ff */
[----:B------:R-:W-:Y:S01]  /*d06e0*/  STL [R1+0x1c], R6 ;  /* 0x00001c0601007387 */ /* 0x000fe20000100800 */
[----:B----4-:R-:W-:-:S03]  /*d06f0*/  FMUL R5, R16, 8388608 ;  /* 0x4b00000010057820 */ /* 0x010fc60000400000 */
[----:B------:R-:W2:Y:S01]  /*d0700*/  LDL.LU R7, [R1+0x171c] ;  /* 0x00171c0001077983 */ /* 0x000ea20000300800 */
[----:B------:R-:W-:Y:S02]  /*d0710*/  FSETP.GEU.AND P1, PT, R16, 1.175494350822287508e-38, PT ;  /* 0x008000001000780b */ /* 0x000fe40003f2e000 */
[----:B------:R-:W-:Y:S02]  /*d0720*/  IADD3 R8, R6, -0x3f3504f3, RZ ;  /* 0xc0cafb0d06087810 */ /* 0x000fe40007ffe0ff */
[----:B------:R-:W-:Y:S02]  /*d0730*/  IADD3.X R3, R0, c[0x0][0x17c], R10, P2, P3 ;  /* 0x00005f0000037a10 */ /* 0x000fe400017e640a */
[----:B------:R-:W-:Y:S01]  /*d0740*/  FSEL R5, R5, R16, !P1 ;  /* 0x0000001005057208 */ /* 0x000fe20004800000 */
[----:B------:R-:W-:Y:S01]  /*d0750*/  STL [R1+0x43cc], R2 ;  /* 0x0043cc0201007387 */ /* 0x000fe20000100800 */
[----:B------:R-:W-:-:S03]  /*d0760*/  LOP3.LUT R4, R8, 0xff800000, RZ, 0xc0, !PT ;  /* 0xff80000008047812 */ /* 0x000fc600078ec0ff */
[----:B------:R-:W-:Y:S04]  /*d0770*/  STL [R1+0x43c8], R3 ;  /* 0x0043c80301007387 */ /* 0x000fe80000100800 */
[----:B------:R-:W-:Y:S04]  /*d0780*/  STL [R1+0x44a4], R16 ;  /* 0x0044a41001007387 */ /* 0x000fe80000100800 */
[----:B------:R0:W-:Y:S04]  /*d0790*/  STL [R1+0x18], R5 ;  /* 0x0000180501007387 */ /* 0x0001e80000100800 */
[----:B------:R-:W-:Y:S04]  /*d07a0*/  STL [R1+0x630], R4 ;  /* 0x0006300401007387 */ /* 0x000fe80000100800 */
[----:B------:R-:W3:Y:S01]  /*d07b0*/  LDL.LU R11, [R1+0x1720] ;  /* 0x00172000010b7983 */ /* 0x000ee20000300800 */
[----:B0-----:R-:W-:-:S03]  /*d07c0*/  IADD3 R5, R5, -0x3f3504f3, RZ ;  /* 0xc0cafb0d05057810 */ /* 0x001fc60007ffe0ff */
[----:B------:R-:W4:Y:S01]  /*d07d0*/  LDL.LU R21, [R1+0x1724] ;  /* 0x0017240001157983 */ /* 0x000f220000300800 */
[----:B------:R-:W-:-:S04]  /*d07e0*/  LOP3.LUT R2, R5, 0xff800000, RZ, 0xc0, !PT ;  /* 0xff80000005027812 */ /* 0x000fc800078ec0ff */
[----:B------:R0:W-:Y:S01]  /*d07f0*/  I2F R16, R2 ;  /* 0x0000000200107306 */ /* 0x0001e20000201400 */
[C---:B--2---:R-:W-:Y:S01]  /*d0800*/  FMUL R0, R7.reuse, 8388608 ;  /* 0x4b00000007007820 */ /* 0x044fe20000400000 */
[----:B------:R-:W-:-:S04]  /*d0810*/  FSETP.GEU.AND P2, PT, R7, 1.175494350822287508e-38, PT ;  /* 0x008000000700780b */ /* 0x000fc80003f4e000 */
[----:B------:R-:W-:Y:S01]  /*d0820*/  FSEL R3, R0, R7, !P2 ;  /* 0x0000000700037208 */ /* 0x000fe20005000000 */
[----:B------:R-:W-:Y:S04]  /*d0830*/  STL [R1+0x44cc], R7 ;  /* 0x0044cc0701007387 */ /* 0x000fe80000100800 */
[----:B------:R-:W-:Y:S04]  /*d0840*/  STL [R1+0x14], R3 ;  /* 0x0000140301007387 */ /* 0x000fe80000100800 */
[----:B------:R0:W-:Y:S04]  /*d0850*/  STL [R1+0x62c], R2 ;  /* 0x00062c0201007387 */ /* 0x0001e80000100800 */
[----:B------:R-:W2:Y:S04]  /*d0860*/  LDL.LU R5, [R1+0x1728] ;  /* 0x0017280001057983 */ /* 0x000ea80000300800 */
[----:B------:R-:W2:Y:S01]  /*d0870*/  LDL.LU R8, [R1+0x172c] ;  /* 0x00172c0001087983 */ /* 0x000ea20000300800 */
[C---:B---3--:R-:W-:Y:S01]  /*d0880*/  FMUL R0, R11.reuse, 8388608 ;  /* 0x4b0000000b007820 */ /* 0x048fe20000400000 */
[----:B------:R-:W-:-:S04]  /*d0890*/  FSETP.GEU.AND P3, PT, R11, 1.175494350822287508e-38, PT ;  /* 0x008000000b00780b */ /* 0x000fc80003f6e000 */
[----:B0-----:R-:W-:Y:S01]  /*d08a0*/  FSEL R2, R0, R11, !P3 ;  /* 0x0000000b00027208 */ /* 0x001fe20005800000 */
[----:B------:R-:W-:Y:S04]  /*d08b0*/  STL [R1+0x44f4], R11 ;  /* 0x0044f40b01007387 */ /* 0x000fe80000100800 */
[----:B------:R0:W-:Y:S04]  /*d08c0*/  STL [R1+0x10], R2 ;  /* 0x0000100201007387 */ /* 0x0001e80000100800 */
[----:B------:R-:W3:Y:S01]  /*d08d0*/  LDL.LU R22, [R1+0x1730] ;  /* 0x0017300001167983 */ /* 0x000ee20000300800 */
[C---:B----4-:R-:W-:Y:S01]  /*d08e0*/  FMUL R0, R21.reuse, 8388608 ;  /* 0x4b00000015007820 */ /* 0x050fe20000400000 */
[----:B------:R-:W-:-:S04]  /*d08f0*/  FSETP.GEU.AND P4, PT, R21, 1.175494350822287508e-38, PT ;  /* 0x008000001500780b */ /* 0x000fc80003f8e000 */
[----:B------:R-:W-:Y:S01]  /*d0900*/  FSEL R0, R0, R21, !P4 ;  /* 0x0000001500007208 */ /* 0x000fe20006000000 */
[----:B------:R-:W-:Y:S01]  /*d0910*/  STL [R1+0x451c], R21 ;  /* 0x00451c1501007387 */ /* 0x000fe20000100800 */
[----:B------:R-:W-:-:S03]  /*d0920*/  FSEL R18, RZ, -23, P5 ;  /* 0xc1b80000ff127808 */ /* 0x000fc60002800000 */
[----:B------:R4:W-:Y:S01]  /*d0930*/  STL [R1+0xc], R0 ;  /* 0x00000c0001007387 */ /* 0x0009e20000100800 */
[----:B------:R-:W-:Y:S02]  /*d0940*/  MOV R20, R13 ;  /* 0x0000000d00147202 */ /* 0x000fe40000000f00 */
[----:B------:R-:W-:Y:S01]  /*d0950*/  IADD3 R28, R2, -0x3f3504f3, RZ ;  /* 0xc0cafb0d021c7810 */ /* 0x000fe20007ffe0ff */
[----:B------:R-:W3:Y:S01]  /*d0960*/  LDL.LU R19, [R1+0x1734] ;  /* 0x0017340001137983 */ /* 0x000ee20000300800 */
[----:B0-----:R-:W-:Y:S02]  /*d0970*/  MOV R2, R14 ;  /* 0x0000000e00027202 */ /* 0x001fe40000000f00 */
[----:B----4-:R-:W-:Y:S02]  /*d0980*/  IADD3 R0, R0, -0x3f3504f3, RZ ;  /* 0xc0cafb0d00007810 */ /* 0x010fe40007ffe0ff */
[----:B------:R-:W-:Y:S02]  /*d0990*/  FSEL R14, RZ, -23, P6 ;  /* 0xc1b80000ff0e7808 */ /* 0x000fe40003000000 */
[----:B------:R-:W-:-:S02]  /*d09a0*/  LOP3.LUT R13, R0, 0xff800000, RZ, 0xc0, !PT ;  /* 0xff800000000d7812 */ /* 0x000fc400078ec0ff */
[----:B------:R-:W-:Y:S02]  /*d09b0*/  IADD3 R29, R3, -0x3f3504f3, RZ ;  /* 0xc0cafb0d031d7810 */ /* 0x000fe40007ffe0ff */
[----:B-----5:R-:W-:Y:S01]  /*d09c0*/  MOV R3, R17 ;  /* 0x0000001100037202 */ /* 0x020fe20000000f00 */
[----:B------:R3:W-:Y:S01]  /*d09d0*/  I2F R24, R13 ;  /* 0x0000000d00187306 */ /* 0x0007e20000201400 */
[----:B------:R-:W-:Y:S01]  /*d09e0*/  FSEL R17, RZ, -23, P0 ;  /* 0xc1b80000ff117808 */ /* 0x000fe20000000000 */
[C---:B--2---:R-:W-:Y:S01]  /*d09f0*/  FMUL R10, R5.reuse, 8388608 ;  /* 0x4b000000050a7820 */ /* 0x044fe20000400000 */
[----:B------:R-:W-:-:S04]  /*d0a00*/  FSETP.GEU.AND P5, PT, R5, 1.175494350822287508e-38, PT ;  /* 0x008000000500780b */ /* 0x000fc80003fae000 */
[----:B------:R-:W-:Y:S01]  /*d0a10*/  FSEL R10, R10, R5, !P5 ;  /* 0x000000050a0a7208 */ /* 0x000fe20006800000 */
[----:B------:R-:W-:Y:S01]  /*d0a20*/  STL [R1+0x4544], R5 ;  /* 0x0045440501007387 */ /* 0x000fe20000100800 */
[C---:B------:R-:W-:Y:S01]  /*d0a30*/  FMUL R0, R8.reuse, 8388608 ;  /* 0x4b00000008007820 */ /* 0x040fe20000400000 */
[----:B------:R-:W-:Y:S02]  /*d0a40*/  FSETP.GEU.AND P6, PT, R8, 1.175494350822287508e-38, PT ;  /* 0x008000000800780b */ /* 0x000fe40003fce000 */
[----:B------:R0:W-:Y:S02]  /*d0a50*/  STL [R1+0x8], R10 ;  /* 0x0000080a01007387 */ /* 0x0001e40000100800 */
[----:B------:R-:W-:Y:S02]  /*d0a60*/  FSEL R0, R0, R8, !P6 ;  /* 0x0000000800007208 */ /* 0x000fe40007000000 */
[----:B------:R3:W-:Y:S01]  /*d0a70*/  STL [R1+0x650], R13 ;  /* 0x0006500d01007387 */ /* 0x0007e20000100800 */
[----:B0-----:R-:W-:Y:S01]  /*d0a80*/  IADD3 R10, R10, -0x3f3504f3, RZ ;  /* 0xc0cafb0d0a0a7810 */ /* 0x001fe20007ffe0ff */
[C---:B---3--:R-:W-:Y:S01]  /*d0a90*/  FMUL R13, R22.reuse, 8388608 ;  /* 0x4b000000160d7820 */ /* 0x048fe20000400000 */
[----:B------:R-:W-:-:S02]  /*d0aa0*/  FSETP.GEU.AND P0, PT, R22, 1.175494350822287508e-38, PT ;  /* 0x008000001600780b */ /* 0x000fc40003f0e000 */
[----:B------:R-:W-:Y:S01]  /*d0ab0*/  LOP3.LUT R5, R10, 0xff800000, RZ, 0xc0, !PT ;  /* 0xff8000000a057812 */ /* 0x000fe200078ec0ff */
[----:B------:R0:W-:Y:S01]  /*d0ac0*/  STL [R1+0x456c], R8 ;  /* 0x00456c0801007387 */ /* 0x0001e20000100800 */
[----:B------:R-:W-:-:S03]  /*d0ad0*/  FSEL R10, R13, R22, !P0 ;  /* 0x000000160d0a7208 */ /* 0x000fc60004000000 */
[----:B------:R-:W-:Y:S04]  /*d0ae0*/  STL [R1+0x4], R0 ;  /* 0x0000040001007387 */ /* 0x000fe80000100800 */
[----:B------:R-:W-:Y:S04]  /*d0af0*/  STL [R1+0x640], R5 ;  /* 0x0006400501007387 */ /* 0x000fe80000100800 */
[----:B0-----:R-:W2:Y:S04]  /*d0b00*/  LDL.LU R8, [R1+0x7a8] ;  /* 0x0007a80001087983 */ /* 0x001ea80000300800 */
[----:B------:R0:W-:Y:S04]  /*d0b10*/  STL [R1+0x4594], R22 ;  /* 0x0045941601007387 */ /* 0x0001e80000100800 */
[----:B------:R3:W-:Y:S04]  /*d0b20*/  STL [R1], R10 ;  /* 0x0000000a01007387 */ /* 0x0007e80000100800 */
[----:B0-----:R-:W4:Y:S04]  /*d0b30*/  LDL.LU R22, [R1] ;  /* 0x0000000001167983 */ /* 0x001f280000300800 */
[----:B------:R-:W0:Y:S01]  /*d0b40*/  S2R R7, SR_TID.X ;  /* 0x0000000000077919 */ /* 0x000e220000002100 */
[----:B-1----:R-:W-:Y:S01]  /*d0b50*/  LOP3.LUT R25, R25, 0x60, RZ, 0xc0, !PT ;  /* 0x0000006019197812 */ /* 0x002fe200078ec0ff */
[----:B------:R-:W-:-:S04]  /*d0b60*/  IMAD.MOV.U32 R6, RZ, RZ, R23 ;  /* 0x000000ffff067224 */ /* 0x000fc800078e0017 */
[----:B------:R-:W-:Y:S01]  /*d0b70*/  IMAD.SHL.U32 R23, R25, 0x40, RZ ;  /* 0x0000004019177824 */ /* 0x000fe200078e00ff */
[----:B0-----:R-:W-:-:S04]  /*d0b80*/  LOP3.LUT R21, R7, 0x18, RZ, 0xc0, !PT ;  /* 0x0000001807157812 */ /* 0x001fc800078ec0ff */
[----:B------:R-:W-:Y:S02]  /*d0b90*/  LEA R13, R21, R23, 0xa ;  /* 0x00000017150d7211 */ /* 0x000fe400078e50ff */
[----:B------:R-:W0:Y:S01]  /*d0ba0*/  S2R R23, SR_TID.X ;  /* 0x0000000000177919 */ /* 0x000e220000002100 */
[----:B------:R-:W-:Y:S01]  /*d0bb0*/  IADD3 R0, R0, -0x3f3504f3, RZ ;  /* 0xc0cafb0d00007810 */ /* 0x000fe20007ffe0ff */
[C---:B------:R-:W-:Y:S01]  /*d0bc0*/  FMUL R26, R19.reuse, 8388608 ;  /* 0x4b000000131a7820 */ /* 0x040fe20000400000 */
[----:B------:R-:W-:Y:S02]  /*d0bd0*/  MOV R12, R15 ;  /* 0x0000000f000c7202 */ /* 0x000fe40000000f00 */
[----:B---3--:R-:W-:Y:S02]  /*d0be0*/  LOP3.LUT R10, R0, 0xff800000, RZ, 0xc0, !PT ;  /* 0xff800000000a7812 */ /* 0x008fe400078ec0ff */
[----:B------:R-:W-:Y:S02]  /*d0bf0*/  FSEL R15, RZ, -23, P1 ;  /* 0xc1b80000ff0f7808 */ /* 0x000fe40000800000 */
[----:B------:R-:W-:Y:S01]  /*d0c00*/  FSETP.GEU.AND P1, PT, R19, 1.175494350822287508e-38, PT ;  /* 0x008000001300780b */ /* 0x000fe20003f2e000 */
[----:B------:R-:W-:Y:S03]  /*d0c10*/  STL [R1+0x638], R10 ;  /* 0x0006380a01007387 */ /* 0x000fe60000100800 */
[----:B------:R-:W-:Y:S01]  /*d0c20*/  FSEL R26, R26, R19, !P1 ;  /* 0x000000131a1a7208 */ /* 0x000fe20004800000 */
[----:B------:R0:W-:Y:S02]  /*d0c30*/  STL [R1+0x45bc], R19 ;  /* 0x0045bc1301007387 */ /* 0x0001e40000100800 */
[----:B0-----:R-:W-:-:S02]  /*d0c40*/  LOP3.LUT R19, R23, 0x1c, RZ, 0xc0, !PT ;  /* 0x0000001c17137812 */ /* 0x001fc400078ec0ff */
[----:B------:R-:W-:Y:S01]  /*d0c50*/  LOP3.LUT R9, R9, 0xff800000, RZ, 0xc0, !PT ;  /* 0xff80000009097812 */ /* 0x000fe200078ec0ff */
[----:B------:R-:W-:Y:S01]  /*d0c60*/  I2F R4, R4 ;  /* 0x0000000400047306 */ /* 0x000fe20000201400 */
[----:B------:R-:W-:Y:S02]  /*d0c70*/  LOP3.LUT R29, R29, 0xff800000, RZ, 0xc0, !PT ;  /* 0xff8000001d1d7812 */ /* 0x000fe400078ec0ff */
[----:B------:R-:W-:-:S05]  /*d0c80*/  LOP3.LUT R28, R28, 0xff800000, RZ, 0xc0, !PT ;  /* 0xff8000001c1c7812 */ /* 0x000fca00078ec0ff */
[----:B------:R0:W-:Y:S02]  /*d0c90*/  I2F R25, R10 ;  /* 0x0000000a00197306 */ /* 0x0001e40000201400 */
[----:B0-----:R-:W-:-:S06]  /*d0ca0*/  SHF.L.U32 R10, R7, 0x4, RZ ;  /* 0x00000004070a7819 */ /* 0x001fcc00000006ff */
[----:B------:R-:W-:Y:S08]  /*d0cb0*/  I2F R11, R29 ;  /* 0x0000001d000b7306 */ /* 0x000ff00000201400 */
[----:B------:R-:W-:Y:S01]  /*d0cc0*/  I2F R27, R28 ;  /* 0x0000001c001b7306 */ /* 0x000fe20000201400 */
[----:B----4-:R-:W-:-:S04]  /*d0cd0*/  IADD3 R0, R22, -0x3f3504f3, RZ ;  /* 0xc0cafb0d16007810 */ /* 0x010fc80007ffe0ff */
[----:B------:R-:W-:Y:S02]  /*d0ce0*/  LOP3.LUT R21, R0, 0xff800000, RZ, 0xc0, !PT ;  /* 0xff80000000157812 */ /* 0x000fe400078ec0ff */
[----:B------:R-:W-:Y:S02]  /*d0cf0*/  LOP3.LUT R0, R23, 0x3, RZ, 0xc0, !PT ;  /* 0x0000000317007812 */ /* 0x000fe400078ec0ff */
[----:B------:R-:W-:Y:S02]  /*d0d00*/  SHF.L.U32 R23, R19, 0x2, RZ ;  /* 0x0000000213177819 */ /* 0x000fe400000006ff */
[----:B------:R-:W-:-:S04]  /*d0d10*/  SHF.L.U32 R0, R0, 0x5, RZ ;  /* 0x0000000500007819 */ /* 0x000fc800000006ff */
[----:B------:R-:W-:Y:S02]  /*d0d20*/  LOP3.LUT R0, R0, R23, RZ, 0x3c, !PT ;  /* 0x0000001700007212 */ /* 0x000fe400078e3cff */
[----:B------:R0:W-:Y:S03]  /*d0d30*/  I2F R23, R21 ;  /* 0x0000001500177306 */ /* 0x0001e60000201400 */
[----:B------:R-:W-:Y:S01]  /*d0d40*/  IMAD.IADD R0, R0, 0x1, R13 ;  /* 0x0000000100007824 */ /* 0x000fe200078e020d */
[----:B------:R-:W-:-:S04]  /*d0d50*/  SHF.L.U32 R13, R7, 0xc, RZ ;  /* 0x0000000c070d7819 */ /* 0x000fc800000006ff */
[----:B------:R-:W-:Y:S02]  /*d0d60*/  LOP3.LUT R13, R13, 0x6000, RZ, 0xc0, !PT ;  /* 0x000060000d0d7812 */ /* 0x000fe400078ec0ff */
[----:B0-----:R-:W-:-:S04]  /*d0d70*/  LOP3.LUT R21, R7, 0x7f, RZ, 0xc0, !PT ;  /* 0x0000007f07157812 */ /* 0x001fc800078ec0ff */
[----:B------:R-:W-:Y:S02]  /*d0d80*/  LEA R13, R21, R13, 0x4 ;  /* 0x0000000d150d7211 */ /* 0x000fe400078e20ff */
[----:B------:R-:W0:Y:S01]  /*d0d90*/  I2F R21, R9 ;  /* 0x0000000900157306 */ /* 0x000e220000201400 */
[----:B------:R-:W-:Y:S02]  /*d0da0*/  LOP3.LUT R19, R10, 0x70, RZ, 0xc0, !PT ;  /* 0x000000700a137812 */ /* 0x000fe400078ec0ff */
[----:B------:R-:W-:Y:S01]  /*d0db0*/  LOP3.LUT R7, R7, 0x60, RZ, 0xc0, !PT ;  /* 0x0000006007077812 */ /* 0x000fe200078ec0ff */
[----:B------:R1:W-:Y:S01]  /*d0dc0*/  STL [R1+0x4198], R0 ;  /* 0x0041980001007387 */ /* 0x0003e20000100800 */
[----:B--2---:R-:W-:Y:S01]  /*d0dd0*/  FFMA.FTZ R8, R8, 1.1920928955078125e-07, R18 ;  /* 0x3400000008087823 */ /* 0x004fe20000010012 */
[----:B------:R-:W-:Y:S02]  /*d0de0*/  IADD3 R10, R26, -0x3f3504f3, RZ ;  /* 0xc0cafb0d1a0a7810 */ /* 0x000fe40007ffe0ff */
[----:B-1----:R-:W-:Y:S01]  /*d0df0*/  LEA R0, R7, R19, 0x2 ;  /* 0x0000001307007211 */ /* 0x002fe200078e10ff */
[----:B0-----:R-:W-:Y:S01]  /*d0e00*/  FFMA.FTZ R0, R21, 1.1920928955078125e-07, R14 ;  /* 0x3400000015007823 */ /* 0x001fe2000001000e */
[----:B------:R0:W-:Y:S01]  /*d0e10*/  STL [R1+0x808], R8 ;  /* 0x0008080801007387 */ /* 0x0001e20000100800 */
[----:B------:R-:W-:-:S02]  /*d0e20*/  FSEL R14, RZ, -23, P2 ;  /* 0xc1b80000ff0e7808 */ /* 0x000fc40001000000 */
[----:B------:R-:W-:Y:S01]  /*d0e30*/  LOP3.LUT R7, R10, 0xff800000, RZ, 0xc0, !PT ;  /* 0xff8000000a077812 */ /* 0x000fe200078ec0ff */
[----:B------:R1:W-:Y:S01]  /*d0e40*/  STL [R1+0x804], R0 ;  /* 0x0008040001007387 */ /* 0x0003e20000100800 */
[----:B------:R-:W-:Y:S02]  /*d0e50*/  FSEL R13, RZ, -23, P3 ;  /* 0xc1b80000ff0d7808 */ /* 0x000fe40001800000 */
[----:B------:R-:W-:Y:S01]  /*d0e60*/  FSEL R10, RZ, -23, P4 ;  /* 0xc1b80000ff0a7808 */ /* 0x000fe20002000000 */
[----:B0-----:R-:W-:Y:S02]  /*d0e70*/  FFMA.FTZ R8, R4, 1.1920928955078125e-07, R17 ;  /* 0x3400000004087823 */ /* 0x001fe40000010011 */
[----:B------:R-:W2:Y:S01]  /*d0e80*/  LDL.LU R4, [R1+0x47b4] ;  /* 0x0047b40001047983 */ /* 0x000ea20000300800 */
[----:B-1----:R-:W-:Y:S02]  /*d0e90*/  FFMA.FTZ R0, R16, 1.1920928955078125e-07, R15 ;  /* 0x3400000010007823 */ /* 0x002fe4000001000f */
[----:B------:R-:W-:Y:S01]  /*d0ea0*/  FFMA.FTZ R11, R11, 1.1920928955078125e-07, R14 ;  /* 0x340000000b0b7823 */ /* 0x000fe2000001000e */
[----:B------:R0:W-:Y:S04]  /*d0eb0*/  STL [R1+0x800], R8 ;  /* 0x0008000801007387 */ /* 0x0001e80000100800 */
[----:B------:R1:W-:Y:S01]  /*d0ec0*/  STL [R1+0x7fc], R0 ;  /* 0x0007fc0001007387 */ /* 0x0003e20000100800 */
[----:B0-----:R-:W-:-:S03]  /*d0ed0*/  FFMA.FTZ R8, R27, 1.1920928955078125e-07, R13 ;  /* 0x340000001b087823 */ /* 0x001fc6000001000d */
[----:B------:R-:W-:Y:S01]  /*d0ee0*/  STL [R1+0x7f8], R11 ;  /* 0x0007f80b01007387 */ /* 0x000fe20000100800 */
[----:B-1----:R-:W-:-:S03]  /*d0ef0*/  FFMA.FTZ R0, R24, 1.1920928955078125e-07, R10 ;  /* 0x3400000018007823 */ /* 0x002fc6000001000a */
[----:B------:R-:W-:Y:S04]  /*d0f00*/  STL [R1+0x7f4], R8 ;  /* 0x0007f40801007387 */ /* 0x000fe80000100800 */
[----:B------:R0:W-:Y:S04]  /*d0f10*/  STL [R1+0x7ec], R0 ;  /* 0x0007ec0001007387 */ /* 0x0001e80000100800 */
[----:B------:R-:W3:Y:S01]  /*d0f20*/  LDL.LU R15, [R1+0x1738] ;  /* 0x00173800010f7983 */ /* 0x000ee20000300800 */
[----:B------:R-:W0:Y:S01]  /*d0f30*/  I2F R5, R5 ;  /* 0x0000000500057306 */ /* 0x000e220000201400 */
[----:B------:R-:W-:-:S07]  /*d0f40*/  FSEL R17, RZ, -23, P5 ;  /* 0xc1b80000ff117808 */ /* 0x000fce0002800000 */
[----:B------:R-:W1:Y:S01]  /*d0f50*/  I2F R18, R7 ;  /* 0x0000000700127306 */ /* 0x000e620000201400 */
[----:B------:R-:W-:Y:S02]  /*d0f60*/  FSEL R14, RZ, -23, P6 ;  /* 0xc1b80000ff0e7808 */ /* 0x000fe40003000000 */
[----:B------:R-:W-:Y:S01]  /*d0f70*/  FSEL R10, RZ, -23, P1 ;  /* 0xc1b80000ff0a7808 */ /* 0x000fe20000800000 */
[----:B0-----:R-:W-:Y:S01]  /*d0f80*/  FFMA.FTZ R0, R5, 1.1920928955078125e-07, R17 ;  /* 0x3400000005007823 */ /* 0x001fe20000010011 */
[----:B------:R-:W-:Y:S01]  /*d0f90*/  MOV R16, R3 ;  /* 0x0000000300107202 */ /* 0x000fe20000000f00 */
[----:B------:R-:W-:Y:S01]  /*d0fa0*/  FFMA.FTZ R3, R25, 1.1920928955078125e-07, R14 ;  /* 0x3400000019037823 */ /* 0x000fe2000001000e */
[----:B------:R-:W-:Y:S02]  /*d0fb0*/  FSEL R13, RZ, -23, P0 ;  /* 0xc1b80000ff0d7808 */ /* 0x000fe40000000000 */
[----:B------:R1:W-:Y:S03]  /*d0fc0*/  STL [R1+0x7e8], R0 ;  /* 0x0007e80001007387 */ /* 0x0003e60000100800 */
[----:B------:R-:W-:Y:S01]  /*d0fd0*/  FFMA.FTZ R19, R23, 1.1920928955078125e-07, R13 ;  /* 0x3400000017137823 */ /* 0x000fe2000001000d */
[----:B------:R-:W-:Y:S01]  /*d0fe0*/  STL [R1+0x7e0], R3 ;  /* 0x0007e00301007387 */ /* 0x000fe20000100800 */
[----:B-1----:R-:W-:-:S05]  /*d0ff0*/  FFMA.FTZ R0, R18, 1.1920928955078125e-07, R10 ;  /* 0x3400000012007823 */ /* 0x002fca000001000a */
[----:B------:R-:W-:Y:S04]  /*d1000*/  STL [R1+0x7d4], R0 ;  /* 0x0007d40001007387 */ /* 0x000fe80000100800 */
[----:B------:R-:W4:Y:S04]  /*d1010*/  LDL.LU R18, [R1+0x173c] ;  /* 0x00173c0001127983 */ /* 0x000f280000300800 */
[----:B------:R-:W5:Y:S04]  /*d1020*/  LDL.LU R10, [R1+0x1740] ;  /* 0x00174000010a7983 */ /* 0x000f680000300800 */
[----:B------:R-:W2:Y:S01]  /*d1030*/  LDL.LU R14, [R1+0x1744] ;  /* 0x00174400010e7983 */ /* 0x000ea20000300800 */
[C---:B---3--:R-:W-:Y:S01]  /*d1040*/  FMUL R13, R15.reuse, 8388608 ;  /* 0x4b0000000f0d7820 */ /* 0x048fe20000400000 */
[----:B------:R-:W-:-:S02]  /*d1050*/  FSETP.GEU.AND P0, PT, R15, 1.175494350822287508e-38, PT ;  /* 0x008000000f00780b */ /* 0x000fc40003f0e000 */
[----:B------:R0:W-:Y:S02]  /*d1060*/  STL [R1+0x45e4], R15 ;  /* 0x0045e40f01007387 */ /* 0x0001e40000100800 */
[----:B------:R-:W-:Y:S02]  /*d1070*/  FSEL R13, R13, R15, !P0 ;  /* 0x0000000f0d0d7208 */ /* 0x000fe40004000000 */
[----:B0-----:R-:W3:Y:S04]  /*d1080*/  LDL R15, [R1+0x24] ;  /* 0x00002400010f7983 */ /* 0x001ee80000100800 */
[----:B------:R-:W3:Y:S04]  /*d1090*/  LDL.LU R23, [R1+0x1748] ;  /* 0x0017480001177983 */ /* 0x000ee80000300800 */
[----:B------:R-:W3:Y:S01]  /*d10a0*/  LDL R3, [R1+0x20] ;  /* 0x0000200001037983 */ /* 0x000ee20000100800 */
[----:B------:R-:W-:-:S04]  /*d10b0*/  IADD3 R17, R13, -0x3f3504f3, RZ ;  /* 0xc0cafb0d0d117810 */ /* 0x000fc80007ffe0ff */
[----:B------:R-:W-:Y:S02]  /*d10c0*/  LOP3.LUT R0, R17, 0xff800000, RZ, 0xc0, !PT ;  /* 0xff80000011007812 */ /* 0x000fe400078ec0ff */
[----:B------:R-:W-:Y:S01]  /*d10d0*/  MOV R21, R2 ;  /* 0x0000000200157202 */ /* 0x000fe20000000f00 */
[C---:B----4-:R-:W-:Y:S01]  /*d10e0*/  FMUL R25, R18.reuse, 8388608 ;  /* 0x4b00000012197820 */ /* 0x050fe20000400000 */
[----:B------:R-:W-:Y:S01]  /*d10f0*/  FSETP.GEU.AND P1, PT, R18, 1.175494350822287508e-38, PT ;  /* 0x008000001200780b */ /* 0x000fe20003f2e000 */
[----:B------:R0:W-:Y:S03]  /*d1100*/  STL [R1+0x460c], R18 ;  /* 0x00460c1201007387 */ /* 0x0001e60000100800 */
[----:B------:R-:W-:Y:S01]  /*d1110*/  FSEL R25, R25, R18, !P1 ;  /* 0x0000001219197208 */ /* 0x000fe20004800000 */
[C---:B-----5:R-:W-:Y:S01]  /*d1120*/  FMUL R24, R10.reuse, 8388608 ;  /* 0x4b0000000a187820 */ /* 0x060fe20000400000 */
[----:B------:R-:W-:Y:S01]  /*d1130*/  FSETP.GEU.AND P2, PT, R10, 1.175494350822287508e-38, PT ;  /* 0x008000000a00780b */ /* 0x000fe20003f4e000 */
[----:B------:R1:W4:Y:S01]  /*d1140*/  I2F R11, R0 ;  /* 0x00000000000b7306 */ /* 0x0003220000201400 */
[----:B0-----:R-:W-:-:S02]  /*d1150*/  MOV R18, 0x3dc6b27f ;  /* 0x3dc6b27f00127802 */ /* 0x001fc40000000f00 */
[----:B------:R-:W-:Y:S01]  /*d1160*/  FSEL R24, R24, R10, !P2 ;  /* 0x0000000a18187208 */ /* 0x000fe20005000000 */
[----:B------:R0:W-:Y:S01]  /*d1170*/  STL [R1+0x4634], R10 ;  /* 0x0046340a01007387 */ /* 0x0001e20000100800 */
[C---:B--2---:R-:W-:Y:S01]  /*d1180*/  FSETP.GEU.AND P3, PT, R14.reuse, 1.175494350822287508e-38, PT ;  /* 0x008000000e00780b */ /* 0x044fe20003f6e000 */
[----:B-1----:R-:W-:Y:S01]  /*d1190*/  FMUL R0, R14, 8388608 ;  /* 0x4b0000000e007820 */ /* 0x002fe20000400000 */
[----:B------:R-:W-:Y:S01]  /*d11a0*/  IADD3 R17, R24, -0x3f3504f3, RZ ;  /* 0xc0cafb0d18117810 */ /* 0x000fe20007ffe0ff */
[----:B------:R-:W-:Y:S01]  /*d11b0*/  STL [R1+0x4648], R14 ;  /* 0x0046480e01007387 */ /* 0x000fe20000100800 */
[----:B---3--:R-:W-:Y:S01]  /*d11c0*/  IMAD.IADD R27, R15, 0x1, -R4 ;  /* 0x000000010f1b7824 */ /* 0x008fe200078e0a04 */
[----:B------:R-:W-:-:S03]  /*d11d0*/  IADD3 R4, R25, -0x3f3504f3, RZ ;  /* 0xc0cafb0d19047810 */ /* 0x000fc60007ffe0ff */
[----:B------:R-:W-:Y:S01]  /*d11e0*/  FADD R27, R27, -1 ;  /* 0xbf8000001b1b7421 */ /* 0x000fe20000000000 */
[----:B------:R-:W-:-:S03]  /*d11f0*/  LOP3.LUT R2, R4, 0xff800000, RZ, 0xc0, !PT ;  /* 0xff80000004027812 */ /* 0x000fc600078ec0ff */
[----:B------:R-:W-:Y:S01]  /*d1200*/  FFMA.FTZ R4, R27, R18, -0.16845393180847167969 ;  /* 0xbe2c7f301b047423 */ /* 0x000fe20000010012 */
[----:B0-----:R0:W1:Y:S01]  /*d1210*/  I2F R10, R2 ;  /* 0x00000002000a7306 */ /* 0x0010620000201400 */
[----:B------:R-:W-:Y:S02]  /*d1220*/  FMUL R5, R23, 8388608 ;  /* 0x4b00000017057820 */ /* 0x000fe40000400000 */
[----:B0-----:R-:W-:Y:S01]  /*d1230*/  FFMA.FTZ R2, R27, R4, 0.1716887056827545166 ;  /* 0x3e2fcf2a1b027423 */ /* 0x001fe20000010004 */
[----:B------:R-:W-:Y:S02]  /*d1240*/  FSEL R4, R0, R14, !P3 ;  /* 0x0000000e00047208 */ /* 0x000fe40005800000 */
[----:B------:R-:W-:Y:S02]  /*d1250*/  LOP3.LUT R0, R17, 0xff800000, RZ, 0xc0, !PT ;  /* 0xff80000011007812 */ /* 0x000fe400078ec0ff */
[----:B------:R-:W-:Y:S01]  /*d1260*/  IADD3 R17, R3, -R9, RZ ;  /* 0x8000000903117210 */ /* 0x000fe20007ffe0ff */
[----:B------:R-:W-:Y:S01]  /*d1270*/  FFMA.FTZ R9, R27, R2, -0.17900948226451873779 ;  /* 0xbe374e431b097423 */ /* 0x000fe20000010002 */
[----:B------:R-:W-:-:S02]  /*d1280*/  IADD3 R2, R4, -0x3f3504f3, RZ ;  /* 0xc0cafb0d04027810 */ /* 0x000fc40007ffe0ff */
[----:B------:R-:W-:Y:S01]  /*d1290*/  FSETP.GEU.AND P4, PT, R23, 1.175494350822287508e-38, PT ;  /* 0x008000001700780b */ /* 0x000fe20003f8e000 */
[----:B------:R-:W-:Y:S01]  /*d12a0*/  FADD R17, R17, -1 ;  /* 0xbf80000011117421 */ /* 0x000fe20000000000 */
[----:B------:R0:W2:Y:S01]  /*d12b0*/  I2F R3, R0 ;  /* 0x0000000000037306 */ /* 0x0000a20000201400 */
[----:B------:R-:W-:Y:S01]  /*d12c0*/  LOP3.LUT R8, R2, 0xff800000, RZ, 0xc0, !PT ;  /* 0xff80000002087812 */ /* 0x000fe200078ec0ff */
[----:B------:R3:W-:Y:S01]  /*d12d0*/  STL [R1+0x465c], R23 ;  /* 0x00465c1701007387 */ /* 0x0007e20000100800 */
[----:B------:R-:W-:Y:S02]  /*d12e0*/  FFMA.FTZ R2, R17, R18, -0.16845393180847167969 ;  /* 0xbe2c7f3011027423 */ /* 0x000fe40000010012 */
[----:B0-----:R-:W-:Y:S01]  /*d12f0*/  FFMA.FTZ R0, R27, R9, 0.20512372255325317383 ;  /* 0x3e520bf41b007423 */ /* 0x001fe20000010009 */
[----:B------:R-:W-:Y:S02]  /*d1300*/  FSEL R9, R5, R23, !P4 ;  /* 0x0000001705097208 */ /* 0x000fe40006000000 */
[----:B---3--:R-:W-:Y:S01]  /*d1310*/  FSEL R23, RZ, -23, P0 ;  /* 0xc1b80000ff177808 */ /* 0x008fe20000000000 */
[----:B------:R-:W-:-:S04]  /*d1320*/  FFMA.FTZ R2, R17, R2, 0.1716887056827545166 ;  /* 0x3e2fcf2a11027423 */ /* 0x000fc80000010002 */
[----:B------:R0:W-:Y:S02]  /*d1330*/  STL [R1+0x7b4], R23 ;  /* 0x0007b41701007387 */ /* 0x0001e40000100800 */
[----:B0-----:R-:W-:Y:S01]  /*d1340*/  FFMA.FTZ R23, R17, R2, -0.17900948226451873779 ;  /* 0xbe374e4311177423 */ /* 0x001fe20000010002 */
[----:B------:R-:W-:-:S05]  /*d1350*/  FSEL R2, RZ, -23, P1 ;  /* 0xc1b80000ff027808 */ /* 0x000fca0000800000 */
[----:B------:R-:W-:Y:S04]  /*d1360*/  STL [R1+0x7b0], R2 ;  /* 0x0007b00201007387 */ /* 0x000fe80000100800 */
[----:B------:R0:W-:Y:S04]  /*d1370*/  STL [R1+0x47b0], R29 ;  /* 0x0047b01d01007387 */ /* 0x0001e80000100800 */
[----:B0-----:R-:W4:Y:S04]  /*d1380*/  LDL.LU R29, [R1+0x7b4] ;  /* 0x0007b400011d7983 */ /* 0x001f280000300800 */
[----:B------:R0:W-:Y:S04]  /*d1390*/  STL [R1+0x47ac], R28 ;  /* 0x0047ac1c01007387 */ /* 0x0001e80000100800 */
[----:B0-----:R-:W1:Y:S01]  /*d13a0*/  LDL.LU R28, [R1+0x7b0] ;  /* 0x0007b000011c7983 */ /* 0x001e620000300800 */
[----:B------:R-:W-:-:S04]  /*d13b0*/  FFMA.FTZ R14, R27, R0, -0.24046532809734344482 ;  /* 0xbe763c8b1b0e7423 */ /* 0x000fc80000010000 */
[----:B------:R-:W-:-:S04]  /*d13c0*/  FFMA.FTZ R14, R27, R14, 0.28857114911079406738 ;  /* 0x3e93bf991b0e7423 */ /* 0x000fc8000001000e */
[----:B------:R-:W-:-:S04]  /*d13d0*/  FFMA.FTZ R14, R27, R14, -0.36067417263984680176 ;  /* 0xbeb8aa491b0e7423 */ /* 0x000fc8000001000e */
[----:B------:R-:W-:-:S04]  /*d13e0*/  FFMA.FTZ R14, R27, R14, 0.48089820146560668945 ;  /* 0x3ef6384a1b0e7423 */ /* 0x000fc8000001000e */
[----:B------:R-:W-:Y:S02]  /*d13f0*/  FFMA.FTZ R14, R27, R14, -0.72134751081466674805 ;  /* 0xbf38aa3b1b0e7423 */ /* 0x000fe4000001000e */
[----:B----4-:R-:W-:Y:S02]  /*d1400*/  FFMA.FTZ R11, R11, 1.1920928955078125e-07, R29 ;  /* 0x340000000b0b7823 */ /* 0x010fe4000001001d */
[----:B------:R-:W3:Y:S01]  /*d1410*/  LDL.LU R29, [R1+0x47b0] ;  /* 0x0047b000011d7983 */ /* 0x000ee20000300800 */
[----:B-1----:R-:W-:-:S03]  /*d1420*/  FFMA.FTZ R10, R10, 1.1920928955078125e-07, R28 ;  /* 0x340000000a0a7823 */ /* 0x002fc6000001001c */
[----:B------:R-:W4:Y:S04]  /*d1430*/  LDL.LU R28, [R1+0x47ac] ;  /* 0x0047ac00011c7983 */ /* 0x000f280000300800 */
[----:B------:R0:W-:Y:S04]  /*d1440*/  STL [R1+0x7ac], R14 ;  /* 0x0007ac0e01007387 */ /* 0x0001e80000100800 */
[----:B0-----:R-:W4:Y:S04]  /*d1450*/  LDL R14, [R1+0x10] ;  /* 0x00001000010e7983 */ /* 0x001f280000100800 */
[----:B------:R-:W-:Y:S04]  /*d1460*/  STL [R1+0x47a8], R18 ;  /* 0x0047a81201007387 */ /* 0x000fe80000100800 */
[----:B------:R0:W-:Y:S04]  /*d1470*/  STL [R1+0x47a4], R11 ;  /* 0x0047a40b01007387 */ /* 0x0001e80000100800 */
[----:B0-----:R-:W5:Y:S01]  /*d1480*/  LDL.LU R11, [R1+0x7ac] ;  /* 0x0007ac00010b7983 */ /* 0x001f620000300800 */
[----:B------:R-:W-:-:S05]  /*d1490*/  FSEL R18, RZ, -23, P2 ;  /* 0xc1b80000ff127808 */ /* 0x000fca0001000000 */
[----:B------:R0:W-:Y:S02]  /*d14a0*/  STL [R1+0x7b4], R18 ;  /* 0x0007b41201007387 */ /* 0x0001e40000100800 */
[----:B0-----:R-:W-:-:S05]  /*d14b0*/  FSEL R18, RZ, -23, P3 ;  /* 0xc1b80000ff127808 */ /* 0x001fca0001800000 */
[----:B------:R0:W-:Y:S04]  /*d14c0*/  STL [R1+0x7b8], R18 ;  /* 0x0007b81201007387 */ /* 0x0001e80000100800 */
[----:B0-----:R-:W2:Y:S01]  /*d14d0*/  LDL.LU R18, [R1+0x47a8] ;  /* 0x0047a80001127983 */ /* 0x001ea20000300800 */
[----:B-----5:R-:W-:-:S05]  /*d14e0*/  FMUL R11, R27, R11 ;  /* 0x0000000b1b0b7220 */ /* 0x020fca0000400000 */
[----:B------:R0:W-:Y:S04]  /*d14f0*/  STL [R1+0x7ac], R11 ;  /* 0x0007ac0b01007387 */ /* 0x0001e80000100800 */
[----:B0-----:R-:W5:Y:S04]  /*d1500*/  LDL.LU R11, [R1+0x47a4] ;  /* 0x0047a400010b7983 */ /* 0x001f680000300800 */
[----:B------:R-:W-:Y:S04]  /*d1510*/  STL [R1+0x47a0], R10 ;  /* 0x0047a00a01007387 */ /* 0x000fe80000100800 */
[----:B------:R0:W-:Y:S04]  /*d1520*/  STL [R1+0x479c], R7 ;  /* 0x00479c0701007387 */ /* 0x0001e80000100800 */
[----:B0-----:R-:W2:Y:S04]  /*d1530*/  LDL.LU R7, [R1+0x7b4] ;  /* 0x0007b40001077983 */ /* 0x001ea80000300800 */
[----:B------:R0:W-:Y:S04]  /*d1540*/  STL [R1+0x4798], R26 ;  /* 0x0047981a01007387 */ /* 0x0001e80000100800 */
[----:B0-----:R-:W3:Y:S01]  /*d1550*/  LDL.LU R26, [R1+0x7ac] ;  /* 0x0007ac00011a7983 */ /* 0x001ee20000300800 */
[----:B------:R-:W-:-:S05]  /*d1560*/  FSEL R10, RZ, -23, P4 ;  /* 0xc1b80000ff0a7808 */ /* 0x000fca0002000000 */
[----:B------:R0:W-:Y:S04]  /*d1570*/  STL [R1+0x7b0], R10 ;  /* 0x0007b00a01007387 */ /* 0x0001e80000100800 */
[----:B0-----:R-:W4:Y:S01]  /*d1580*/  LDL.LU R10, [R1+0x47a0] ;  /* 0x0047a000010a7983 */ /* 0x001f220000300800 */
[----:B--2---:R-:W-:-:S03]  /*d1590*/  FFMA.FTZ R3, R3, 1.1920928955078125e-07, R7 ;  /* 0x3400000003037823 */ /* 0x004fc60000010007 */
[----:B------:R-:W2:Y:S04]  /*d15a0*/  LDL.LU R7, [R1+0x479c] ;  /* 0x00479c0001077983 */ /* 0x000ea80000300800 */
[----:B------:R0:W-:Y:S01]  /*d15b0*/  STL [R1+0x4660], R3 ;  /* 0x0046600301007387 */ /* 0x0001e20000100800 */
[----:B---3--:R-:W-:-:S03]  /*d15c0*/  FMUL R26, R27, R26 ;  /* 0x0000001a1b1a7220 */ /* 0x008fc60000400000 */
[----:B0-----:R-:W3:Y:S04]  /*d15d0*/  LDL R3, [R1+0x18] ;  /* 0x0000180001037983 */ /* 0x001ee80000100800 */
[----:B------:R0:W-:Y:S04]  /*d15e0*/  STL [R1+0x7ac], R26 ;  /* 0x0007ac1a01007387 */ /* 0x0001e80000100800 */
[----:B0-----:R-:W2:Y:S04]  /*d15f0*/  LDL.LU R26, [R1+0x4798] ;  /* 0x00479800011a7983 */ /* 0x001ea80000300800 */
[----:B------:R0:W-:Y:S04]  /*d1600*/  STL [R1+0x4794], R24 ;  /* 0x0047941801007387 */ /* 0x0001e80000100800 */
[----:B0-----:R-:W2:Y:S04]  /*d1610*/  LDL.LU R24, [R1+0x7b8] ;  /* 0x0007b80001187983 */ /* 0x001ea80000300800 */
[----:B------:R0:W-:Y:S04]  /*d1620*/  STL [R1+0x4790], R15 ;  /* 0x0047900f01007387 */ /* 0x0001e80000100800 */
[----:B0-----:R-:W3:Y:S04]  /*d1630*/  LDL.LU R15, [R1+0x7b0] ;  /* 0x0007b000010f7983 */ /* 0x001ee80000300800 */
[----:B------:R0:W-:Y:S04]  /*d1640*/  STL [R1+0x478c], R25 ;  /* 0x00478c1901007387 */ /* 0x0001e80000100800 */
[----:B0-----:R-:W4:Y:S01]  /*d1650*/  LDL.LU R25, [R1+0x7ac] ;  /* 0x0007ac0001197983 */ /* 0x001f220000300800 */
[----:B------:R-:W-:Y:S01]  /*d1660*/  IADD3 R5, R9, -0x3f3504f3, RZ ;  /* 0xc0cafb0d09057810 */ /* 0x000fe20007ffe0ff */
[----:B------:R-:W2:Y:S03]  /*d1670*/  I2F R0, R8 ;  /* 0x0000000800007306 */ /* 0x000ea60000201400 */
[----:B------:R-:W-:-:S05]  /*d1680*/  LOP3.LUT R5, R5, 0xff800000, RZ, 0xc0, !PT ;  /* 0xff80000005057812 */ /* 0x000fca00078ec0ff */
[----:B------:R-:W3:Y:S01]  /*d1690*/  I2F R2, R5 ;  /* 0x0000000500027306 */ /* 0x000ee20000201400 */
[----:B--2---:R-:W-:Y:S02]  /*d16a0*/  FFMA.FTZ R0, R0, 1.1920928955078125e-07, R24 ;  /* 0x3400000000007823 */ /* 0x004fe40000010018 */
[----:B------:R-:W2:Y:S01]  /*d16b0*/  LDL.LU R24, [R1+0x4794] ;  /* 0x0047940001187983 */ /* 0x000ea20000300800 */
[----:B---3--:R-:W-:-:S03]  /*d16c0*/  FFMA.FTZ R2, R2, 1.1920928955078125e-07, R15 ;  /* 0x3400000002027823 */ /* 0x008fc6000001000f */
[----:B------:R-:W3:Y:S01]  /*d16d0*/  LDL.LU R15, [R1+0x4790] ;  /* 0x00479000010f7983 */ /* 0x000ee20000300800 */
[----:B----4-:R-:W-:-:S03]  /*d16e0*/  FFMA.FTZ R27, R27, 1.4426950216293334961, R25 ;  /* 0x3fb8aa3b1b1b7823 */ /* 0x010fc60000010019 */
[----:B------:R-:W4:Y:S04]  /*d16f0*/  LDL.LU R25, [R1+0x478c] ;  /* 0x00478c0001197983 */ /* 0x000f280000300800 */
[----:B------:R0:W-:Y:S04]  /*d1700*/  STL [R1+0x7c8], R27 ;  /* 0x0007c81b01007387 */ /* 0x0001e80000100800 */
[----:B0-----:R-:W2:Y:S04]  /*d1710*/  LDL R27, [R1+0x1c] ;  /* 0x00001c00011b7983 */ /* 0x001ea80000100800 */
[----:B------:R0:W-:Y:S04]  /*d1720*/  STL [R1+0x4788], R13 ;  /* 0x0047880d01007387 */ /* 0x0001e80000100800 */
[----:B0-----:R-:W2:Y:S04]  /*d1730*/  LDL R13, [R1+0x14] ;  /* 0x00001400010d7983 */ /* 0x001ea80000100800 */
[----:B------:R0:W-:Y:S04]  /*d1740*/  STL [R1+0x4780], R8 ;  /* 0x0047800801007387 */ /* 0x0001e80000100800 */
[----:B0-----:R-:W2:Y:S04]  /*d1750*/  LDL.LU R8, [R1+0x62c] ;  /* 0x00062c0001087983 */ /* 0x001ea80000300800 */
[----:B------:R0:W-:Y:S04]  /*d1760*/  STL [R1+0x4778], R4 ;  /* 0x0047780401007387 */ /* 0x0001e80000100800 */
[----:B0-----:R-:W3:Y:S01]  /*d1770*/  LDL.LU R4, [R1+0x630] ;  /* 0x0006300001047983 */ /* 0x001ee20000300800 */
[----:B------:R-:W-:-:S04]  /*d1780*/  FFMA.FTZ R23, R17, R23, 0.20512372255325317383 ;  /* 0x3e520bf411177423 */ /* 0x000fc80000010017 */
[----:B------:R-:W-:-:S04]  /*d1790*/  FFMA.FTZ R23, R17, R23, -0.24046532809734344482 ;  /* 0xbe763c8b11177423 */ /* 0x000fc80000010017 */
[----:B------:R-:W-:-:S04]  /*d17a0*/  FFMA.FTZ R23, R17, R23, 0.28857114911079406738 ;  /* 0x3e93bf9911177423 */ /* 0x000fc80000010017 */
[----:B------:R-:W-:-:S04]  /*d17b0*/  FFMA.FTZ R23, R17, R23, -0.36067417263984680176 ;  /* 0xbeb8aa4911177423 */ /* 0x000fc80000010017 */
[----:B------:R-:W-:Y:S01]  /*d17c0*/  FFMA.FTZ R23, R17, R23, 0.48089820146560668945 ;  /* 0x3ef6384a11177423 */ /* 0x000fe20000010017 */
[----:B------:R-:W-:Y:S04]  /*d17d0*/  STL [R1+0x4774], R22 ;  /* 0x0047741601007387 */ /* 0x000fe80000100800 */
[----:B------:R0:W-:Y:S04]  /*d17e0*/  STL [R1+0x473c], R5 ;  /* 0x00473c0501007387 */ /* 0x0001e80000100800 */
[----:B------:R1:W-:Y:S04]  /*d17f0*/  STL [R1+0x4738], R9 ;  /* 0x0047380901007387 */ /* 0x0003e80000100800 */
[----:B------:R-:W-:Y:S01]  /*d1800*/  STL [R1+0x4734], R19 ;  /* 0x0047341301007387 */ /* 0x000fe20000100800 */
[----:B--2---:R-:W-:Y:S01]  /*d1810*/  IMAD.IADD R3, R3, 0x1, -R8 ;  /* 0x0000000103037824 */ /* 0x004fe200078e0a08 */
[----:B------:R-:W-:-:S03]  /*d1820*/  IADD3 R8, R14, -R28, RZ ;  /* 0x8000001c0e087210 */ /* 0x000fc60007ffe0ff */
[----:B------:R-:W-:Y:S01]  /*d1830*/  FADD R28, R3, -1 ;  /* 0xbf800000031c7421 */ /* 0x000fe20000000000 */
[----:B---3--:R-:W-:Y:S02]  /*d1840*/  IADD3 R27, R27, -R4, RZ ;  /* 0x800000041b1b7210 */ /* 0x008fe40007ffe0ff */
[----:B------:R-:W-:Y:S01]  /*d1850*/  IADD3 R4, R13, -R29, RZ ;  /* 0x8000001d0d047210 */ /* 0x000fe20007ffe0ff */
[C---:B------:R-:W-:Y:S02]  /*d1860*/  FFMA.FTZ R29, R17.reuse, R23, -0.72134751081466674805 ;  /* 0xbf38aa3b111d7423 */ /* 0x040fe40000010017 */
[----:B0-----:R-:W-:Y:S02]  /*d1870*/  FFMA.FTZ R5, R28, R18, -0.16845393180847167969 ;  /* 0xbe2c7f301c057423 */ /* 0x001fe40000010012 */
[----:B------:R-:W-:Y:S02]  /*d1880*/  FMUL R3, R17, R29 ;  /* 0x0000001d11037220 */ /* 0x000fe40000400000 */
[----:B------:R-:W-:-:S02]  /*d1890*/  FADD R29, R4, -1 ;  /* 0xbf800000041d7421 */ /* 0x000fc40000000000 */
[----:B-1----:R-:W-:Y:S02]  /*d18a0*/  FMUL R9, R17, R3 ;  /* 0x0000000311097220 */ /* 0x002fe40000400000 */
[----:B------:R-:W-:Y:S02]  /*d18b0*/  FFMA.FTZ R3, R29, R18, -0.16845393180847167969 ;  /* 0xbe2c7f301d037423 */ /* 0x000fe40000010012 */
[C---:B------:R-:W-:Y:S02]  /*d18c0*/  FFMA.FTZ R5, R28.reuse, R5, 0.1716887056827545166 ;  /* 0x3e2fcf2a1c057423 */ /* 0x040fe40000010005 */
[----:B------:R-:W-:Y:S02]  /*d18d0*/  FFMA.FTZ R9, R17, 1.4426950216293334961, R9 ;  /* 0x3fb8aa3b11097823 */ /* 0x000fe40000010009 */
[----:B------:R-:W-:Y:S02]  /*d18e0*/  FFMA.FTZ R3, R29, R3, 0.1716887056827545166 ;  /* 0x3e2fcf2a1d037423 */ /* 0x000fe40000010003 */
[----:B------:R-:W-:-:S02]  /*d18f0*/  FFMA.FTZ R5, R28, R5, -0.17900948226451873779 ;  /* 0xbe374e431c057423 */ /* 0x000fc40000010005 */
[----:B------:R-:W-:Y:S02]  /*d1900*/  FADD R17, R8, -1 ;  /* 0xbf80000008117421 */ /* 0x000fe40000000000 */
[----:B------:R-:W-:Y:S02]  /*d1910*/  FFMA.FTZ R3, R29, R3, -0.17900948226451873779 ;  /* 0xbe374e431d037423 */ /* 0x000fe40000010003 */
[----:B------:R-:W-:Y:S02]  /*d1920*/  FFMA.FTZ R8, R28, R5, 0.20512372255325317383 ;  /* 0x3e520bf41c087423 */ /* 0x000fe40000010005 */
[----:B------:R-:W-:Y:S01]  /*d1930*/  FFMA.FTZ R5, R17, R18, -0.16845393180847167969 ;  /* 0xbe2c7f3011057423 */ /* 0x000fe20000010012 */
[----:B------:R0:W-:Y:S01]  /*d1940*/  STL [R1+0x7c4], R9 ;  /* 0x0007c40901007387 */ /* 0x0001e20000100800 */
[----:B------:R-:W-:Y:S02]  /*d1950*/  FFMA.FTZ R3, R29, R3, 0.20512372255325317383 ;  /* 0x3e520bf41d037423 */ /* 0x000fe40000010003 */
[----:B------:R-:W-:-:S02]  /*d1960*/  FFMA.FTZ R5, R17, R5, 0.1716887056827545166 ;  /* 0x3e2fcf2a11057423 */ /* 0x000fc40000010005 */
[C---:B0-----:R-:W-:Y:S02]  /*d1970*/  FFMA.FTZ R9, R28.reuse, R8, -0.24046532809734344482 ;  /* 0xbe763c8b1c097423 */ /* 0x041fe40000010008 */
[----:B------:R-:W-:Y:S02]  /*d1980*/  FFMA.FTZ R8, R29, R3, -0.24046532809734344482 ;  /* 0xbe763c8b1d087423 */ /* 0x000fe40000010003 */
[----:B------:R-:W-:Y:S01]  /*d1990*/  FFMA.FTZ R9, R28, R9, 0.28857114911079406738 ;  /* 0x3e93bf991c097423 */ /* 0x000fe20000010009 */
[----:B------:R-:W2:Y:S01]  /*d19a0*/  LDL.LU R3, [R1+0x8] ;  /* 0x0000080001037983 */ /* 0x000ea20000300800 */
[----:B------:R-:W-:-:S03]  /*d19b0*/  FFMA.FTZ R5, R17, R5, -0.17900948226451873779 ;  /* 0xbe374e4311057423 */ /* 0x000fc60000010005 */
[----:B------:R-:W3:Y:S01]  /*d19c0*/  LDL.LU R14, [R1+0x4] ;  /* 0x00000400010e7983 */ /* 0x000ee20000300800 */
[----:B------:R-:W-:Y:S02]  /*d19d0*/  FFMA.FTZ R22, R28, R9, -0.36067417263984680176 ;  /* 0xbeb8aa491c167423 */ /* 0x000fe40000010009 */
[----:B------:R-:W-:Y:S01]  /*d19e0*/  FFMA.FTZ R13, R17, R5, 0.20512372255325317383 ;  /* 0x3e520bf4110d7423 */ /* 0x000fe20000010005 */
[----:B------:R-:W2:Y:S04]  /*d19f0*/  LDL.LU R19, [R1+0x650] ;  /* 0x0006500001137983 */ /* 0x000ea80000300800 */
[----:B------:R-:W2:Y:S01]  /*d1a00*/  LDL R23, [R1+0xc] ;  /* 0x00000c0001177983 */ /* 0x000ea20000100800 */
[----:B------:R-:W-:-:S03]  /*d1a10*/  FFMA.FTZ R8, R29, R8, 0.28857114911079406738 ;  /* 0x3e93bf991d087423 */ /* 0x000fc60000010008 */
[----:B------:R-:W2:Y:S04]  /*d1a20*/  LDL.LU R9, [R1+0x640] ;  /* 0x0006400001097983 */ /* 0x000ea80000300800 */
[----:B------:R-:W3:Y:S04]  /*d1a30*/  LDL.LU R5, [R1+0x638] ;  /* 0x0006380001057983 */ /* 0x000ee80000300800 */
[----:B------:R0:W-:Y:S01]  /*d1a40*/  STL [R1+0x4784], R6 ;  /* 0x0047840601007387 */ /* 0x0001e20000100800 */
[----:B------:R-:W-:Y:S02]  /*d1a50*/  FFMA.FTZ R8, R29, R8, -0.36067417263984680176 ;  /* 0xbeb8aa491d087423 */ /* 0x000fe40000010008 */
[----:B0-----:R-:W-:-:S02]  /*d1a60*/  FFMA.FTZ R6, R17, R13, -0.24046532809734344482 ;  /* 0xbe763c8b11067423 */ /* 0x001fc4000001000d */
[----:B------:R-:W2:Y:S04]  /*d1a70*/  LDL.LU R13, [R1+0x4788] ;  /* 0x00478800010d7983 */ /* 0x000ea80000300800 */
[----:B------:R0:W-:Y:S04]  /*d1a80*/  STL [R1+0x62c], R6 ;  /* 0x00062c0601007387 */ /* 0x0001e80000100800 */
[----:B0-----:R-:W2:Y:S04]  /*d1a90*/  LDL.LU R6, [R1+0x4784] ;  /* 0x0047840001067983 */ /* 0x001ea80000300800 */
[----:B------:R0:W-:Y:S02]  /*d1aa0*/  STL [R1+0x477c], R12 ;  /* 0x00477c0c01007387 */ /* 0x0001e40000100800 */
[----:B0-----:R-:W-:-:S02]  /*d1ab0*/  FFMA.FTZ R12, R29, R8, 0.48089820146560668945 ;  /* 0x3ef6384a1d0c7423 */ /* 0x001fc40000010008 */
[----:B------:R-:W2:Y:S04]  /*d1ac0*/  LDL.LU R8, [R1+0x4780] ;  /* 0x0047800001087983 */ /* 0x000ea80000300800 */
[----:B------:R0:W-:Y:S04]  /*d1ad0*/  STL [R1+0x630], R12 ;  /* 0x0006300c01007387 */ /* 0x0001e80000100800 */
[----:B0-----:R-:W2:Y:S04]  /*d1ae0*/  LDL.LU R12, [R1+0x477c] ;  /* 0x00477c00010c7983 */ /* 0x001ea80000300800 */
[----:B------:R-:W-:Y:S04]  /*d1af0*/  STL [R1+0x4770], R18 ;  /* 0x0047701201007387 */ /* 0x000fe80000100800 */
[----:B-----5:R0:W-:Y:S04]  /*d1b00*/  STL [R1+0x476c], R11 ;  /* 0x00476c0b01007387 */ /* 0x0201e80000100800 */
[----:B0-----:R-:W5:Y:S01]  /*d1b10*/  LDL.LU R11, [R1+0x62c] ;  /* 0x00062c00010b7983 */ /* 0x001f620000300800 */
[----:B------:R-:W-:-:S04]  /*d1b20*/  FADD R27, R27, -1 ;  /* 0xbf8000001b1b7421 */ /* 0x000fc80000000000 */
[----:B------:R-:W-:-:S04]  /*d1b30*/  FFMA.FTZ R4, R27, R18, -0.16845393180847167969 ;  /* 0xbe2c7f301b047423 */ /* 0x000fc80000010012 */
[----:B------:R-:W-:-:S04]  /*d1b40*/  FFMA.FTZ R4, R27, R4, 0.1716887056827545166 ;  /* 0x3e2fcf2a1b047423 */ /* 0x000fc80000010004 */
[----:B------:R-:W-:-:S04]  /*d1b50*/  FFMA.FTZ R4, R27, R4, -0.17900948226451873779 ;  /* 0xbe374e431b047423 */ /* 0x000fc80000010004 */
[----:B------:R-:W-:-:S04]  /*d1b60*/  FFMA.FTZ R4, R27, R4, 0.20512372255325317383 ;  /* 0x3e520bf41b047423 */ /* 0x000fc80000010004 */
[----:B------:R-:W-:-:S04]  /*d1b70*/  FFMA.FTZ R4, R27, R4, -0.24046532809734344482 ;  /* 0xbe763c8b1b047423 */ /* 0x000fc80000010004 */
[----:B------:R-:W-:-:S04]  /*d1b80*/  FFMA.FTZ R4, R27, R4, 0.28857114911079406738 ;  /* 0x3e93bf991b047423 */ /* 0x000fc80000010004 */
[----:B------:R-:W-:-:S04]  /*d1b90*/  FFMA.FTZ R4, R27, R4, -0.36067417263984680176 ;  /* 0xbeb8aa491b047423 */ /* 0x000fc80000010004 */
[C---:B------:R-:W-:Y:S02]  /*d1ba0*/  FFMA.FTZ R4, R27.reuse, R4, 0.48089820146560668945 ;  /* 0x3ef6384a1b047423 */ /* 0x040fe40000010004 */
[C---:B------:R-:W-:Y:S02]  /*d1bb0*/  FFMA.FTZ R22, R28.reuse, R22, 0.48089820146560668945 ;  /* 0x3ef6384a1c167423 */ /* 0x040fe40000010016 */
[----:B------:R-:W-:Y:S02]  /*d1bc0*/  FFMA.FTZ R18, R27, R4, -0.72134751081466674805 ;  /* 0xbf38aa3b1b127423 */ /* 0x000fe40000010004 */
[----:B------:R-:W2:Y:S04]  /*d1bd0*/  LDL.LU R4, [R1+0x4778] ;  /* 0x0047780001047983 */ /* 0x000ea80000300800 */
[----:B------:R0:W-:Y:S02]  /*d1be0*/  STL [R1+0x7ac], R18 ;  /* 0x0007ac1201007387 */ /* 0x0001e40000100800 */
[----:B0-----:R-:W-:-:S02]  /*d1bf0*/  FFMA.FTZ R18, R28, R22, -0.72134751081466674805 ;  /* 0xbf38aa3b1c127423 */ /* 0x001fc40000010016 */
[----:B------:R-:W2:Y:S04]  /*d1c00*/  LDL.LU R22, [R1+0x4774] ;  /* 0x0047740001167983 */ /* 0x000ea80000300800 */
[----:B------:R0:W-:Y:S04]  /*d1c10*/  STL [R1+0x7a8], R18 ;  /* 0x0007a81201007387 */ /* 0x0001e80000100800 */
[----:B0-----:R-:W2:Y:S01]  /*d1c20*/  LDL.LU R18, [R1+0x4770] ;  /* 0x0047700001127983 */ /* 0x001ea20000300800 */
[----:B-----5:R-:W-:-:S05]  /*d1c30*/  FFMA.FTZ R11, R17, R11, 0.28857114911079406738 ;  /* 0x3e93bf99110b7423 */ /* 0x020fca000001000b */
[----:B------:R0:W-:Y:S04]  /*d1c40*/  STL [R1+0x62c], R11 ;  /* 0x00062c0b01007387 */ /* 0x0001e80000100800 */
[----:B0-----:R-:W5:Y:S04]  /*d1c50*/  LDL.LU R11, [R1+0x476c] ;  /* 0x00476c00010b7983 */ /* 0x001f680000300800 */
[----:B------:R0:W-:Y:S04]  /*d1c60*/  STL [R1+0x4768], R10 ;  /* 0x0047680a01007387 */ /* 0x0001e80000100800 */
[----:B0-----:R-:W2:Y:S04]  /*d1c70*/  LDL.LU R10, [R1+0x630] ;  /* 0x00063000010a7983 */ /* 0x001ea80000300800 */
[----:B------:R0:W-:Y:S04]  /*d1c80*/  STL [R1+0x4764], R0 ;  /* 0x0047640001007387 */ /* 0x0001e80000100800 */
[----:B0-----:R-:W3:Y:S04]  /*d1c90*/  LDL.LU R0, [R1+0x7ac] ;  /* 0x0007ac0001007983 */ /* 0x001ee80000300800 */
[----:B------:R0:W-:Y:S04]  /*d1ca0*/  STL [R1+0x4760], R2 ;  /* 0x0047600201007387 */ /* 0x0001e80000100800 */
[----:B0-----:R-:W4:Y:S04]  /*d1cb0*/  LDL.LU R2, [R1+0x7a8] ;  /* 0x0007a80001027983 */ /* 0x001f280000300800 */
[----:B------:R0:W-:Y:S04]  /*d1cc0*/  STL [R1+0x475c], R7 ;  /* 0x00475c0701007387 */ /* 0x0001e80000100800 */
[----:B0-----:R-:W5:Y:S01]  /*d1cd0*/  LDL.LU R7, [R1+0x62c] ;  /* 0x00062c0001077983 */ /* 0x001f620000300800 */
[----:B--2---:R-:W-:-:S05]  /*d1ce0*/  FFMA.FTZ R10, R29, R10, -0.72134751081466674805 ;  /* 0xbf38aa3b1d0a7423 */ /* 0x004fca000001000a */
[----:B------:R0:W-:Y:S01]  /*d1cf0*/  STL [R1+0x630], R10 ;  /* 0x0006300a01007387 */ /* 0x0001e20000100800 */
[----:B---3--:R-:W-:-:S03]  /*d1d00*/  FMUL R0, R27, R0 ;  /* 0x000000001b007220 */ /* 0x008fc60000400000 */
[----:B0-----:R-:W2:Y:S04]  /*d1d10*/  LDL.LU R10, [R1+0x4768] ;  /* 0x00476800010a7983 */ /* 0x001ea80000300800 */
[----:B------:R0:W-:Y:S01]  /*d1d20*/  STL [R1+0x7ac], R0 ;  /* 0x0007ac0001007387 */ /* 0x0001e20000100800 */
[----:B----4-:R-:W-:-:S03]  /*d1d30*/  FMUL R2, R28, R2 ;  /* 0x000000021c027220 */ /* 0x010fc60000400000 */
[----:B0-----:R-:W3:Y:S04]  /*d1d40*/  LDL.LU R0, [R1+0x4764] ;  /* 0x0047640001007983 */ /* 0x001ee80000300800 */
[----:B------:R0:W-:Y:S01]  /*d1d50*/  STL [R1+0x7a8], R2 ;  /* 0x0007a80201007387 */ /* 0x0001e20000100800 */
[----:B-----5:R-:W-:-:S03]  /*d1d60*/  FFMA.FTZ R7, R17, R7, -0.36067417263984680176 ;  /* 0xbeb8aa4911077423 */ /* 0x020fc60000010007 */
[----:B0-----:R-:W4:Y:S04]  /*d1d70*/  LDL.LU R2, [R1+0x4760] ;  /* 0x0047600001027983 */ /* 0x001f280000300800 */
        /* <DEDUP_REMOVED lines=10> */
[----:B--2---:R-:W-:-:S05]  /*d1e20*/  FMUL R26, R29, R26 ;  /* 0x0000001a1d1a7220 */ /* 0x004fca0000400000 */
[----:B------:R0:W-:Y:S01]  /*d1e30*/  STL [R1+0x630], R26 ;  /* 0x0006301a01007387 */ /* 0x0001e20000100800 */
[----:B---3--:R-:W-:-:S03]  /*d1e40*/  FMUL R24, R27, R24 ;  /* 0x000000181b187220 */ /* 0x008fc60000400000 */
[----:B0-----:R-:W2:Y:S04]  /*d1e50*/  LDL.LU R26, [R1+0x4758] ;  /* 0x00475800011a7983 */ /* 0x001ea80000300800 */
[----:B------:R0:W-:Y:S01]  /*d1e60*/  STL [R1+0x7ac], R24 ;  /* 0x0007ac1801007387 */ /* 0x0001e20000100800 */
[----:B----4-:R-:W-:-:S03]  /*d1e70*/  FMUL R25, R28, R25 ;  /* 0x000000191c197220 */ /* 0x010fc60000400000 */
[----:B0-----:R-:W3:Y:S04]  /*d1e80*/  LDL.LU R24, [R1+0x4754] ;  /* 0x0047540001187983 */ /* 0x001ee80000300800 */
[----:B------:R0:W-:Y:S01]  /*d1e90*/  STL [R1+0x7a8], R25 ;  /* 0x0007a81901007387 */ /* 0x0001e20000100800 */
[----:B-----5:R-:W-:-:S03]  /*d1ea0*/  FFMA.FTZ R13, R17, R13, 0.48089820146560668945 ;  /* 0x3ef6384a110d7423 */ /* 0x020fc6000001000d */
        /* <DEDUP_REMOVED lines=8> */
[----:B0-----:R-:W4:Y:S01]  /*d1f30*/  LDL.LU R4, [R1+0x7a8] ;  /* 0x0007a80001047983 */ /* 0x001f220000300800 */
[----:B--2---:R-:W-:-:S05]  /*d1f40*/  FMUL R15, R29, R15 ;  /* 0x0000000f1d0f7220 */ /* 0x004fca0000400000 */
[----:B------:R0:W-:Y:S01]  /*d1f50*/  STL [R1+0x630], R15 ;  /* 0x0006300f01007387 */ /* 0x0001e20000100800 */
[----:B---3--:R-:W-:-:S03]  /*d1f60*/  FFMA.FTZ R27, R27, 1.4426950216293334961, R8 ;  /* 0x3fb8aa3b1b1b7823 */ /* 0x008fc60000010008 */
[----:B0-----:R-:W2:Y:S04]  /*d1f70*/  LDL.LU R15, [R1+0x4748] ;  /* 0x00474800010f7983 */ /* 0x001ea80000300800 */
[----:B------:R-:W3:Y:S04]  /*d1f80*/  LDL.LU R8, [R1+0x4744] ;  /* 0x0047440001087983 */ /* 0x000ee80000300800 */
[----:B------:R0:W-:Y:S01]  /*d1f90*/  STL [R1+0x7c0], R27 ;  /* 0x0007c01b01007387 */ /* 0x0001e20000100800 */
[----:B----4-:R-:W-:-:S03]  /*d1fa0*/  FFMA.FTZ R28, R28, 1.4426950216293334961, R4 ;  /* 0x3fb8aa3b1c1c7823 */ /* 0x010fc60000010004 */
[----:B0-----:R-:W4:Y:S04]  /*d1fb0*/  LDL.LU R27, [R1+0x630] ;  /* 0x00063000011b7983 */ /* 0x001f280000300800 */
[----:B------:R-:W2:Y:S04]  /*d1fc0*/  LDL.LU R4, [R1+0x4740] ;  /* 0x0047400001047983 */ /* 0x000ea80000300800 */
[----:B------:R0:W-:Y:S04]  /*d1fd0*/  STL [R1+0x7bc], R28 ;  /* 0x0007bc1c01007387 */ /* 0x0001e80000100800 */
[----:B0-----:R-:W2:Y:S01]  /*d1fe0*/  LDL.LU R28, [R1+0x62c] ;  /* 0x00062c00011c7983 */ /* 0x001ea20000300800 */
[----:B----4-:R-:W-:Y:S01]  /*d1ff0*/  FFMA.FTZ R29, R29, 1.4426950216293334961, R27 ;  /* 0x3fb8aa3b1d1d7823 */ /* 0x010fe2000001001b */
[----:B------:R-:W-:-:S04]  /*d2000*/  IADD3 R27, R23, -R19, RZ ;  /* 0x80000013171b7210 */ /* 0x000fc80007ffe0ff */
[----:B------:R0:W-:Y:S01]  /*d2010*/  STL [R1+0x7b8], R29 ;  /* 0x0007b81d01007387 */ /* 0x0001e20000100800 */
[----:B------:R-:W-:Y:S01]  /*d2020*/  FADD R27, R27, -1 ;  /* 0xbf8000001b1b7421 */ /* 0x000fe20000000000 */
[----:B------:R-:W-:Y:S01]  /*d2030*/  IADD3 R23, R22, -0x3f3504f3, RZ ;  /* 0xc0cafb0d16177810 */ /* 0x000fe20007ffe0ff */
[----:B--2---:R-:W-:Y:S01]  /*d2040*/  FFMA.FTZ R28, R17, R28, -0.72134751081466674805 ;  /* 0xbf38aa3b111c7423 */ /* 0x004fe2000001001c */
[----:B0-----:R-:W-:Y:S01]  /*d2050*/  IADD3 R29, R3, -R9, RZ ;  /* 0x80000009031d7210 */ /* 0x001fe20007ffe0ff */
[----:B------:R-:W-:Y:S02]  /*d2060*/  IMAD.IADD R9, R14, 0x1, -R5 ;  /* 0x000000010e097824 */ /* 0x000fe400078e0a05 */
[----:B------:R-:W-:Y:S02]  /*d2070*/  FMUL R28, R17, R28 ;  /* 0x0000001c111c7220 */ /* 0x000fe40000400000 */
[----:B------:R-:W-:Y:S02]  /*d2080*/  FADD R29, R29, -1 ;  /* 0xbf8000001d1d7421 */ /* 0x000fe40000000000 */
[----:B------:R-:W-:-:S02]  /*d2090*/  FMUL R19, R17, R28 ;  /* 0x0000001c11137220 */ /* 0x000fc40000400000 */
[----:B------:R-:W-:Y:S02]  /*d20a0*/  FADD R28, R9, -1 ;  /* 0xbf800000091c7421 */ /* 0x000fe40000000000 */
[-C--:B------:R-:W-:Y:S01]  /*d20b0*/  FFMA.FTZ R9, R27, R18.reuse, -0.16845393180847167969 ;  /* 0xbe2c7f301b097423 */ /* 0x080fe20000010012 */
[----:B------:R-:W-:Y:S01]  /*d20c0*/  LOP3.LUT R23, R23, 0xff800000, RZ, 0xc0, !PT ;  /* 0xff80000017177812 */ /* 0x000fe200078ec0ff */
[----:B------:R-:W-:Y:S02]  /*d20d0*/  FFMA.FTZ R17, R17, 1.4426950216293334961, R19 ;  /* 0x3fb8aa3b11117823 */ /* 0x000fe40000010013 */
[----:B------:R-:W-:Y:S02]  /*d20e0*/  FFMA.FTZ R19, R29, R18, -0.16845393180847167969 ;  /* 0xbe2c7f301d137423 */ /* 0x000fe40000010012 */
[----:B------:R-:W-:Y:S01]  /*d20f0*/  FFMA.FTZ R9, R27, R9, 0.1716887056827545166 ;  /* 0x3e2fcf2a1b097423 */ /* 0x000fe20000010009 */
[----:B------:R-:W-:Y:S01]  /*d2100*/  IADD3 R5, R22, -R23, RZ ;  /* 0x8000001716057210 */ /* 0x000fe20007ffe0ff */
[----:B------:R-:W-:-:S02]  /*d2110*/  FFMA.FTZ R19, R29, R19, 0.1716887056827545166 ;  /* 0x3e2fcf2a1d137423 */ /* 0x000fc40000010013 */
[----:B------:R-:W-:Y:S01]  /*d2120*/  FFMA.FTZ R9, R27, R9, -0.17900948226451873779 ;  /* 0xbe374e431b097423 */ /* 0x000fe20000010009 */
[----:B------:R0:W-:Y:S01]  /*d2130*/  STL [R1+0x7b4], R17 ;  /* 0x0007b41101007387 */ /* 0x0001e20000100800 */
[----:B------:R-:W-:Y:S02]  /*d2140*/  FFMA.FTZ R19, R29, R19, -0.17900948226451873779 ;  /* 0xbe374e431d137423 */ /* 0x000fe40000010013 */
[----:B0-----:R-:W-:Y:S02]  /*d2150*/  FADD R17, R5, -1 ;  /* 0xbf80000005117421 */ /* 0x001fe40000000000 */
[----:B------:R-:W2:Y:S04]  /*d2160*/  LDL.LU R5, [R1+0x473c] ;  /* 0x00473c0001057983 */ /* 0x000ea80000300800 */
[----:B------:R0:W-:Y:S04]  /*d2170*/  STL [R1+0x638], R9 ;  /* 0x0006380901007387 */ /* 0x0001e80000100800 */
[----:B0-----:R-:W4:Y:S04]  /*d2180*/  LDL.LU R9, [R1+0x4738] ;  /* 0x0047380001097983 */ /* 0x001f280000300800 */
[----:B------:R0:W-:Y:S04]  /*d2190*/  STL [R1+0x634], R19 ;  /* 0x0006341301007387 */ /* 0x0001e80000100800 */
[----:B0-----:R-:W2:Y:S04]  /*d21a0*/  LDL.LU R19, [R1+0x4734] ;  /* 0x0047340001137983 */ /* 0x001ea80000300800 */
[----:B------:R0:W-:Y:S04]  /*d21b0*/  STL [R1+0x4730], R11 ;  /* 0x0047300b01007387 */ /* 0x0001e80000100800 */
[----:B0-----:R-:W2:Y:S04]  /*d21c0*/  LDL.LU R11, [R1+0x638] ;  /* 0x00063800010b7983 */ /* 0x001ea80000300800 */
[----:B------:R0:W-:Y:S04]  /*d21d0*/  STL [R1+0x472c], R10 ;  /* 0x00472c0a01007387 */ /* 0x0001e80000100800 */
[----:B0-----:R-:W3:Y:S01]  /*d21e0*/  LDL.LU R10, [R1+0x634] ;  /* 0x00063400010a7983 */ /* 0x001ee20000300800 */
[----:B--2---:R-:W-:-:S05]  /*d21f0*/  FFMA.FTZ R11, R27, R11, 0.20512372255325317383 ;  /* 0x3e520bf41b0b7423 */ /* 0x004fca000001000b */
[----:B------:R0:W-:Y:S01]  /*d2200*/  STL [R1+0x638], R11 ;  /* 0x0006380b01007387 */ /* 0x0001e20000100800 */
[----:B---3--:R-:W-:-:S03]  /*d2210*/  FFMA.FTZ R10, R29, R10, 0.20512372255325317383 ;  /* 0x3e520bf41d0a7423 */ /* 0x008fc6000001000a */
[----:B0-----:R-:W2:Y:S04]  /*d2220*/  LDL.LU R11, [R1+0x4730] ;  /* 0x00473000010b7983 */ /* 0x001ea80000300800 */
[----:B------:R0:W-:Y:S04]  /*d2230*/  STL [R1+0x634], R10 ;  /* 0x0006340a01007387 */ /* 0x0001e80000100800 */
[----:B0-----:R-:W3:Y:S04]  /*d2240*/  LDL.LU R10, [R1+0x472c] ;  /* 0x00472c00010a7983 */ /* 0x001ee80000300800 */
[----:B------:R0:W-:Y:S04]  /*d2250*/  STL [R1+0x4728], R22 ;  /* 0x0047281601007387 */ /* 0x0001e80000100800 */
[----:B0-----:R-:W2:Y:S04]  /*d2260*/  LDL.LU R22, [R1+0x638] ;  /* 0x0006380001167983 */ /* 0x001ea80000300800 */
[----:B------:R0:W-:Y:S04]  /*d2270*/  STL [R1+0x4724], R0 ;  /* 0x0047240001007387 */ /* 0x0001e80000100800 */
[----:B0-----:R-:W3:Y:S01]  /*d2280*/  LDL.LU R0, [R1+0x634] ;  /* 0x0006340001007983 */ /* 0x001ee20000300800 */
[----:B--2---:R-:W-:-:S05]  /*d2290*/  FFMA.FTZ R22, R27, R22, -0.24046532809734344482 ;  /* 0xbe763c8b1b167423 */ /* 0x004fca0000010016 */
[----:B------:R0:W-:Y:S01]  /*d22a0*/  STL [R1+0x638], R22 ;  /* 0x0006381601007387 */ /* 0x0001e20000100800 */
[----:B---3--:R-:W-:-:S03]  /*d22b0*/  FFMA.FTZ R0, R29, R0, -0.24046532809734344482 ;  /* 0xbe763c8b1d007423 */ /* 0x008fc60000010000 */
[----:B0-----:R-:W2:Y:S04]  /*d22c0*/  LDL.LU R22, [R1+0x4728] ;  /* 0x0047280001167983 */ /* 0x001ea80000300800 */
[----:B------:R0:W-:Y:S04]  /*d22d0*/  STL [R1+0x634], R0 ;  /* 0x0006340001007387 */ /* 0x0001e80000100800 */
[----:B0-----:R-:W3:Y:S04]  /*d22e0*/  LDL.LU R0, [R1+0x4724] ;  /* 0x0047240001007983 */ /* 0x001ee80000300800 */
[----:B------:R0:W-:Y:S04]  /*d22f0*/  STL [R1+0x4720], R2 ;  /* 0x0047200201007387 */ /* 0x0001e80000100800 */
[----:B0-----:R-:W2:Y:S04]  /*d2300*/  LDL.LU R2, [R1+0x638] ;  /* 0x0006380001027983 */ /* 0x001ea80000300800 */
[----:B------:R-:W-:Y:S04]  /*d2310*/  STL [R1+0x471c], R7 ;  /* 0x00471c0701007387 */ /* 0x000fe80000100800 */
[----:B------:R0:W-:Y:S04]  /*d2320*/  STL [R1+0x4718], R26 ;  /* 0x0047181a01007387 */ /* 0x0001e80000100800 */
[----:B0-----:R-:W3:Y:S01]  /*d2330*/  LDL.LU R26, [R1+0x634] ;  /* 0x00063400011a7983 */ /* 0x001ee20000300800 */
[----:B------:R-:W-:-:S04]  /*d2340*/  FFMA.FTZ R7, R17, R18, -0.16845393180847167969 ;  /* 0xbe2c7f3011077423 */ /* 0x000fc80000010012 */
[----:B------:R-:W-:-:S04]  /*d2350*/  FFMA.FTZ R7, R17, R7, 0.1716887056827545166 ;  /* 0x3e2fcf2a11077423 */ /* 0x000fc80000010007 */
[----:B------:R-:W-:-:S04]  /*d2360*/  FFMA.FTZ R7, R17, R7, -0.17900948226451873779 ;  /* 0xbe374e4311077423 */ /* 0x000fc80000010007 */
[----:B------:R-:W-:Y:S02]  /*d2370*/  FFMA.FTZ R7, R17, R7, 0.20512372255325317383 ;  /* 0x3e520bf411077423 */ /* 0x000fe40000010007 */
[----:B--2---:R-:W-:-:S05]  /*d2380*/  FFMA.FTZ R2, R27, R2, 0.28857114911079406738 ;  /* 0x3e93bf991b027423 */ /* 0x004fca0000010002 */
[----:B------:R0:W-:Y:S04]  /*d2390*/  STL [R1+0x638], R2 ;  /* 0x0006380201007387 */ /* 0x0001e80000100800 */
[----:B0-----:R-:W2:Y:S01]  /*d23a0*/  LDL.LU R2, [R1+0x4720] ;  /* 0x0047200001027983 */ /* 0x001ea20000300800 */
[----:B---3--:R-:W-:-:S03]  /*d23b0*/  FFMA.FTZ R26, R29, R26, 0.28857114911079406738 ;  /* 0x3e93bf991d1a7423 */ /* 0x008fc6000001001a */
[----:B------:R0:W-:Y:S04]  /*d23c0*/  STL [R1+0x62c], R7 ;  /* 0x00062c0701007387 */ /* 0x0001e80000100800 */
[----:B0-----:R-:W3:Y:S04]  /*d23d0*/  LDL.LU R7, [R1+0x471c] ;  /* 0x00471c0001077983 */ /* 0x001ee80000300800 */
[----:B------:R0:W-:Y:S04]  /*d23e0*/  STL [R1+0x634], R26 ;  /* 0x0006341a01007387 */ /* 0x0001e80000100800 */
[----:B0-----:R-:W3:Y:S04]  /*d23f0*/  LDL.LU R26, [R1+0x4718] ;  /* 0x00471800011a7983 */ /* 0x001ee80000300800 */
[----:B------:R0:W-:Y:S04]  /*d2400*/  STL [R1+0x4714], R24 ;  /* 0x0047141801007387 */ /* 0x0001e80000100800 */
[----:B0-----:R-:W2:Y:S04]  /*d2410*/  LDL.LU R24, [R1+0x638] ;  /* 0x0006380001187983 */ /* 0x001ea80000300800 */
[----:B------:R0:W-:Y:S04]  /*d2420*/  STL [R1+0x4710], R25 ;  /* 0x0047101901007387 */ /* 0x0001e80000100800 */
[----:B0-----:R-:W3:Y:S01]  /*d2430*/  LDL.LU R25, [R1+0x62c] ;  /* 0x00062c0001197983 */ /* 0x001ee20000300800 */
[----:B--2---:R-:W-:-:S05]  /*d2440*/  FFMA.FTZ R24, R27, R24, -0.36067417263984680176 ;  /* 0xbeb8aa491b187423 */ /* 0x004fca0000010018 */
[----:B------:R0:W-:Y:S01]  /*d2450*/  STL [R1+0x638], R24 ;  /* 0x0006381801007387 */ /* 0x0001e20000100800 */
[----:B---3--:R-:W-:-:S03]  /*d2460*/  FFMA.FTZ R25, R17, R25, -0.24046532809734344482 ;  /* 0xbe763c8b11197423 */ /* 0x008fc60000010019 */
[----:B0-----:R-:W2:Y:S04]  /*d2470*/  LDL.LU R24, [R1+0x4714] ;  /* 0x0047140001187983 */ /* 0x001ea80000300800 */
[----:B------:R0:W-:Y:S04]  /*d2480*/  STL [R1+0x62c], R25 ;  /* 0x00062c1901007387 */ /* 0x0001e80000100800 */
[----:B0-----:R-:W3:Y:S04]  /*d2490*/  LDL.LU R25, [R1+0x4710] ;  /* 0x0047100001197983 */ /* 0x001ee80000300800 */
[----:B-----5:R0:W-:Y:S04]  /*d24a0*/  STL [R1+0x470c], R13 ;  /* 0x00470c0d01007387 */ /* 0x0201e80000100800 */
[----:B0-----:R-:W5:Y:S02]  /*d24b0*/  LDL.LU R13, [R1+0x634] ;  /* 0x00063400010d7983 */ /* 0x001f640000300800 */
[----:B-----5:R-:W-:-:S05]  /*d24c0*/  FFMA.FTZ R13, R29, R13, -0.36067417263984680176 ;  /* 0xbeb8aa491d0d7423 */ /* 0x020fca000001000d */
[----:B------:R0:W-:Y:S04]  /*d24d0*/  STL [R1+0x634], R13 ;  /* 0x0006340d01007387 */ /* 0x0001e80000100800 */
[----:B0-----:R-:W5:Y:S04]  /*d24e0*/  LDL.LU R13, [R1+0x470c] ;  /* 0x00470c00010d7983 */ /* 0x001f680000300800 */
[----:B------:R0:W-:Y:S04]  /*d24f0*/  STL [R1+0x4708], R15 ;  /* 0x0047080f01007387 */ /* 0x0001e80000100800 */
[----:B0-----:R-:W2:Y:S02]  /*d2500*/  LDL.LU R15, [R1+0x638] ;  /* 0x00063800010f7983 */ /* 0x001ea40000300800 */
[----:B--2---:R-:W-:-:S05]  /*d2510*/  FFMA.FTZ R15, R27, R15, 0.48089820146560668945 ;  /* 0x3ef6384a1b0f7423 */ /* 0x004fca000001000f */
[----:B------:R0:W-:Y:S04]  /*d2520*/  STL [R1+0x638], R15 ;  /* 0x0006380f01007387 */ /* 0x0001e80000100800 */
[----:B0-----:R-:W2:Y:S04]  /*d2530*/  LDL.LU R15, [R1+0x4708] ;  /* 0x00470800010f7983 */ /* 0x001ea80000300800 */
[----:B------:R0:W-:Y:S04]  /*d2540*/  STL [R1+0x4704], R14 ;  /* 0x0047040e01007387 */ /* 0x0001e80000100800 */
[----:B0-----:R-:W2:Y:S02]  /*d2550*/  LDL.LU R14, [R1+0x62c] ;  /* 0x00062c00010e7983 */ /* 0x001ea40000300800 */
[----:B--2---:R-:W-:-:S05]  /*d2560*/  FFMA.FTZ R14, R17, R14, 0.28857114911079406738 ;  /* 0x3e93bf99110e7423 */ /* 0x004fca000001000e */
[----:B------:R0:W-:Y:S04]  /*d2570*/  STL [R1+0x62c], R14 ;  /* 0x00062c0e01007387 */ /* 0x0001e80000100800 */
[----:B0-----:R-:W2:Y:S04]  /*d2580*/  LDL.LU R14, [R1+0x4704] ;  /* 0x00470400010e7983 */ /* 0x001ea80000300800 */
[----:B------:R0:W-:Y:S04]  /*d2590*/  STL [R1+0x4700], R8 ;  /* 0x0047000801007387 */ /* 0x0001e80000100800 */
[----:B0-----:R-:W2:Y:S02]  /*d25a0*/  LDL.LU R8, [R1+0x634] ;  /* 0x0006340001087983 */ /* 0x001ea40000300800 */
[----:B--2---:R-:W-:-:S05]  /*d25b0*/  FFMA.FTZ R8, R29, R8, 0.48089820146560668945 ;  /* 0x3ef6384a1d087423 */ /* 0x004fca0000010008 */
[----:B------:R0:W-:Y:S04]  /*d25c0*/  STL [R1+0x634], R8 ;  /* 0x0006340801007387 */ /* 0x0001e80000100800 */
[----:B0-----:R-:W2:Y:S04]  /*d25d0*/  LDL.LU R8, [R1+0x4700] ;  /* 0x0047000001087983 */ /* 0x001ea80000300800 */
[----:B------:R0:W-:Y:S04]  /*d25e0*/  STL [R1+0x46fc], R4 ;  /* 0x0046fc0401007387 */ /* 0x0001e80000100800 */
[----:B0-----:R-:W2:Y:S04]  /*d25f0*/  LDL.LU R4, [R1+0x638] ;  /* 0x0006380001047983 */ /* 0x001ea80000300800 */
[----:B------:R0:W-:Y:S04]  /*d2600*/  STL [R1+0x46f8], R5 ;  /* 0x0046f80501007387 */ /* 0x0001e80000100800 */
[----:B0-----:R-:W3:Y:S01]  /*d2610*/  LDL.LU R5, [R1+0x62c] ;  /* 0x00062c0001057983 */ /* 0x001ee20000300800 */
[----:B--2---:R-:W-:-:S05]  /*d2620*/  FFMA.FTZ R4, R27, R4, -0.72134751081466674805 ;  /* 0xbf38aa3b1b047423 */ /* 0x004fca0000010004 */
[----:B------:R0:W-:Y:S01]  /*d2630*/  STL [R1+0x638], R4 ;  /* 0x0006380401007387 */ /* 0x0001e20000100800 */
[----:B---3--:R-:W-:-:S03]  /*d2640*/  FFMA.FTZ R5, R17, R5, -0.36067417263984680176 ;  /* 0xbeb8aa4911057423 */ /* 0x008fc60000010005 */
[----:B0-----:R-:W2:Y:S04]  /*d2650*/  LDL.LU R4, [R1+0x46fc] ;  /* 0x0046fc0001047983 */ /* 0x001ea80000300800 */
[----:B------:R0:W-:Y:S04]  /*d2660*/  STL [R1+0x62c], R5 ;  /* 0x00062c0501007387 */ /* 0x0001e80000100800 */
[----:B0-----:R-:W3:Y:S04]  /*d2670*/  LDL.LU R5, [R1+0x46f8] ;  /* 0x0046f80001057983 */ /* 0x001ee80000300800 */
[----:B----4-:R0:W-:Y:S04]  /*d2680*/  STL [R1+0x46f4], R9 ;  /* 0x0046f40901007387 */ /* 0x0101e80000100800 */
[----:B0-----:R-:W4:Y:S02]  /*d2690*/  LDL.LU R9, [R1+0x634] ;  /* 0x0006340001097983 */ /* 0x001f240000300800 */
[----:B----4-:R-:W-:-:S05]  /*d26a0*/  FFMA.FTZ R9, R29, R9, -0.72134751081466674805 ;  /* 0xbf38aa3b1d097423 */ /* 0x010fca0000010009 */
[----:B------:R0:W-:Y:S04]  /*d26b0*/  STL [R1+0x634], R9 ;  /* 0x0006340901007387 */ /* 0x0001e80000100800 */
[----:B0-----:R-:W4:Y:S04]  /*d26c0*/  LDL.LU R9, [R1+0x46f4] ;  /* 0x0046f40001097983 */ /* 0x001f280000300800 */
[----:B------:R0:W-:Y:S04]  /*d26d0*/  STL [R1+0x46f0], R19 ;  /* 0x0046f01301007387 */ /* 0x0001e80000100800 */
[----:B0-----:R-:W2:Y:S04]  /*d26e0*/  LDL.LU R19, [R1+0x638] ;  /* 0x0006380001137983 */ /* 0x001ea80000300800 */
[----:B------:R0:W-:Y:S04]  /*d26f0*/  STL [R1+0x46ec], R3 ;  /* 0x0046ec0301007387 */ /* 0x0001e80000100800 */
[----:B0-----:R-:W3:Y:S01]  /*d2700*/  LDL.LU R3, [R1+0x62c] ;  /* 0x00062c0001037983 */ /* 0x001ee20000300800 */
[----:B--2---:R-:W-:-:S05]  /*d2710*/  FMUL R19, R27, R19 ;  /* 0x000000131b137220 */ /* 0x004fca0000400000 */
[----:B------:R0:W-:Y:S01]  /*d2720*/  STL [R1+0x638], R19 ;  /* 0x0006381301007387 */ /* 0x0001e20000100800 */
[----:B---3--:R-:W-:-:S03]  /*d2730*/  FFMA.FTZ R3, R17, R3, 0.48089820146560668945 ;  /* 0x3ef6384a11037423 */ /* 0x008fc60000010003 */
[----:B0-----:R-:W2:Y:S04]  /*d2740*/  LDL.LU R19, [R1+0x46f0] ;  /* 0x0046f00001137983 */ /* 0x001ea80000300800 */
[----:B------:R0:W-:Y:S04]  /*d2750*/  STL [R1+0x62c], R3 ;  /* 0x00062c0301007387 */ /* 0x0001e80000100800 */
[----:B0-----:R-:W3:Y:S04]  /*d2760*/  LDL.LU R3, [R1+0x46ec] ;  /* 0x0046ec0001037983 */ /* 0x001ee80000300800 */
[----:B------:R0:W-:Y:S04]  /*d2770*/  STL [R1+0x46e8], R11 ;  /* 0x0046e80b01007387 */ /* 0x0001e80000100800 */
[----:B0-----:R-:W2:Y:S01]  /*d2780*/  LDL.LU R11, [R1+0x634] ;  /* 0x00063400010b7983 */ /* 0x001ea20000300800 */
[----:B------:R-:W-:-:S02]  /*d2790*/  FFMA.FTZ R23, R28, R18, -0.16845393180847167969 ;  /* 0xbe2c7f301c177423 */ /* 0x000fc40000010012 */
[----:B--2---:R-:W-:-:S05]  /*d27a0*/  FMUL R11, R29, R11 ;  /* 0x0000000b1d0b7220 */ /* 0x004fca0000400000 */
[----:B------:R0:W-:Y:S04]  /*d27b0*/  STL [R1+0x634], R11 ;  /* 0x0006340b01007387 */ /* 0x0001e80000100800 */
[----:B0-----:R-:W2:Y:S04]  /*d27c0*/  LDL.LU R11, [R1+0x46e8] ;  /* 0x0046e800010b7983 */ /* 0x001ea80000300800 */
[----:B------:R0:W-:Y:S04]  /*d27d0*/  STL [R1+0x46e4], R10 ;  /* 0x0046e40a01007387 */ /* 0x0001e80000100800 */
[----:B0-----:R-:W2:Y:S04]  /*d27e0*/  LDL.LU R10, [R1+0x638] ;  /* 0x00063800010a7983 */ /* 0x001ea80000300800 */
[----:B------:R0:W-:Y:S04]  /*d27f0*/  STL [R1+0x46e0], R18 ;  /* 0x0046e01201007387 */ /* 0x0001e80000100800 */
[----:B0-----:R-:W3:Y:S01]  /*d2800*/  LDL.LU R18, [R1+0x62c] ;  /* 0x00062c0001127983 */ /* 0x001ee20000300800 */
[----:B--2---:R-:W-:-:S05]  /*d2810*/  FMUL R10, R27, R10 ;  /* 0x0000000a1b0a7220 */ /* 0x004fca0000400000 */
[----:B------:R0:W-:Y:S01]  /*d2820*/  STL [R1+0x638], R10 ;  /* 0x0006380a01007387 */ /* 0x0001e20000100800 */
[----:B---3--:R-:W-:-:S03]  /*d2830*/  FFMA.FTZ R18, R17, R18, -0.72134751081466674805 ;  /* 0xbf38aa3b11127423 */ /* 0x008fc60000010012 */
[----:B0-----:R-:W2:Y:S04]  /*d2840*/  LDL.LU R10, [R1+0x46e4] ;  /* 0x0046e400010a7983 */ /* 0x001ea80000300800 */
[----:B------:R0:W-:Y:S04]  /*d2850*/  STL [R1+0x62c], R18 ;  /* 0x00062c1201007387 */ /* 0x0001e80000100800 */
[----:B0-----:R-:W3:Y:S04]  /*d2860*/  LDL.LU R18, [R1+0x46e0] ;  /* 0x0046e00001127983 */ /* 0x001ee80000300800 */
[----:B------:R0:W-:Y:S04]  /*d2870*/  STL [R1+0x46dc], R0 ;  /* 0x0046dc0001007387 */ /* 0x0001e80000100800 */
[----:B0-----:R-:W2:Y:S02]  /*d2880*/  LDL.LU R0, [R1+0x634] ;  /* 0x0006340001007983 */ /* 0x001ea40000300800 */
[----:B--2---:R-:W-:-:S05]  /*d2890*/  FMUL R0, R29, R0 ;  /* 0x000000001d007220 */ /* 0x004fca0000400000 */
[----:B------:R0:W-:Y:S04]  /*d28a0*/  STL [R1+0x634], R0 ;  /* 0x0006340001007387 */ /* 0x0001e80000100800 */
[----:B0-----:R-:W2:Y:S04]  /*d28b0*/  LDL.LU R0, [R1+0x46dc] ;  /* 0x0046dc0001007983 */ /* 0x001ea80000300800 */
[----:B------:R0:W-:Y:S04]  /*d28c0*/  STL [R1+0x46d8], R22 ;  /* 0x0046d81601007387 */ /* 0x0001e80000100800 */
[----:B0-----:R-:W2:Y:S02]  /*d28d0*/  LDL.LU R22, [R1+0x638] ;  /* 0x0006380001167983 */ /* 0x001ea40000300800 */
[----:B--2---:R-:W-:-:S02]  /*d28e0*/  FFMA.FTZ R27, R27, 1.4426950216293334961, R22 ;  /* 0x3fb8aa3b1b1b7823 */ /* 0x004fc40000010016 */
[----:B------:R-:W2:Y:S04]  /*d28f0*/  LDL.LU R22, [R1+0x46d8] ;  /* 0x0046d80001167983 */ /* 0x000ea80000300800 */
[----:B------:R0:W-:Y:S04]  /*d2900*/  STL [R1+0x7b0], R27 ;  /* 0x0007b01b01007387 */ /* 0x0001e80000100800 */
[----:B0-----:R-:W2:Y:S04]  /*d2910*/  LDL.LU R27, [R1+0x62c] ;  /* 0x00062c00011b7983 */ /* 0x001ea80000300800 */
[----:B------:R0:W-:Y:S04]  /*d2920*/  STL [R1+0x46d4], R2 ;  /* 0x0046d40201007387 */ /* 0x0001e80000100800 */
[----:B0-----:R-:W2:Y:S01]  /*d2930*/  LDL.LU R2, [R1+0x634] ;  /* 0x0006340001027983 */ /* 0x001ea20000300800 */
[----:B------:R-:W-:-:S04]  /*d2940*/  FFMA.FTZ R23, R28, R23, 0.1716887056827545166 ;  /* 0x3e2fcf2a1c177423 */ /* 0x000fc80000010017 */
[----:B------:R-:W-:-:S04]  /*d2950*/  FFMA.FTZ R23, R28, R23, -0.17900948226451873779 ;  /* 0xbe374e431c177423 */ /* 0x000fc80000010017 */
[----:B------:R-:W-:-:S04]  /*d2960*/  FFMA.FTZ R23, R28, R23, 0.20512372255325317383 ;  /* 0x3e520bf41c177423 */ /* 0x000fc80000010017 */
[----:B------:R-:W-:-:S04]  /*d2970*/  FFMA.FTZ R23, R28, R23, -0.24046532809734344482 ;  /* 0xbe763c8b1c177423 */ /* 0x000fc80000010017 */
[----:B------:R-:W-:-:S04]  /*d2980*/  FFMA.FTZ R23, R28, R23, 0.28857114911079406738 ;  /* 0x3e93bf991c177423 */ /* 0x000fc80000010017 */
[----:B------:R-:W-:-:S04]  /*d2990*/  FFMA.FTZ R23, R28, R23, -0.36067417263984680176 ;  /* 0xbeb8aa491c177423 */ /* 0x000fc80000010017 */
[----:B------:R-:W-:-:S04]  /*d29a0*/  FFMA.FTZ R23, R28, R23, 0.48089820146560668945 ;  /* 0x3ef6384a1c177423 */ /* 0x000fc80000010017 */
[----:B------:R-:W-:-:S04]  /*d29b0*/  FFMA.FTZ R23, R28, R23, -0.72134751081466674805 ;  /* 0xbf38aa3b1c177423 */ /* 0x000fc80000010017 */
[----:B------:R-:W-:-:S04]  /*d29c0*/  FMUL R23, R28, R23 ;  /* 0x000000171c177220 */ /* 0x000fc80000400000 */
[----:B------:R-:W-:-:S04]  /*d29d0*/  FMUL R23, R28, R23 ;  /* 0x000000171c177220 */ /* 0x000fc80000400000 */
[----:B------:R-:W-:Y:S01]  /*d29e0*/  FFMA.FTZ R23, R28, 1.4426950216293334961, R23 ;  /* 0x3fb8aa3b1c177823 */ /* 0x000fe20000010017 */
[----:B------:R-:W-:Y:S01]  /*d29f0*/  IADD3 R28, R25, -0x3f3504f3, RZ ;  /* 0xc0cafb0d191c7810 */ /* 0x000fe20007ffe0ff */
[----:B--2---:R-:W-:Y:S02]  /*d2a00*/  FFMA.FTZ R29, R29, 1.4426950216293334961, R2 ;  /* 0x3fb8aa3b1d1d7823 */ /* 0x004fe40000010002 */
[----:B------:R-:W2:Y:S01]  /*d2a10*/  LDL.LU R2, [R1+0x46d4] ;  /* 0x0046d40001027983 */ /* 0x000ea20000300800 */
[----:B------:R-:W-:-:S03]  /*d2a20*/  FMUL R27, R17, R27 ;  /* 0x0000001b111b7220 */ /* 0x000fc60000400000 */
[----:B------:R0:W-:Y:S04]  /*d2a30*/  STL [R1+0x7ac], R29 ;  /* 0x0007ac1d01007387 */ /* 0x0001e80000100800 */
[----:B------:R1:W-:Y:S01]  /*d2a40*/  STL [R1+0x7a8], R23 ;  /* 0x0007a81701007387 */ /* 0x0003e20000100800 */
[----:B------:R-:W-:Y:S02]  /*d2a50*/  LOP3.LUT R28, R28, 0xff800000, RZ, 0xc0, !PT ;  /* 0xff8000001c1c7812 */ /* 0x000fe400078ec0ff */
[----:B0-----:R-:W-:Y:S01]  /*d2a60*/  IADD3 R29, R24, -0x3f3504f3, RZ ;  /* 0xc0cafb0d181d7810 */ /* 0x001fe20007ffe0ff */
[----:B-1----:R-:W-:Y:S01]  /*d2a70*/  FMUL R23, R17, R27 ;  /* 0x0000001b11177220 */ /* 0x002fe20000400000 */
[----:B-----5:R-:W-:-:S03]  /*d2a80*/  IADD3 R27, R13, -0x3f3504f3, RZ ;  /* 0xc0cafb0d0d1b7810 */ /* 0x020fc60007ffe0ff */
[----:B------:R-:W-:Y:S01]  /*d2a90*/  FFMA.FTZ R17, R17, 1.4426950216293334961, R23 ;  /* 0x3fb8aa3b11117823 */ /* 0x000fe20000010017 */
[----:B------:R-:W-:Y:S02]  /*d2aa0*/  LOP3.LUT R29, R29, 0xff800000, RZ, 0xc0, !PT ;  /* 0xff8000001d1d7812 */ /* 0x000fe400078ec0ff */
[----:B------:R-:W-:Y:S02]  /*d2ab0*/  LOP3.LUT R27, R27, 0xff800000, RZ, 0xc0, !PT ;  /* 0xff8000001b1b7812 */ /* 0x000fe400078ec0ff */
[----:B------:R0:W-:Y:S01]  /*d2ac0*/  STL [R1+0x650], R17 ;  /* 0x0006501101007387 */ /* 0x0001e20000100800 */
[----:B------:R-:W-:Y:S01]  /*d2ad0*/  IADD3 R7, R26, -R7, RZ ;  /* 0x800000071a077210 */ /* 0x000fe20007ffe0ff */
[----:B------:R-:W-:Y:S01]  /*d2ae0*/  IMAD.IADD R29, R24, 0x1, -R29 ;  /* 0x00000001181d7824 */ /* 0x000fe200078e0a1d */
[----:B------:R-:W-:Y:S01]  /*d2af0*/  IADD3 R27, R13, -R27, RZ ;  /* 0x8000001b0d1b7210 */ /* 0x000fe20007ffe0ff */
[----:B------:R-:W-:Y:S01]  /*d2b00*/  STL [R1+0x46d0], R15 ;  /* 0x0046d00f01007387 */ /* 0x000fe20000100800 */
[----:B------:R-:W-:-:S03]  /*d2b10*/  IADD3 R28, R25, -R28, RZ ;  /* 0x8000001c191c7210 */ /* 0x000fc60007ffe0ff */
[----:B------:R-:W-:Y:S04]  /*d2b20*/  STL [R1+0x46cc], R14 ;  /* 0x0046cc0e01007387 */ /* 0x000fe80000100800 */
[----:B------:R-:W-:Y:S01]  /*d2b30*/  STL [R1+0x46c8], R8 ;  /* 0x0046c80801007387 */ /* 0x000fe20000100800 */
[----:B0-----:R-:W-:-:S03]  /*d2b40*/  FADD R17, R7, -1 ;  /* 0xbf80000007117421 */ /* 0x001fc60000000000 */
[----:B------:R0:W-:Y:S01]  /*d2b50*/  STL [R1+0x46c4], R4 ;  /* 0x0046c40401007387 */ /* 0x0001e20000100800 */
[----:B------:R-:W-:-:S03]  /*d2b60*/  FADD R27, R27, -1 ;  /* 0xbf8000001b1b7421 */ /* 0x000fc60000000000 */
[----:B------:R1:W-:Y:S01]  /*d2b70*/  STL [R1+0x46c0], R5 ;  /* 0x0046c00501007387 */ /* 0x0003e20000100800 */
[----:B------:R-:W-:-:S03]  /*d2b80*/  FADD R29, R29, -1 ;  /* 0xbf8000001d1d7421 */ /* 0x000fc60000000000 */
[----:B----4-:R-:W-:Y:S01]  /*d2b90*/  STL [R1+0x46bc], R9 ;  /* 0x0046bc0901007387 */ /* 0x010fe20000100800 */
[----:B------:R-:W-:-:S03]  /*d2ba0*/  FADD R28, R28, -1 ;  /* 0xbf8000001c1c7421 */ /* 0x000fc60000000000 */
[----:B------:R-:W-:Y:S01]  /*d2bb0*/  STL [R1+0x46b8], R26 ;  /* 0x0046b81a01007387 */ /* 0x000fe20000100800 */
[----:B---3--:R-:W-:-:S03]  /*d2bc0*/  FFMA.FTZ R7, R27, R18, -0.16845393180847167969 ;  /* 0xbe2c7f301b077423 */ /* 0x008fc60000010012 */
[----:B------:R-:W-:Y:S01]  /*d2bd0*/  STL [R1+0x46b4], R19 ;  /* 0x0046b41301007387 */ /* 0x000fe20000100800 */
[----:B0-----:R-:W-:-:S03]  /*d2be0*/  FFMA.FTZ R4, R29, R18, -0.16845393180847167969 ;  /* 0xbe2c7f301d047423 */ /* 0x001fc60000010012 */
[----:B------:R-:W-:Y:S01]  /*d2bf0*/  STL [R1+0x46b0], R11 ;  /* 0x0046b00b01007387 */ /* 0x000fe20000100800 */
[----:B-1----:R-:W-:-:S03]  /*d2c00*/  FFMA.FTZ R5, R28, R18, -0.16845393180847167969 ;  /* 0xbe2c7f301c057423 */ /* 0x002fc60000010012 */
[----:B------:R0:W-:Y:S01]  /*d2c10*/  STL [R1+0x46ac], R3 ;  /* 0x0046ac0301007387 */ /* 0x0001e20000100800 */
[----:B------:R-:W-:Y:S02]  /*d2c20*/  FFMA.FTZ R7, R27, R7, 0.1716887056827545166 ;  /* 0x3e2fcf2a1b077423 */ /* 0x000fe40000010007 */
[----:B------:R-:W-:Y:S02]  /*d2c30*/  FFMA.FTZ R4, R29, R4, 0.1716887056827545166 ;  /* 0x3e2fcf2a1d047423 */ /* 0x000fe40000010004 */
[----:B------:R-:W-:Y:S02]  /*d2c40*/  FFMA.FTZ R5, R28, R5, 0.1716887056827545166 ;  /* 0x3e2fcf2a1c057423 */ /* 0x000fe40000010005 */
[----:B0-----:R-:W-:-:S04]  /*d2c50*/  FFMA.FTZ R3, R17, R18, -0.16845393180847167969 ;  /* 0xbe2c7f3011037423 */ /* 0x001fc80000010012 */
[----:B------:R-:W-:Y:S02]  /*d2c60*/  FFMA.FTZ R3, R17, R3, 0.1716887056827545166 ;  /* 0x3e2fcf2a11037423 */ /* 0x000fe40000010003 */
[----:B------:R-:W-:Y:S02]  /*d2c70*/  FFMA.FTZ R7, R27, R7, -0.17900948226451873779 ;  /* 0xbe374e431b077423 */ /* 0x000fe40000010007 */
[----:B------:R-:W-:Y:S02]  /*d2c80*/  FFMA.FTZ R3, R17, R3, -0.17900948226451873779 ;  /* 0xbe374e4311037423 */ /* 0x000fe40000010003 */
[----:B------:R-:W-:Y:S02]  /*d2c90*/  FFMA.FTZ R4, R29, R4, -0.17900948226451873779 ;  /* 0xbe374e431d047423 */ /* 0x000fe40000010004 */
[----:B------:R-:W-:Y:S02]  /*d2ca0*/  FFMA.FTZ R5, R28, R5, -0.17900948226451873779 ;  /* 0xbe374e431c057423 */ /* 0x000fe40000010005 */
[----:B------:R-:W-:-:S02]  /*d2cb0*/  FFMA.FTZ R3, R17, R3, 0.20512372255325317383 ;  /* 0x3e520bf411037423 */ /* 0x000fc40000010003 */
[----:B------:R-:W-:Y:S02]  /*d2cc0*/  FFMA.FTZ R7, R27, R7, 0.20512372255325317383 ;  /* 0x3e520bf41b077423 */ /* 0x000fe40000010007 */
[----:B------:R-:W-:Y:S02]  /*d2cd0*/  FFMA.FTZ R4, R29, R4, 0.20512372255325317383 ;  /* 0x3e520bf41d047423 */ /* 0x000fe40000010004 */
[----:B------:R-:W-:Y:S02]  /*d2ce0*/  FFMA.FTZ R5, R28, R5, 0.20512372255325317383 ;  /* 0x3e520bf41c057423 */ /* 0x000fe40000010005 */
[----:B------:R-:W-:Y:S02]  /*d2cf0*/  FFMA.FTZ R3, R17, R3, -0.24046532809734344482 ;  /* 0xbe763c8b11037423 */ /* 0x000fe40000010003 */
[----:B------:R-:W-:Y:S02]  /*d2d00*/  FFMA.FTZ R7, R27, R7, -0.24046532809734344482 ;  /* 0xbe763c8b1b077423 */ /* 0x000fe40000010007 */
[----:B------:R-:W-:-:S02]  /*d2d10*/  FFMA.FTZ R4, R29, R4, -0.24046532809734344482 ;  /* 0xbe763c8b1d047423 */ /* 0x000fc40000010004 */
[C---:B------:R-:W-:Y:S02]  /*d2d20*/  FFMA.FTZ R5, R28.reuse, R5, -0.24046532809734344482 ;  /* 0xbe763c8b1c057423 */ /* 0x040fe40000010005 */
[----:B------:R-:W-:Y:S02]  /*d2d30*/  FFMA.FTZ R3, R17, R3, 0.28857114911079406738 ;  /* 0x3e93bf9911037423 */ /* 0x000fe40000010003 */
[----:B------:R-:W-:Y:S02]  /*d2d40*/  FFMA.FTZ R7, R27, R7, 0.28857114911079406738 ;  /* 0x3e93bf991b077423 */ /* 0x000fe40000010007 */
[----:B------:R-:W-:Y:S02]  /*d2d50*/  FFMA.FTZ R4, R29, R4, 0.28857114911079406738 ;  /* 0x3e93bf991d047423 */ /* 0x000fe40000010004 */
[----:B------:R-:W-:Y:S02]  /*d2d60*/  FFMA.FTZ R5, R28, R5, 0.28857114911079406738 ;  /* 0x3e93bf991c057423 */ /* 0x000fe40000010005 */
[----:B------:R-:W-:-:S02]  /*d2d70*/  FFMA.FTZ R3, R17, R3, -0.36067417263984680176 ;  /* 0xbeb8aa4911037423 */ /* 0x000fc40000010003 */
[----:B------:R-:W-:Y:S02]  /*d2d80*/  FFMA.FTZ R7, R27, R7, -0.36067417263984680176 ;  /* 0xbeb8aa491b077423 */ /* 0x000fe40000010007 */
[----:B------:R-:W-:Y:S01]  /*d2d90*/  FFMA.FTZ R4, R29, R4, -0.36067417263984680176 ;  /* 0xbeb8aa491d047423 */ /* 0x000fe20000010004 */
[----:B------:R-:W-:Y:S01]  /*d2da0*/  STL [R1+0x46a8], R10 ;  /* 0x0046a80a01007387 */ /* 0x000fe20000100800 */
[C---:B------:R-:W-:Y:S02]  /*d2db0*/  FFMA.FTZ R5, R28.reuse, R5, -0.36067417263984680176 ;  /* 0xbeb8aa491c057423 */ /* 0x040fe40000010005 */
[----:B------:R-:W-:Y:S01]  /*d2dc0*/  FFMA.FTZ R3, R17, R3, 0.48089820146560668945 ;  /* 0x3ef6384a11037423 */ /* 0x000fe20000010003 */
[----:B------:R-:W-:Y:S01]  /*d2dd0*/  STL [R1+0x467c], R18 ;  /* 0x00467c1201007387 */ /* 0x000fe20000100800 */
[----:B------:R-:W-:Y:S02]  /*d2de0*/  FFMA.FTZ R7, R27, R7, 0.48089820146560668945 ;  /* 0x3ef6384a1b077423 */ /* 0x000fe40000010007 */
[----:B------:R-:W-:Y:S01]  /*d2df0*/  FFMA.FTZ R4, R29, R4, 0.48089820146560668945 ;  /* 0x3ef6384a1d047423 */ /* 0x000fe20000010004 */
[----:B------:R-:W-:Y:S01]  /*d2e00*/  STL [R1+0x4674], R13 ;  /* 0x0046740d01007387 */ /* 0x000fe20000100800 */
[----:B------:R-:W-:-:S03]  /*d2e10*/  FFMA.FTZ R5, R28, R5, 0.48089820146560668945 ;  /* 0x3ef6384a1c057423 */ /* 0x000fc60000010005 */
[----:B------:R-:W-:Y:S01]  /*d2e20*/  STL [R1+0x4670], R25 ;  /* 0x0046701901007387 */ /* 0x000fe20000100800 */
[----:B------:R-:W-:-:S03]  /*d2e30*/  FFMA.FTZ R3, R17, R3, -0.72134751081466674805 ;  /* 0xbf38aa3b11037423 */ /* 0x000fc60000010003 */
[----:B------:R-:W-:Y:S01]  /*d2e40*/  STL [R1+0x466c], R24 ;  /* 0x00466c1801007387 */ /* 0x000fe20000100800 */
[----:B------:R-:W-:-:S03]  /*d2e50*/  FFMA.FTZ R15, R27, R7, -0.72134751081466674805 ;  /* 0xbf38aa3b1b0f7423 */ /* 0x000fc60000010007 */
[----:B------:R0:W-:Y:S01]  /*d2e60*/  STL [R1+0x4668], R0 ;  /* 0x0046680001007387 */ /* 0x0001e20000100800 */
[----:B------:R-:W-:Y:S02]  /*d2e70*/  FFMA.FTZ R7, R29, R4, -0.72134751081466674805 ;  /* 0xbf38aa3b1d077423 */ /* 0x000fe40000010004 */
[C---:B------:R-:W-:Y:S02]  /*d2e80*/  FFMA.FTZ R14, R28.reuse, R5, -0.72134751081466674805 ;  /* 0xbf38aa3b1c0e7423 */ /* 0x040fe40000010005 */
[----:B------:R-:W-:Y:S02]  /*d2e90*/  FMUL R15, R27, R15 ;  /* 0x0000000f1b0f7220 */ /* 0x000fe40000400000 */
[C---:B0-----:R-:W-:Y:S02]  /*d2ea0*/  FMUL R0, R17.reuse, R3 ;  /* 0x0000000311007220 */ /* 0x041fe40000400000 */
[----:B------:R-:W-:Y:S02]  /*d2eb0*/  FMUL R14, R28, R14 ;  /* 0x0000000e1c0e7220 */ /* 0x000fe40000400000 */
[----:B------:R-:W-:-:S02]  /*d2ec0*/  FMUL R0, R17, R0 ;  /* 0x0000000011007220 */ /* 0x000fc40000400000 */
[----:B------:R-:W-:Y:S02]  /*d2ed0*/  FMUL R15, R27, R15 ;  /* 0x0000000f1b0f7220 */ /* 0x000fe40000400000 */
[----:B------:R-:W-:Y:S02]  /*d2ee0*/  FFMA.FTZ R0, R17, 1.4426950216293334961, R0 ;  /* 0x3fb8aa3b11007823 */ /* 0x000fe40000010000 */
[C---:B------:R-:W-:Y:S02]  /*d2ef0*/  FMUL R14, R28.reuse, R14 ;  /* 0x0000000e1c0e7220 */ /* 0x040fe40000400000 */
[----:B------:R-:W-:Y:S02]  /*d2f00*/  FFMA.FTZ R27, R27, 1.4426950216293334961, R15 ;  /* 0x3fb8aa3b1b1b7823 */ /* 0x000fe4000001000f */
[----:B------:R-:W-:Y:S02]  /*d2f10*/  FMUL R7, R29, R7 ;  /* 0x000000071d077220 */ /* 0x000fe40000400000 */
[----:B------:R-:W-:-:S02]  /*d2f20*/  FFMA.FTZ R28, R28, 1.4426950216293334961, R14 ;  /* 0x3fb8aa3b1c1c7823 */ /* 0x000fc4000001000e */
[----:B------:R-:W-:-:S04]  /*d2f30*/  FMUL R7, R29, R7 ;  /* 0x000000071d077220 */ /* 0x000fc80000400000 */
[----:B------:R-:W-:Y:S01]  /*d2f40*/  FFMA.FTZ R7, R29, 1.4426950216293334961, R7 ;  /* 0x3fb8aa3b1d077823 */ /* 0x000fe20000010007 */
[----:B--2---:R0:W-:Y:S04]  /*d2f50*/  STL [R1+0x4664], R2 ;  /* 0x0046640201007387 */ /* 0x0041e80000100800 */
[----:B------:R-:W2:Y:S04]  /*d2f60*/  LDL.LU R8, [R1+0x7c8] ;  /* 0x0007c80001087983 */ /* 0x000ea80000300800 */
[----:B------:R-:W2:Y:S04]  /*d2f70*/  LDL.LU R4, [R1+0x808] ;  /* 0x0008080001047983 */ /* 0x000ea80000300800 */
[----:B------:R-:W3:Y:S04]  /*d2f80*/  LDL.LU R5, [R1+0x7c4] ;  /* 0x0007c40001057983 */ /* 0x000ee80000300800 */
[----:B------:R-:W3:Y:S04]  /*d2f90*/  LDL.LU R13, [R1+0x804] ;  /* 0x00080400010d7983 */ /* 0x000ee80000300800 */
[----:B------:R-:W4:Y:S04]  /*d2fa0*/  LDL.LU R9, [R1+0x7c0] ;  /* 0x0007c00001097983 */ /* 0x000f280000300800 */
[----:B------:R-:W4:Y:S04]  /*d2fb0*/  LDL.LU R18, [R1+0x800] ;  /* 0x0008000001127983 */ /* 0x000f280000300800 */
        /* <DEDUP_REMOVED lines=10> */
[----:B------:R0:W-:Y:S04]  /*d3060*/  STL [R1+0x744], R0 ;  /* 0x0007440001007387 */ /* 0x0001e80000100800 */
[----:B0-----:R-:W5:Y:S04]  /*d3070*/  LDL.LU R0, [R1+0xc] ;  /* 0x00000c0001007983 */ /* 0x001f680000300800 */
[----:B------:R-:W5:Y:S04]  /*d3080*/  LDL.LU R15, [R1+0x46d0] ;  /* 0x0046d000010f7983 */ /* 0x000f680000300800 */
[----:B------:R0:W-:Y:S04]  /*d3090*/  STL [R1+0x758], R27 ;  /* 0x0007581b01007387 */ /* 0x0001e80000100800 */
[----:B0-----:R-:W5:Y:S04]  /*d30a0*/  LDL.LU R27, [R1+0x7e8] ;  /* 0x0007e800011b7983 */ /* 0x001f680000300800 */
[----:B------:R-:W5:Y:S04]  /*d30b0*/  LDL.LU R14, [R1+0x46cc] ;  /* 0x0046cc00010e7983 */ /* 0x000f680000300800 */
[----:B------:R0:W-:Y:S04]  /*d30c0*/  STL [R1+0x748], R28 ;  /* 0x0007481c01007387 */ /* 0x0001e80000100800 */
[----:B0-----:R-:W5:Y:S04]  /*d30d0*/  LDL.LU R28, [R1+0x7ec] ;  /* 0x0007ec00011c7983 */ /* 0x001f680000300800 */
[----:B------:R-:W5:Y:S01]  /*d30e0*/  LDL.LU R29, [R1+0x7f4] ;  /* 0x0007f400011d7983 */ /* 0x000f620000300800 */
[----:B--2---:R-:W-:-:S03]  /*d30f0*/  FADD R4, R4, R8 ;  /* 0x0000000804047221 */ /* 0x004fc60000000000 */
[----:B------:R-:W2:Y:S04]  /*d3100*/  LDL.LU R8, [R1+0x46c8] ;  /* 0x0046c80001087983 */ /* 0x000ea80000300800 */
[----:B------:R0:W-:Y:S01]  /*d3110*/  STL [R1+0x640], R4 ;  /* 0x0006400401007387 */ /* 0x0001e20000100800 */
[----:B---3--:R-:W-:-:S03]  /*d3120*/  FADD R13, R13, R5 ;  /* 0x000000050d0d7221 */ /* 0x008fc60000000000 */
[----:B0-----:R-:W3:Y:S01]  /*d3130*/  LDL.LU R4, [R1+0x46c4] ;  /* 0x0046c40001047983 */ /* 0x001ee20000300800 */
[----:B----4-:R-:W-:Y:S02]  /*d3140*/  FADD R18, R18, R9 ;  /* 0x0000000912127221 */ /* 0x010fe40000000000 */
[----:B-----5:R-:W-:Y:S02]  /*d3150*/  FADD R2, R2, R26 ;  /* 0x0000001a02027221 */ /* 0x020fe40000000000 */
[----:B------:R-:W-:Y:S01]  /*d3160*/  FADD R23, R23, R19 ;  /* 0x0000001317177221 */ /* 0x000fe20000000000 */
[----:B------:R-:W-:Y:S02]  /*d3170*/  ISETP.GE.U32.AND P3, PT, R15, 0x7f800000, PT ;  /* 0x7f8000000f00780c */ /* 0x000fe40003f66070 */
[----:B------:R-:W4:Y:S04]  /*d3180*/  LDL.LU R15, [R1+0x7d4] ;  /* 0x0007d400010f7983 */ /* 0x000f280000300800 */
[----:B------:R-:W5:Y:S04]  /*d3190*/  LDL.LU R5, [R1+0x46c0] ;  /* 0x0046c00001057983 */ /* 0x000f680000300800 */
[----:B------:R-:W2:Y:S04]  /*d31a0*/  LDL.LU R9, [R1+0x46bc] ;  /* 0x0046bc0001097983 */ /* 0x000ea80000300800 */
[----:B------:R-:W2:Y:S01]  /*d31b0*/  LDL.LU R26, [R1+0x46b8] ;  /* 0x0046b800011a7983 */ /* 0x000ea20000300800 */
[----:B------:R-:W-:-:S03]  /*d31c0*/  FADD R27, R27, R10 ;  /* 0x0000000a1b1b7221 */ /* 0x000fc60000000000 */
[----:B------:R-:W2:Y:S01]  /*d31d0*/  LDL.LU R19, [R1+0x46b4] ;  /* 0x0046b40001137983 */ /* 0x000ea20000300800 */
[----:B------:R-:W-:Y:S02]  /*d31e0*/  FADD R28, R28, R3 ;  /* 0x000000031c1c7221 */ /* 0x000fe40000000000 */
[----:B------:R-:W-:Y:S02]  /*d31f0*/  FADD R29, R29, R11 ;  /* 0x0000000b1d1d7221 */ /* 0x000fe40000000000 */
[----:B------:R-:W2:Y:S04]  /*d3200*/  LDL.LU R11, [R1+0x46b0] ;  /* 0x0046b000010b7983 */ /* 0x000ea80000300800 */
[----:B------:R-:W2:Y:S04]  /*d3210*/  LDL.LU R3, [R1+0x46ac] ;  /* 0x0046ac0001037983 */ /* 0x000ea80000300800 */
[----:B------:R-:W2:Y:S04]  /*d3220*/  LDL.LU R10, [R1+0x46a8] ;  /* 0x0046a800010a7983 */ /* 0x000ea80000300800 */
[----:B------:R0:W-:Y:S04]  /*d3230*/  STL [R1+0x46a4], R14 ;  /* 0x0046a40e01007387 */ /* 0x0001e80000100800 */
[----:B0-----:R-:W2:Y:S04]  /*d3240*/  LDL R14, [R1+0x20] ;  /* 0x00002000010e7983 */ /* 0x001ea80000100800 */
[----:B------:R0:W-:Y:S04]  /*d3250*/  STL [R1+0x46a0], R22 ;  /* 0x0046a01601007387 */ /* 0x0001e80000100800 */
[----:B0-----:R-:W3:Y:S01]  /*d3260*/  LDL.LU R22, [R1+0x7a8] ;  /* 0x0007a80001167983 */ /* 0x001ee20000300800 */
[----:B--2---:R-:W-:-:S03]  /*d3270*/  ISETP.GE.U32.AND P2, PT, R14, 0x7f800000, PT ;  /* 0x7f8000000e00780c */ /* 0x004fc60003f46070 */
[----:B------:R-:W2:Y:S01]  /*d3280*/  LDL.LU R14, [R1+0x46a4] ;  /* 0x0046a400010e7983 */ /* 0x000ea20000300800 */
[----:B---3--:R-:W-:-:S03]  /*d3290*/  FADD R17, R17, R22 ;  /* 0x0000001611117221 */ /* 0x008fc60000000000 */
[----:B------:R-:W3:Y:S04]  /*d32a0*/  LDL.LU R22, [R1+0x46a0] ;  /* 0x0046a00001167983 */ /* 0x000ee80000300800 */
[----:B------:R0:W-:Y:S04]  /*d32b0*/  STL [R1+0x469c], R29 ;  /* 0x00469c1d01007387 */ /* 0x0001e80000100800 */
[----:B0-----:R-:W2:Y:S04]  /*d32c0*/  LDL.LU R29, [R1+0x650] ;  /* 0x00065000011d7983 */ /* 0x001ea80000300800 */
[----:B------:R0:W-:Y:S04]  /*d32d0*/  STL [R1+0x4698], R28 ;  /* 0x0046981c01007387 */ /* 0x0001e80000100800 */
[----:B0-----:R-:W3:Y:S04]  /*d32e0*/  LDL.LU R28, [R1+0x758] ;  /* 0x00075800011c7983 */ /* 0x001ee80000300800 */
[----:B------:R0:W-:Y:S04]  /*d32f0*/  STL [R1+0x4694], R8 ;  /* 0x0046940801007387 */ /* 0x0001e80000100800 */
[----:B0-----:R-:W4:Y:S04]  /*d3300*/  LDL.LU R8, [R1+0x744] ;  /* 0x0007440001087983 */ /* 0x001f280000300800 */
[----:B------:R0:W-:Y:S04]  /*d3310*/  STL [R1+0x4690], R4 ;  /* 0x0046900401007387 */ /* 0x0001e80000100800 */
[----:B0-----:R-:W4:Y:S04]  /*d3320*/  LDL.LU R4, [R1+0x24] ;  /* 0x0000240001047983 */ /* 0x001f280000300800 */
[----:B-----5:R0:W-:Y:S04]  /*d3330*/  STL [R1+0x468c], R5 ;  /* 0x00468c0501007387 */ /* 0x0201e80000100800 */
[----:B0-----:R-:W5:Y:S04]  /*d3340*/  LDL.LU R5, [R1+0x640] ;  /* 0x0006400001057983 */ /* 0x001f680000300800 */
[----:B------:R0:W-:Y:S04]  /*d3350*/  STL [R1+0x4688], R9 ;  /* 0x0046880901007387 */ /* 0x0001e80000100800 */
[----:B0-----:R-:W5:Y:S04]  /*d3360*/  LDL.LU R9, [R1+0x1c] ;  /* 0x00001c0001097983 */ /* 0x001f680000300800 */
[----:B------:R0:W-:Y:S04]  /*d3370*/  STL [R1+0x4684], R26 ;  /* 0x0046841a01007387 */ /* 0x0001e80000100800 */
[----:B0-----:R-:W5:Y:S04]  /*d3380*/  LDL.LU R26, [R1+0x20] ;  /* 0x00002000011a7983 */ /* 0x001f680000300800 */
[----:B------:R0:W-:Y:S04]  /*d3390*/  STL [R1+0x4680], R27 ;  /* 0x0046801b01007387 */ /* 0x0001e80000100800 */
[----:B0-----:R-:W5:Y:S04]  /*d33a0*/  LDL.LU R27, [R1+0x18] ;  /* 0x00001800011b7983 */ /* 0x001f680000300800 */
[----:B------:R0:W-:Y:S04]  /*d33b0*/  STL [R1+0x4678], R7 ;  /* 0x0046780701007387 */ /* 0x0001e80000100800 */
[----:B0-----:R-:W5:Y:S01]  /*d33c0*/  LDL.LU R7, [R1+0x748] ;  /* 0x0007480001077983 */ /* 0x001f620000300800 */
[----:B--2---:R-:W-:-:S03]  /*d33d0*/  FADD R19, R19, R29 ;  /* 0x0000001d13137221 */ /* 0x004fc60000000000 */
[----:B------:R-:W2:Y:S01]  /*d33e0*/  LDL.LU R29, [R1+0x469c] ;  /* 0x00469c00011d7983 */ /* 0x000ea20000300800 */
[----:B---3--:R-:W-:-:S03]  /*d33f0*/  FADD R11, R11, R28 ;  /* 0x0000001c0b0b7221 */ /* 0x008fc60000000000 */
[----:B------:R-:W3:Y:S01]  /*d3400*/  LDL.LU R28, [R1+0x4698] ;  /* 0x00469800011c7983 */ /* 0x000ee20000300800 */
[----:B----4-:R-:W-:Y:S01]  /*d3410*/  FADD R15, R15, R8 ;  /* 0x000000080f0f7221 */ /* 0x010fe20000000000 */
[----:B------:R-:W-:Y:S02]  /*d3420*/  @P3 MOV R8, 0x7f800000 ;  /* 0x7f80000000083802 */ /* 0x000fe40000000f00 */
[----:B------:R-:W-:-:S03]  /*d3430*/  FSETP.NEU.AND P1, PT, R4, RZ, PT ;  /* 0x000000ff0400720b */ /* 0x000fc60003f2d000 */
[----:B-----5:R-:W-:Y:S02]  /*d3440*/  @P3 FFMA.FTZ R5, R4, R8, +INF ;  /* 0x7f80000004053423 */ /* 0x020fe40000010008 */
[----:B------:R-:W4:Y:S03]  /*d3450*/  LDL.LU R8, [R1+0x4694] ;  /* 0x0046940001087983 */ /* 0x000f260000300800 */
[----:B------:R-:W-:Y:S01]  /*d3460*/  FSEL R5, R5, -INF , P1 ;  /* 0xff80000005057808 */ /* 0x000fe20000800000 */
[----:B------:R-:W4:Y:S01]  /*d3470*/  LDL.LU R4, [R1+0x4690] ;  /* 0x0046900001047983 */ /* 0x000f220000300800 */
[----:B------:R-:W-:-:S03]  /*d3480*/  ISETP.GE.U32.AND P6, PT, R9, 0x7f800000, PT ;  /* 0x7f8000000900780c */ /* 0x000fc60003fc6070 */
[----:B------:R0:W-:Y:S10]  /*d3490*/  STL [R1+0x16d4], R5 ;  /* 0x0016d40501007387 */ /* 0x0001f40000100800 */
[----:B0-----:R-:W-:-:S02]  /*d34a0*/  @P6 MOV R5, 0x7f800000 ;  /* 0x7f80000000056802 */ /* 0x001fc40000000f00 */
[----:B------:R-:W-:Y:S02]  /*d34b0*/  FSETP.NEU.AND P5, PT, R26, RZ, PT ;  /* 0x000000ff1a00720b */ /* 0x000fe40003fad000 */
[----:B------:R-:W-:Y:S01]  /*d34c0*/  ISETP.GE.U32.AND P4, PT, R27, 0x7f800000, PT ;  /* 0x7f8000001b00780c */ /* 0x000fe20003f86070 */
[----:B------:R-:W-:Y:S02]  /*d34d0*/  @P6 FFMA.FTZ R18, R9, R5, +INF ;  /* 0x7f80000009126423 */ /* 0x000fe40000010005 */
[----:B------:R-:W5:Y:S01]  /*d34e0*/  LDL.LU R5, [R1+0x468c] ;  /* 0x00468c0001057983 */ /* 0x000f620000300800 */
[----:B------:R-:W-:Y:S01]  /*d34f0*/  FADD R10, R10, R7 ;  /* 0x000000070a0a7221 */ /* 0x000fe20000000000 */
[----:B------:R-:W-:-:S05]  /*d3500*/  @P2 MOV R7, 0x7f800000 ;  /* 0x7f80000000072802 */ /* 0x000fca0000000f00 */
[----:B------:R-:W-:-:S03]  /*d3510*/  @P2 FFMA.FTZ R13, R26, R7, +INF ;  /* 0x7f8000001a0d2423 */ /* 0x000fc60000010007 */
[----:B------:R-:W-:Y:S02]  /*d3520*/  @P4 MOV R26, 0x7f800000 ;  /* 0x7f800000001a4802 */ /* 0x000fe40000000f00 */
[----:B------:R-:W-:Y:S02]  /*d3530*/  FSETP.NEU.AND P2, PT, R9, RZ, PT ;  /* 0x000000ff0900720b */ /* 0x000fe40003f4d000 */
[----:B------:R-:W5:Y:S01]  /*d3540*/  LDL.LU R9, [R1+0x4688] ;  /* 0x0046880001097983 */ /* 0x000f620000300800 */
[C---:B------:R-:W-:Y:S01]  /*d3550*/  @P4 FFMA.FTZ R2, R27.reuse, R26, +INF ;  /* 0x7f8000001b024423 */ /* 0x040fe2000001001a */
[----:B------:R-:W-:Y:S02]  /*d3560*/  FSETP.NEU.AND P6, PT, R27, RZ, PT ;  /* 0x000000ff1b00720b */ /* 0x000fe40003fcd000 */
[----:B------:R-:W4:Y:S04]  /*d3570*/  LDL.LU R26, [R1+0x4684] ;  /* 0x00468400011a7983 */ /* 0x000f280000300800 */
[----:B------:R-:W4:Y:S01]  /*d3580*/  LDL.LU R27, [R1+0x4680] ;  /* 0x00468000011b7983 */ /* 0x000f220000300800 */
[----:B------:R-:W-:-:S13]  /*d3590*/  ISETP.GE.U32.AND P0, PT, R24, 0x7f800000, PT ;  /* 0x7f8000001800780c */ /* 0x000fda0003f06070 */
[----:B------:R-:W-:-:S04]  /*d35a0*/  @P0 IMAD.MOV.U32 R7, RZ, RZ, 0x7f800000 ;  /* 0x7f800000ff070424 */ /* 0x000fc800078e00ff */
[----:B------:R-:W-:Y:S01]  /*d35b0*/  @P0 FFMA.FTZ R23, R24, R7, +INF ;  /* 0x7f80000018170423 */ /* 0x000fe20000010007 */
[----:B------:R-:W-:-:S05]  /*d35c0*/  FSEL R7, R13, -INF , P5 ;  /* 0xff8000000d077808 */ /* 0x000fca0002800000 */
[----:B------:R0:W-:Y:S02]  /*d35d0*/  STL [R1+0x16cc], R7 ;  /* 0x0016cc0701007387 */ /* 0x0001e40000100800 */
[----:B0-----:R-:W-:Y:S02]  /*d35e0*/  FSEL R7, R18, -INF , P2 ;  /* 0xff80000012077808 */ /* 0x001fe40001000000 */
[----:B------:R-:W4:Y:S01]  /*d35f0*/  LDL.LU R18, [R1+0x467c] ;  /* 0x00467c0001127983 */ /* 0x000f220000300800 */
[C---:B------:R-:W-:Y:S02]  /*d3600*/  ISETP.GE.U32.AND P3, PT, R25.reuse, 0x7f800000, PT ;  /* 0x7f8000001900780c */ /* 0x040fe40003f66070 */
[----:B------:R-:W-:Y:S01]  /*d3610*/  ISETP.GE.U32.AND P1, PT, R0, 0x7f800000, PT ;  /* 0x7f8000000000780c */ /* 0x000fe20003f26070 */
[----:B------:R0:W-:Y:S01]  /*d3620*/  STL [R1+0x16dc], R7 ;  /* 0x0016dc0701007387 */ /* 0x0001e20000100800 */
[----:B------:R-:W-:Y:S02]  /*d3630*/  FSETP.NEU.AND P4, PT, R24, RZ, PT ;  /* 0x000000ff1800720b */ /* 0x000fe40003f8d000 */
[----:B------:R-:W-:-:S07]  /*d3640*/  FSETP.NEU.AND P2, PT, R25, RZ, PT ;  /* 0x000000ff1900720b */ /* 0x000fce0003f4d000 */
[----:B------:R-:W-:Y:S01]  /*d3650*/  @P3 MOV R13, 0x7f800000 ;  /* 0x7f800000000d3802 */ /* 0x000fe20000000f00 */
[----:B0-----:R-:W4:Y:S01]  /*d3660*/  LDL.LU R7, [R1+0x4678] ;  /* 0x0046780001077983 */ /* 0x001f220000300800 */
[----:B------:R-:W-:Y:S02]  /*d3670*/  @P1 MOV R24, 0x7f800000 ;  /* 0x7f80000000181802 */ /* 0x000fe40000000f00 */
[----:B------:R-:W-:Y:S02]  /*d3680*/  ISETP.GE.U32.AND P0, PT, R3, 0x7f800000, PT ;  /* 0x7f8000000300780c */ /* 0x000fe40003f06070 */
[----:B------:R-:W-:Y:S02]  /*d3690*/  FSEL R2, R2, -INF , P6 ;  /* 0xff80000002027808 */ /* 0x000fe40003000000 */
[----:B------:R-:W-:Y:S01]  /*d36a0*/  FSEL R23, R23, -INF , P4 ;  /* 0xff80000017177808 */ /* 0x000fe20002000000 */
[----:B--2---:R-:W-:Y:S02]  /*d36b0*/  @P3 FFMA.FTZ R29, R25, R13, +INF ;  /* 0x7f800000191d3423 */ /* 0x004fe4000001000d */
[----:B------:R-:W2:Y:S04]  /*d36c0*/  LDL.LU R13, [R1+0x4674] ;  /* 0x00467400010d7983 */ /* 0x000ea80000300800 */
[----:B------:R-:W2:Y:S01]  /*d36d0*/  LDL.LU R25, [R1+0x4670] ;  /* 0x0046700001197983 */ /* 0x000ea20000300800 */
[C---:B------:R-:W-:Y:S01]  /*d36e0*/  FSETP.NEU.AND P3, PT, R0.reuse, RZ, PT ;  /* 0x000000ff0000720b */ /* 0x040fe20003f6d000 */
[----:B---3--:R-:W-:-:S02]  /*d36f0*/  @P1 FFMA.FTZ R28, R0, R24, +INF ;  /* 0x7f800000001c1423 */ /* 0x008fc40000010018 */
[----:B------:R-:W3:Y:S04]  /*d3700*/  LDL.LU R24, [R1+0x466c] ;  /* 0x00466c0001187983 */ /* 0x000ee80000300800 */
[----:B------:R-:W3:Y:S04]  /*d3710*/  LDL.LU R0, [R1+0x4668] ;  /* 0x0046680001007983 */ /* 0x000ee80000300800 */
[----:B------:R0:W-:Y:S01]  /*d3720*/  STL [R1+0x16e0], R2 ;  /* 0x0016e00201007387 */ /* 0x0001e20000100800 */
[----:B------:R-:W-:-:S03]  /*d3730*/  FSETP.NEU.AND P1, PT, R3, RZ, PT ;  /* 0x000000ff0300720b */ /* 0x000fc60003f2d000 */
[----:B0-----:R-:W3:Y:S04]  /*d3740*/  LDL.LU R2, [R1+0x4664] ;  /* 0x0046640001027983 */ /* 0x001ee80000300800 */
[----:B------:R-:W-:Y:S01]  /*d3750*/  STL [R1+0x16e8], R23 ;  /* 0x0016e81701007387 */ /* 0x000fe20000100800 */
[----:B-----5:R-:W-:-:S03]  /*d3760*/  IADD3 R5, R9, -R5, RZ ;  /* 0x8000000509057210 */ /* 0x020fc60007ffe0ff */
[----:B------:R0:W-:Y:S02]  /*d3770*/  STL [R1+0x43d0], R9 ;  /* 0x0043d00901007387 */ /* 0x0001e40000100800 */
[----:B0-----:R-:W-:-:S04]  /*d3780*/  @P0 IMAD.MOV.U32 R9, RZ, RZ, 0x7f800000 ;  /* 0x7f800000ff090424 */ /* 0x001fc800078e00ff */
[----:B----4-:R-:W-:Y:S02]  /*d3790*/  @P0 FFMA.FTZ R27, R3, R9, +INF ;  /* 0x7f800000031b0423 */ /* 0x010fe40000010009 */
[----:B------:R-:W4:Y:S01]  /*d37a0*/  LDL.LU R3, [R1+0x4660] ;  /* 0x0046600001037983 */ /* 0x000f220000300800 */
[----:B------:R-:W-:Y:S02]  /*d37b0*/  ISETP.GE.U32.AND P5, PT, R14, 0x7f800000, PT ;  /* 0x7f8000000e00780c */ /* 0x000fe40003fa6070 */
[----:B------:R-:W-:Y:S02]  /*d37c0*/  IADD3 R8, R4, -R8, RZ ;  /* 0x8000000804087210 */ /* 0x000fe40007ffe0ff */
[----:B------:R-:W-:-:S03]  /*d37d0*/  ISETP.GE.U32.AND P4, PT, R22, 0x7f800000, PT ;  /* 0x7f8000001600780c */ /* 0x000fc60003f86070 */
[----:B------:R-:W-:Y:S01]  /*d37e0*/  FADD R8, R8, -1 ;  /* 0xbf80000008087421 */ /* 0x000fe20000000000 */
[----:B------:R-:W-:Y:S01]  /*d37f0*/  ISETP.GE.U32.AND P6, PT, R26, 0x7f800000, PT ;  /* 0x7f8000001a00780c */ /* 0x000fe20003fc6070 */
[----:B------:R-:W-:-:S04]  /*d3800*/  FADD R5, R5, -1 ;  /* 0xbf80000005057421 */ /* 0x000fc80000000000 */
[----:B------:R-:W-:Y:S02]  /*d3810*/  @P5 MOV R23, 0x7f800000 ;  /* 0x7f80000000175802 */ /* 0x000fe40000000f00 */
[----:B------:R-:W-:-:S03]  /*d3820*/  FSETP.NEU.AND P0, PT, R14, RZ, PT ;  /* 0x000000ff0e00720b */ /* 0x000fc60003f0d000 */
[----:B------:R-:W-:Y:S02]  /*d3830*/  @P5 FFMA.FTZ R17, R14, R23, +INF ;  /* 0x7f8000000e115423 */ /* 0x000fe40000010017 */
[CC--:B------:R-:W-:Y:S02]  /*d3840*/  FFMA.FTZ R9, R8.reuse, R18.reuse, -0.16845393180847167969 ;  /* 0xbe2c7f3008097423 */ /* 0x0c0fe40000010012 */
[C---:B------:R-:W-:Y:S02]  /*d3850*/  FFMA.FTZ R14, R5.reuse, R18, -0.16845393180847167969 ;  /* 0xbe2c7f30050e7423 */ /* 0x040fe40000010012 */
[C---:B------:R-:W-:Y:S01]  /*d3860*/  FFMA.FTZ R9, R8.reuse, R9, 0.1716887056827545166 ;  /* 0x3e2fcf2a08097423 */ /* 0x040fe20000010009 */
[----:B------:R-:W-:Y:S01]  /*d3870*/  @P4 MOV R23, 0x7f800000 ;  /* 0x7f80000000174802 */ /* 0x000fe20000000f00 */
[C---:B------:R-:W-:Y:S02]  /*d3880*/  FFMA.FTZ R14, R5.reuse, R14, 0.1716887056827545166 ;  /* 0x3e2fcf2a050e7423 */ /* 0x040fe4000001000e */
[----:B------:R-:W-:Y:S01]  /*d3890*/  FFMA.FTZ R9, R8, R9, -0.17900948226451873779 ;  /* 0xbe374e4308097423 */ /* 0x000fe20000010009 */
[----:B------:R-:W-:Y:S01]  /*d38a0*/  @P6 MOV R18, 0x7f800000 ;  /* 0x7f80000000126802 */ /* 0x000fe20000000f00 */
[----:B------:R-:W-:-:S02]  /*d38b0*/  FFMA.FTZ R14, R5, R14, -0.17900948226451873779 ;  /* 0xbe374e43050e7423 */ /* 0x000fc4000001000e */
[----:B------:R-:W-:Y:S02]  /*d38c0*/  FFMA.FTZ R9, R8, R9, 0.20512372255325317383 ;  /* 0x3e520bf408097423 */ /* 0x000fe40000010009 */
[----:B------:R-:W-:Y:S01]  /*d38d0*/  @P4 FFMA.FTZ R19, R22, R23, +INF ;  /* 0x7f80000016134423 */ /* 0x000fe20000010017 */
[----:B------:R-:W-:Y:S01]  /*d38e0*/  FSETP.NEU.AND P4, PT, R26, RZ, PT ;  /* 0x000000ff1a00720b */ /* 0x000fe20003f8d000 */
[----:B------:R-:W-:Y:S01]  /*d38f0*/  FFMA.FTZ R9, R8, R9, -0.24046532809734344482 ;  /* 0xbe763c8b08097423 */ /* 0x000fe20000010009 */
[----:B------:R-:W5:Y:S01]  /*d3900*/  LDL.LU R23, [R1+0x465c] ;  /* 0x00465c0001177983 */ /* 0x000f620000300800 */
[----:B------:R-:W-:Y:S02]  /*d3910*/  @P6 FFMA.FTZ R15, R26, R18, +INF ;  /* 0x7f8000001a0f6423 */ /* 0x000fe40000010012 */
[----:B------:R-:W-:Y:S01]  /*d3920*/  FFMA.FTZ R26, R5, R14, 0.20512372255325317383 ;  /* 0x3e520bf4051a7423 */ /* 0x000fe2000001000e */
[----:B------:R-:W-:Y:S01]  /*d3930*/  FSEL R14, R29, -INF , P2 ;  /* 0xff8000001d0e7808 */ /* 0x000fe20001000000 */
[----:B------:R-:W-:Y:S01]  /*d3940*/  FFMA.FTZ R29, R8, R9, 0.28857114911079406738 ;  /* 0x3e93bf99081d7423 */ /* 0x000fe20000010009 */
[----:B------:R-:W-:Y:S01]  /*d3950*/  FSEL R9, R28, -INF , P3 ;  /* 0xff8000001c097808 */ /* 0x000fe20001800000 */
[C---:B------:R-:W-:Y:S01]  /*d3960*/  FFMA.FTZ R26, R5.reuse, R26, -0.24046532809734344482 ;  /* 0xbe763c8b051a7423 */ /* 0x040fe2000001001a */
[----:B------:R-:W-:Y:S04]  /*d3970*/  STL [R1+0x650], R19 ;  /* 0x0006501301007387 */ /* 0x000fe80000100800 */
[----:B------:R-:W-:Y:S01]  /*d3980*/  STL [R1+0x145c], R15 ;  /* 0x00145c0f01007387 */ /* 0x000fe20000100800 */
[----:B------:R-:W-:-:S03]  /*d3990*/  FFMA.FTZ R26, R5, R26, 0.28857114911079406738 ;  /* 0x3e93bf99051a7423 */ /* 0x000fc6000001001a */
[----:B------:R-:W-:Y:S04]  /*d39a0*/  STL [R1+0x16d0], R14 ;  /* 0x0016d00e01007387 */ /* 0x000fe80000100800 */
[----:B------:R0:W-:Y:S01]  /*d39b0*/  STL [R1+0x16d8], R9 ;  /* 0x0016d80901007387 */ /* 0x0001e20000100800 */
[----:B------:R-:W-:Y:S02]  /*d39c0*/  FFMA.FTZ R26, R5, R26, -0.36067417263984680176 ;  /* 0xbeb8aa49051a7423 */ /* 0x000fe4000001001a */
[----:B------:R-:W-:Y:S01]  /*d39d0*/  FFMA.FTZ R28, R8, R29, -0.36067417263984680176 ;  /* 0xbeb8aa49081c7423 */ /* 0x000fe2000001001d */
[----:B0-----:R-:W-:-:S05]  /*d39e0*/  FSEL R9, R27, -INF , P1 ;  /* 0xff8000001b097808 */ /* 0x001fca0000800000 */
[----:B------:R0:W-:Y:S01]  /*d39f0*/  STL [R1+0x16e4], R9 ;  /* 0x0016e40901007387 */ /* 0x0001e20000100800 */
[----:B------:R-:W-:Y:S01]  /*d3a00*/  FFMA.FTZ R27, R8, R28, 0.48089820146560668945 ;  /* 0x3ef6384a081b7423 */ /* 0x000fe2000001001c */
[----:B0-----:R-:W-:Y:S01]  /*d3a10*/  FSEL R9, R17, -INF , P0 ;  /* 0xff80000011097808 */ /* 0x001fe20000000000 */
[----:B------:R-:W-:-:S04]  /*d3a20*/  FFMA.FTZ R17, R5, R26, 0.48089820146560668945 ;  /* 0x3ef6384a05117423 */ /* 0x000fc8000001001a */
[C---:B------:R-:W-:Y:S02]  /*d3a30*/  FFMA.FTZ R17, R5.reuse, R17, -0.72134751081466674805 ;  /* 0xbf38aa3b05117423 */ /* 0x040fe40000010011 */
[----:B------:R-:W-:Y:S02]  /*d3a40*/  FFMA.FTZ R26, R8, R27, -0.72134751081466674805 ;  /* 0xbf38aa3b081a7423 */ /* 0x000fe4000001001b */
[----:B------:R-:W-:-:S04]  /*d3a50*/  FMUL R17, R5, R17 ;  /* 0x0000001105117220 */ /* 0x000fc80000400000 */
[----:B------:R-:W-:-:S04]  /*d3a60*/  FMUL R17, R5, R17 ;  /* 0x0000001105117220 */ /* 0x000fc80000400000 */
[----:B------:R-:W-:Y:S01]  /*d3a70*/  FFMA.FTZ R17, R5, 1.4426950216293334961, R17 ;  /* 0x3fb8aa3b05117823 */ /* 0x000fe20000010011 */
[----:B------:R-:W-:Y:S01]  /*d3a80*/  STL [R1+0x16ec], R9 ;  /* 0x0016ec0901007387 */ /* 0x000fe20000100800 */
[----:B--2---:R-:W-:Y:S02]  /*d3a90*/  ISETP.GE.U32.AND P2, PT, R13, 0x7f800000, PT ;  /* 0x7f8000000d00780c */ /* 0x004fe40003f46070 */
[----:B------:R-:W-:Y:S02]  /*d3aa0*/  ISETP.GE.U32.AND P6, PT, R25, 0x7f800000, PT ;  /* 0x7f8000001900780c */ /* 0x000fe40003fc6070 */
[----:B---3--:R-:W-:-:S09]  /*d3ab0*/  ISETP.GE.U32.AND P1, PT, R24, 0x7f800000, PT ;  /* 0x7f8000001800780c */ /* 0x008fd20003f26070 */
[----:B------:R-:W-:Y:S02]  /*d3ac0*/  @P2 IMAD.MOV.U32 R28, RZ, RZ, 0x7f800000 ;  /* 0x7f800000ff1c2424 */ /* 0x000fe400078e00ff */
[----:B------:R-:W-:Y:S02]  /*d3ad0*/  @P6 MOV R27, 0x7f800000 ;  /* 0x7f800000001b6802 */ /* 0x000fe40000000f00 */
[----:B------:R-:W-:Y:S01]  /*d3ae0*/  @P2 FFMA.FTZ R11, R13, R28, +INF ;  /* 0x7f8000000d0b2423 */ /* 0x000fe2000001001c */
[C---:B------:R-:W-:Y:S02]  /*d3af0*/  FSETP.NEU.AND P2, PT, R25.reuse, RZ, PT ;  /* 0x000000ff1900720b */ /* 0x040fe40003f4d000 */
[----:B------:R-:W-:Y:S01]  /*d3b00*/  @P6 FFMA.FTZ R10, R25, R27, +INF ;  /* 0x7f800000190a6423 */ /* 0x000fe2000001001b */
[----:B------:R-:W-:Y:S01]  /*d3b10*/  @P1 MOV R25, 0x7f800000 ;  /* 0x7f80000000191802 */ /* 0x000fe20000000f00 */
[----:B------:R-:W-:Y:S01]  /*d3b20*/  STL [R1+0x1460], R11 ;  /* 0x0014600b01007387 */ /* 0x000fe20000100800 */
[----:B------:R-:W-:-:S03]  /*d3b30*/  FADD R17, R2, R17 ;  /* 0x0000001102117221 */ /* 0x000fc60000000000 */
[----:B------:R-:W-:Y:S01]  /*d3b40*/  STL [R1+0x1458], R10 ;  /* 0x0014580a01007387 */ /* 0x000fe20000100800 */
[----:B----4-:R-:W-:Y:S02]  /*d3b50*/  FADD R3, R3, R7 ;  /* 0x0000000703037221 */ /* 0x010fe40000000000 */
[----:B------:R-:W-:-:S05]  /*d3b60*/  @P1 FFMA.FTZ R3, R24, R25, +INF ;  /* 0x7f80000018031423 */ /* 0x000fca0000010019 */
[----:B------:R-:W-:Y:S04]  /*d3b70*/  STL [R1+0x13fc], R3 ;  /* 0x0013fc0301007387 */ /* 0x000fe80000100800 */
[----:B------:R-:W-:Y:S04]  /*d3b80*/  STL [R1+0x43d4], R17 ;  /* 0x0043d41101007387 */ /* 0x000fe80000100800 */
[----:B------:R-:W2:Y:S01]  /*d3b90*/  LDL R14, [R1+0xac] ;  /* 0x0000ac00010e7983 */ /* 0x000ea20000100800 */
[----:B------:R-:W-:Y:S01]  /*d3ba0*/  ISETP.GE.U32.AND P0, PT, R4, 0x7f800000, PT ;  /* 0x7f8000000400780c */ /* 0x000fe20003f06070 */
[----:B------:R-:W-:Y:S01]  /*d3bb0*/  FMUL R26, R8, R26 ;  /* 0x0000001a081a7220 */ /* 0x000fe20000400000 */
[----:B------:R-:W-:-:S03]  /*d3bc0*/  FSETP.NEU.AND P3, PT, R13, RZ, PT ;  /* 0x000000ff0d00720b */ /* 0x000fc60003f6d000 */
[----:B------:R-:W-:-:S04]  /*d3bd0*/  FMUL R26, R8, R26 ;  /* 0x0000001a081a7220 */ /* 0x000fc80000400000 */
[----:B------:R-:W-:Y:S01]  /*d3be0*/  FFMA.FTZ R26, R8, 1.4426950216293334961, R26 ;  /* 0x3fb8aa3b081a7823 */ /* 0x000fe2000001001a */
[----:B--2---:R0:W-:Y:S04]  /*d3bf0*/  STL [R1+0x464c], R14 ;  /* 0x00464c0e01007387 */ /* 0x0041e80000100800 */
[----:B0-----:R-:W2:Y:S01]  /*d3c00*/  LDL R14, [R1+0xb0] ;  /* 0x0000b000010e7983 */ /* 0x001ea20000100800 */
[----:B------:R-:W-:Y:S01]  /*d3c10*/  @P0 MOV R13, 0x7f800000 ;  /* 0x7f800000000d0802 */ /* 0x000fe20000000f00 */
[----:B------:R-:W-:-:S04]  /*d3c20*/  FADD R0, R0, R26 ;  /* 0x0000001a00007221 */ /* 0x000fc80000000000 */
[----:B------:R-:W-:-:S05]  /*d3c30*/  @P0 FFMA.FTZ R0, R4, R13, +INF ;  /* 0x7f80000004000423 */ /* 0x000fca000001000d */
[----:B------:R-:W-:Y:S04]  /*d3c40*/  STL [R1+0x13f0], R0 ;  /* 0x0013f00001007387 */ /* 0x000fe80000100800 */
[----:B--2---:R0:W-:Y:S04]  /*d3c50*/  STL [R1+0x4650], R14 ;  /* 0x0046500e01007387 */ /* 0x0041e80000100800 */
[----:B0-----:R-:W2:Y:S04]  /*d3c60*/  LDL R14, [R1+0xb4] ;  /* 0x0000b400010e7983 */ /* 0x001ea80000100800 */
[----:B--2---:R0:W-:Y:S04]  /*d3c70*/  STL [R1+0x4654], R14 ;  /* 0x0046540e01007387 */ /* 0x0041e80000100800 */
[----:B0-----:R-:W2:Y:S01]  /*d3c80*/  LDL R14, [R1+0xb8] ;  /* 0x0000b800010e7983 */ /* 0x001ea20000100800 */
[----:B------:R-:W-:-:S02]  /*d3c90*/  FSETP.NEU.AND P5, PT, R22, RZ, PT ;  /* 0x000000ff1600720b */ /* 0x000fc40003fad000 */
[----:B------:R-:W-:Y:S02]  /*d3ca0*/  MOV R29, R21 ;  /* 0x00000015001d7202 */ /* 0x000fe40000000f00 */
[----:B------:R-:W-:Y:S01]  /*d3cb0*/  MOV R27, R16 ;  /* 0x00000010001b7202 */ /* 0x000fe20000000f00 */
[----:B------:R-:W-:Y:S01]  /*d3cc0*/  IMAD.MOV.U32 R26, RZ, RZ, R20 ;  /* 0x000000ffff1a7224 */ /* 0x000fe200078e0014 */
[----:B------:R-:W-:Y:S02]  /*d3cd0*/  MOV R25, R6 ;  /* 0x0000000600197202 */ /* 0x000fe40000000f00 */
[----:B------:R-:W-:Y:S02]  /*d3ce0*/  FSETP.NEU.AND P1, PT, R24, RZ, PT ;  /* 0x000000ff1800720b */ /* 0x000fe40003f2d000 */
[----:B------:R-:W-:Y:S01]  /*d3cf0*/  MOV R24, R12 ;  /* 0x0000000c00187202 */ /* 0x000fe20000000f00 */
[----:B--2---:R0:W-:Y:S04]  /*d3d00*/  STL [R1+0x4658], R14 ;  /* 0x0046580e01007387 */ /* 0x0041e80000100800 */
[----:B0-----:R-:W2:Y:S04]  /*d3d10*/  LDL R14, [R1+0xbc] ;  /* 0x0000bc00010e7983 */ /* 0x001ea80000100800 */
[----:B------:R-:W3:Y:S04]  /*d3d20*/  LDL.LU R13, [R1+0xa0] ;  /* 0x0000a000010d7983 */ /* 0x000ee80000300800 */
        /* <DEDUP_REMOVED lines=19> */
[----:B------:R0:W-:Y:S04]  /*d3e60*/  STL [R1+0x43d8], R4 ;  /* 0x0043d80401007387 */ /* 0x0001e80000100800 */
[----:B0-----:R-:W3:Y:S04]  /*d3e70*/  LDL.LU R4, [R1+0xa4] ;  /* 0x0000a40001047983 */ /* 0x001ee80000300800 */
[----:B------:R-:W3:Y:S01]  /*d3e80*/  LDL.LU R0, [R1+0x8c0] ;  /* 0x0008c00001007983 */ /* 0x000ee20000300800 */
[----:B-----5:R-:W-:-:S13]  /*d3e90*/  FSETP.GT.AND P6, PT, |R23|, 8.50705917302346158658e+37, PT ;  /* 0x7e8000001700780b */ /* 0x020fda0003fc4200 */
[----:B--2---:R-:W-:Y:S01]  /*d3ea0*/  @P6 FMUL R14, R14, 0.25 ;  /* 0x3e8000000e0e6820 */ /* 0x004fe20000400000 */
[----:B---3--:R0:W-:Y:S04]  /*d3eb0*/  STL [R1+0x4408], R0 ;  /* 0x0044080001007387 */ /* 0x0081e80000100800 */
[----:B0-----:R-:W2:Y:S04]  /*d3ec0*/  LDL.LU R0, [R1+0xa8] ;  /* 0x0000a80001007983 */ /* 0x001ea80000300800 */
[----:B------:R0:W-:Y:S04]  /*d3ed0*/  @P6 STL [R1+0xbc], R14 ;  /* 0x0000bc0e01006387 */ /* 0x0001e80000100800 */
[----:B0-----:R-:W3:Y:S02]  /*d3ee0*/  LDL.LU R14, [R1+0x4658] ;  /* 0x00465800010e7983 */ /* 0x001ee40000300800 */
[----:B---3--:R-:W-:-:S05]  /*d3ef0*/  @P6 FMUL R14, R14, 0.25 ;  /* 0x3e8000000e0e6820 */ /* 0x008fca0000400000 */
[----:B------:R0:W-:Y:S04]  /*d3f00*/  @P6 STL [R1+0xb8], R14 ;  /* 0x0000b80e01006387 */ /* 0x0001e80000100800 */
[----:B0-----:R-:W3:Y:S02]  /*d3f10*/  LDL.LU R14, [R1+0x4654] ;  /* 0x00465400010e7983 */ /* 0x001ee40000300800 */
[----:B---3--:R-:W-:-:S05]  /*d3f20*/  @P6 FMUL R14, R14, 0.25 ;  /* 0x3e8000000e0e6820 */ /* 0x008fca0000400000 */
[----:B------:R0:W-:Y:S04]  /*d3f30*/  @P6 STL [R1+0xb4], R14 ;  /* 0x0000b40e01006387 */ /* 0x0001e80000100800 */
[----:B0-----:R-:W3:Y:S01]  /*d3f40*/  LDL.LU R14, [R1+0x4650] ;  /* 0x00465000010e7983 */ /* 0x001ee20000300800 */
[----:B------:R-:W-:Y:S01]  /*d3f50*/  FSETP.GEU.AND P0, PT, |R23|, 1.175494350822287508e-38, PT ;  /* 0x008000001700780b */ /* 0x000fe20003f0e200 */
[----:B---3--:R-:W-:-:S05]  /*d3f60*/  @P6 FMUL R14, R14, 0.25 ;  /* 0x3e8000000e0e6820 */ /* 0x008fca0000400000 */
[----:B------:R0:W-:Y:S04]  /*d3f70*/  @P6 STL [R1+0xb0], R14 ;  /* 0x0000b00e01006387 */ /* 0x0001e80000100800 */
[----:B0-----:R-:W3:Y:S01]  /*d3f80*/  LDL.LU R14, [R1+0x464c] ;  /* 0x00464c00010e7983 */ /* 0x001ee20000300800 */
[----:B------:R-:W-:Y:S02]  /*d3f90*/  @P6 FMUL R25, R25, 0.25 ;  /* 0x3e80000019196820 */ /* 0x000fe40000400000 */
[----:B------:R-:W-:Y:S02]  /*d3fa0*/  @P6 FMUL R24, R24, 0.25 ;  /* 0x3e80000018186820 */ /* 0x000fe40000400000 */
[----:B------:R-:W-:Y:S02]  /*d3fb0*/  @P6 FMUL R26, R26, 0.25 ;  /* 0x3e8000001a1a6820 */ /* 0x000fe40000400000 */
[----:B------:R-:W-:-:S02]  /*d3fc0*/  @!P0 FMUL R25, R25, 16777216 ;  /* 0x4b80000019198820 */ /* 0x000fc40000400000 */
[----:B------:R-:W-:Y:S02]  /*d3fd0*/  @P6 FMUL R27, R27, 0.25 ;  /* 0x3e8000001b1b6820 */ /* 0x000fe40000400000 */
[----:B------:R-:W-:Y:S02]  /*d3fe0*/  @!P0 FMUL R24, R24, 16777216 ;  /* 0x4b80000018188820 */ /* 0x000fe40000400000 */
[----:B------:R-:W-:Y:S02]  /*d3ff0*/  @P6 FMUL R29, R29, 0.25 ;  /* 0x3e8000001d1d6820 */ /* 0x000fe40000400000 */
[----:B------:R-:W-:Y:S02]  /*d4000*/  @!P0 FMUL R26, R26, 16777216 ;  /* 0x4b8000001a1a8820 */ /* 0x000fe40000400000 */
[----:B------:R-:W-:Y:S02]  /*d4010*/  @!P0 FMUL R27, R27, 16777216 ;  /* 0x4b8000001b1b8820 */ /* 0x000fe40000400000 */
[----:B------:R-:W-:-:S02]  /*d4020*/  @!P0 FMUL R29, R29, 16777216 ;  /* 0x4b8000001d1d8820 */ /* 0x000fc40000400000 */
[----:B---3--:R-:W-:-:S05]  /*d4030*/  @P6 FMUL R14, R14, 0.25 ;  /* 0x3e8000000e0e6820 */ /* 0x008fca0000400000 */
[----:B------:R0:W-:Y:S04]  /*d4040*/  @P6 STL [R1+0xac], R14 ;  /* 0x0000ac0e01006387 */ /* 0x0001e80000100800 */
[----:B0-----:R-:W3:Y:S04]  /*d4050*/  LDL.LU R14, [R1+0x4648] ;  /* 0x00464800010e7983 */ /* 0x001ee80000300800 */
[----:B------:R0:W-:Y:S04]  /*d4060*/  STL [R1+0x43dc], R25 ;  /* 0x0043dc1901007387 */ /* 0x0001e80000100800 */
[----:B0-----:R-:W5:Y:S04]  /*d4070*/  LDL R25, [R1+0xac] ;  /* 0x0000ac0001197983 */ /* 0x001f680000100800 */
[----:B------:R0:W-:Y:S04]  /*d4080*/  STL [R1+0x43e0], R24 ;  /* 0x0043e01801007387 */ /* 0x0001e80000100800 */
[----:B0-----:R-:W3:Y:S04]  /*d4090*/  LDL R24, [R1+0xb0] ;  /* 0x0000b00001187983 */ /* 0x001ee80000100800 */
[----:B------:R0:W-:Y:S04]  /*d40a0*/  STL [R1+0x43e4], R26 ;  /* 0x0043e41a01007387 */ /* 0x0001e80000100800 */
[----:B0-----:R-:W3:Y:S04]  /*d40b0*/  LDL R26, [R1+0xb4] ;  /* 0x0000b400011a7983 */ /* 0x001ee80000100800 */
[----:B------:R0:W-:Y:S04]  /*d40c0*/  STL [R1+0x43e8], R27 ;  /* 0x0043e81b01007387 */ /* 0x0001e80000100800 */
[----:B0-----:R-:W3:Y:S04]  /*d40d0*/  LDL R27, [R1+0xb8] ;  /* 0x0000b800011b7983 */ /* 0x001ee80000100800 */
[----:B------:R0:W-:Y:S04]  /*d40e0*/  STL [R1+0x43ec], R29 ;  /* 0x0043ec1d01007387 */ /* 0x0001e80000100800 */
[----:B0-----:R-:W3:Y:S01]  /*d40f0*/  LDL R29, [R1+0xbc] ;  /* 0x0000bc00011d7983 */ /* 0x001ee20000100800 */
[----:B--2---:R-:W-:-:S02]  /*d4100*/  @P6 FMUL R0, R0, 0.25 ;  /* 0x3e80000000006820 */ /* 0x004fc40000400000 */
[----:B------:R-:W-:Y:S02]  /*d4110*/  @P6 FMUL R4, R4, 0.25 ;  /* 0x3e80000004046820 */ /* 0x000fe40000400000 */
[----:B------:R-:W-:Y:S02]  /*d4120*/  @P6 FMUL R13, R13, 0.25 ;  /* 0x3e8000000d0d6820 */ /* 0x000fe40000400000 */
[----:B----4-:R-:W-:Y:S02]  /*d4130*/  @P6 FMUL R17, R17, 0.25 ;  /* 0x3e80000011116820 */ /* 0x010fe40000400000 */
[----:B------:R-:W-:Y:S02]  /*d4140*/  @P6 FMUL R28, R28, 0.25 ;  /* 0x3e8000001c1c6820 */ /* 0x000fe40000400000 */
[----:B------:R-:W-:Y:S02]  /*d4150*/  @!P0 FMUL R0, R0, 16777216 ;  /* 0x4b80000000008820 */ /* 0x000fe40000400000 */
[----:B------:R-:W-:-:S02]  /*d4160*/  @P6 FMUL R9, R9, 0.25 ;  /* 0x3e80000009096820 */ /* 0x000fc40000400000 */
[----:B------:R-:W-:Y:S02]  /*d4170*/  @!P0 FMUL R4, R4, 16777216 ;  /* 0x4b80000004048820 */ /* 0x000fe40000400000 */
[----:B------:R-:W-:Y:S02]  /*d4180*/  @P6 FMUL R10, R10, 0.25 ;  /* 0x3e8000000a0a6820 */ /* 0x000fe40000400000 */
[----:B------:R-:W-:Y:S02]  /*d4190*/  @!P0 FMUL R13, R13, 16777216 ;  /* 0x4b8000000d0d8820 */ /* 0x000fe40000400000 */
        /* <DEDUP_REMOVED lines=30> */
[----:B------:R-:W-:Y:S02]  /*d4380*/  @!P0 FMUL R2, R2, 16777216 ;  /* 0x4b80000002028820 */ /* 0x000fe40000400000 */
[----:B------:R-:W-:Y:S02]  /*d4390*/  @!P0 FMUL R23, R23, 16777216 ;  /* 0x4b80000017178820 */ /* 0x000fe40000400000 */
[----:B------:R-:W-:-:S02]  /*d43a0*/  @!P0 FMUL R20, R20, 16777216 ;  /* 0x4b80000014148820 */ /* 0x000fc40000400000 */
[----:B------:R-:W-:Y:S02]  /*d43b0*/  @!P0 FMUL R6, R6, 16777216 ;  /* 0x4b80000006068820 */ /* 0x000fe40000400000 */
[----:B-----5:R-:W-:Y:S02]  /*d43c0*/  @!P0 FMUL R25, R25, 16777216 ;  /* 0x4b80000019198820 */ /* 0x020fe40000400000 */
[----:B---3--:R-:W-:Y:S02]  /*d43d0*/  @!P0 FMUL R24, R24, 16777216 ;  /* 0x4b80000018188820 */ /* 0x008fe40000400000 */
[----:B------:R-:W-:Y:S02]  /*d43e0*/  @!P0 FMUL R26, R26, 16777216 ;  /* 0x4b8000001a1a8820 */ /* 0x000fe40000400000 */
[----:B------:R-:W-:Y:S02]  /*d43f0*/  @!P0 FMUL R27, R27, 16777216 ;  /* 0x4b8000001b1b8820 */ /* 0x000fe40000400000 */
[----:B------:R-:W-:-:S05]  /*d4400*/  @!P0 FMUL R29, R29, 16777216 ;  /* 0x4b8000001d1d8820 */ /* 0x000fca0000400000 */
[----:B------:R-:W-:Y:S04]  /*d4410*/  @!P0 STL [R1+0xbc], R29 ;  /* 0x0000bc1d01008387 */ /* 0x000fe80000100800 */
[----:B------:R-:W-:Y:S04]  /*d4420*/  @!P0 STL [R1+0xb8], R27 ;  /* 0x0000b81b01008387 */ /* 0x000fe80000100800 */
[----:B------:R-:W-:Y:S04]  /*d4430*/  @!P0 STL [R1+0xb4], R26 ;  /* 0x0000b41a01008387 */ /* 0x000fe80000100800 */
[----:B------:R-:W-:Y:S04]  /*d4440*/  @!P0 STL [R1+0xb0], R24 ;  /* 0x0000b01801008387 */ /* 0x000fe80000100800 */
[----:B------:R-:W-:Y:S04]  /*d4450*/  @!P0 STL [R1+0xac], R25 ;  /* 0x0000ac1901008387 */ /* 0x000fe80000100800 */
[----:B------:R-:W-:Y:S04]  /*d4460*/  STL [R1+0xa8], R0 ;  /* 0x0000a80001007387 */ /* 0x000fe80000100800 */
[----:B------:R-:W-:Y:S04]  /*d4470*/  STL [R1+0xa4], R4 ;  /* 0x0000a40401007387 */ /* 0x000fe80000100800 */
[----:B------:R-:W-:Y:S04]  /*d4480*/  STL [R1+0xa0], R13 ;  /* 0x0000a00d01007387 */ /* 0x000fe80000100800 */
[----:B------:R-:W-:Y:S04]  /*d4490*/  STL [R1+0x9c], R17 ;  /* 0x00009c1101007387 */ /* 0x000fe80000100800 */
[----:B------:R-:W-:Y:S04]  /*d44a0*/  STL [R1+0x98], R28 ;  /* 0x0000981c01007387 */ /* 0x000fe80000100800 */
        /* <DEDUP_REMOVED lines=17> */
[----:B0-----:R-:W2:Y:S01]  /*d45c0*/  LDL R10, [R1+0x13c] ;  /* 0x00013c00010a7983 */ /* 0x001ea20000100800 */
[----:B------:R-:W-:-:S04]  /*d45d0*/  @P6 FMUL R12, R12, 0.25 ;  /* 0x3e8000000c0c6820 */ /* 0x000fc80000400000 */
[----:B------:R-:W-:Y:S01]  /*d45e0*/  @!P0 FMUL R12, R12, 16777216 ;  /* 0x4b8000000c0c8820 */ /* 0x000fe20000400000 */
[----:B--2---:R0:W-:Y:S04]  /*d45f0*/  STL [R1+0x4638], R10 ;  /* 0x0046380a01007387 */ /* 0x0041e80000100800 */
[----:B0-----:R-:W2:Y:S04]  /*d4600*/  LDL R10, [R1+0x140] ;  /* 0x00014000010a7983 */ /* 0x001ea80000100800 */
[----:B------:R-:W-:Y:S04]  /*d4610*/  STL [R1+0x54], R12 ;  /* 0x0000540c01007387 */ /* 0x000fe80000100800 */
[----:B--2---:R0:W-:Y:S04]  /*d4620*/  STL [R1+0x463c], R10 ;  /* 0x00463c0a01007387 */ /* 0x0041e80000100800 */
[----:B0-----:R-:W2:Y:S04]  /*d4630*/  LDL R10, [R1+0x144] ;  /* 0x00014400010a7983 */ /* 0x001ea80000100800 */
[----:B--2---:R0:W-:Y:S04]  /*d4640*/  STL [R1+0x4640], R10 ;  /* 0x0046400a01007387 */ /* 0x0041e80000100800 */
[----:B0-----:R-:W2:Y:S01]  /*d4650*/  LDL R10, [R1+0x148] ;  /* 0x00014800010a7983 */ /* 0x001ea20000100800 */
[----:B------:R-:W-:-:S03]  /*d4660*/  FSETP.GT.AND P6, PT, |R14|, 8.50705917302346158658e+37, PT ;  /* 0x7e8000000e00780b */ /* 0x000fc60003fc4200 */
[----:B--2---:R0:W-:Y:S04]  /*d4670*/  STL [R1+0x4644], R10 ;  /* 0x0046440a01007387 */ /* 0x0041e80000100800 */
[----:B0-----:R-:W2:Y:S04]  /*d4680*/  LDL R10, [R1+0x14c] ;  /* 0x00014c00010a7983 */ /* 0x001ea80000100800 */
[----:B------:R-:W3:Y:S04]  /*d4690*/  LDL.LU R23, [R1+0x138] ;  /* 0x0001380001177983 */ /* 0x000ee80000300800 */
[----:B------:R-:W4:Y:S04]  /*d46a0*/  LDL.LU R29, [R1+0x134] ;  /* 0x00013400011d7983 */ /* 0x000f280000300800 */
[----:B------:R-:W5:Y:S04]  /*d46b0*/  LDL.LU R27, [R1+0x130] ;  /* 0x00013000011b7983 */ /* 0x000f680000300800 */
        /* <DEDUP_REMOVED lines=23> */
[----:B------:R-:W3:Y:S01]  /*d4830*/  LDL.LU R12, [R1+0x50] ;  /* 0x00005000010c7983 */ /* 0x000ee20000300800 */
[----:B--2---:R-:W-:-:S05]  /*d4840*/  @P6 FMUL R10, R10, 0.25 ;  /* 0x3e8000000a0a6820 */ /* 0x004fca0000400000 */
[----:B------:R0:W-:Y:S04]  /*d4850*/  @P6 STL [R1+0x14c], R10 ;  /* 0x00014c0a01006387 */ /* 0x0001e80000100800 */
[----:B0-----:R-:W2:Y:S02]  /*d4860*/  LDL.LU R10, [R1+0x4644] ;  /* 0x00464400010a7983 */ /* 0x001ea40000300800 */
        /* <DEDUP_REMOVED lines=8> */
[----:B0-----:R-:W2:Y:S01]  /*d48f0*/  LDL.LU R10, [R1+0x4638] ;  /* 0x00463800010a7983 */ /* 0x001ea20000300800 */
[----:B---3--:R-:W-:Y:S02]  /*d4900*/  @P6 FMUL R23, R23, 0.25 ;  /* 0x3e80000017176820 */ /* 0x008fe40000400000 */
[----:B--2---:R-:W-:-:S05]  /*d4910*/  @P6 FMUL R10, R10, 0.25 ;  /* 0x3e8000000a0a6820 */ /* 0x004fca0000400000 */
[----:B------:R0:W-:Y:S04]  /*d4920*/  @P6 STL [R1+0x13c], R10 ;  /* 0x00013c0a01006387 */ /* 0x0001e80000100800 */
[----:B0-----:R-:W2:Y:S04]  /*d4930*/  LDL.LU R10, [R1+0x4634] ;  /* 0x00463400010a7983 */ /* 0x001ea80000300800 */
[----:B------:R0:W-:Y:S04]  /*d4940*/  STL [R1+0x4620], R23 ;  /* 0x0046201701007387 */ /* 0x0001e80000100800 */
[----:B0-----:R-:W3:Y:S04]  /*d4950*/  LDL R23, [R1+0x13c] ;  /* 0x00013c0001177983 */ /* 0x001ee80000100800 */
[----:B---3--:R0:W-:Y:S04]  /*d4960*/  STL [R1+0x4624], R23 ;  /* 0x0046241701007387 */ /* 0x0081e80000100800 */
[----:B0-----:R-:W3:Y:S04]  /*d4970*/  LDL R23, [R1+0x140] ;  /* 0x0001400001177983 */ /* 0x001ee80000100800 */
[----:B---3--:R0:W-:Y:S04]  /*d4980*/  STL [R1+0x4628], R23 ;  /* 0x0046281701007387 */ /* 0x0081e80000100800 */
[----:B0-----:R-:W3:Y:S04]  /*d4990*/  LDL R23, [R1+0x144] ;  /* 0x0001440001177983 */ /* 0x001ee80000100800 */
[----:B---3--:R0:W-:Y:S04]  /*d49a0*/  STL [R1+0x462c], R23 ;  /* 0x00462c1701007387 */ /* 0x0081e80000100800 */
[----:B0-----:R-:W3:Y:S01]  /*d49b0*/  LDL R23, [R1+0x148] ;  /* 0x0001480001177983 */ /* 0x001ee20000100800 */
[----:B------:R-:W-:-:S03]  /*d49c0*/  FSETP.GEU.AND P0, PT, |R14|, 1.175494350822287508e-38, PT ;  /* 0x008000000e00780b */ /* 0x000fc60003f0e200 */
[----:B---3--:R0:W-:Y:S04]  /*d49d0*/  STL [R1+0x4630], R23 ;  /* 0x0046301701007387 */ /* 0x0081e80000100800 */
[----:B0-----:R-:W3:Y:S06]  /*d49e0*/  LDL R23, [R1+0x14c] ;  /* 0x00014c0001177983 */ /* 0x001eec0000100800 */
[----:B---3--:R-:W-:-:S05]  /*d49f0*/  @!P0 FMUL R23, R23, 16777216 ;  /* 0x4b80000017178820 */ /* 0x008fca0000400000 */
[----:B------:R0:W-:Y:S04]  /*d4a00*/  @!P0 STL [R1+0x14c], R23 ;  /* 0x00014c1701008387 */ /* 0x0001e80000100800 */
[----:B0-----:R-:W3:Y:S02]  /*d4a10*/  LDL.LU R23, [R1+0x4630] ;  /* 0x0046300001177983 */ /* 0x001ee40000300800 */
        /* <DEDUP_REMOVED lines=11> */
[----:B0-----:R-:W3:Y:S01]  /*d4ad0*/  LDL.LU R23, [R1+0x4620] ;  /* 0x0046200001177983 */ /* 0x001ee20000300800 */
[----:B----4-:R-:W-:Y:S02]  /*d4ae0*/  @P6 FMUL R29, R29, 0.25 ;  /* 0x3e8000001d1d6820 */ /* 0x010fe40000400000 */
[----:B-----5:R-:W-:Y:S02]  /*d4af0*/  @P6 FMUL R27, R27, 0.25 ;  /* 0x3e8000001b1b6820 */ /* 0x020fe40000400000 */
[----:B------:R-:W-:Y:S02]  /*d4b00*/  @P6 FMUL R26, R26, 0.25 ;  /* 0x3e8000001a1a6820 */ /* 0x000fe40000400000 */
[----:B------:R-:W-:-:S02]  /*d4b10*/  @P6 FMUL R24, R24, 0.25 ;  /* 0x3e80000018186820 */ /* 0x000fc40000400000 */
[----:B------:R-:W-:Y:S02]  /*d4b20*/  @P6 FMUL R25, R25, 0.25 ;  /* 0x3e80000019196820 */ /* 0x000fe40000400000 */
[----:B------:R-:W-:Y:S02]  /*d4b30*/  @!P0 FMUL R29, R29, 16777216 ;  /* 0x4b8000001d1d8820 */ /* 0x000fe40000400000 */
[----:B------:R-:W-:Y:S02]  /*d4b40*/  @P6 FMUL R0, R0, 0.25 ;  /* 0x3e80000000006820 */ /* 0x000fe40000400000 */
[----:B------:R-:W-:Y:S02]  /*d4b50*/  @!P0 FMUL R27, R27, 16777216 ;  /* 0x4b8000001b1b8820 */ /* 0x000fe40000400000 */
[----:B------:R-:W-:Y:S02]  /*d4b60*/  @P6 FMUL R4, R4, 0.25 ;  /* 0x3e80000004046820 */ /* 0x000fe40000400000 */
[----:B------:R-:W-:-:S02]  /*d4b70*/  @!P0 FMUL R26, R26, 16777216 ;  /* 0x4b8000001a1a8820 */ /* 0x000fc40000400000 */
        /* <DEDUP_REMOVED lines=38> */
[----:B------:R-:W-:Y:S02]  /*d4de0*/  @!P0 FMUL R2, R2, 16777216 ;  /* 0x4b80000002028820 */ /* 0x000fe40000400000 */
[----:B------:R-:W-:Y:S02]  /*d4df0*/  @!P0 FMUL R14, R14, 16777216 ;  /* 0x4b8000000e0e8820 */ /* 0x000fe40000400000 */
[----:B------:R-:W-:Y:S02]  /*d4e00*/  @!P0 FMUL R20, R20, 16777216 ;  /* 0x4b80000014148820 */ /* 0x000fe40000400000 */
[----:B------:R-:W-:-:S02]  /*d4e10*/  @!P0 FMUL R6, R6, 16777216 ;  /* 0x4b80000006068820 */ /* 0x000fc40000400000 */
[----:B---3--:R-:W-:-:S05]  /*d4e20*/  @!P0 FMUL R23, R23, 16777216 ;  /* 0x4b80000017178820 */ /* 0x008fca0000400000 */
        /* <DEDUP_REMOVED lines=12> */
[----:B------:R0:W-:Y:S01]  /*d4ef0*/  STL [R1+0x108], R18 ;  /* 0x0001081201007387 */ /* 0x0001e20000100800 */
        /* <DEDUP_REMOVED lines=14> */
[----:B0-----:R-:W3:Y:S02]  /*d4fe0*/  LDL R18, [R1+0x1c0] ;  /* 0x0001c00001127983 */ /* 0x001ee40000100800 */
[----:B------:R-:W-:-:S04]  /*d4ff0*/  @P6 FMUL R12, R12, 0.25 ;  /* 0x3e8000000c0c6820 */ /* 0x000fc80000400000 */
[----:B------:R-:W-:Y:S01]  /*d5000*/  @!P0 FMUL R12, R12, 16777216 ;  /* 0x4b8000000c0c8820 */ /* 0x000fe20000400000 */
[----:B---3--:R0:W-:Y:S04]  /*d5010*/  STL [R1+0x4610], R18 ;  /* 0x0046101201007387 */ /* 0x0081e80000100800 */
[----:B0-----:R-:W3:Y:S01]  /*d5020*/  LDL R18, [R1+0x1c4] ;  /* 0x0001c40001127983 */ /* 0x001ee20000100800 */
[----:B------:R-:W-:Y:S03]  /*d5030*/  STL [R1+0x50], R12 ;  /* 0x0000500c01007387 */ /* 0x000fe60000100800 */
[----:B---3--:R0:W-:Y:S04]  /*d5040*/  STL [R1+0x4614], R18 ;  /* 0x0046141201007387 */ /* 0x0081e80000100800 */
[----:B0-----:R-:W3:Y:S04]  /*d5050*/  LDL R18, [R1+0x1c8] ;  /* 0x0001c80001127983 */ /* 0x001ee80000100800 */
[----:B---3--:R0:W-:Y:S04]  /*d5060*/  STL [R1+0x4618], R18 ;  /* 0x0046181201007387 */ /* 0x0081e80000100800 */
[----:B0-----:R-:W3:Y:S01]  /*d5070*/  LDL R18, [R1+0x1cc] ;  /* 0x0001cc0001127983 */ /* 0x001ee20000100800 */
[----:B--2---:R-:W-:-:S03]  /*d5080*/  FSETP.GT.AND P6, PT, |R10|, 8.50705917302346158658e+37, PT ;  /* 0x7e8000000a00780b */ /* 0x004fc60003fc4200 */
[----:B---3--:R0:W-:Y:S04]  /*d5090*/  STL [R1+0x461c], R18 ;  /* 0x00461c1201007387 */ /* 0x0081e80000100800 */
[----:B0-----:R-:W2:Y:S01]  /*d50a0*/  LDL R18, [R1+0x1d0] ;  /* 0x0001d00001127983 */ /* 0x001ea20000100800 */
        /* <DEDUP_REMOVED lines=26> */
[----:B------:R-:W3:Y:S02]  /*d5250*/  LDL.LU R12, [R1+0x154] ;  /* 0x00015400010c7983 */ /* 0x000ee40000300800 */
        /* <DEDUP_REMOVED lines=15> */
[----:B0-----:R-:W2:Y:S01]  /*d5350*/  LDL.LU R18, [R1+0x460c] ;  /* 0x00460c0001127983 */ /* 0x001ea20000300800 */
[----:B------:R0:W-:Y:S03]  /*d5360*/  STL [R1+0x45f8], R14 ;  /* 0x0045f80e01007387 */ /* 0x0001e60000100800 */
        /* <DEDUP_REMOVED lines=91> */
[----:B------:R0:W-:Y:S02]  /*d5920*/  STL [R1+0x188], R15 ;  /* 0x0001880f01007387 */ /* 0x0001e40000100800 */
        /* <DEDUP_REMOVED lines=325> */
[----:B------:R0:W-:Y:S01]  /*d6d80*/  STL [R1+0x280], R22 ;  /* 0x0002801601007387 */ /* 0x0001e20000100800 */
        /* <DEDUP_REMOVED lines=496> */
[----:B------:R-:W-:Y:S01]  /*d8c90*/  STL [R1+0x424], R6 ;  /* 0x0004240601007387 */ /* 0x000fe20000100800 */
[----:B0-----:R-:W3:Y:S01]  /*d8ca0*/  LDL R21, [R1+0x444] ;  /* 0x0004440001157983 */ /* 0x001ee20000100800 */
        /* <DEDUP_REMOVED lines=943> */
[----:B------:R-:W-:Y:S02]  /*dc7a0*/  @!P0 FMUL R2, R2, 16777216 ;  /* 0x4b80000002028820 */ /* 0x000fe40000400000 */
[----:B------:R-:W-:Y:S02]  /*dc7b0*/  @!P0 FMUL R12, R12, 16777216 ;  /* 0x4b8000000c0c8820 */ /* 0x000fe40000400000 */
        /* <DEDUP_REMOVED lines=28> */
[----:B------:R0:W-:Y:S02]  /*dc980*/  STL [R1+0x740], R12 ;  /* 0x0007400c01007387 */ /* 0x0001e40000100800 */
[----:B0-----:R-:W3:Y:S04]  /*dc990*/  LDL R12, [R1+0x764] ;  /* 0x00076400010c7983 */ /* 0x001ee80000100800 */
[----:B---3--:R0:W-:Y:S04]  /*dc9a0*/  STL [R1+0x4430], R12 ;  /* 0x0044300c01007387 */ /* 0x0081e80000100800 */
[----:B0-----:R-:W3:Y:S04]  /*dc9b0*/  LDL R12, [R1+0x75c] ;  /* 0x00075c00010c7983 */ /* 0x001ee80000100800 */
        /* <DEDUP_REMOVED lines=244> */
[----:B------:R-:W-:Y:S02]  /*dd900*/  @!P0 FMUL R17, R17, 16777216 ;  /* 0x4b80000011118820 */ /* 0x000fe40000400000 */
[----:B------:R-:W-:Y:S02]  /*dd910*/  @!P0 FMUL R9, R9, 16777216 ;  /* 0x4b80000009098820 */ /* 0x000fe40000400000 */
[----:B---3--:R-:W-:-:S05]  /*dd920*/  @!P0 FMUL R14, R14, 16777216 ;  /* 0x4b8000000e0e8820 */ /* 0x008fca0000400000 */
[----:B------:R0:W-:Y:S04]  /*dd930*/  STL [R1+0x810], R14 ;  /* 0x0008100e01007387 */ /* 0x0001e80000100800 */
[----:B0-----:R-:W3:Y:S01]  /*dd940*/  LDL.LU R14, [R1+0x43f4] ;  /* 0x0043f400010e7983 */ /* 0x001ee20000300800 */
[----:B------:R0:W-:Y:S03]  /*dd950*/  STL [R1+0x818], R23 ;  /* 0x0008181701007387 */ /* 0x0001e60000100800 */
[----:B0-----:R-:W4:Y:S01]  /*dd960*/  LDL.LU R23, [R1+0x43f0] ;  /* 0x0043f00001177983 */ /* 0x001f220000300800 */
[----:B------:R0:W-:Y:S03]  /*dd970*/  STL [R1+0x820], R29 ;  /* 0x0008201d01007387 */ /* 0x0001e60000100800 */
[----:B0-----:R-:W5:Y:S01]  /*dd980*/  LDL.LU R29, [R1+0x43ec] ;  /* 0x0043ec00011d7983 */ /* 0x001f620000300800 */
[----:B------:R0:W-:Y:S03]  /*dd990*/  STL [R1+0x824], R27 ;  /* 0x0008241b01007387 */ /* 0x0001e60000100800 */
[----:B0-----:R-:W3:Y:S01]  /*dd9a0*/  LDL.LU R27, [R1+0x43e8] ;  /* 0x0043e800011b7983 */ /* 0x001ee20000300800 */
[----:B------:R0:W-:Y:S03]  /*dd9b0*/  STL [R1+0x82c], R26 ;  /* 0x00082c1a01007387 */ /* 0x0001e60000100800 */
[----:B0-----:R-:W4:Y:S01]  /*dd9c0*/  LDL.LU R26, [R1+0x43e4] ;  /* 0x0043e400011a7983 */ /* 0x001f220000300800 */
[----:B------:R0:W-:Y:S03]  /*dd9d0*/  STL [R1+0x830], R24 ;  /* 0x0008301801007387 */ /* 0x0001e60000100800 */
[----:B0-----:R-:W5:Y:S01]  /*dd9e0*/  LDL.LU R24, [R1+0x43e0] ;  /* 0x0043e00001187983 */ /* 0x001f620000300800 */
        /* <DEDUP_REMOVED lines=8> */
[----:B------:R-:W-:-:S02]  /*dda70*/  @P6 FMUL R2, R2, 0.25 ;  /* 0x3e80000002026820 */ /* 0x000fc40000400000 */
[----:B------:R-:W-:Y:S02]  /*dda80*/  @P6 FMUL R3, R3, 0.25 ;  /* 0x3e80000003036820 */ /* 0x000fe40000400000 */
[----:B------:R-:W-:Y:S02]  /*dda90*/  @P6 FMUL R28, R28, 0.25 ;  /* 0x3e8000001c1c6820 */ /* 0x000fe40000400000 */
[----:B------:R-:W-:Y:S02]  /*ddaa0*/  @P6 FMUL R6, R6, 0.25 ;  /* 0x3e80000006066820 */ /* 0x000fe40000400000 */
[----:B------:R-:W-:Y:S02]  /*ddab0*/  @!P0 FMUL R2, R2, 16777216 ;  /* 0x4b80000002028820 */ /* 0x000fe40000400000 */
[----:B------:R-:W-:Y:S02]  /*ddac0*/  @P6 FMUL R20, R20, 0.25 ;  /* 0x3e80000014146820 */ /* 0x000fe40000400000 */
[----:B------:R-:W-:-:S02]  /*ddad0*/  @!P0 FMUL R3, R3, 16777216 ;  /* 0x4b80000003038820 */ /* 0x000fc40000400000 */
[----:B------:R-:W-:Y:S02]  /*ddae0*/  @P6 FMUL R16, R16, 0.25 ;  /* 0x3e80000010106820 */ /* 0x000fe40000400000 */
[----:B------:R-:W-:Y:S02]  /*ddaf0*/  @P6 FMUL R7, R7, 0.25 ;  /* 0x3e80000007076820 */ /* 0x000fe40000400000 */
[----:B------:R-:W-:Y:S02]  /*ddb00*/  @!P0 FMUL R28, R28, 16777216 ;  /* 0x4b8000001c1c8820 */ /* 0x000fe40000400000 */
[----:B------:R-:W-:Y:S01]  /*ddb10*/  @P6 FMUL R11, R11, 0.25 ;  /* 0x3e8000000b0b6820 */ /* 0x000fe20000400000 */
[----:B------:R0:W-:Y:S01]  /*ddb20*/  STL [R1+0x854], R2 ;  /* 0x0008540201007387 */ /* 0x0001e20000100800 */
[----:B------:R-:W-:Y:S02]  /*ddb30*/  @!P0 FMUL R6, R6, 16777216 ;  /* 0x4b80000006068820 */ /* 0x000fe40000400000 */
[----:B------:R-:W-:-:S02]  /*ddb40*/  @P6 FMUL R21, R21, 0.25 ;  /* 0x3e80000015156820 */ /* 0x000fc40000400000 */
[----:B------:R-:W-:Y:S02]  /*ddb50*/  @!P0 FMUL R20, R20, 16777216 ;  /* 0x4b80000014148820 */ /* 0x000fe40000400000 */
[----:B------:R-:W-:Y:S02]  /*ddb60*/  @P6 FMUL R5, R5, 0.25 ;  /* 0x3e80000005056820 */ /* 0x000fe40000400000 */
[----:B------:R-:W-:Y:S02]  /*ddb70*/  @!P0 FMUL R16, R16, 16777216 ;  /* 0x4b80000010108820 */ /* 0x000fe40000400000 */
[----:B------:R-:W-:Y:S02]  /*ddb80*/  @P6 FMUL R8, R8, 0.25 ;  /* 0x3e80000008086820 */ /* 0x000fe40000400000 */
[----:B------:R-:W-:Y:S01]  /*ddb90*/  @!P0 FMUL R7, R7, 16777216 ;  /* 0x4b80000007078820 */ /* 0x000fe20000400000 */
[----:B0-----:R-:W5:Y:S01]  /*ddba0*/  LDL.LU R2, [R1+0x43cc] ;  /* 0x0043cc0001027983 */ /* 0x001f620000300800 */
[----:B------:R0:W-:Y:S02]  /*ddbb0*/  STL [R1+0x858], R3 ;  /* 0x0008580301007387 */ /* 0x0001e40000100800 */
[----:B------:R-:W-:-:S02]  /*ddbc0*/  @P6 FMUL R22, R22, 0.25 ;  /* 0x3e80000016166820 */ /* 0x000fc40000400000 */
[----:B------:R-:W-:Y:S02]  /*ddbd0*/  @P6 FMUL R19, R19, 0.25 ;  /* 0x3e80000013136820 */ /* 0x000fe40000400000 */
[----:B------:R-:W-:Y:S02]  /*ddbe0*/  @P6 FMUL R15, R15, 0.25 ;  /* 0x3e8000000f0f6820 */ /* 0x000fe40000400000 */
[----:B------:R-:W-:Y:S02]  /*ddbf0*/  @P6 FMUL R13, R13, 0.25 ;  /* 0x3e8000000d0d6820 */ /* 0x000fe40000400000 */
[----:B--2---:R-:W-:Y:S02]  /*ddc00*/  @P6 FMUL R0, R0, 0.25 ;  /* 0x3e80000000006820 */ /* 0x004fe40000400000 */
[----:B------:R-:W-:Y:S02]  /*ddc10*/  @P6 FMUL R18, R18, 0.25 ;  /* 0x3e80000012126820 */ /* 0x000fe40000400000 */
[----:B------:R-:W-:-:S02]  /*ddc20*/  @P6 FMUL R12, R12, 0.25 ;  /* 0x3e8000000c0c6820 */ /* 0x000fc40000400000 */
[----:B------:R-:W-:Y:S02]  /*ddc30*/  @P6 FMUL R10, R10, 0.25 ;  /* 0x3e8000000a0a6820 */ /* 0x000fe40000400000 */
[----:B------:R-:W-:Y:S01]  /*ddc40*/  @!P0 FMUL R11, R11, 16777216 ;  /* 0x4b8000000b0b8820 */ /* 0x000fe20000400000 */
[----:B0-----:R-:W2:Y:S01]  /*ddc50*/  LDL.LU R3, [R1+0x43c8] ;  /* 0x0043c80001037983 */ /* 0x001ea20000300800 */
[----:B------:R0:W-:Y:S02]  /*ddc60*/  STL [R1+0x864], R28 ;  /* 0x0008641c01007387 */ /* 0x0001e40000100800 */
[----:B------:R-:W-:Y:S02]  /*ddc70*/  STL [R1+0x868], R6 ;  /* 0x0008680601007387 */ /* 0x000fe40000100800 */
[----:B------:R-:W-:Y:S01]  /*ddc80*/  @!P0 FMUL R21, R21, 16777216 ;  /* 0x4b80000015158820 */ /* 0x000fe20000400000 */
[----:B------:R-:W-:Y:S01]  /*ddc90*/  STL [R1+0x874], R20 ;  /* 0x0008741401007387 */ /* 0x000fe20000100800 */
[----:B------:R-:W-:-:S02]  /*ddca0*/  @!P0 FMUL R5, R5, 16777216 ;  /* 0x4b80000005058820 */ /* 0x000fc40000400000 */
[----:B------:R-:W-:Y:S02]  /*ddcb0*/  STL [R1+0x878], R16 ;  /* 0x0008781001007387 */ /* 0x000fe40000100800 */
[----:B------:R-:W-:Y:S01]  /*ddcc0*/  @!P0 FMUL R8, R8, 16777216 ;  /* 0x4b80000008088820 */ /* 0x000fe20000400000 */
[----:B------:R-:W-:Y:S01]  /*ddcd0*/  STL [R1+0x884], R7 ;  /* 0x0008840701007387 */ /* 0x000fe20000100800 */
[----:B------:R-:W-:Y:S02]  /*ddce0*/  @!P0 FMUL R22, R22, 16777216 ;  /* 0x4b80000016168820 */ /* 0x000fe40000400000 */
[----:B------:R-:W-:Y:S02]  /*ddcf0*/  STL [R1+0x888], R11 ;  /* 0x0008880b01007387 */ /* 0x000fe40000100800 */
[----:B------:R-:W-:Y:S01]  /*ddd00*/  @!P0 FMUL R19, R19, 16777216 ;  /* 0x4b80000013138820 */ /* 0x000fe20000400000 */
[----:B------:R-:W-:Y:S01]  /*ddd10*/  STL [R1+0x894], R21 ;  /* 0x0008941501007387 */ /* 0x000fe20000100800 */
[----:B------:R-:W-:-:S02]  /*ddd20*/  @!P0 FMUL R0, R0, 16777216 ;  /* 0x4b80000000008820 */ /* 0x000fc40000400000 */
[----:B------:R-:W-:Y:S02]  /*ddd30*/  STL [R1+0x898], R5 ;  /* 0x0008980501007387 */ /* 0x000fe40000100800 */
[----:B------:R-:W-:Y:S01]  /*ddd40*/  @!P0 FMUL R15, R15, 16777216 ;  /* 0x4b8000000f0f8820 */ /* 0x000fe20000400000 */
[----:B------:R1:W-:Y:S01]  /*ddd50*/  STL [R1+0x8a4], R8 ;  /* 0x0008a40801007387 */ /* 0x0003e20000100800 */
[----:B------:R-:W-:Y:S02]  /*ddd60*/  @!P0 FMUL R13, R13, 16777216 ;  /* 0x4b8000000d0d8820 */ /* 0x000fe40000400000 */
[----:B------:R-:W-:Y:S02]  /*ddd70*/  STL [R1+0x8a8], R22 ;  /* 0x0008a81601007387 */ /* 0x000fe40000100800 */
[----:B------:R-:W-:Y:S01]  /*ddd80*/  STL [R1+0x8ac], R19 ;  /* 0x0008ac1301007387 */ /* 0x000fe20000100800 */
[----:B------:R-:W-:Y:S01]  /*ddd90*/  STL [R1+0x419c], R0 ;  /* 0x00419c0001007387 */ /* 0x000fe20000100800 */
[----:B------:R3:W-:Y:S02]  /*ddda0*/  STL [R1+0x8b0], R15 ;  /* 0x0008b00f01007387 */ /* 0x0007e40000100800 */
[----:B------:R-:W-:-:S02]  /*dddb0*/  @!P0 FMUL R12, R12, 16777216 ;  /* 0x4b8000000c0c8820 */ /* 0x000fc40000400000 */
[----:B------:R-:W-:Y:S02]  /*dddc0*/  STL [R1+0x8b8], R13 ;  /* 0x0008b80d01007387 */ /* 0x000fe40000100800 */
[----:B------:R-:W-:Y:S02]  /*dddd0*/  @!P0 FMUL R18, R18, 16777216 ;  /* 0x4b80000012128820 */ /* 0x000fe40000400000 */
[----:B------:R-:W-:Y:S01]  /*ddde0*/  @!P0 FMUL R10, R10, 16777216 ;  /* 0x4b8000000a0a8820 */ /* 0x000fe20000400000 */
[----:B0-----:R-:W-:Y:S01]  /*dddf0*/  MOV R28, c[0x0][0x1c8] ;  /* 0x00007200001c7a02 */ /* 0x001fe20000000f00 */
[----:B------:R-:W-:Y:S01]  /*dde00*/  STL [R1+0x41f8], R12 ;  /* 0x0041f80c01007387 */ /* 0x000fe20000100800 */
[----:B------:R-:W-:Y:S02]  /*dde10*/  STL [R1+0x8b4], R18 ;  /* 0x0008b41201007387 */ /* 0x000fe40000100800 */
[----:B------:R5:W-:Y:S02]  /*dde20*/  STL [R1+0x8bc], R10 ;  /* 0x0008bc0a01007387 */ /* 0x000be40000100800 */
[C---:B-1----:R-:W-:Y:S01]  /*dde30*/  IMAD R8, R28.reuse, 0x206, RZ ;  /* 0x000002061c087824 */ /* 0x042fe200078e02ff */
[----:B---3--:R-:W-:Y:S01]  /*dde40*/  MOV R15, R27 ;  /* 0x0000001b000f7202 */ /* 0x008fe20000000f00 */
[C---:B------:R-:W-:Y:S01]  /*dde50*/  IMAD R27, R28.reuse, 0x108, RZ ;  /* 0x000001081c1b7824 */ /* 0x040fe200078e02ff */
[----:B----4-:R-:W-:Y:S01]  /*dde60*/  MOV R19, R26 ;  /* 0x0000001a00137202 */ /* 0x010fe20000000f00 */
[----:B------:R-:W-:-:S02]  /*dde70*/  IMAD R26, R28, 0x84, RZ ;  /* 0x000000841c1a7824 */ /* 0x000fc400078e02ff */
[----:B-----5:R-:W-:Y:S02]  /*dde80*/  IMAD.MOV.U32 R10, RZ, RZ, R24 ;  /* 0x000000ffff0a7224 */ /* 0x020fe400078e0018 */
[C---:B------:R-:W-:Y:S01]  /*dde90*/  IMAD R24, R28.reuse, 0x106, RZ ;  /* 0x000001061c187824 */ /* 0x040fe200078e02ff */
[----:B------:R-:W-:Y:S01]  /*ddea0*/  MOV R18, R25 ;  /* 0x0000001900127202 */ /* 0x000fe20000000f00 */
[----:B------:R-:W-:Y:S01]  /*ddeb0*/  IMAD R25, R28, 0x42, RZ ;  /* 0x000000421c197824 */ /* 0x000fe200078e02ff */
[----:B------:R-:W-:-:S13]  /*ddec0*/  ISETP.GE.U32.AND P6, PT, R9, 0x7f800000, PT ;  /* 0x7f8000000900780c */ /* 0x000fda0003fc6070 */
[----:B------:R-:W-:-:S05]  /*dded0*/  @P6 MOV R13, 0x7f800000 ;  /* 0x7f800000000d6802 */ /* 0x000fca0000000f00 */
[----:B------:R-:W-:-:S05]  /*ddee0*/  @P6 FFMA.FTZ R17, R9, R13, +INF ;  /* 0x7f80000009116423 */ /* 0x000fca000001000d */
[----:B------:R-:W-:Y:S01]  /*ddef0*/  STL [R1+0x13ec], R17 ;  /* 0x0013ec1101007387 */ /* 0x000fe20000100800 */
[----:B------:R0:W-:Y:S02]  /*ddf00*/  STL.64 [R1+0x43c0], R8 ;  /* 0x0043c00801007387 */ /* 0x0001e40000100a00 */
[----:B------:R-:W-:Y:S02]  /*ddf10*/  STL.64 [R1+0x43b0], R24 ;  /* 0x0043b01801007387 */ /* 0x000fe40000100a00 */
[----:B------:R1:W-:Y:S01]  /*ddf20*/  STL.64 [R1+0x43b8], R26 ;  /* 0x0043b81a01007387 */ /* 0x0003e20000100a00 */
[----:B0-----:R-:W3:Y:S01]  /*ddf30*/  LDL.LU R8, [R1+0x650] ;  /* 0x0006500001087983 */ /* 0x001ee20000300800 */
[C---:B------:R-:W-:Y:S02]  /*ddf40*/  IMAD R21, R28.reuse, 0x296, RZ ;  /* 0x000002961c157824 */ /* 0x040fe400078e02ff */
[C---:B------:R-:W-:Y:S02]  /*ddf50*/  IMAD R20, R28.reuse, 0x15a, RZ ;  /* 0x0000015a1c147824 */ /* 0x040fe400078e02ff */
[----:B------:R-:W-:-:S02]  /*ddf60*/  IMAD R9, R28, 0x202, RZ ;  /* 0x000002021c097824 */ /* 0x000fc400078e02ff */
[----:B-1----:R-:W-:Y:S01]  /*ddf70*/  IMAD R26, R28, 0x101, RZ ;  /* 0x000001011c1a7824 */ /* 0x002fe200078e02ff */
[----:B------:R3:W-:Y:S02]  /*ddf80*/  STL.64 [R1+0x43a0], R20 ;  /* 0x0043a01401007387 */ /* 0x0007e40000100a00 */
[----:B---3--:R-:W-:Y:S01]  /*ddf90*/  FSEL R20, R8, -INF , P5 ;  /* 0xff80000008147808 */ /* 0x008fe20002800000 */
[----:B------:R-:W-:-:S04]  /*ddfa0*/  IADD3 R8, P5, R9, R2, RZ ;  /* 0x0000000209087210 */ /* 0x000fc80007fbe0ff */
[----:B--2---:R-:W-:Y:S01]  /*ddfb0*/  LEA.HI.X.SX32 R9, R26, R3, 0x1, P5 ;  /* 0x000000031a097211 */ /* 0x004fe200028f0eff */
[----:B------:R-:W-:Y:S04]  /*ddfc0*/  STL [R1+0x16f0], R20 ;  /* 0x0016f01401007387 */ /* 0x000fe80000100800 */
[----:B------:R0:W-:Y:S04]  /*ddfd0*/  STL.64 [R1+0xeb8], R8 ;  /* 0x000eb80801007387 */ /* 0x0001e80000100a00 */
[----:B0-----:R-:W2:Y:S01]  /*ddfe0*/  LDL.LU.64 R8, [R1+0x43c0] ;  /* 0x0043c00001087983 */ /* 0x001ea20000300a00 */
[----:B------:R-:W-:Y:S01]  /*ddff0*/  FSETP.NEU.AND P0, PT, R4, RZ, PT ;  /* 0x000000ff0400720b */ /* 0x000fe20003f0d000 */
[----:B------:R-:W-:-:S02]  /*de000*/  IMAD R4, R28, 0x102, RZ ;  /* 0x000001021c047824 */ /* 0x000fc400078e02ff */
[C---:B------:R-:W-:Y:S02]  /*de010*/  IMAD R20, R28.reuse, 0x81, RZ ;  /* 0x000000811c147824 */ /* 0x040fe400078e02ff */
[----:B------:R-:W-:Y:S01]  /*de020*/  IMAD R27, R28, 0x204, RZ ;  /* 0x000002041c1b7824 */ /* 0x000fe200078e02ff */
[----:B------:R-:W-:-:S04]  /*de030*/  IADD3 R24, P6, R4, R2, RZ ;  /* 0x0000000204187210 */ /* 0x000fc80007fde0ff */
[-C--:B------:R-:W-:Y:S02]  /*de040*/  LEA.HI.X.SX32 R25, R20, R3.reuse, 0x1, P6 ;  /* 0x0000000314197211 */ /* 0x080fe400030f0eff */
[-C--:B------:R-:W-:Y:S01]  /*de050*/  IADD3 R26, P5, R27, R2.reuse, RZ ;  /* 0x000000021b1a7210 */ /* 0x080fe20007fbe0ff */
[----:B------:R-:W-:Y:S02]  /*de060*/  IMAD R7, R28, 0x103, RZ ;  /* 0x000001031c077824 */ /* 0x000fe400078e02ff */
[----:B------:R2:W-:Y:S01]  /*de070*/  STL.64 [R1+0xc08], R24 ;  /* 0x000c081801007387 */ /* 0x0005e20000100a00 */
[----:B------:R-:W-:Y:S02]  /*de080*/  LEA.HI.X.SX32 R27, R4, R3, 0x1, P5 ;  /* 0x00000003041b7211 */ /* 0x000fe400028f0eff */
[----:B--2---:R-:W-:Y:S01]  /*de090*/  IADD3 R24, P6, R8, R2, RZ ;  /* 0x0000000208187210 */ /* 0x004fe20007fde0ff */
[----:B------:R-:W-:-:S03]  /*de0a0*/  IMAD R8, R28, 0x160, RZ ;  /* 0x000001601c087824 */ /* 0x000fc600078e02ff */
[----:B------:R-:W-:Y:S02]  /*de0b0*/  LEA.HI.X.SX32 R25, R7, R3, 0x1, P6 ;  /* 0x0000000307197211 */ /* 0x000fe400030f0eff */
[----:B------:R-:W-:Y:S01]  /*de0c0*/  STL.64 [R1+0x4378], R8 ;  /* 0x0043780801007387 */ /* 0x000fe20000100a00 */
[----:B------:R0:W-:Y:S03]  /*de0d0*/  STL.64 [R1+0xec0], R26 ;  /* 0x000ec01a01007387 */ /* 0x0001e60000100a00 */
[----:B0-----:R-:W2:Y:S01]  /*de0e0*/  LDL.LU.64 R26, [R1+0x43b8] ;  /* 0x0043b800011a7983 */ /* 0x001ea20000300a00 */
[----:B------:R0:W-:Y:S03]  /*de0f0*/  STL.64 [R1+0xed8], R24 ;  /* 0x000ed81801007387 */ /* 0x0001e60000100a00 */
[----:B0-----:R-:W3:Y:S01]  /*de100*/  LDL.LU.64 R24, [R1+0x43b0] ;  /* 0x0043b00001187983 */ /* 0x001ee20000300a00 */
[----:B------:R-:W-:-:S02]  /*de110*/  IMAD R17, R28, 0x104, RZ ;  /* 0x000001041c117824 */ /* 0x000fc400078e02ff */
[C---:B------:R-:W-:Y:S02]  /*de120*/  IMAD R13, R28.reuse, 0x82, RZ ;  /* 0x000000821c0d7824 */ /* 0x040fe400078e02ff */
[C---:B------:R-:W-:Y:S02]  /*de130*/  IMAD R6, R28.reuse, 0x117, RZ ;  /* 0x000001171c067824 */ /* 0x040fe400078e02ff */
[C---:B------:R-:W-:Y:S02]  /*de140*/  IMAD R7, R28.reuse, 0x2c0, RZ ;  /* 0x000002c01c077824 */ /* 0x040fe400078e02ff */
[----:B------:R-:W-:Y:S01]  /*de150*/  IMAD R4, R28, 0x41, RZ ;  /* 0x000000411c047824 */ /* 0x000fe200078e02ff */
[-C--:B------:R-:W-:Y:S02]  /*de160*/  IADD3 R20, P6, R17, R2.reuse, RZ ;  /* 0x0000000211147210 */ /* 0x080fe40007fde0ff */
[----:B------:R-:W-:Y:S01]  /*de170*/  IADD3 R8, P5, R13, R2, RZ ;  /* 0x000000020d087210 */ /* 0x000fe20007fbe0ff */
[----:B------:R0:W-:Y:S02]  /*de180*/  STL.64 [R1+0x43a8], R6 ;  /* 0x0043a80601007387 */ /* 0x0001e40000100a00 */
[----:B------:R1:W-:Y:S01]  /*de190*/  STL [R1+0xc00], R20 ;  /* 0x000c001401007387 */ /* 0x0003e20000100800 */
[----:B------:R-:W-:-:S05]  /*de1a0*/  LEA.HI.X.SX32 R9, R4, R3, 0x1, P5 ;  /* 0x0000000304097211 */ /* 0x000fca00028f0eff */
[----:B------:R4:W-:Y:S01]  /*de1b0*/  STL.64 [R1+0xd20], R8 ;  /* 0x000d200801007387 */ /* 0x0009e20000100a00 */
[----:B0-----:R-:W-:Y:S02]  /*de1c0*/  MOV R6, R20 ;  /* 0x0000001400067202 */ /* 0x001fe40000000f00 */
[----:B------:R-:W-:Y:S01]  /*de1d0*/  MOV R7, R21 ;  /* 0x0000001500077202 */ /* 0x000fe20000000f00 */
[C---:B-1----:R-:W-:Y:S02]  /*de1e0*/  IMAD R20, R28.reuse, 0x208, RZ ;  /* 0x000002081c147824 */ /* 0x042fe400078e02ff */
[----:B------:R-:W-:Y:S01]  /*de1f0*/  IMAD R21, R28, 0x20a, RZ ;  /* 0x0000020a1c157824 */ /* 0x000fe200078e02ff */
[-C--:B------:R-:W-:Y:S02]  /*de200*/  LEA.HI.X.SX32 R7, R13, R3.reuse, 0x1, P6 ;  /* 0x000000030d077211 */ /* 0x080fe400030f0eff */
[-C--:B----4-:R-:W-:Y:S02]  /*de210*/  IADD3 R8, P5, R20, R2.reuse, RZ ;  /* 0x0000000214087210 */ /* 0x090fe40007fbe0ff */
[----:B------:R-:W-:Y:S01]  /*de220*/  IADD3 R6, P6, R21, R2, RZ ;  /* 0x0000000215067210 */ /* 0x000fe20007fde0ff */
[C---:B------:R-:W-:Y:S01]  /*de230*/  IMAD R21, R28.reuse, 0x105, RZ ;  /* 0x000001051c157824 */ /* 0x040fe200078e02ff */
[----:B------:R0:W-:Y:S01]  /*de240*/  STL [R1+0xc04], R7 ;  /* 0x000c040701007387 */ /* 0x0001e20000100800 */
[----:B------:R-:W-:Y:S01]  /*de250*/  LEA.HI.X.SX32 R9, R17, R3, 0x1, P5 ;  /* 0x0000000311097211 */ /* 0x000fe200028f0eff */
[----:B------:R-:W-:-:S02]  /*de260*/  IMAD R4, R28, 0x20c, RZ ;  /* 0x0000020c1c047824 */ /* 0x000fc400078e02ff */
[C---:B------:R-:W-:Y:S02]  /*de270*/  IMAD R20, R28.reuse, 0x83, RZ ;  /* 0x000000831c147824 */ /* 0x040fe400078e02ff */
[----:B------:R-:W-:Y:S01]  /*de280*/  STL.64 [R1+0xed0], R8 ;  /* 0x000ed00801007387 */ /* 0x000fe20000100a00 */
[----:B0-----:R-:W-:Y:S01]  /*de290*/  LEA.HI.X.SX32 R7, R21, R3, 0x1, P6 ;  /* 0x0000000315077211 */ /* 0x001fe200030f0eff */
[----:B------:R-:W-:-:S04]  /*de2a0*/  IMAD R21, R28, 0x20e, RZ ;  /* 0x0000020e1c157824 */ /* 0x000fc800078e02ff */
[----:B------:R0:W-:Y:S02]  /*de2b0*/  STL.64 [R1+0xec8], R6 ;  /* 0x000ec80601007387 */ /* 0x0001e40000100a00 */
[----:B0-----:R-:W-:Y:S01]  /*de2c0*/  IADD3 R6, P6, R4, R2, RZ ;  /* 0x0000000204067210 */ /* 0x001fe20007fde0ff */
[C---:B------:R-:W-:Y:S01]  /*de2d0*/  IMAD R13, R28.reuse, 0x109, RZ ;  /* 0x000001091c0d7824 */ /* 0x040fe200078e02ff */
[----:B------:R-:W-:Y:S01]  /*de2e0*/  MOV R22, R10 ;  /* 0x0000000a00167202 */ /* 0x000fe20000000f00 */
[----:B------:R-:W-:Y:S02]  /*de2f0*/  IMAD.MOV.U32 R10, RZ, RZ, R29 ;  /* 0x000000ffff0a7224 */ /* 0x000fe400078e001d */
[C---:B------:R-:W-:Y:S02]  /*de300*/  IMAD R29, R28.reuse, 0x10a, RZ ;  /* 0x0000010a1c1d7824 */ /* 0x040fe400078e02ff */
[C---:B------:R-:W-:Y:S02]  /*de310*/  IMAD R11, R28.reuse, 0x216, RZ ;  /* 0x000002161c0b7824 */ /* 0x040fe400078e02ff */
[----:B------:R-:W-:-:S02]  /*de320*/  IMAD R17, R28, 0x10d, RZ ;  /* 0x0000010d1c117824 */ /* 0x000fc400078e02ff */
[----:B------:R-:W-:Y:S01]  /*de330*/  IMAD R12, R28, 0x15f, RZ ;  /* 0x0000015f1c0c7824 */ /* 0x000fe200078e02ff */
[C---:B---3--:R-:W-:Y:S02]  /*de340*/  IADD3 R8, P5, R24.reuse, R2, RZ ;  /* 0x0000000218087210 */ /* 0x048fe40007fbe0ff */
[-C--:B------:R-:W-:Y:S02]  /*de350*/  LEA.HI.X.SX32 R7, R24, R3.reuse, 0x1, P6 ;  /* 0x0000000318077211 */ /* 0x080fe400030f0eff */
[----:B------:R-:W-:Y:S01]  /*de360*/  LEA.HI.X.SX32 R9, R20, R3, 0x1, P5 ;  /* 0x0000000314097211 */ /* 0x000fe200028f0eff */
[----:B------:R-:W-:-:S04]  /*de370*/  IMAD R20, R28, 0x107, RZ ;  /* 0x000001071c147824 */ /* 0x000fc800078e02ff */
[----:B------:R0:W-:Y:S01]  /*de380*/  STL.64 [R1+0xbf8], R8 ;  /* 0x000bf80801007387 */ /* 0x0001e20000100a00 */
[----:B------:R1:W-:Y:S01]  /*de390*/  STL.64 [R1+0xee0], R6 ;  /* 0x000ee00601007387 */ /* 0x0003e20000100a00 */
[-C--:B0-----:R-:W-:Y:S01]  /*de3a0*/  IADD3 R8, P5, R21, R2.reuse, RZ ;  /* 0x0000000215087210 */ /* 0x081fe20007fbe0ff */
[----:B------:R-:W-:Y:S01]  /*de3b0*/  IMAD R21, R28, 0x21, RZ ;  /* 0x000000211c157824 */ /* 0x000fe200078e02ff */
[----:B-1----:R-:W-:Y:S02]  /*de3c0*/  IADD3 R6, P6, R25, R2, RZ ;  /* 0x0000000219067210 */ /* 0x002fe40007fde0ff */
[-C--:B------:R-:W-:Y:S02]  /*de3d0*/  LEA.HI.X.SX32 R9, R20, R3.reuse, 0x1, P5 ;  /* 0x0000000314097211 */ /* 0x080fe400028f0eff */
[----:B------:R-:W-:-:S03]  /*de3e0*/  LEA.HI.X.SX32 R7, R21, R3, 0x1, P6 ;  /* 0x0000000315077211 */ /* 0x000fc600030f0eff */
[----:B------:R2:W-:Y:S02]  /*de3f0*/  STL.64 [R1+0xef8], R8 ;  /* 0x000ef80801007387 */ /* 0x0005e40000100a00 */
[----:B------:R0:W-:Y:S02]  /*de400*/  STL.64 [R1+0xda8], R6 ;  /* 0x000da80601007387 */ /* 0x0001e40000100a00 */
[C---:B------:R-:W-:Y:S02]  /*de410*/  IMAD R20, R28.reuse, 0x210, RZ ;  /* 0x000002101c147824 */ /* 0x040fe400078e02ff */
[----:B------:R-:W-:Y:S01]  /*de420*/  IMAD R21, R28, 0x212, RZ ;  /* 0x000002121c157824 */ /* 0x000fe200078e02ff */
[-C--:B--2---:R-:W-:Y:S02]  /*de430*/  IADD3 R8, P5, R26, R2.reuse, RZ ;  /* 0x000000021a087210 */ /* 0x084fe40007fbe0ff */
[----:B0-----:R-:W-:Y:S02]  /*de440*/  IADD3 R6, P6, R27, R2, RZ ;  /* 0x000000021b067210 */ /* 0x001fe40007fde0ff */
[----:B------:R-:W-:-:S02]  /*de450*/  LEA.HI.X.SX32 R9, R25, R3, 0x1, P5 ;  /* 0x0000000319097211 */ /* 0x000fc400028f0eff */
[----:B------:R-:W-:-:S03]  /*de460*/  LEA.HI.X.SX32 R7, R26, R3, 0x1, P6 ;  /* 0x000000031a077211 */ /* 0x000fc600030f0eff */
[----:B------:R0:W-:Y:S02]  /*de470*/  STL.64 [R1+0xd18], R8 ;  /* 0x000d180801007387 */ /* 0x0001e40000100a00 */
[----:B------:R1:W-:Y:S01]  /*de480*/  STL.64 [R1+0xbf0], R6 ;  /* 0x000bf00601007387 */ /* 0x0003e20000100a00 */
[-C--:B0-----:R-:W-:Y:S02]  /*de490*/  IADD3 R8, P5, R20, R2.reuse, RZ ;  /* 0x0000000214087210 */ /* 0x081fe40007fbe0ff */
[----:B-1----:R-:W-:Y:S01]  /*de4a0*/  IADD3 R6, P6, R21, R2, RZ ;  /* 0x0000000215067210 */ /* 0x002fe20007fde0ff */
[C---:B------:R-:W-:Y:S01]  /*de4b0*/  IMAD R20, R28.reuse, 0x214, RZ ;  /* 0x000002141c147824 */ /* 0x040fe200078e02ff */
[-C--:B------:R-:W-:Y:S02]  /*de4c0*/  LEA.HI.X.SX32 R9, R27, R3.reuse, 0x1, P5 ;  /* 0x000000031b097211 */ /* 0x080fe400028f0eff */
[----:B------:R-:W-:Y:S01]  /*de4d0*/  LEA.HI.X.SX32 R7, R13, R3, 0x1, P6 ;  /* 0x000000030d077211 */ /* 0x000fe200030f0eff */
[----:B------:R-:W-:-:S02]  /*de4e0*/  IMAD R21, R28, 0x85, RZ ;  /* 0x000000851c157824 */ /* 0x000fc400078e02ff */
[----:B------:R0:W-:Y:S02]  /*de4f0*/  STL.64 [R1+0xef0], R8 ;  /* 0x000ef00801007387 */ /* 0x0001e40000100a00 */
[----:B------:R1:W-:Y:S02]  /*de500*/  STL.64 [R1+0xee8], R6 ;  /* 0x000ee80601007387 */ /* 0x0003e40000100a00 */
[----:B------:R-:W-:Y:S01]  /*de510*/  IMAD R13, R28, 0x10b, RZ ;  /* 0x0000010b1c0d7824 */ /* 0x000fe200078e02ff */
[-C--:B0-----:R-:W-:Y:S02]  /*de520*/  IADD3 R8, P5, R29, R2.reuse, RZ ;  /* 0x000000021d087210 */ /* 0x081fe40007fbe0ff */
[-C--:B-1----:R-:W-:Y:S02]  /*de530*/  IADD3 R6, P6, R20, R2.reuse, RZ ;  /* 0x0000000214067210 */ /* 0x082fe40007fde0ff */
[-C--:B------:R-:W-:Y:S02]  /*de540*/  LEA.HI.X.SX32 R9, R21, R3.reuse, 0x1, P5 ;  /* 0x0000000315097211 */ /* 0x080fe400028f0eff */
[-C--:B------:R-:W-:Y:S01]  /*de550*/  LEA.HI.X.SX32 R7, R29, R3.reuse, 0x1, P6 ;  /* 0x000000031d077211 */ /* 0x080fe200030f0eff */
[C---:B------:R-:W-:Y:S01]  /*de560*/  IMAD R21, R28.reuse, 0x86, RZ ;  /* 0x000000861c157824 */ /* 0x040fe200078e02ff */
[----:B------:R-:W-:Y:S01]  /*de570*/  IADD3 R24, P5, R11, R2, RZ ;  /* 0x000000020b187210 */ /* 0x000fe20007fbe0ff */
[----:B------:R0:W-:Y:S02]  /*de580*/  STL.64 [R1+0xbe8], R8 ;  /* 0x000be80801007387 */ /* 0x0001e40000100a00 */
[----:B------:R1:W-:Y:S01]  /*de590*/  STL.64 [R1+0xf00], R6 ;  /* 0x000f000601007387 */ /* 0x0003e20000100a00 */
[----:B------:R-:W-:Y:S01]  /*de5a0*/  LEA.HI.X.SX32 R25, R13, R3, 0x1, P5 ;  /* 0x000000030d197211 */ /* 0x000fe200028f0eff */
[----:B------:R-:W-:-:S02]  /*de5b0*/  IMAD R20, R28, 0x10c, RZ ;  /* 0x0000010c1c147824 */ /* 0x000fc400078e02ff */
[C---:B0-----:R-:W-:Y:S01]  /*de5c0*/  IMAD R8, R28.reuse, 0x43, RZ ;  /* 0x000000431c087824 */ /* 0x041fe200078e02ff */
[----:B-1----:R-:W-:Y:S01]  /*de5d0*/  IADD3 R6, P6, R21, R2, RZ ;  /* 0x0000000215067210 */ /* 0x002fe20007fde0ff */
[----:B------:R-:W-:-:S03]  /*de5e0*/  IMAD R9, R28, 0x218, RZ ;  /* 0x000002181c097824 */ /* 0x000fc600078e02ff */
[-C--:B------:R-:W-:Y:S01]  /*de5f0*/  LEA.HI.X.SX32 R7, R8, R3.reuse, 0x1, P6 ;  /* 0x0000000308077211 */ /* 0x080fe200030f0eff */
[----:B------:R0:W-:Y:S04]  /*de600*/  STL.64 [R1+0xf18], R24 ;  /* 0x000f181801007387 */ /* 0x0001e80000100a00 */
[----:B------:R1:W-:Y:S01]  /*de610*/  STL.64 [R1+0xd10], R6 ;  /* 0x000d100601007387 */ /* 0x0003e20000100a00 */
[-C--:B0-----:R-:W-:Y:S02]  /*de620*/  IADD3 R24, P5, R20, R2.reuse, RZ ;  /* 0x0000000214187210 */ /* 0x081fe40007fbe0ff */
[----:B-1----:R-:W-:Y:S02]  /*de630*/  IADD3 R6, P6, R9, R2, RZ ;  /* 0x0000000209067210 */ /* 0x002fe40007fde0ff */
[----:B------:R-:W-:Y:S01]  /*de640*/  LEA.HI.X.SX32 R25, R21, R3, 0x1, P5 ;  /* 0x0000000315197211 */ /* 0x000fe200028f0eff */
[----:B------:R-:W-:-:S02]  /*de650*/  IMAD R9, R28, 0x21a, RZ ;  /* 0x0000021a1c097824 */ /* 0x000fc400078e02ff */
[----:B------:R-:W-:Y:S01]  /*de660*/  IMAD R21, R28, 0x10e, RZ ;  /* 0x0000010e1c157824 */ /* 0x000fe200078e02ff */
[----:B------:R-:W-:Y:S01]  /*de670*/  LEA.HI.X.SX32 R7, R20, R3, 0x1, P6 ;  /* 0x0000000314077211 */ /* 0x000fe200030f0eff */
[----:B------:R0:W-:Y:S04]  /*de680*/  STL.64 [R1+0xbe0], R24 ;  /* 0x000be01801007387 */ /* 0x0001e80000100a00 */
[----:B------:R1:W-:Y:S02]  /*de690*/  STL.64 [R1+0xf10], R6 ;  /* 0x000f100601007387 */ /* 0x0003e40000100a00 */
[C---:B------:R-:W-:Y:S02]  /*de6a0*/  IMAD R8, R28.reuse, 0x21c, RZ ;  /* 0x0000021c1c087824 */ /* 0x040fe400078e02ff */
[----:B------:R-:W-:-:S02]  /*de6b0*/  IMAD R13, R28, 0xb2, RZ ;  /* 0x000000b21c0d7824 */ /* 0x000fc400078e02ff */
[C---:B------:R-:W-:Y:S01]  /*de6c0*/  IMAD R20, R28.reuse, 0x21e, RZ ;  /* 0x0000021e1c147824 */ /* 0x040fe200078e02ff */
[-C--:B0-----:R-:W-:Y:S01]  /*de6d0*/  IADD3 R24, P5, R9, R2.reuse, RZ ;  /* 0x0000000209187210 */ /* 0x081fe20007fbe0ff */
[----:B------:R-:W-:Y:S01]  /*de6e0*/  IMAD R9, R28, 0x87, RZ ;  /* 0x000000871c097824 */ /* 0x000fe200078e02ff */
[-C--:B-1----:R-:W-:Y:S02]  /*de6f0*/  IADD3 R6, P6, R21, R2.reuse, RZ ;  /* 0x0000000215067210 */ /* 0x082fe40007fde0ff */
[-C--:B------:R-:W-:Y:S01]  /*de700*/  LEA.HI.X.SX32 R25, R17, R3.reuse, 0x1, P5 ;  /* 0x0000000311197211 */ /* 0x080fe200028f0eff */
[-C--:B------:R-:W-:Y:S01]  /*de710*/  IADD3 R26, P5, R8, R2.reuse, RZ ;  /* 0x00000002081a7210 */ /* 0x080fe20007fbe0ff */
[-C--:B------:R-:W-:Y:S01]  /*de720*/  LEA.HI.X.SX32 R7, R9, R3.reuse, 0x1, P6 ;  /* 0x0000000309077211 */ /* 0x080fe200030f0eff */
[----:B------:R-:W-:Y:S01]  /*de730*/  STL.64 [R1+0x4380], R12 ;  /* 0x0043800c01007387 */ /* 0x000fe20000100a00 */
[C---:B------:R-:W-:Y:S01]  /*de740*/  IMAD R9, R28.reuse, 0x22, RZ ;  /* 0x000000221c097824 */ /* 0x040fe200078e02ff */
[----:B------:R-:W-:Y:S01]  /*de750*/  LEA.HI.X.SX32 R27, R21, R3, 0x1, P5 ;  /* 0x00000003151b7211 */ /* 0x000fe200028f0eff */
[C---:B------:R-:W-:Y:S01]  /*de760*/  IMAD R8, R28.reuse, 0x10f, RZ ;  /* 0x0000010f1c087824 */ /* 0x040fe200078e02ff */
[----:B------:R0:W-:Y:S01]  /*de770*/  STL.64 [R1+0xbd8], R6 ;  /* 0x000bd80601007387 */ /* 0x0001e20000100a00 */
[----:B------:R-:W-:Y:S02]  /*de780*/  STL.64 [R1+0xf08], R24 ;  /* 0x000f081801007387 */ /* 0x000fe40000100a00 */
[----:B------:R1:W-:Y:S02]  /*de790*/  STL.64 [R1+0xf20], R26 ;  /* 0x000f201a01007387 */ /* 0x0003e40000100a00 */
[----:B------:R-:W-:Y:S01]  /*de7a0*/  IMAD R21, R28, 0x11, RZ ;  /* 0x000000111c157824 */ /* 0x000fe200078e02ff */
[-C--:B0-----:R-:W-:Y:S01]  /*de7b0*/  IADD3 R6, P6, R20, R2.reuse, RZ ;  /* 0x0000000214067210 */ /* 0x081fe20007fde0ff */
[----:B------:R-:W-:Y:S01]  /*de7c0*/  IMAD R20, R28, 0x44, RZ ;  /* 0x000000441c147824 */ /* 0x000fe200078e02ff */
[----:B-1----:R-:W-:-:S02]  /*de7d0*/  IADD3 R26, P5, R9, R2, RZ ;  /* 0x00000002091a7210 */ /* 0x002fc40007fbe0ff */
[-C--:B------:R-:W-:Y:S01]  /*de7e0*/  LEA.HI.X.SX32 R7, R8, R3.reuse, 0x1, P6 ;  /* 0x0000000308077211 */ /* 0x080fe200030f0eff */
[C---:B------:R-:W-:Y:S01]  /*de7f0*/  IMAD R17, R28.reuse, 0x88, RZ ;  /* 0x000000881c117824 */ /* 0x040fe200078e02ff */
[----:B------:R-:W-:Y:S01]  /*de800*/  LEA.HI.X.SX32 R27, R21, R3, 0x1, P5 ;  /* 0x00000003151b7211 */ /* 0x000fe200028f0eff */
[----:B------:R-:W-:Y:S02]  /*de810*/  IMAD R21, R28, 0x110, RZ ;  /* 0x000001101c157824 */ /* 0x000fe400078e02ff */
[----:B------:R0:W-:Y:S02]  /*de820*/  STL.64 [R1+0xf38], R6 ;  /* 0x000f380601007387 */ /* 0x0001e40000100a00 */
[----:B------:R1:W-:Y:S01]  /*de830*/  STL.64 [R1+0xde8], R26 ;  /* 0x000de81a01007387 */ /* 0x0003e20000100a00 */
[-C--:B0-----:R-:W-:Y:S02]  /*de840*/  IADD3 R6, P6, R20, R2.reuse, RZ ;  /* 0x0000000214067210 */ /* 0x081fe40007fde0ff */
[----:B-1----:R-:W-:-:S02]  /*de850*/  IADD3 R26, P5, R17, R2, RZ ;  /* 0x00000002111a7210 */ /* 0x002fc40007fbe0ff */
[-C--:B------:R-:W-:Y:S01]  /*de860*/  LEA.HI.X.SX32 R7, R9, R3.reuse, 0x1, P6 ;  /* 0x0000000309077211 */ /* 0x080fe200030f0eff */
[-C--:B------:R-:W-:Y:S01]  /*de870*/  IADD3 R8, P6, R21, R2.reuse, RZ ;  /* 0x0000000215087210 */ /* 0x080fe20007fde0ff */
[-C--:B------:R-:W-:Y:S01]  /*de880*/  LEA.HI.X.SX32 R27, R20, R3.reuse, 0x1, P5 ;  /* 0x00000003141b7211 */ /* 0x080fe200028f0eff */
[C---:B------:R-:W-:Y:S02]  /*de890*/  IMAD R20, R28.reuse, 0x222, RZ ;  /* 0x000002221c147824 */ /* 0x040fe400078e02ff */
[----:B------:R-:W-:Y:S01]  /*de8a0*/  LEA.HI.X.SX32 R9, R17, R3, 0x1, P6 ;  /* 0x0000000311097211 */ /* 0x000fe200030f0eff */
[----:B------:R0:W-:Y:S01]  /*de8b0*/  STL.64 [R1+0xda0], R6 ;  /* 0x000da00601007387 */ /* 0x0001e20000100a00 */
[----:B------:R-:W-:Y:S03]  /*de8c0*/  STL.64 [R1+0xd08], R26 ;  /* 0x000d081a01007387 */ /* 0x000fe60000100a00 */
[----:B------:R1:W-:Y:S01]  /*de8d0*/  STL.64 [R1+0xbd0], R8 ;  /* 0x000bd00801007387 */ /* 0x0003e20000100a00 */
[----:B0-----:R-:W-:Y:S01]  /*de8e0*/  IMAD R7, R28, 0x220, RZ ;  /* 0x000002201c077824 */ /* 0x001fe200078e02ff */
[----:B-1----:R-:W-:-:S04]  /*de8f0*/  IADD3 R8, P6, R20, R2, RZ ;  /* 0x0000000214087210 */ /* 0x002fc80007fde0ff */
[----:B------:R-:W-:Y:S01]  /*de900*/  IADD3 R6, P5, R7, R2, RZ ;  /* 0x0000000207067210 */ /* 0x000fe20007fbe0ff */
[----:B------:R-:W-:-:S03]  /*de910*/  IMAD R20, R28, 0x111, RZ ;  /* 0x000001111c147824 */ /* 0x000fc600078e02ff */
[-C--:B------:R-:W-:Y:S02]  /*de920*/  LEA.HI.X.SX32 R7, R21, R3.reuse, 0x1, P5 ;  /* 0x0000000315077211 */ /* 0x080fe400028f0eff */
[----:B------:R-:W-:Y:S01]  /*de930*/  LEA.HI.X.SX32 R9, R20, R3, 0x1, P6 ;  /* 0x0000000314097211 */ /* 0x000fe200030f0eff */
[C---:B------:R-:W-:Y:S02]  /*de940*/  IMAD R17, R28.reuse, 0x112, RZ ;  /* 0x000001121c117824 */ /* 0x040fe400078e02ff */
[----:B------:R0:W-:Y:S02]  /*de950*/  STL.64 [R1+0xf30], R6 ;  /* 0x000f300601007387 */ /* 0x0001e40000100a00 */
[----:B------:R1:W-:Y:S01]  /*de960*/  STL.64 [R1+0xf28], R8 ;  /* 0x000f280801007387 */ /* 0x0003e20000100a00 */
[----:B0-----:R-:W-:Y:S01]  /*de970*/  IADD3 R6, P5, R17, R2, RZ ;  /* 0x0000000211067210 */ /* 0x001fe20007fbe0ff */
[----:B-1----:R-:W-:-:S05]  /*de980*/  IMAD R8, R28, 0x89, RZ ;  /* 0x000000891c087824 */ /* 0x002fca00078e02ff */
[----:B------:R-:W-:-:S05]  /*de990*/  LEA.HI.X.SX32 R7, R8, R3, 0x1, P5 ;  /* 0x0000000308077211 */ /* 0x000fca00028f0eff */
[----:B------:R0:W-:Y:S04]  /*de9a0*/  STL.64 [R1+0xbc8], R6 ;  /* 0x000bc80601007387 */ /* 0x0001e80000100a00 */
[----:B0-----:R-:W2:Y:S01]  /*de9b0*/  LDL.LU.64 R6, [R1+0x43a8] ;  /* 0x0043a80001067983 */ /* 0x001ea20000300a00 */
[C---:B------:R-:W-:Y:S02]  /*de9c0*/  IMAD R21, R28.reuse, 0x224, RZ ;  /* 0x000002241c157824 */ /* 0x040fe400078e02ff */
[C---:B------:R-:W-:Y:S02]  /*de9d0*/  IMAD R9, R28.reuse, 0x226, RZ ;  /* 0x000002261c097824 */ /* 0x040fe400078e02ff */
[C---:B------:R-:W-:Y:S01]  /*de9e0*/  IMAD R26, R28.reuse, 0x8a, RZ ;  /* 0x0000008a1c1a7824 */ /* 0x040fe200078e02ff */
[-C--:B------:R-:W-:Y:S01]  /*de9f0*/  IADD3 R20, P6, R21, R2.reuse, RZ ;  /* 0x0000000215147210 */ /* 0x080fe20007fde0ff */
[----:B------:R-:W-:Y:S01]  /*dea00*/  IMAD R27, R28, 0x113, RZ ;  /* 0x000001131c1b7824 */ /* 0x000fe200078e02ff */
[----:B------:R-:W-:-:S02]  /*dea10*/  IADD3 R8, P5, R9, R2, RZ ;  /* 0x0000000209087210 */ /* 0x000fc40007fbe0ff */
[-C--:B------:R-:W-:Y:S01]  /*dea20*/  LEA.HI.X.SX32 R21, R17, R3.reuse, 0x1, P6 ;  /* 0x0000000311157211 */ /* 0x080fe200030f0eff */
[----:B------:R-:W-:Y:S01]  /*dea30*/  IMAD R17, R28, 0x166, RZ ;  /* 0x000001661c117824 */ /* 0x000fe200078e02ff */
[----:B------:R-:W-:Y:S01]  /*dea40*/  IADD3 R12, P6, R26, R2, RZ ;  /* 0x000000021a0c7210 */ /* 0x000fe20007fde0ff */
[C---:B------:R-:W-:Y:S01]  /*dea50*/  IMAD R16, R28.reuse, 0x156, RZ ;  /* 0x000001561c107824 */ /* 0x040fe200078e02ff */
[----:B------:R-:W-:Y:S01]  /*dea60*/  LEA.HI.X.SX32 R9, R27, R3, 0x1, P5 ;  /* 0x000000031b097211 */ /* 0x000fe200028f0eff */
[----:B------:R0:W-:Y:S01]  /*dea70*/  STL.64 [R1+0xf40], R20 ;  /* 0x000f401401007387 */ /* 0x0001e20000100a00 */
[----:B------:R-:W-:-:S03]  /*dea80*/  IMAD R25, R28, 0x114, RZ ;  /* 0x000001141c197824 */ /* 0x000fc600078e02ff */
[----:B0-----:R-:W3:Y:S01]  /*dea90*/  LDL.LU.64 R20, [R1+0x43a0] ;  /* 0x0043a00001147983 */ /* 0x001ee20000300a00 */
[----:B------:R-:W-:Y:S02]  /*deaa0*/  STL [R1+0x4394], R17 ;  /* 0x0043941101007387 */ /* 0x000fe40000100800 */
[----:B------:R-:W-:Y:S02]  /*deab0*/  STL [R1+0xd00], R12 ;  /* 0x000d000c01007387 */ /* 0x000fe40000100800 */
[----:B------:R0:W-:Y:S01]  /*deac0*/  STL [R1+0x4398], R16 ;  /* 0x0043981001007387 */ /* 0x0001e20000100800 */
[----:B------:R1:W-:Y:S01]  /*dead0*/  STL.64 [R1+0xf58], R8 ;  /* 0x000f580801007387 */ /* 0x0003e20000100a00 */
[----:B0-----:R-:W-:Y:S01]  /*deae0*/  MOV R16, R12 ;  /* 0x0000000c00107202 */ /* 0x001fe20000000f00 */
[----:B------:R-:W-:Y:S02]  /*deaf0*/  IADD3 R12, P5, R25, R2, RZ ;  /* 0x00000002190c7210 */ /* 0x000fe40007fbe0ff */
[----:B-1----:R-:W-:-:S02]  /*deb00*/  IMAD R8, R28, 0x45, RZ ;  /* 0x000000451c087824 */ /* 0x002fc400078e02ff */
[----:B------:R-:W-:Y:S01]  /*deb10*/  IMAD R9, R28, 0x228, RZ ;  /* 0x000002281c097824 */ /* 0x000fe200078e02ff */
[----:B------:R-:W-:Y:S01]  /*deb20*/  MOV R17, R13 ;  /* 0x0000000d00117202 */ /* 0x000fe20000000f00 */
[-C--:B------:R-:W-:Y:S01]  /*deb30*/  LEA.HI.X.SX32 R13, R26, R3.reuse, 0x1, P5 ;  /* 0x000000031a0d7211 */ /* 0x080fe200028f0eff */
[----:B------:R-:W-:Y:S01]  /*deb40*/  LEA.HI.X.SX32 R17, R8, R3, 0x1, P6 ;  /* 0x0000000308117211 */ /* 0x000fe200030f0eff */
[----:B------:R-:W-:Y:S01]  /*deb50*/  IMAD R8, R28, 0x22a, RZ ;  /* 0x0000022a1c087824 */ /* 0x000fe200078e02ff */
[----:B------:R-:W-:-:S03]  /*deb60*/  IADD3 R16, P6, R9, R2, RZ ;  /* 0x0000000209107210 */ /* 0x000fc60007fde0ff */
[----:B------:R0:W-:Y:S01]  /*deb70*/  STL [R1+0xd04], R17 ;  /* 0x000d041101007387 */ /* 0x0001e20000100800 */
[----:B------:R1:W-:Y:S02]  /*deb80*/  STL.64 [R1+0xbc0], R12 ;  /* 0x000bc00c01007387 */ /* 0x0003e40000100a00 */
[C---:B------:R-:W-:Y:S02]  /*deb90*/  IMAD R9, R28.reuse, 0x116, RZ ;  /* 0x000001161c097824 */ /* 0x040fe400078e02ff */
[----:B------:R-:W-:Y:S01]  /*deba0*/  IMAD R26, R28, 0x22c, RZ ;  /* 0x0000022c1c1a7824 */ /* 0x000fe200078e02ff */
[----:B0-----:R-:W-:Y:S02]  /*debb0*/  LEA.HI.X.SX32 R17, R25, R3, 0x1, P6 ;  /* 0x0000000319117211 */ /* 0x001fe400030f0eff */
[----:B-1----:R-:W-:Y:S01]  /*debc0*/  IADD3 R12, P5, R8, R2, RZ ;  /* 0x00000002080c7210 */ /* 0x002fe20007fbe0ff */
[C---:B------:R-:W-:Y:S02]  /*debd0*/  IMAD R8, R28.reuse, 0x115, RZ ;  /* 0x000001151c087824 */ /* 0x040fe400078e02ff */
[----:B------:R0:W-:Y:S01]  /*debe0*/  STL.64 [R1+0xf50], R16 ;  /* 0x000f501001007387 */ /* 0x0001e20000100a00 */
[----:B------:R-:W-:-:S02]  /*debf0*/  IMAD R25, R28, 0x8b, RZ ;  /* 0x0000008b1c197824 */ /* 0x000fc400078e02ff */
[----:B------:R-:W-:Y:S01]  /*dec00*/  LEA.HI.X.SX32 R13, R8, R3, 0x1, P5 ;  /* 0x00000003080d7211 */ /* 0x000fe200028f0eff */
[----:B------:R-:W-:Y:S01]  /*dec10*/  IMAD R8, R28, 0x22e, RZ ;  /* 0x0000022e1c087824 */ /* 0x000fe200078e02ff */
[----:B0-----:R-:W-:-:S03]  /*dec20*/  IADD3 R16, P6, R9, R2, RZ ;  /* 0x0000000209107210 */ /* 0x001fc60007fde0ff */
[----:B------:R0:W-:Y:S01]  /*dec30*/  STL.64 [R1+0xf48], R12 ;  /* 0x000f480c01007387 */ /* 0x0001e20000100a00 */
[----:B------:R-:W-:-:S05]  /*dec40*/  LEA.HI.X.SX32 R17, R25, R3, 0x1, P6 ;  /* 0x0000000319117211 */ /* 0x000fca00030f0eff */
[----:B------:R1:W-:Y:S01]  /*dec50*/  STL.64 [R1+0xbb8], R16 ;  /* 0x000bb81001007387 */ /* 0x0003e20000100a00 */
[----:B0-----:R-:W-:-:S04]  /*dec60*/  IADD3 R12, P5, R26, R2, RZ ;  /* 0x000000021a0c7210 */ /* 0x001fc80007fbe0ff */
[----:B------:R-:W-:Y:S02]  /*dec70*/  LEA.HI.X.SX32 R13, R9, R3, 0x1, P5 ;  /* 0x00000003090d7211 */ /* 0x000fe400028f0eff */
[-C--:B-1----:R-:W-:Y:S01]  /*dec80*/  IADD3 R16, P6, R8, R2.reuse, RZ ;  /* 0x0000000208107210 */ /* 0x082fe20007fde0ff */
[C---:B------:R-:W-:Y:S02]  /*dec90*/  IMAD R8, R28.reuse, 0x46, RZ ;  /* 0x000000461c087824 */ /* 0x040fe400078e02ff */
[----:B------:R0:W-:Y:S01]  /*deca0*/  STL.64 [R1+0xf60], R12 ;  /* 0x000f600c01007387 */ /* 0x0001e20000100a00 */
[C---:B------:R-:W-:Y:S02]  /*decb0*/  IMAD R26, R28.reuse, 0x23, RZ ;  /* 0x000000231c1a7824 */ /* 0x040fe400078e02ff */
[C---:B------:R-:W-:Y:S02]  /*decc0*/  IMAD R25, R28.reuse, 0x8c, RZ ;  /* 0x0000008c1c197824 */ /* 0x040fe400078e02ff */
[----:B------:R-:W-:Y:S01]  /*decd0*/  IMAD R9, R28, 0x118, RZ ;  /* 0x000001181c097824 */ /* 0x000fe200078e02ff */
[----:B0-----:R-:W-:-:S04]  /*dece0*/  IADD3 R12, P5, R8, R2, RZ ;  /* 0x00000002080c7210 */ /* 0x001fc80007fbe0ff */
[-C--:B------:R-:W-:Y:S01]  /*decf0*/  LEA.HI.X.SX32 R13, R26, R3.reuse, 0x1, P5 ;  /* 0x000000031a0d7211 */ /* 0x080fe200028f0eff */
[C---:B------:R-:W-:Y:S02]  /*ded00*/  IMAD R26, R28.reuse, 0x230, RZ ;  /* 0x000002301c1a7824 */ /* 0x040fe400078e02ff */
[C---:B------:R-:W-:Y:S02]  /*ded10*/  IMAD R29, R28.reuse, 0x11a, RZ ;  /* 0x0000011a1c1d7824 */ /* 0x040fe400078e02ff */
[C---:B------:R-:W-:Y:S02]  /*ded20*/  IMAD R24, R28.reuse, 0x164, RZ ;  /* 0x000001641c187824 */ /* 0x040fe400078e02ff */
[C---:B------:R-:W-:Y:S02]  /*ded30*/  IMAD R27, R28.reuse, 0x234, RZ ;  /* 0x000002341c1b7824 */ /* 0x040fe400078e02ff */
[----:B------:R-:W-:Y:S01]  /*ded40*/  IMAD R5, R28, 0x9, RZ ;  /* 0x000000091c057824 */ /* 0x000fe200078e02ff */
[----:B--2---:R-:W-:Y:S01]  /*ded50*/  LEA.HI.X.SX32 R17, R6, R3, 0x1, P6 ;  /* 0x0000000306117211 */ /* 0x004fe200030f0eff */
[----:B------:R-:W-:-:S04]  /*ded60*/  IMAD R6, R28, 0x2d, RZ ;  /* 0x0000002d1c067824 */ /* 0x000fc800078e02ff */
[----:B------:R0:W-:Y:S01]  /*ded70*/  STL.64 [R1+0xf78], R16 ;  /* 0x000f781001007387 */ /* 0x0001e20000100a00 */
[----:B------:R-:W-:Y:S02]  /*ded80*/  STL.64 [R1+0x4388], R6 ;  /* 0x0043880601007387 */ /* 0x000fe40000100a00 */
[----:B------:R1:W-:Y:S01]  /*ded90*/  STL.64 [R1+0xd98], R12 ;  /* 0x000d980c01007387 */ /* 0x0003e20000100a00 */
[-C--:B0-----:R-:W-:Y:S02]  /*deda0*/  IADD3 R16, P6, R25, R2.reuse, RZ ;  /* 0x0000000219107210 */ /* 0x081fe40007fde0ff */
[-C--:B-1----:R-:W-:Y:S02]  /*dedb0*/  IADD3 R12, P5, R9, R2.reuse, RZ ;  /* 0x00000002090c7210 */ /* 0x082fe40007fbe0ff */
[-C--:B------:R-:W-:Y:S01]  /*dedc0*/  LEA.HI.X.SX32 R17, R8, R3.reuse, 0x1, P6 ;  /* 0x0000000308117211 */ /* 0x080fe200030f0eff */
[----:B------:R-:W-:Y:S01]  /*dedd0*/  IADD3 R6, P6, R26, R2, RZ ;  /* 0x000000021a067210 */ /* 0x000fe20007fde0ff */
[----:B------:R-:W-:Y:S01]  /*dede0*/  LEA.HI.X.SX32 R13, R25, R3, 0x1, P5 ;  /* 0x00000003190d7211 */ /* 0x000fe200028f0eff */
[----:B------:R-:W-:-:S02]  /*dedf0*/  IMAD R8, R28, 0x232, RZ ;  /* 0x000002321c087824 */ /* 0x000fc400078e02ff */
[-C--:B------:R-:W-:Y:S01]  /*dee00*/  LEA.HI.X.SX32 R7, R9, R3.reuse, 0x1, P6 ;  /* 0x0000000309077211 */ /* 0x080fe200030f0eff */
[----:B------:R0:W-:Y:S01]  /*dee10*/  STL.64 [R1+0xcf8], R16 ;  /* 0x000cf81001007387 */ /* 0x0001e20000100a00 */
[----:B------:R1:W-:Y:S02]  /*dee20*/  STL.64 [R1+0xbb0], R12 ;  /* 0x000bb00c01007387 */ /* 0x0003e40000100a00 */
[C---:B------:R-:W-:Y:S01]  /*dee30*/  IMAD R25, R28.reuse, 0xb4, RZ ;  /* 0x000000b41c197824 */ /* 0x040fe200078e02ff */
[----:B------:R2:W-:Y:S01]  /*dee40*/  STL.64 [R1+0xf70], R6 ;  /* 0x000f700601007387 */ /* 0x0005e20000100a00 */
[----:B0-----:R-:W-:Y:S01]  /*dee50*/  IMAD R17, R28, 0x119, RZ ;  /* 0x000001191c117824 */ /* 0x001fe200078e02ff */
[-C--:B-1----:R-:W-:Y:S01]  /*dee60*/  IADD3 R12, P5, R8, R2.reuse, RZ ;  /* 0x00000002080c7210 */ /* 0x082fe20007fbe0ff */
[C---:B------:R-:W-:Y:S01]  /*dee70*/  IMAD R8, R28.reuse, 0x8d, RZ ;  /* 0x0000008d1c087824 */ /* 0x040fe200078e02ff */
[-C--:B--2---:R-:W-:Y:S02]  /*dee80*/  IADD3 R6, P6, R29, R2.reuse, RZ ;  /* 0x000000021d067210 */ /* 0x084fe40007fde0ff */
[-C--:B------:R-:W-:Y:S01]  /*dee90*/  LEA.HI.X.SX32 R13, R17, R3.reuse, 0x1, P5 ;  /* 0x00000003110d7211 */ /* 0x080fe200028f0eff */
[----:B------:R-:W-:Y:S01]  /*deea0*/  IMAD R9, R28, 0x236, RZ ;  /* 0x000002361c097824 */ /* 0x000fe200078e02ff */
[-C--:B------:R-:W-:Y:S01]  /*deeb0*/  LEA.HI.X.SX32 R7, R8, R3.reuse, 0x1, P6 ;  /* 0x0000000308077211 */ /* 0x080fe200030f0eff */
[----:B------:R-:W-:Y:S02]  /*deec0*/  STL.64 [R1+0x4368], R24 ;  /* 0x0043681801007387 */ /* 0x000fe40000100a00 */
[----:B------:R0:W-:Y:S02]  /*deed0*/  STL.64 [R1+0xf68], R12 ;  /* 0x000f680c01007387 */ /* 0x0001e40000100a00 */
[C---:B------:R-:W-:Y:S01]  /*deee0*/  IMAD R26, R28.reuse, 0x5a, RZ ;  /* 0x0000005a1c1a7824 */ /* 0x040fe200078e02ff */
[----:B------:R1:W-:Y:S01]  /*deef0*/  STL.64 [R1+0xba8], R6 ;  /* 0x000ba80601007387 */ /* 0x0003e20000100a00 */
[C---:B------:R-:W-:Y:S01]  /*def00*/  IMAD R8, R28.reuse, 0x8e, RZ ;  /* 0x0000008e1c087824 */ /* 0x040fe200078e02ff */
[-C--:B0-----:R-:W-:Y:S01]  /*def10*/  IADD3 R12, P5, R27, R2.reuse, RZ ;  /* 0x000000021b0c7210 */ /* 0x081fe20007fbe0ff */
[C---:B------:R-:W-:Y:S01]  /*def20*/  IMAD R27, R28.reuse, 0x168, RZ ;  /* 0x000001681c1b7824 */ /* 0x040fe200078e02ff */
[----:B-1----:R-:W-:Y:S01]  /*def30*/  IADD3 R6, P6, R9, R2, RZ ;  /* 0x0000000209067210 */ /* 0x002fe20007fde0ff */
[----:B------:R-:W-:Y:S01]  /*def40*/  IMAD R9, R28, 0x11b, RZ ;  /* 0x0000011b1c097824 */ /* 0x000fe200078e02ff */
[----:B------:R-:W-:-:S02]  /*def50*/  LEA.HI.X.SX32 R13, R29, R3, 0x1, P5 ;  /* 0x000000031d0d7211 */ /* 0x000fc400028f0eff */
[----:B------:R-:W-:Y:S01]  /*def60*/  STL.64 [R1+0x4360], R26 ;  /* 0x0043601a01007387 */ /* 0x000fe20000100a00 */
[----:B------:R-:W-:Y:S02]  /*def70*/  STL [R1+0x4390], R27 ;  /* 0x0043901b01007387 */ /* 0x000fe40000100800 */
[C---:B------:R-:W-:Y:S01]  /*def80*/  IMAD R17, R28.reuse, 0x11c, RZ ;  /* 0x0000011c1c117824 */ /* 0x040fe200078e02ff */
[----:B------:R-:W-:Y:S01]  /*def90*/  LEA.HI.X.SX32 R7, R9, R3, 0x1, P6 ;  /* 0x0000000309077211 */ /* 0x000fe200030f0eff */
[----:B------:R0:W-:Y:S01]  /*defa0*/  STL.64 [R1+0xf80], R12 ;  /* 0x000f800c01007387 */ /* 0x0001e20000100a00 */
[C---:B------:R-:W-:Y:S02]  /*defb0*/  IMAD R16, R28.reuse, 0x47, RZ ;  /* 0x000000471c107824 */ /* 0x040fe400078e02ff */
[----:B------:R-:W-:Y:S01]  /*defc0*/  IMAD R29, R28, 0x238, RZ ;  /* 0x000002381c1d7824 */ /* 0x000fe200078e02ff */
[----:B------:R1:W-:Y:S01]  /*defd0*/  STL.64 [R1+0xf98], R6 ;  /* 0x000f980601007387 */ /* 0x0003e20000100a00 */
[----:B0-----:R-:W-:-:S02]  /*defe0*/  IADD3 R12, P5, R8, R2, RZ ;  /* 0x00000002080c7210 */ /* 0x001fc40007fbe0ff */
[----:B-1----:R-:W-:Y:S02]  /*deff0*/  IADD3 R6, P6, R17, R2, RZ ;  /* 0x0000000211067210 */ /* 0x002fe40007fde0ff */
[-C--:B------:R-:W-:Y:S01]  /*df000*/  LEA.HI.X.SX32 R13, R16, R3.reuse, 0x1, P5 ;  /* 0x00000003100d7211 */ /* 0x080fe200028f0eff */
[----:B------:R-:W-:Y:S01]  /*df010*/  IMAD R9, R28, 0x23a, RZ ;  /* 0x0000023a1c097824 */ /* 0x000fe200078e02ff */
[----:B------:R-:W-:-:S03]  /*df020*/  LEA.HI.X.SX32 R7, R8, R3, 0x1, P6 ;  /* 0x0000000308077211 */ /* 0x000fc600030f0eff */
[----:B------:R0:W-:Y:S02]  /*df030*/  STL.64 [R1+0xcf0], R12 ;  /* 0x000cf00c01007387 */ /* 0x0001e40000100a00 */
[----:B------:R1:W-:Y:S02]  /*df040*/  STL.64 [R1+0xba0], R6 ;  /* 0x000ba00601007387 */ /* 0x0003e40000100a00 */
[C---:B------:R-:W-:Y:S01]  /*df050*/  IMAD R8, R28.reuse, 0x23c, RZ ;  /* 0x0000023c1c087824 */ /* 0x040fe200078e02ff */
[-C--:B0-----:R-:W-:Y:S01]  /*df060*/  IADD3 R12, P5, R29, R2.reuse, RZ ;  /* 0x000000021d0c7210 */ /* 0x081fe20007fbe0ff */
[C---:B------:R-:W-:Y:S01]  /*df070*/  IMAD R29, R28.reuse, 0x11d, RZ ;  /* 0x0000011d1c1d7824 */ /* 0x040fe200078e02ff */
[----:B-1----:R-:W-:Y:S01]  /*df080*/  IADD3 R6, P6, R9, R2, RZ ;  /* 0x0000000209067210 */ /* 0x002fe20007fde0ff */
[C---:B------:R-:W-:Y:S01]  /*df090*/  IMAD R9, R28.reuse, 0x11e, RZ ;  /* 0x0000011e1c097824 */ /* 0x040fe200078e02ff */
[-C--:B------:R-:W-:Y:S02]  /*df0a0*/  LEA.HI.X.SX32 R13, R17, R3.reuse, 0x1, P5 ;  /* 0x00000003110d7211 */ /* 0x080fe400028f0eff */
[----:B------:R-:W-:Y:S01]  /*df0b0*/  LEA.HI.X.SX32 R7, R29, R3, 0x1, P6 ;  /* 0x000000031d077211 */ /* 0x000fe200030f0eff */
[----:B------:R-:W-:-:S02]  /*df0c0*/  IMAD R29, R28, 0x8f, RZ ;  /* 0x0000008f1c1d7824 */ /* 0x000fc400078e02ff */
[----:B------:R0:W-:Y:S02]  /*df0d0*/  STL.64 [R1+0xf90], R12 ;  /* 0x000f900c01007387 */ /* 0x0001e40000100a00 */
[----:B------:R1:W-:Y:S01]  /*df0e0*/  STL.64 [R1+0xf88], R6 ;  /* 0x000f880601007387 */ /* 0x0003e20000100a00 */
[-C--:B0-----:R-:W-:Y:S02]  /*df0f0*/  IADD3 R12, P5, R9, R2.reuse, RZ ;  /* 0x00000002090c7210 */ /* 0x081fe40007fbe0ff */
[----:B-1----:R-:W-:Y:S01]  /*df100*/  IADD3 R6, P6, R8, R2, RZ ;  /* 0x0000000208067210 */ /* 0x002fe20007fde0ff */
[----:B------:R-:W-:Y:S01]  /*df110*/  IMAD R8, R28, 0x23e, RZ ;  /* 0x0000023e1c087824 */ /* 0x000fe200078e02ff */
[-C--:B------:R-:W-:Y:S02]  /*df120*/  LEA.HI.X.SX32 R13, R29, R3.reuse, 0x1, P5 ;  /* 0x000000031d0d7211 */ /* 0x080fe400028f0eff */
[----:B------:R-:W-:-:S03]  /*df130*/  LEA.HI.X.SX32 R7, R9, R3, 0x1, P6 ;  /* 0x0000000309077211 */ /* 0x000fc600030f0eff */
[----:B------:R0:W-:Y:S01]  /*df140*/  STL.64 [R1+0xb98], R12 ;  /* 0x000b980c01007387 */ /* 0x0001e20000100a00 */
[C---:B------:R-:W-:Y:S02]  /*df150*/  IMAD R16, R28.reuse, 0x12, RZ ;  /* 0x000000121c107824 */ /* 0x040fe400078e02ff */
[----:B------:R-:W-:Y:S02]  /*df160*/  IMAD R9, R28, 0x24, RZ ;  /* 0x000000241c097824 */ /* 0x000fe400078e02ff */
[----:B------:R1:W-:Y:S01]  /*df170*/  STL.64 [R1+0xfa0], R6 ;  /* 0x000fa00601007387 */ /* 0x0003e20000100a00 */
[-C--:B0-----:R-:W-:Y:S01]  /*df180*/  IADD3 R12, P5, R8, R2.reuse, RZ ;  /* 0x00000002080c7210 */ /* 0x081fe20007fbe0ff */
[----:B------:R-:W-:Y:S01]  /*df190*/  IMAD R8, R28, 0x11f, RZ ;  /* 0x0000011f1c087824 */ /* 0x000fe200078e02ff */
[----:B-1----:R-:W-:-:S04]  /*df1a0*/  IADD3 R6, P6, R16, R2, RZ ;  /* 0x0000000210067210 */ /* 0x002fc80007fde0ff */
[-C--:B------:R-:W-:Y:S02]  /*df1b0*/  LEA.HI.X.SX32 R13, R8, R3.reuse, 0x1, P5 ;  /* 0x00000003080d7211 */ /* 0x080fe400028f0eff */
[----:B------:R-:W-:Y:S01]  /*df1c0*/  LEA.HI.X.SX32 R7, R5, R3, 0x1, P6 ;  /* 0x0000000305077211 */ /* 0x000fe200030f0eff */
[C---:B------:R-:W-:Y:S02]  /*df1d0*/  IMAD R29, R28.reuse, 0x48, RZ ;  /* 0x000000481c1d7824 */ /* 0x040fe400078e02ff */
[----:B------:R0:W-:Y:S02]  /*df1e0*/  STL.64 [R1+0xfb8], R12 ;  /* 0x000fb80c01007387 */ /* 0x0001e40000100a00 */
[----:B------:R1:W-:Y:S02]  /*df1f0*/  STL.64 [R1+0xe08], R6 ;  /* 0x000e080601007387 */ /* 0x0003e40000100a00 */
[----:B------:R-:W-:Y:S01]  /*df200*/  IMAD R8, R28, 0x90, RZ ;  /* 0x000000901c087824 */ /* 0x000fe200078e02ff */
[----:B0-----:R-:W-:-:S02]  /*df210*/  IADD3 R12, P5, R9, R2, RZ ;  /* 0x00000002090c7210 */ /* 0x001fc40007fbe0ff */
[-C--:B-1----:R-:W-:Y:S02]  /*df220*/  IADD3 R6, P6, R29, R2.reuse, RZ ;  /* 0x000000021d067210 */ /* 0x082fe40007fde0ff */
[-C--:B------:R-:W-:Y:S02]  /*df230*/  LEA.HI.X.SX32 R13, R16, R3.reuse, 0x1, P5 ;  /* 0x00000003100d7211 */ /* 0x080fe400028f0eff */
[----:B------:R-:W-:Y:S01]  /*df240*/  LEA.HI.X.SX32 R7, R9, R3, 0x1, P6 ;  /* 0x0000000309077211 */ /* 0x000fe200030f0eff */
[C---:B------:R-:W-:Y:S02]  /*df250*/  IMAD R17, R28.reuse, 0x120, RZ ;  /* 0x000001201c117824 */ /* 0x040fe400078e02ff */
[----:B------:R0:W-:Y:S01]  /*df260*/  STL.64 [R1+0xde0], R12 ;  /* 0x000de00c01007387 */ /* 0x0001e20000100a00 */
[----:B------:R-:W-:Y:S02]  /*df270*/  IMAD R9, R28, 0x240, RZ ;  /* 0x000002401c097824 */ /* 0x000fe400078e02ff */
[----:B------:R1:W-:Y:S01]  /*df280*/  STL.64 [R1+0xd90], R6 ;  /* 0x000d900601007387 */ /* 0x0003e20000100a00 */
[----:B0-----:R-:W-:-:S02]  /*df290*/  IADD3 R12, P5, R8, R2, RZ ;  /* 0x00000002080c7210 */ /* 0x001fc40007fbe0ff */
[----:B-1----:R-:W-:Y:S02]  /*df2a0*/  IADD3 R6, P6, R17, R2, RZ ;  /* 0x0000000211067210 */ /* 0x002fe40007fde0ff */
[-C--:B------:R-:W-:Y:S02]  /*df2b0*/  LEA.HI.X.SX32 R13, R29, R3.reuse, 0x1, P5 ;  /* 0x000000031d0d7211 */ /* 0x080fe400028f0eff */
[----:B------:R-:W-:-:S03]  /*df2c0*/  LEA.HI.X.SX32 R7, R8, R3, 0x1, P6 ;  /* 0x0000000308077211 */ /* 0x000fc600030f0eff */
[----:B------:R0:W-:Y:S02]  /*df2d0*/  STL.64 [R1+0xce8], R12 ;  /* 0x000ce80c01007387 */ /* 0x0001e40000100a00 */
[----:B------:R1:W-:Y:S02]  /*df2e0*/  STL.64 [R1+0xb90], R6 ;  /* 0x000b900601007387 */ /* 0x0003e40000100a00 */
[C---:B------:R-:W-:Y:S02]  /*df2f0*/  IMAD R8, R28.reuse, 0x121, RZ ;  /* 0x000001211c087824 */ /* 0x040fe400078e02ff */
[C---:B------:R-:W-:Y:S01]  /*df300*/  IMAD R29, R28.reuse, 0x122, RZ ;  /* 0x000001221c1d7824 */ /* 0x040fe200078e02ff */
[----:B0-----:R-:W-:Y:S01]  /*df310*/  IADD3 R12, P5, R9, R2, RZ ;  /* 0x00000002090c7210 */ /* 0x001fe20007fbe0ff */
[----:B------:R-:W-:-:S03]  /*df320*/  IMAD R9, R28, 0x242, RZ ;  /* 0x000002421c097824 */ /* 0x000fc600078e02ff */
[-C--:B------:R-:W-:Y:S02]  /*df330*/  LEA.HI.X.SX32 R13, R17, R3.reuse, 0x1, P5 ;  /* 0x00000003110d7211 */ /* 0x080fe400028f0eff */
[----:B-1----:R-:W-:Y:S01]  /*df340*/  IADD3 R6, P6, R9, R2, RZ ;  /* 0x0000000209067210 */ /* 0x002fe20007fde0ff */
[----:B------:R-:W-:Y:S02]  /*df350*/  IMAD R9, R28, 0x244, RZ ;  /* 0x000002441c097824 */ /* 0x000fe400078e02ff */
[----:B------:R0:W-:Y:S01]  /*df360*/  STL.64 [R1+0xfb0], R12 ;  /* 0x000fb00c01007387 */ /* 0x0001e20000100a00 */
[----:B------:R-:W-:Y:S01]  /*df370*/  LEA.HI.X.SX32 R7, R8, R3, 0x1, P6 ;  /* 0x0000000308077211 */ /* 0x000fe200030f0eff */
[----:B------:R-:W-:-:S04]  /*df380*/  IMAD R8, R28, 0x91, RZ ;  /* 0x000000911c087824 */ /* 0x000fc800078e02ff */
[----:B------:R1:W-:Y:S01]  /*df390*/  STL.64 [R1+0xfa8], R6 ;  /* 0x000fa80601007387 */ /* 0x0003e20000100a00 */
[----:B0-----:R-:W-:-:S04]  /*df3a0*/  IADD3 R12, P5, R29, R2, RZ ;  /* 0x000000021d0c7210 */ /* 0x001fc80007fbe0ff */
[-C--:B------:R-:W-:Y:S02]  /*df3b0*/  LEA.HI.X.SX32 R13, R8, R3.reuse, 0x1, P5 ;  /* 0x00000003080d7211 */ /* 0x080fe400028f0eff */
[-C--:B-1----:R-:W-:Y:S01]  /*df3c0*/  IADD3 R6, P6, R9, R2.reuse, RZ ;  /* 0x0000000209067210 */ /* 0x082fe20007fde0ff */
[C---:B------:R-:W-:Y:S02]  /*df3d0*/  IMAD R9, R28.reuse, 0x246, RZ ;  /* 0x000002461c097824 */ /* 0x040fe400078e02ff */
[----:B------:R0:W-:Y:S03]  /*df3e0*/  STL.64 [R1+0xb88], R12 ;  /* 0x000b880c01007387 */ /* 0x0001e60000100a00 */
[----:B------:R-:W-:Y:S02]  /*df3f0*/  IADD3 R8, P5, R9, R2, RZ ;  /* 0x0000000209087210 */ /* 0x000fe40007fbe0ff */
[----:B------:R-:W-:Y:S01]  /*df400*/  LEA.HI.X.SX32 R7, R29, R3, 0x1, P6 ;  /* 0x000000031d077211 */ /* 0x000fe200030f0eff */
[----:B------:R-:W-:-:S02]  /*df410*/  IMAD R17, R28, 0x92, RZ ;  /* 0x000000921c117824 */ /* 0x000fc400078e02ff */
[C---:B0-----:R-:W-:Y:S02]  /*df420*/  IMAD R13, R28.reuse, 0x123, RZ ;  /* 0x000001231c0d7824 */ /* 0x041fe400078e02ff */
[----:B------:R0:W-:Y:S03]  /*df430*/  STL.64 [R1+0xfc0], R6 ;  /* 0x000fc00601007387 */ /* 0x0001e60000100a00 */
[----:B------:R-:W-:Y:S01]  /*df440*/  LEA.HI.X.SX32 R9, R13, R3, 0x1, P5 ;  /* 0x000000030d097211 */ /* 0x000fe200028f0eff */
[----:B------:R-:W-:-:S04]  /*df450*/  IMAD R29, R28, 0x124, RZ ;  /* 0x000001241c1d7824 */ /* 0x000fc800078e02ff */
[----:B------:R1:W-:Y:S01]  /*df460*/  STL.64 [R1+0xfd8], R8 ;  /* 0x000fd80801007387 */ /* 0x0003e20000100a00 */
[-C--:B0-----:R-:W-:Y:S02]  /*df470*/  IADD3 R6, P6, R17, R2.reuse, RZ ;  /* 0x0000000211067210 */ /* 0x081fe40007fde0ff */
[----:B------:R-:W-:Y:S01]  /*df480*/  IADD3 R12, P5, R29, R2, RZ ;  /* 0x000000021d0c7210 */ /* 0x000fe20007fbe0ff */
[C---:B-1----:R-:W-:Y:S02]  /*df490*/  IMAD R8, R28.reuse, 0x49, RZ ;  /* 0x000000491c087824 */ /* 0x042fe400078e02ff */
[----:B------:R-:W-:-:S03]  /*df4a0*/  IMAD R9, R28, 0x248, RZ ;  /* 0x000002481c097824 */ /* 0x000fc600078e02ff */
[-C--:B------:R-:W-:Y:S02]  /*df4b0*/  LEA.HI.X.SX32 R7, R8, R3.reuse, 0x1, P6 ;  /* 0x0000000308077211 */ /* 0x080fe400030f0eff */
[----:B------:R-:W-:-:S03]  /*df4c0*/  LEA.HI.X.SX32 R13, R17, R3, 0x1, P5 ;  /* 0x00000003110d7211 */ /* 0x000fc600028f0eff */
[----:B------:R0:W-:Y:S02]  /*df4d0*/  STL.64 [R1+0xce0], R6 ;  /* 0x000ce00601007387 */ /* 0x0001e40000100a00 */
[----:B------:R1:W-:Y:S02]  /*df4e0*/  STL.64 [R1+0xb80], R12 ;  /* 0x000b800c01007387 */ /* 0x0003e40000100a00 */
[C---:B------:R-:W-:Y:S01]  /*df4f0*/  IMAD R8, R28.reuse, 0x126, RZ ;  /* 0x000001261c087824 */ /* 0x040fe200078e02ff */
[----:B0-----:R-:W-:Y:S01]  /*df500*/  IADD3 R6, P6, R9, R2, RZ ;  /* 0x0000000209067210 */ /* 0x001fe20007fde0ff */
[----:B------:R-:W-:-:S03]  /*df510*/  IMAD R9, R28, 0x24a, RZ ;  /* 0x0000024a1c097824 */ /* 0x000fc600078e02ff */
[-C--:B------:R-:W-:Y:S02]  /*df520*/  LEA.HI.X.SX32 R7, R29, R3.reuse, 0x1, P6 ;  /* 0x000000031d077211 */ /* 0x080fe400030f0eff */
[-C--:B-1----:R-:W-:Y:S01]  /*df530*/  IADD3 R12, P5, R9, R2.reuse, RZ ;  /* 0x00000002090c7210 */ /* 0x082fe20007fbe0ff */
[C---:B------:R-:W-:Y:S02]  /*df540*/  IMAD R9, R28.reuse, 0x125, RZ ;  /* 0x000001251c097824 */ /* 0x040fe400078e02ff */
[C---:B------:R-:W-:Y:S01]  /*df550*/  IMAD R17, R28.reuse, 0x93, RZ ;  /* 0x000000931c117824 */ /* 0x040fe200078e02ff */
[----:B------:R0:W-:Y:S02]  /*df560*/  STL.64 [R1+0xfd0], R6 ;  /* 0x000fd00601007387 */ /* 0x0001e40000100a00 */
[----:B------:R-:W-:Y:S01]  /*df570*/  LEA.HI.X.SX32 R13, R9, R3, 0x1, P5 ;  /* 0x00000003090d7211 */ /* 0x000fe200028f0eff */
[----:B------:R-:W-:Y:S01]  /*df580*/  IMAD R9, R28, 0x24e, RZ ;  /* 0x0000024e1c097824 */ /* 0x000fe200078e02ff */
[----:B0-----:R-:W-:-:S03]  /*df590*/  IADD3 R6, P6, R8, R2, RZ ;  /* 0x0000000208067210 */ /* 0x001fc60007fde0ff */
[----:B------:R0:W-:Y:S01]  /*df5a0*/  STL.64 [R1+0xfc8], R12 ;  /* 0x000fc80c01007387 */ /* 0x0001e20000100a00 */
[----:B------:R-:W-:-:S05]  /*df5b0*/  LEA.HI.X.SX32 R7, R17, R3, 0x1, P6 ;  /* 0x0000000311077211 */ /* 0x000fca00030f0eff */
[----:B------:R1:W-:Y:S01]  /*df5c0*/  STL.64 [R1+0xb78], R6 ;  /* 0x000b780601007387 */ /* 0x0003e20000100a00 */
[----:B0-----:R-:W-:-:S05]  /*df5d0*/  IMAD R13, R28, 0x24c, RZ ;  /* 0x0000024c1c0d7824 */ /* 0x001fca00078e02ff */
[-C--:B------:R-:W-:Y:S02]  /*df5e0*/  IADD3 R12, P5, R13, R2.reuse, RZ ;  /* 0x000000020d0c7210 */ /* 0x080fe40007fbe0ff */
[----:B-1----:R-:W-:Y:S01]  /*df5f0*/  IADD3 R6, P6, R9, R2, RZ ;  /* 0x0000000209067210 */ /* 0x002fe20007fde0ff */
[----:B------:R-:W-:Y:S01]  /*df600*/  IMAD R9, R28, 0x127, RZ ;  /* 0x000001271c097824 */ /* 0x000fe200078e02ff */
[-C--:B------:R-:W-:Y:S01]  /*df610*/  LEA.HI.X.SX32 R13, R8, R3.reuse, 0x1, P5 ;  /* 0x00000003080d7211 */ /* 0x080fe200028f0eff */
[C---:B------:R-:W-:Y:S02]  /*df620*/  IMAD R16, R28.reuse, 0x4a, RZ ;  /* 0x0000004a1c107824 */ /* 0x040fe400078e02ff */
[C---:B------:R-:W-:Y:S01]  /*df630*/  IMAD R17, R28.reuse, 0x94, RZ ;  /* 0x000000941c117824 */ /* 0x040fe200078e02ff */
[----:B------:R-:W-:Y:S01]  /*df640*/  LEA.HI.X.SX32 R7, R9, R3, 0x1, P6 ;  /* 0x0000000309077211 */ /* 0x000fe200030f0eff */
[----:B------:R0:W-:Y:S01]  /*df650*/  STL.64 [R1+0xfe0], R12 ;  /* 0x000fe00c01007387 */ /* 0x0001e20000100a00 */
[----:B------:R-:W-:-:S03]  /*df660*/  IMAD R25, R28, 0x25, RZ ;  /* 0x000000251c197824 */ /* 0x000fc600078e02ff */
[----:B------:R1:W-:Y:S01]  /*df670*/  STL.64 [R1+0xff8], R6 ;  /* 0x000ff80601007387 */ /* 0x0003e20000100a00 */
[C---:B------:R-:W-:Y:S02]  /*df680*/  IMAD R9, R28.reuse, 0x128, RZ ;  /* 0x000001281c097824 */ /* 0x040fe400078e02ff */
[----:B------:R-:W-:Y:S01]  /*df690*/  IMAD R8, R28, 0x250, RZ ;  /* 0x000002501c087824 */ /* 0x000fe200078e02ff */
[CC--:B0-----:R-:W-:Y:S02]  /*df6a0*/  IADD3 R12, P5, R16.reuse, R2.reuse, RZ ;  /* 0x00000002100c7210 */ /* 0x0c1fe40007fbe0ff */
[----:B-1----:R-:W-:Y:S02]  /*df6b0*/  IADD3 R6, P6, R17, R2, RZ ;  /* 0x0000000211067210 */ /* 0x002fe40007fde0ff */
[-C--:B------:R-:W-:Y:S02]  /*df6c0*/  LEA.HI.X.SX32 R13, R25, R3.reuse, 0x1, P5 ;  /* 0x00000003190d7211 */ /* 0x080fe400028f0eff */
[----:B------:R-:W-:-:S03]  /*df6d0*/  LEA.HI.X.SX32 R7, R16, R3, 0x1, P6 ;  /* 0x0000000310077211 */ /* 0x000fc600030f0eff */
[----:B------:R0:W-:Y:S02]  /*df6e0*/  STL.64 [R1+0xd88], R12 ;  /* 0x000d880c01007387 */ /* 0x0001e40000100a00 */
[----:B------:R1:W-:Y:S01]  /*df6f0*/  STL.64 [R1+0xcd8], R6 ;  /* 0x000cd80601007387 */ /* 0x0003e20000100a00 */
[-C--:B0-----:R-:W-:Y:S02]  /*df700*/  IADD3 R12, P5, R9, R2.reuse, RZ ;  /* 0x00000002090c7210 */ /* 0x081fe40007fbe0ff */
[-C--:B-1----:R-:W-:Y:S01]  /*df710*/  IADD3 R6, P6, R8, R2.reuse, RZ ;  /* 0x0000000208067210 */ /* 0x082fe20007fde0ff */
[C---:B------:R-:W-:Y:S01]  /*df720*/  IMAD R8, R28.reuse, 0x252, RZ ;  /* 0x000002521c087824 */ /* 0x040fe200078e02ff */
[-C--:B------:R-:W-:Y:S02]  /*df730*/  LEA.HI.X.SX32 R13, R17, R3.reuse, 0x1, P5 ;  /* 0x00000003110d7211 */ /* 0x080fe400028f0eff */
[----:B------:R-:W-:Y:S01]  /*df740*/  LEA.HI.X.SX32 R7, R9, R3, 0x1, P6 ;  /* 0x0000000309077211 */ /* 0x000fe200030f0eff */
[----:B------:R-:W-:Y:S01]  /*df750*/  IMAD R17, R28, 0x12a, RZ ;  /* 0x0000012a1c117824 */ /* 0x000fe200078e02ff */
[----:B------:R-:W-:Y:S01]  /*df760*/  IADD3 R24, P5, R8, R2, RZ ;  /* 0x0000000208187210 */ /* 0x000fe20007fbe0ff */
[C---:B------:R-:W-:Y:S01]  /*df770*/  IMAD R8, R28.reuse, 0x95, RZ ;  /* 0x000000951c087824 */ /* 0x040fe200078e02ff */
[----:B------:R0:W-:Y:S01]  /*df780*/  STL.64 [R1+0xb70], R12 ;  /* 0x000b700c01007387 */ /* 0x0001e20000100a00 */
[----:B------:R1:W-:Y:S02]  /*df790*/  STL.64 [R1+0xff0], R6 ;  /* 0x000ff00601007387 */ /* 0x0003e40000100a00 */
[----:B------:R-:W-:-:S02]  /*df7a0*/  IMAD R9, R28, 0x256, RZ ;  /* 0x000002561c097824 */ /* 0x000fc400078e02ff */
[C---:B0-----:R-:W-:Y:S01]  /*df7b0*/  IMAD R12, R28.reuse, 0x129, RZ ;  /* 0x000001291c0c7824 */ /* 0x041fe200078e02ff */
[----:B-1----:R-:W-:Y:S01]  /*df7c0*/  IADD3 R6, P6, R17, R2, RZ ;  /* 0x0000000211067210 */ /* 0x002fe20007fde0ff */
[----:B------:R-:W-:-:S03]  /*df7d0*/  IMAD R13, R28, 0x254, RZ ;  /* 0x000002541c0d7824 */ /* 0x000fc600078e02ff */
[-C--:B------:R-:W-:Y:S02]  /*df7e0*/  LEA.HI.X.SX32 R7, R8, R3.reuse, 0x1, P6 ;  /* 0x0000000308077211 */ /* 0x080fe400030f0eff */
[-C--:B------:R-:W-:Y:S01]  /*df7f0*/  LEA.HI.X.SX32 R25, R12, R3.reuse, 0x1, P5 ;  /* 0x000000030c197211 */ /* 0x080fe200028f0eff */
[----:B------:R-:W-:Y:S02]  /*df800*/  IADD3 R12, P5, R13, R2, RZ ;  /* 0x000000020d0c7210 */ /* 0x000fe40007fbe0ff */
[C---:B------:R-:W-:Y:S01]  /*df810*/  IMAD R8, R28.reuse, 0x96, RZ ;  /* 0x000000961c087824 */ /* 0x040fe200078e02ff */
[----:B------:R0:W-:Y:S01]  /*df820*/  STL.64 [R1+0xb68], R6 ;  /* 0x000b680601007387 */ /* 0x0001e20000100a00 */
[----:B------:R-:W-:Y:S01]  /*df830*/  LEA.HI.X.SX32 R13, R17, R3, 0x1, P5 ;  /* 0x00000003110d7211 */ /* 0x000fe200028f0eff */
[----:B------:R-:W-:Y:S02]  /*df840*/  STL.64 [R1+0xfe8], R24 ;  /* 0x000fe81801007387 */ /* 0x000fe40000100a00 */
[----:B------:R-:W-:-:S02]  /*df850*/  IMAD R17, R28, 0x4b, RZ ;  /* 0x0000004b1c117824 */ /* 0x000fc400078e02ff */
[C---:B------:R-:W-:Y:S01]  /*df860*/  IMAD R16, R28.reuse, 0x12c, RZ ;  /* 0x0000012c1c107824 */ /* 0x040fe200078e02ff */
[----:B------:R1:W-:Y:S01]  /*df870*/  STL.64 [R1+0x1000], R12 ;  /* 0x0010000c01007387 */ /* 0x0003e20000100a00 */
[-C--:B0-----:R-:W-:Y:S01]  /*df880*/  IADD3 R6, P6, R9, R2.reuse, RZ ;  /* 0x0000000209067210 */ /* 0x081fe20007fde0ff */
[----:B------:R-:W-:Y:S01]  /*df890*/  IMAD R9, R28, 0x12b, RZ ;  /* 0x0000012b1c097824 */ /* 0x000fe200078e02ff */
[----:B-1----:R-:W-:-:S04]  /*df8a0*/  IADD3 R12, P5, R8, R2, RZ ;  /* 0x00000002080c7210 */ /* 0x002fc80007fbe0ff */
[-C--:B------:R-:W-:Y:S01]  /*df8b0*/  LEA.HI.X.SX32 R7, R9, R3.reuse, 0x1, P6 ;  /* 0x0000000309077211 */ /* 0x080fe200030f0eff */
[----:B------:R-:W-:Y:S01]  /*df8c0*/  IMAD R9, R28, 0x258, RZ ;  /* 0x000002581c097824 */ /* 0x000fe200078e02ff */
[----:B------:R-:W-:-:S03]  /*df8d0*/  LEA.HI.X.SX32 R13, R17, R3, 0x1, P5 ;  /* 0x00000003110d7211 */ /* 0x000fc600028f0eff */
[----:B------:R0:W-:Y:S02]  /*df8e0*/  STL.64 [R1+0x1018], R6 ;  /* 0x0010180601007387 */ /* 0x0001e40000100a00 */
[----:B------:R1:W-:Y:S02]  /*df8f0*/  STL.64 [R1+0xcd0], R12 ;  /* 0x000cd00c01007387 */ /* 0x0003e40000100a00 */
[----:B------:R-:W-:Y:S01]  /*df900*/  IMAD R17, R28, 0x12d, RZ ;  /* 0x0000012d1c117824 */ /* 0x000fe200078e02ff */
[-C--:B0-----:R-:W-:Y:S02]  /*df910*/  IADD3 R6, P6, R16, R2.reuse, RZ ;  /* 0x0000000210067210 */ /* 0x081fe40007fde0ff */
[----:B-1----:R-:W-:Y:S01]  /*df920*/  IADD3 R12, P5, R9, R2, RZ ;  /* 0x00000002090c7210 */ /* 0x002fe20007fbe0ff */
[----:B------:R-:W-:Y:S01]  /*df930*/  IMAD R9, R28, 0x25a, RZ ;  /* 0x0000025a1c097824 */ /* 0x000fe200078e02ff */
[-C--:B------:R-:W-:Y:S02]  /*df940*/  LEA.HI.X.SX32 R7, R8, R3.reuse, 0x1, P6 ;  /* 0x0000000308077211 */ /* 0x080fe400030f0eff */
[----:B------:R-:W-:-:S03]  /*df950*/  LEA.HI.X.SX32 R13, R16, R3, 0x1, P5 ;  /* 0x00000003100d7211 */ /* 0x000fc600028f0eff */
[----:B------:R0:W-:Y:S01]  /*df960*/  STL.64 [R1+0xb60], R6 ;  /* 0x000b600601007387 */ /* 0x0001e20000100a00 */
[C---:B------:R-:W-:Y:S02]  /*df970*/  IMAD R8, R28.reuse, 0x12e, RZ ;  /* 0x0000012e1c087824 */ /* 0x040fe400078e02ff */
[----:B------:R1:W-:Y:S01]  /*df980*/  STL.64 [R1+0x1010], R12 ;  /* 0x0010100c01007387 */ /* 0x0003e20000100a00 */
[----:B0-----:R-:W-:Y:S01]  /*df990*/  IADD3 R6, P6, R9, R2, RZ ;  /* 0x0000000209067210 */ /* 0x001fe20007fde0ff */
[----:B------:R-:W-:-:S03]  /*df9a0*/  IMAD R9, R28, 0x25c, RZ ;  /* 0x0000025c1c097824 */ /* 0x000fc600078e02ff */
[----:B------:R-:W-:Y:S01]  /*df9b0*/  LEA.HI.X.SX32 R7, R17, R3, 0x1, P6 ;  /* 0x0000000311077211 */ /* 0x000fe200030f0eff */
[----:B------:R-:W-:Y:S01]  /*df9c0*/  IMAD R17, R28, 0x97, RZ ;  /* 0x000000971c117824 */ /* 0x000fe200078e02ff */
[----:B-1----:R-:W-:-:S03]  /*df9d0*/  IADD3 R12, P5, R8, R2, RZ ;  /* 0x00000002080c7210 */ /* 0x002fc60007fbe0ff */
[----:B------:R0:W-:Y:S01]  /*df9e0*/  STL.64 [R1+0x1008], R6 ;  /* 0x0010080601007387 */ /* 0x0001e20000100a00 */
[----:B------:R-:W-:Y:S02]  /*df9f0*/  LEA.HI.X.SX32 R13, R17, R3, 0x1, P5 ;  /* 0x00000003110d7211 */ /* 0x000fe400028f0eff */
[----:B0-----:R-:W-:Y:S01]  /*dfa00*/  IADD3 R6, P6, R9, R2, RZ ;  /* 0x0000000209067210 */ /* 0x001fe20007fde0ff */
[----:B------:R-:W-:-:S03]  /*dfa10*/  IMAD R9, R28, 0x25e, RZ ;  /* 0x0000025e1c097824 */ /* 0x000fc600078e02ff */
[-C--:B------:R-:W-:Y:S02]  /*dfa20*/  LEA.HI.X.SX32 R7, R8, R3.reuse, 0x1, P6 ;  /* 0x0000000308077211 */ /* 0x080fe400030f0eff */
[-C--:B------:R-:W-:Y:S01]  /*dfa30*/  IADD3 R16, P5, R9, R2.reuse, RZ ;  /* 0x0000000209107210 */ /* 0x080fe20007fbe0ff */
[C---:B------:R-:W-:Y:S01]  /*dfa40*/  IMAD R9, R28.reuse, 0x26, RZ ;  /* 0x000000261c097824 */ /* 0x040fe200078e02ff */
[----:B------:R0:W-:Y:S01]  /*dfa50*/  STL.64 [R1+0xb58], R12 ;  /* 0x000b580c01007387 */ /* 0x0001e20000100a00 */
[----:B------:R-:W-:Y:S02]  /*dfa60*/  IMAD R8, R28, 0x12f, RZ ;  /* 0x0000012f1c087824 */ /* 0x000fe400078e02ff */
[----:B------:R1:W-:Y:S03]  /*dfa70*/  STL.64 [R1+0x1020], R6 ;  /* 0x0010200601007387 */ /* 0x0003e60000100a00 */
[----:B------:R-:W-:Y:S01]  /*dfa80*/  LEA.HI.X.SX32 R17, R8, R3, 0x1, P5 ;  /* 0x0000000308117211 */ /* 0x000fe200028f0eff */
[C---:B0-----:R-:W-:Y:S01]  /*dfa90*/  IMAD R13, R28.reuse, 0x13, RZ ;  /* 0x000000131c0d7824 */ /* 0x041fe200078e02ff */
[----:B-1----:R-:W-:Y:S01]  /*dfaa0*/  IADD3 R6, P6, R9, R2, RZ ;  /* 0x0000000209067210 */ /* 0x002fe20007fde0ff */
[----:B------:R-:W-:-:S02]  /*dfab0*/  IMAD R12, R28, 0x4c, RZ ;  /* 0x0000004c1c0c7824 */ /* 0x000fc400078e02ff */
[C---:B------:R-:W-:Y:S01]  /*dfac0*/  IMAD R8, R28.reuse, 0x98, RZ ;  /* 0x000000981c087824 */ /* 0x040fe200078e02ff */
[----:B------:R-:W-:Y:S01]  /*dfad0*/  LEA.HI.X.SX32 R7, R13, R3, 0x1, P6 ;  /* 0x000000030d077211 */ /* 0x000fe200030f0eff */
[----:B------:R0:W-:Y:S04]  /*dfae0*/  STL.64 [R1+0x1038], R16 ;  /* 0x0010381001007387 */ /* 0x0001e80000100a00 */
[----:B------:R1:W-:Y:S01]  /*dfaf0*/  STL.64 [R1+0xdd8], R6 ;  /* 0x000dd80601007387 */ /* 0x0003e20000100a00 */
[----:B------:R-:W-:Y:S01]  /*dfb00*/  IMAD R13, R28, 0x130, RZ ;  /* 0x000001301c0d7824 */ /* 0x000fe200078e02ff */
[-C--:B0-----:R-:W-:Y:S02]  /*dfb10*/  IADD3 R16, P5, R12, R2.reuse, RZ ;  /* 0x000000020c107210 */ /* 0x081fe40007fbe0ff */
[----:B-1----:R-:W-:-:S02]  /*dfb20*/  IADD3 R6, P6, R8, R2, RZ ;  /* 0x0000000208067210 */ /* 0x002fc40007fde0ff */
[-C--:B------:R-:W-:Y:S01]  /*dfb30*/  LEA.HI.X.SX32 R17, R9, R3.reuse, 0x1, P5 ;  /* 0x0000000309117211 */ /* 0x080fe200028f0eff */
[----:B------:R-:W-:Y:S01]  /*dfb40*/  IMAD R9, R28, 0x260, RZ ;  /* 0x000002601c097824 */ /* 0x000fe200078e02ff */
[----:B------:R-:W-:-:S03]  /*dfb50*/  LEA.HI.X.SX32 R7, R12, R3, 0x1, P6 ;  /* 0x000000030c077211 */ /* 0x000fc600030f0eff */
[----:B------:R0:W-:Y:S02]  /*dfb60*/  STL.64 [R1+0xd80], R16 ;  /* 0x000d801001007387 */ /* 0x0001e40000100a00 */
[----:B------:R1:W-:Y:S02]  /*dfb70*/  STL.64 [R1+0xcc8], R6 ;  /* 0x000cc80601007387 */ /* 0x0003e40000100a00 */
[C---:B------:R-:W-:Y:S01]  /*dfb80*/  IMAD R12, R28.reuse, 0x131, RZ ;  /* 0x000001311c0c7824 */ /* 0x040fe200078e02ff */
[-C--:B0-----:R-:W-:Y:S02]  /*dfb90*/  IADD3 R16, P5, R13, R2.reuse, RZ ;  /* 0x000000020d107210 */ /* 0x081fe40007fbe0ff */
[----:B-1----:R-:W-:Y:S01]  /*dfba0*/  IADD3 R6, P6, R9, R2, RZ ;  /* 0x0000000209067210 */ /* 0x002fe20007fde0ff */
[----:B------:R-:W-:Y:S01]  /*dfbb0*/  IMAD R9, R28, 0x262, RZ ;  /* 0x000002621c097824 */ /* 0x000fe200078e02ff */
[----:B------:R-:W-:-:S04]  /*dfbc0*/  LEA.HI.X.SX32 R17, R8, R3, 0x1, P5 ;  /* 0x0000000308117211 */ /* 0x000fc800028f0eff */
[----:B------:R-:W-:Y:S02]  /*dfbd0*/  IADD3 R8, P5, R9, R2, RZ ;  /* 0x0000000209087210 */ /* 0x000fe40007fbe0ff */
[-C--:B------:R-:W-:Y:S01]  /*dfbe0*/  LEA.HI.X.SX32 R7, R13, R3.reuse, 0x1, P6 ;  /* 0x000000030d077211 */ /* 0x080fe200030f0eff */
[----:B------:R0:W-:Y:S01]  /*dfbf0*/  STL.64 [R1+0xb50], R16 ;  /* 0x000b501001007387 */ /* 0x0001e20000100a00 */
[----:B------:R-:W-:-:S03]  /*dfc00*/  LEA.HI.X.SX32 R9, R12, R3, 0x1, P5 ;  /* 0x000000030c097211 */ /* 0x000fc600028f0eff */
[----:B------:R-:W-:Y:S02]  /*dfc10*/  STL.64 [R1+0x1030], R6 ;  /* 0x0010300601007387 */ /* 0x000fe40000100a00 */
[----:B------:R1:W-:Y:S02]  /*dfc20*/  STL.64 [R1+0x1028], R8 ;  /* 0x0010280801007387 */ /* 0x0003e40000100a00 */
[C---:B0-----:R-:W-:Y:S02]  /*dfc30*/  IMAD R17, R28.reuse, 0x132, RZ ;  /* 0x000001321c117824 */ /* 0x041fe400078e02ff */
[----:B-1----:R-:W-:-:S03]  /*dfc40*/  IMAD R8, R28, 0x99, RZ ;  /* 0x000000991c087824 */ /* 0x002fc600078e02ff */
[-C--:B------:R-:W-:Y:S01]  /*dfc50*/  IADD3 R6, P6, R17, R2.reuse, RZ ;  /* 0x0000000211067210 */ /* 0x080fe20007fde0ff */
[C---:B------:R-:W-:Y:S02]  /*dfc60*/  IMAD R13, R28.reuse, 0x264, RZ ;  /* 0x000002641c0d7824 */ /* 0x040fe400078e02ff */
[----:B------:R-:W-:Y:S01]  /*dfc70*/  IMAD R9, R28, 0x266, RZ ;  /* 0x000002661c097824 */ /* 0x000fe200078e02ff */
[----:B------:R-:W-:Y:S01]  /*dfc80*/  LEA.HI.X.SX32 R7, R8, R3, 0x1, P6 ;  /* 0x0000000308077211 */ /* 0x000fe200030f0eff */
[----:B------:R-:W-:Y:S01]  /*dfc90*/  IMAD R8, R28, 0x133, RZ ;  /* 0x000001331c087824 */ /* 0x000fe200078e02ff */
[----:B------:R-:W-:-:S03]  /*dfca0*/  IADD3 R12, P5, R13, R2, RZ ;  /* 0x000000020d0c7210 */ /* 0x000fc60007fbe0ff */
[----:B------:R0:W-:Y:S01]  /*dfcb0*/  STL.64 [R1+0xb48], R6 ;  /* 0x000b480601007387 */ /* 0x0001e20000100a00 */
[----:B------:R-:W-:Y:S01]  /*dfcc0*/  LEA.HI.X.SX32 R13, R17, R3, 0x1, P5 ;  /* 0x00000003110d7211 */ /* 0x000fe200028f0eff */
[C---:B------:R-:W-:Y:S01]  /*dfcd0*/  IMAD R17, R28.reuse, 0x134, RZ ;  /* 0x000001341c117824 */ /* 0x040fe200078e02ff */
[----:B0-----:R-:W-:Y:S01]  /*dfce0*/  IADD3 R6, P6, R9, R2, RZ ;  /* 0x0000000209067210 */ /* 0x001fe20007fde0ff */
[----:B------:R-:W-:-:S03]  /*dfcf0*/  IMAD R9, R28, 0x9a, RZ ;  /* 0x0000009a1c097824 */ /* 0x000fc600078e02ff */
[-C--:B------:R-:W-:Y:S01]  /*dfd00*/  LEA.HI.X.SX32 R7, R8, R3.reuse, 0x1, P6 ;  /* 0x0000000308077211 */ /* 0x080fe200030f0eff */
[----:B------:R0:W-:Y:S01]  /*dfd10*/  STL.64 [R1+0x1040], R12 ;  /* 0x0010400c01007387 */ /* 0x0001e20000100a00 */
[----:B------:R-:W-:Y:S01]  /*dfd20*/  IMAD R8, R28, 0x4d, RZ ;  /* 0x0000004d1c087824 */ /* 0x000fe200078e02ff */
[-C--:B------:R-:W-:Y:S02]  /*dfd30*/  IADD3 R24, P5, R9, R2.reuse, RZ ;  /* 0x0000000209187210 */ /* 0x080fe40007fbe0ff */
[----:B------:R1:W-:Y:S02]  /*dfd40*/  STL.64 [R1+0x1058], R6 ;  /* 0x0010580601007387 */ /* 0x0003e40000100a00 */
[----:B------:R-:W-:Y:S01]  /*dfd50*/  LEA.HI.X.SX32 R25, R8, R3, 0x1, P5 ;  /* 0x0000000308197211 */ /* 0x000fe200028f0eff */
[C---:B------:R-:W-:Y:S02]  /*dfd60*/  IMAD R8, R28.reuse, 0x26a, RZ ;  /* 0x0000026a1c087824 */ /* 0x040fe400078e02ff */
[----:B0-----:R-:W-:Y:S01]  /*dfd70*/  IMAD R13, R28, 0x268, RZ ;  /* 0x000002681c0d7824 */ /* 0x001fe200078e02ff */
[----:B-1----:R-:W-:-:S04]  /*dfd80*/  IADD3 R6, P6, R17, R2, RZ ;  /* 0x0000000211067210 */ /* 0x002fc80007fde0ff */
[----:B------:R-:W-:Y:S02]  /*dfd90*/  IADD3 R12, P5, R13, R2, RZ ;  /* 0x000000020d0c7210 */ /* 0x000fe40007fbe0ff */
[-C--:B------:R-:W-:Y:S01]  /*dfda0*/  LEA.HI.X.SX32 R7, R9, R3.reuse, 0x1, P6 ;  /* 0x0000000309077211 */ /* 0x080fe200030f0eff */
[----:B------:R-:W-:Y:S01]  /*dfdb0*/  STL.64 [R1+0xcc0], R24 ;  /* 0x000cc01801007387 */ /* 0x000fe20000100a00 */
[----:B------:R-:W-:-:S03]  /*dfdc0*/  LEA.HI.X.SX32 R13, R17, R3, 0x1, P5 ;  /* 0x00000003110d7211 */ /* 0x000fc600028f0eff */
[----:B------:R0:W-:Y:S01]  /*dfdd0*/  STL.64 [R1+0xb40], R6 ;  /* 0x000b400601007387 */ /* 0x0001e20000100a00 */
[C---:B------:R-:W-:Y:S02]  /*dfde0*/  IMAD R9, R28.reuse, 0x136, RZ ;  /* 0x000001361c097824 */ /* 0x040fe400078e02ff */
[----:B------:R1:W-:Y:S02]  /*dfdf0*/  STL.64 [R1+0x1050], R12 ;  /* 0x0010500c01007387 */ /* 0x0003e40000100a00 */
[C---:B------:R-:W-:Y:S02]  /*dfe00*/  IMAD R17, R28.reuse, 0x9b, RZ ;  /* 0x0000009b1c117824 */ /* 0x040fe400078e02ff */
[----:B------:R-:W-:Y:S01]  /*dfe10*/  IMAD R0, R28, 0x26c, RZ ;  /* 0x0000026c1c007824 */ /* 0x000fe200078e02ff */
[-C--:B0-----:R-:W-:Y:S01]  /*dfe20*/  IADD3 R6, P6, R8, R2.reuse, RZ ;  /* 0x0000000208067210 */ /* 0x081fe20007fde0ff */
[----:B------:R-:W-:Y:S01]  /*dfe30*/  IMAD R8, R28, 0x135, RZ ;  /* 0x000001351c087824 */ /* 0x000fe200078e02ff */
[----:B-1----:R-:W-:-:S04]  /*dfe40*/  IADD3 R12, P5, R9, R2, RZ ;  /* 0x00000002090c7210 */ /* 0x002fc80007fbe0ff */
[-C--:B------:R-:W-:Y:S02]  /*dfe50*/  LEA.HI.X.SX32 R7, R8, R3.reuse, 0x1, P6 ;  /* 0x0000000308077211 */ /* 0x080fe400030f0eff */
[----:B------:R-:W-:-:S03]  /*dfe60*/  LEA.HI.X.SX32 R13, R17, R3, 0x1, P5 ;  /* 0x00000003110d7211 */ /* 0x000fc600028f0eff */
[----:B------:R0:W-:Y:S01]  /*dfe70*/  STL.64 [R1+0x1048], R6 ;  /* 0x0010480601007387 */ /* 0x0001e20000100a00 */
[----:B------:R-:W-:Y:S02]  /*dfe80*/  IMAD R8, R28, 0x26e, RZ ;  /* 0x0000026e1c087824 */ /* 0x000fe400078e02ff */
[----:B------:R1:W-:Y:S01]  /*dfe90*/  STL.64 [R1+0xb38], R12 ;  /* 0x000b380c01007387 */ /* 0x0003e20000100a00 */
[----:B0-----:R-:W-:Y:S01]  /*dfea0*/  IADD3 R6, P6, R0, R2, RZ ;  /* 0x0000000200067210 */ /* 0x001fe20007fde0ff */
[----:B-1----:R-:W-:-:S03]  /*dfeb0*/  IMAD R12, R28, 0x4e, RZ ;  /* 0x0000004e1c0c7824 */ /* 0x002fc600078e02ff */
[-C--:B------:R-:W-:Y:S01]  /*dfec0*/  LEA.HI.X.SX32 R7, R9, R3.reuse, 0x1, P6 ;  /* 0x0000000309077211 */ /* 0x080fe200030f0eff */
[----:B------:R-:W-:Y:S01]  /*dfed0*/  IMAD R13, R28, 0x137, RZ ;  /* 0x000001371c0d7824 */ /* 0x000fe200078e02ff */
[-C--:B------:R-:W-:Y:S01]  /*dfee0*/  IADD3 R24, P5, R8, R2.reuse, RZ ;  /* 0x0000000208187210 */ /* 0x080fe20007fbe0ff */
[C---:B------:R-:W-:Y:S02]  /*dfef0*/  IMAD R9, R28.reuse, 0x27, RZ ;  /* 0x000000271c097824 */ /* 0x040fe400078e02ff */
[----:B------:R0:W-:Y:S01]  /*dff00*/  STL.64 [R1+0x1060], R6 ;  /* 0x0010600601007387 */ /* 0x0001e20000100a00 */
[----:B------:R-:W-:Y:S01]  /*dff10*/  LEA.HI.X.SX32 R25, R13, R3, 0x1, P5 ;  /* 0x000000030d197211 */ /* 0x000fe200028f0eff */
[C---:B------:R-:W-:Y:S02]  /*dff20*/  IMAD R8, R28.reuse, 0x9c, RZ ;  /* 0x0000009c1c087824 */ /* 0x040fe400078e02ff */
[----:B------:R-:W-:Y:S01]  /*dff30*/  IMAD R17, R28, 0x138, RZ ;  /* 0x000001381c117824 */ /* 0x000fe200078e02ff */
[----:B0-----:R-:W-:-:S04]  /*dff40*/  IADD3 R6, P6, R12, R2, RZ ;  /* 0x000000020c067210 */ /* 0x001fc80007fde0ff */
[----:B------:R-:W-:Y:S01]  /*dff50*/  LEA.HI.X.SX32 R7, R9, R3, 0x1, P6 ;  /* 0x0000000309077211 */ /* 0x000fe200030f0eff */
[----:B------:R0:W-:Y:S01]  /*dff60*/  STL.64 [R1+0x1078], R24 ;  /* 0x0010781801007387 */ /* 0x0001e20000100a00 */
[----:B------:R-:W-:-:S03]  /*dff70*/  IMAD R13, R28, 0x270, RZ ;  /* 0x000002701c0d7824 */ /* 0x000fc600078e02ff */
[----:B------:R1:W-:Y:S01]  /*dff80*/  STL.64 [R1+0xd78], R6 ;  /* 0x000d780601007387 */ /* 0x0003e20000100a00 */
[----:B------:R-:W-:Y:S01]  /*dff90*/  IMAD R9, R28, 0x272, RZ ;  /* 0x000002721c097824 */ /* 0x000fe200078e02ff */
[-C--:B0-----:R-:W-:Y:S02]  /*dffa0*/  IADD3 R24, P5, R8, R2.reuse, RZ ;  /* 0x0000000208187210 */ /* 0x081fe40007fbe0ff */
[-C--:B-1----:R-:W-:Y:S02]  /*dffb0*/  IADD3 R6, P6, R17, R2.reuse, RZ ;  /* 0x0000000211067210 */ /* 0x082fe40007fde0ff */
[-C--:B------:R-:W-:Y:S01]  /*dffc0*/  LEA.HI.X.SX32 R25, R12, R3.reuse, 0x1, P5 ;  /* 0x000000030c197211 */ /* 0x080fe200028f0eff */
[----:B------:R-:W-:Y:S01]  /*dffd0*/  IADD3 R12, P5, R13, R2, RZ ;  /* 0x000000020d0c7210 */ /* 0x000fe20007fbe0ff */
[-C--:B------:R-:W-:Y:S01]  /*dffe0*/  LEA.HI.X.SX32 R7, R8, R3.reuse, 0x1, P6 ;  /* 0x0000000308077211 */ /* 0x080fe200030f0eff */
[----:B------:R-:W-:Y:S02]  /*dfff0*/  IMAD R8, R28, 0x139, RZ ;  /* 0x000001391c087824 */ /* 0x000fe400078e02ff */
[----:B------:R-:W-:-:S02]  /*e0000*/  LEA.HI.X.SX32 R13, R17, R3, 0x1, P5 ;  /* 0x00000003110d7211 */ /* 0x000fc400028f0eff */
[----:B------:R0:W-:Y:S01]  /*e0010*/  STL.64 [R1+0xb30], R6 ;  /* 0x000b300601007387 */ /* 0x0001e20000100a00 */
[----:B------:R-:W-:Y:S02]  /*e0020*/  STL.64 [R1+0xcb8], R24 ;  /* 0x000cb81801007387 */ /* 0x000fe40000100a00 */
[----:B------:R1:W-:Y:S01]  /*e0030*/  STL.64 [R1+0x1070], R12 ;  /* 0x0010700c01007387 */ /* 0x0003e20000100a00 */
[-C--:B0-----:R-:W-:Y:S01]  /*e0040*/  IADD3 R6, P6, R9, R2.reuse, RZ ;  /* 0x0000000209067210 */ /* 0x081fe20007fde0ff */
[C---:B------:R-:W-:Y:S02]  /*e0050*/  IMAD R9, R28.reuse, 0x13a, RZ ;  /* 0x0000013a1c097824 */ /* 0x040fe400078e02ff */
[----:B-1----:R-:W-:Y:S01]  /*e0060*/  IMAD R13, R28, 0x274, RZ ;  /* 0x000002741c0d7824 */ /* 0x002fe200078e02ff */
        /* <DEDUP_REMOVED lines=9> */
[----:B------:R-:W-:Y:S01]  /*e0100*/  STL.64 [R1+0xb28], R16 ;  /* 0x000b281001007387 */ /* 0x000fe20000100a00 */
[-C--:B------:R-:W-:Y:S01]  /*e0110*/  IADD3 R24, P5, R13, R2.reuse, RZ ;  /* 0x000000020d187210 */ /* 0x080fe20007fbe0ff */
[C---:B------:R-:W-:Y:S02]  /*e0120*/  IMAD R9, R28.reuse, 0x13b, RZ ;  /* 0x0000013b1c097824 */ /* 0x040fe400078e02ff */
[C---:B------:R-:W-:Y:S01]  /*e0130*/  IMAD R13, R28.reuse, 0x4f, RZ ;  /* 0x0000004f1c0d7824 */ /* 0x040fe200078e02ff */
[----:B------:R0:W-:Y:S02]  /*e0140*/  STL.64 [R1+0x1080], R6 ;  /* 0x0010800601007387 */ /* 0x0001e40000100a00 */
[----:B------:R-:W-:Y:S01]  /*e0150*/  LEA.HI.X.SX32 R25, R9, R3, 0x1, P5 ;  /* 0x0000000309197211 */ /* 0x000fe200028f0eff */
[----:B------:R-:W-:Y:S01]  /*e0160*/  IMAD R9, R28, 0x278, RZ ;  /* 0x000002781c097824 */ /* 0x000fe200078e02ff */
[----:B0-----:R-:W-:Y:S01]  /*e0170*/  IADD3 R6, P6, R8, R2, RZ ;  /* 0x0000000208067210 */ /* 0x001fe20007fde0ff */
[----:B------:R-:W-:-:S03]  /*e0180*/  IMAD R17, R28, 0x13c, RZ ;  /* 0x0000013c1c117824 */ /* 0x000fc600078e02ff */
[-C--:B------:R-:W-:Y:S01]  /*e0190*/  LEA.HI.X.SX32 R7, R13, R3.reuse, 0x1, P6 ;  /* 0x000000030d077211 */ /* 0x080fe200030f0eff */
[----:B------:R0:W-:Y:S04]  /*e01a0*/  STL.64 [R1+0x1098], R24 ;  /* 0x0010981801007387 */ /* 0x0001e80000100a00 */
[----:B------:R1:W-:Y:S01]  /*e01b0*/  STL.64 [R1+0xcb0], R6 ;  /* 0x000cb00601007387 */ /* 0x0003e20000100a00 */
[C---:B------:R-:W-:Y:S01]  /*e01c0*/  IMAD R13, R28.reuse, 0x13d, RZ ;  /* 0x0000013d1c0d7824 */ /* 0x040fe200078e02ff */
[-C--:B0-----:R-:W-:Y:S02]  /*e01d0*/  IADD3 R24, P5, R17, R2.reuse, RZ ;  /* 0x0000000211187210 */ /* 0x081fe40007fbe0ff */
[----:B-1----:R-:W-:Y:S01]  /*e01e0*/  IADD3 R6, P6, R9, R2, RZ ;  /* 0x0000000209067210 */ /* 0x002fe20007fde0ff */
[----:B------:R-:W-:Y:S01]  /*e01f0*/  IMAD R9, R28, 0x27a, RZ ;  /* 0x0000027a1c097824 */ /* 0x000fe200078e02ff */
[----:B------:R-:W-:-:S04]  /*e0200*/  LEA.HI.X.SX32 R25, R8, R3, 0x1, P5 ;  /* 0x0000000308197211 */ /* 0x000fc800028f0eff */
[-C--:B------:R-:W-:Y:S02]  /*e0210*/  IADD3 R8, P5, R9, R2.reuse, RZ ;  /* 0x0000000209087210 */ /* 0x080fe40007fbe0ff */
[-C--:B------:R-:W-:Y:S01]  /*e0220*/  LEA.HI.X.SX32 R7, R17, R3.reuse, 0x1, P6 ;  /* 0x0000000311077211 */ /* 0x080fe200030f0eff */
[C---:B------:R-:W-:Y:S01]  /*e0230*/  IMAD R12, R28.reuse, 0x13e, RZ ;  /* 0x0000013e1c0c7824 */ /* 0x040fe200078e02ff */
[----:B------:R-:W-:Y:S01]  /*e0240*/  LEA.HI.X.SX32 R9, R13, R3, 0x1, P5 ;  /* 0x000000030d097211 */ /* 0x000fe200028f0eff */
[----:B------:R-:W-:Y:S02]  /*e0250*/  STL.64 [R1+0xb20], R24 ;  /* 0x000b201801007387 */ /* 0x000fe40000100a00 */
[----:B------:R0:W-:Y:S02]  /*e0260*/  STL.64 [R1+0x1090], R6 ;  /* 0x0010900601007387 */ /* 0x0001e40000100a00 */
[----:B------:R1:W-:Y:S01]  /*e0270*/  STL.64 [R1+0x1088], R8 ;  /* 0x0010880801007387 */ /* 0x0003e20000100a00 */
[----:B------:R-:W-:Y:S01]  /*e0280*/  IMAD R13, R28, 0x27c, RZ ;  /* 0x0000027c1c0d7824 */ /* 0x000fe200078e02ff */
[----:B0-----:R-:W-:Y:S01]  /*e0290*/  IADD3 R6, P6, R12, R2, RZ ;  /* 0x000000020c067210 */ /* 0x001fe20007fde0ff */
[----:B-1----:R-:W-:-:S02]  /*e02a0*/  IMAD R8, R28, 0x9f, RZ ;  /* 0x0000009f1c087824 */ /* 0x002fc400078e02ff */
[----:B------:R-:W-:-:S03]  /*e02b0*/  IMAD R9, R28, 0x27e, RZ ;  /* 0x0000027e1c097824 */ /* 0x000fc600078e02ff */
[----:B------:R-:W-:Y:S02]  /*e02c0*/  LEA.HI.X.SX32 R7, R8, R3, 0x1, P6 ;  /* 0x0000000308077211 */ /* 0x000fe400030f0eff */
[----:B------:R-:W-:-:S03]  /*e02d0*/  IADD3 R16, P5, R13, R2, RZ ;  /* 0x000000020d107210 */ /* 0x000fc60007fbe0ff */
[----:B------:R0:W-:Y:S01]  /*e02e0*/  STL.64 [R1+0xb18], R6 ;  /* 0x000b180601007387 */ /* 0x0001e20000100a00 */
[-C--:B------:R-:W-:Y:S01]  /*e02f0*/  LEA.HI.X.SX32 R17, R12, R3.reuse, 0x1, P5 ;  /* 0x000000030c117211 */ /* 0x080fe200028f0eff */
[C---:B------:R-:W-:Y:S02]  /*e0300*/  IMAD R8, R28.reuse, 0xa, RZ ;  /* 0x0000000a1c087824 */ /* 0x040fe400078e02ff */
[C---:B------:R-:W-:Y:S02]  /*e0310*/  IMAD R13, R28.reuse, 0x14, RZ ;  /* 0x000000141c0d7824 */ /* 0x040fe400078e02ff */
[C---:B------:R-:W-:Y:S01]  /*e0320*/  IMAD R12, R28.reuse, 0x5, RZ ;  /* 0x000000051c0c7824 */ /* 0x040fe200078e02ff */
[----:B0-----:R-:W-:Y:S01]  /*e0330*/  IADD3 R6, P6, R9, R2, RZ ;  /* 0x0000000209067210 */ /* 0x001fe20007fde0ff */
[C---:B------:R-:W-:Y:S01]  /*e0340*/  IMAD R9, R28.reuse, 0x13f, RZ ;  /* 0x0000013f1c097824 */ /* 0x040fe200078e02ff */
[----:B------:R0:W-:Y:S04]  /*e0350*/  STL.64 [R1+0x10a0], R16 ;  /* 0x0010a01001007387 */ /* 0x0001e80000100a00 */
[----:B------:R-:W-:Y:S01]  /*e0360*/  LEA.HI.X.SX32 R7, R9, R3, 0x1, P6 ;  /* 0x0000000309077211 */ /* 0x000fe200030f0eff */
[----:B------:R-:W-:-:S04]  /*e0370*/  IMAD R9, R28, 0x28, RZ ;  /* 0x000000281c097824 */ /* 0x000fc800078e02ff */
[----:B------:R1:W-:Y:S01]  /*e0380*/  STL.64 [R1+0x10b8], R6 ;  /* 0x0010b80601007387 */ /* 0x0003e20000100a00 */
[----:B0-----:R-:W-:-:S04]  /*e0390*/  IADD3 R16, P5, R8, R2, RZ ;  /* 0x0000000208107210 */ /* 0x001fc80007fbe0ff */
        /* <DEDUP_REMOVED lines=9> */
[----:B-1----:R-:W-:Y:S01]  /*e0430*/  IADD3 R6, P6, R25, R2, RZ ;  /* 0x0000000219067210 */ /* 0x002fe20007fde0ff */
[C---:B------:R-:W-:Y:S02]  /*e0440*/  IMAD R12, R28.reuse, 0x140, RZ ;  /* 0x000001401c0c7824 */ /* 0x040fe400078e02ff */
[----:B------:R0:W-:Y:S01]  /*e0450*/  STL.64 [R1+0xdd0], R16 ;  /* 0x000dd01001007387 */ /* 0x0001e20000100a00 */
        /* <DEDUP_REMOVED lines=8> */
[----:B------:R-:W-:-:S05]  /*e04e0*/  LEA.HI.X.SX32 R7, R8, R3, 0x1, P6 ;  /* 0x0000000308077211 */ /* 0x000fca00030f0eff */
[----:B------:R1:W-:Y:S01]  /*e04f0*/  STL.64 [R1+0xb10], R6 ;  /* 0x000b100601007387 */ /* 0x0003e20000100a00 */
[----:B0-----:R-:W-:Y:S01]  /*e0500*/  IADD3 R16, P5, R13, R2, RZ ;  /* 0x000000020d107210 */ /* 0x001fe20007fbe0ff */
[----:B------:R-:W-:-:S03]  /*e0510*/  IMAD R13, R28, 0x141, RZ ;  /* 0x000001411c0d7824 */ /* 0x000fc600078e02ff */
[-C--:B------:R-:W-:Y:S02]  /*e0520*/  LEA.HI.X.SX32 R17, R12, R3.reuse, 0x1, P5 ;  /* 0x000000030c117211 */ /* 0x080fe400028f0eff */
[----:B-1----:R-:W-:Y:S01]  /*e0530*/  IADD3 R6, P6, R9, R2, RZ ;  /* 0x0000000209067210 */ /* 0x002fe20007fde0ff */
[C---:B------:R-:W-:Y:S02]  /*e0540*/  IMAD R9, R28.reuse, 0x142, RZ ;  /* 0x000001421c097824 */ /* 0x040fe400078e02ff */
[C---:B------:R-:W-:Y:S01]  /*e0550*/  IMAD R8, R28.reuse, 0x284, RZ ;  /* 0x000002841c087824 */ /* 0x040fe200078e02ff */
[----:B------:R-:W-:Y:S01]  /*e0560*/  LEA.HI.X.SX32 R7, R13, R3, 0x1, P6 ;  /* 0x000000030d077211 */ /* 0x000fe200030f0eff */
[----:B------:R0:W-:Y:S01]  /*e0570*/  STL.64 [R1+0x10b0], R16 ;  /* 0x0010b01001007387 */ /* 0x0001e20000100a00 */
[----:B------:R-:W-:-:S03]  /*e0580*/  IMAD R13, R28, 0xa1, RZ ;  /* 0x000000a11c0d7824 */ /* 0x000fc600078e02ff */
[----:B------:R1:W-:Y:S01]  /*e0590*/  STL.64 [R1+0x10a8], R6 ;  /* 0x0010a80601007387 */ /* 0x0003e20000100a00 */
[-C--:B0-----:R-:W-:Y:S02]  /*e05a0*/  IADD3 R16, P5, R9, R2.reuse, RZ ;  /* 0x0000000209107210 */ /* 0x081fe40007fbe0ff */
[----:B-1----:R-:W-:Y:S02]  /*e05b0*/  IADD3 R6, P6, R8, R2, RZ ;  /* 0x0000000208067210 */ /* 0x002fe40007fde0ff */
[-C--:B------:R-:W-:Y:S01]  /*e05c0*/  LEA.HI.X.SX32 R17, R13, R3.reuse, 0x1, P5 ;  /* 0x000000030d117211 */ /* 0x080fe200028f0eff */
[C---:B------:R-:W-:Y:S02]  /*e05d0*/  IMAD R8, R28.reuse, 0x286, RZ ;  /* 0x000002861c087824 */ /* 0x040fe400078e02ff */
[C---:B------:R-:W-:Y:S01]  /*e05e0*/  IMAD R12, R28.reuse, 0xa2, RZ ;  /* 0x000000a21c0c7824 */ /* 0x040fe200078e02ff */
[----:B------:R-:W-:Y:S01]  /*e05f0*/  LEA.HI.X.SX32 R7, R9, R3, 0x1, P6 ;  /* 0x0000000309077211 */ /* 0x000fe200030f0eff */
[----:B------:R0:W-:Y:S04]  /*e0600*/  STL.64 [R1+0xb08], R16 ;  /* 0x000b081001007387 */ /* 0x0001e80000100a00 */
[----:B------:R1:W-:Y:S02]  /*e0610*/  STL.64 [R1+0x10c0], R6 ;  /* 0x0010c00601007387 */ /* 0x0003e40000100a00 */
[----:B------:R-:W-:-:S02]  /*e0620*/  IMAD R13, R28, 0x51, RZ ;  /* 0x000000511c0d7824 */ /* 0x000fc400078e02ff */
[----:B------:R-:W-:Y:S01]  /*e0630*/  IMAD R9, R28, 0x144, RZ ;  /* 0x000001441c097824 */ /* 0x000fe200078e02ff */
        /* <DEDUP_REMOVED lines=10> */
[----:B-1----:R-:W-:Y:S01]  /*e06e0*/  IADD3 R6, P6, R8, R2, RZ ;  /* 0x0000000208067210 */ /* 0x002fe20007fde0ff */
[----:B------:R-:W-:Y:S01]  /*e06f0*/  IMAD R8, R28, 0x146, RZ ;  /* 0x000001461c087824 */ /* 0x000fe200078e02ff */
[-C--:B------:R-:W-:Y:S02]  /*e0700*/  LEA.HI.X.SX32 R17, R12, R3.reuse, 0x1, P5 ;  /* 0x000000030c117211 */ /* 0x080fe400028f0eff */
[----:B------:R-:W-:-:S05]  /*e0710*/  LEA.HI.X.SX32 R7, R9, R3, 0x1, P6 ;  /* 0x0000000309077211 */ /* 0x000fca00030f0eff */
[----:B------:R0:W-:Y:S01]  /*e0720*/  STL.64 [R1+0x10d0], R6 ;  /* 0x0010d00601007387 */ /* 0x0001e20000100a00 */
[----:B------:R1:W-:Y:S01]  /*e0730*/  STL.64 [R1+0xb00], R16 ;  /* 0x000b001001007387 */ /* 0x0003e20000100a00 */
[-C--:B------:R-:W-:Y:S01]  /*e0740*/  IADD3 R24, P5, R13, R2.reuse, RZ ;  /* 0x000000020d187210 */ /* 0x080fe20007fbe0ff */
[C---:B------:R-:W-:Y:S02]  /*e0750*/  IMAD R12, R28.reuse, 0x145, RZ ;  /* 0x000001451c0c7824 */ /* 0x040fe400078e02ff */
[C---:B------:R-:W-:Y:S02]  /*e0760*/  IMAD R13, R28.reuse, 0x28c, RZ ;  /* 0x0000028c1c0d7824 */ /* 0x040fe400078e02ff */
[----:B------:R-:W-:Y:S01]  /*e0770*/  IMAD R9, R28, 0x28e, RZ ;  /* 0x0000028e1c097824 */ /* 0x000fe200078e02ff */
[----:B0-----:R-:W-:Y:S01]  /*e0780*/  IADD3 R6, P6, R8, R2, RZ ;  /* 0x0000000208067210 */ /* 0x001fe20007fde0ff */
[----:B-1----:R-:W-:Y:S01]  /*e0790*/  IMAD R17, R28, 0xa3, RZ ;  /* 0x000000a31c117824 */ /* 0x002fe200078e02ff */
[----:B------:R-:W-:-:S04]  /*e07a0*/  LEA.HI.X.SX32 R25, R12, R3, 0x1, P5 ;  /* 0x000000030c197211 */ /* 0x000fc800028f0eff */
[----:B------:R-:W-:Y:S01]  /*e07b0*/  LEA.HI.X.SX32 R7, R17, R3, 0x1, P6 ;  /* 0x0000000311077211 */ /* 0x000fe200030f0eff */
[----:B------:R-:W-:-:S04]  /*e07c0*/  IADD3 R12, P5, R13, R2, RZ ;  /* 0x000000020d0c7210 */ /* 0x000fc80007fbe0ff */
[----:B------:R0:W-:Y:S01]  /*e07d0*/  STL.64 [R1+0xaf8], R6 ;  /* 0x000af80601007387 */ /* 0x0001e20000100a00 */
[----:B------:R-:W-:Y:S01]  /*e07e0*/  LEA.HI.X.SX32 R13, R8, R3, 0x1, P5 ;  /* 0x00000003080d7211 */ /* 0x000fe200028f0eff */
[C---:B------:R-:W-:Y:S02]  /*e07f0*/  IMAD R16, R28.reuse, 0x52, RZ ;  /* 0x000000521c107824 */ /* 0x040fe400078e02ff */
[----:B------:R1:W-:Y:S02]  /*e0800*/  STL.64 [R1+0x10c8], R24 ;  /* 0x0010c81801007387 */ /* 0x0003e40000100a00 */
[C---:B------:R-:W-:Y:S01]  /*e0810*/  IMAD R17, R28.reuse, 0xa4, RZ ;  /* 0x000000a41c117824 */ /* 0x040fe200078e02ff */
[----:B0-----:R-:W-:Y:S01]  /*e0820*/  IADD3 R6, P6, R9, R2, RZ ;  /* 0x0000000209067210 */ /* 0x001fe20007fde0ff */
[C---:B------:R-:W-:Y:S01]  /*e0830*/  IMAD R9, R28.reuse, 0x147, RZ ;  /* 0x000001471c097824 */ /* 0x040fe200078e02ff */
[----:B------:R0:W-:Y:S01]  /*e0840*/  STL.64 [R1+0x10e0], R12 ;  /* 0x0010e00c01007387 */ /* 0x0001e20000100a00 */
[----:B-1----:R-:W-:-:S03]  /*e0850*/  IMAD R25, R28, 0x29, RZ ;  /* 0x000000291c197824 */ /* 0x002fc600078e02ff */
        /* <DEDUP_REMOVED lines=10> */
[----:B0-----:R-:W-:-:S04]  /*e0900*/  IADD3 R12, P5, R9, R2, RZ ;  /* 0x00000002090c7210 */ /* 0x001fc80007fbe0ff */
[-C--:B------:R-:W-:Y:S02]  /*e0910*/  LEA.HI.X.SX32 R13, R17, R3.reuse, 0x1, P5 ;  /* 0x00000003110d7211 */ /* 0x080fe400028f0eff */
[----:B-1----:R-:W-:Y:S01]  /*e0920*/  IADD3 R6, P6, R8, R2, RZ ;  /* 0x0000000208067210 */ /* 0x002fe20007fde0ff */
[C---:B------:R-:W-:Y:S02]  /*e0930*/  IMAD R8, R28.reuse, 0x292, RZ ;  /* 0x000002921c087824 */ /* 0x040fe400078e02ff */
[----:B------:R0:W-:Y:S01]  /*e0940*/  STL.64 [R1+0xaf0], R12 ;  /* 0x000af00c01007387 */ /* 0x0001e20000100a00 */
[C---:B------:R-:W-:Y:S01]  /*e0950*/  IMAD R16, R28.reuse, 0x149, RZ ;  /* 0x000001491c107824 */ /* 0x040fe200078e02ff */
[----:B------:R-:W-:Y:S01]  /*e0960*/  LEA.HI.X.SX32 R7, R9, R3, 0x1, P6 ;  /* 0x0000000309077211 */ /* 0x000fe200030f0eff */
[C---:B------:R-:W-:Y:S02]  /*e0970*/  IMAD R17, R28.reuse, 0x14a, RZ ;  /* 0x0000014a1c117824 */ /* 0x040fe400078e02ff */
[----:B------:R-:W-:-:S02]  /*e0980*/  IMAD R9, R28, 0xa5, RZ ;  /* 0x000000a51c097824 */ /* 0x000fc400078e02ff */
[----:B------:R1:W-:Y:S01]  /*e0990*/  STL.64 [R1+0x10f0], R6 ;  /* 0x0010f00601007387 */ /* 0x0003e20000100a00 */
[----:B0-----:R-:W-:Y:S01]  /*e09a0*/  IADD3 R12, P5, R8, R2, RZ ;  /* 0x00000002080c7210 */ /* 0x001fe20007fbe0ff */
[----:B------:R-:W-:-:S03]  /*e09b0*/  IMAD R8, R28, 0x294, RZ ;  /* 0x000002941c087824 */ /* 0x000fc600078e02ff */
[----:B------:R-:W-:Y:S02]  /*e09c0*/  LEA.HI.X.SX32 R13, R16, R3, 0x1, P5 ;  /* 0x00000003100d7211 */ /* 0x000fe400028f0eff */
[----:B-1----:R-:W-:-:S03]  /*e09d0*/  IADD3 R6, P6, R17, R2, RZ ;  /* 0x0000000211067210 */ /* 0x002fc60007fde0ff */
[----:B------:R0:W-:Y:S01]  /*e09e0*/  STL.64 [R1+0x10e8], R12 ;  /* 0x0010e80c01007387 */ /* 0x0001e20000100a00 */
[----:B------:R-:W-:Y:S01]  /*e09f0*/  LEA.HI.X.SX32 R7, R9, R3, 0x1, P6 ;  /* 0x0000000309077211 */ /* 0x000fe200030f0eff */
[----:B------:R-:W-:-:S04]  /*e0a00*/  IMAD R9, R28, 0x14b, RZ ;  /* 0x0000014b1c097824 */ /* 0x000fc800078e02ff */
[----:B------:R3:W-:Y:S01]  /*e0a10*/  STL.64 [R1+0xae8], R6 ;  /* 0x000ae80601007387 */ /* 0x0007e20000100a00 */
[----:B0-----:R-:W-:-:S04]  /*e0a20*/  IADD3 R12, P5, R8, R2, RZ ;  /* 0x00000002080c7210 */ /* 0x001fc80007fbe0ff */
[-C--:B------:R-:W-:Y:S02]  /*e0a30*/  LEA.HI.X.SX32 R13, R17, R3.reuse, 0x1, P5 ;  /* 0x00000003110d7211 */ /* 0x080fe400028f0eff */
[-C--:B---3--:R-:W-:Y:S01]  /*e0a40*/  IADD3 R6, P6, R21, R2.reuse, RZ ;  /* 0x0000000215067210 */ /* 0x088fe20007fde0ff */
[C---:B------:R-:W-:Y:S02]  /*e0a50*/  IMAD R8, R28.reuse, 0xa6, RZ ;  /* 0x000000a61c087824 */ /* 0x040fe400078e02ff */
[----:B------:R0:W-:Y:S01]  /*e0a60*/  STL.64 [R1+0x1100], R12 ;  /* 0x0011000c01007387 */ /* 0x0001e20000100a00 */
[----:B------:R-:W-:Y:S01]  /*e0a70*/  LEA.HI.X.SX32 R7, R9, R3, 0x1, P6 ;  /* 0x0000000309077211 */ /* 0x000fe200030f0eff */
[----:B------:R-:W-:Y:S01]  /*e0a80*/  IMAD R9, R28, 0x53, RZ ;  /* 0x000000531c097824 */ /* 0x000fe200078e02ff */
[----:B------:R-:W-:-:S03]  /*e0a90*/  IADD3 R16, P5, R8, R2, RZ ;  /* 0x0000000208107210 */ /* 0x000fc60007fbe0ff */
[----:B------:R1:W-:Y:S01]  /*e0aa0*/  STL.64 [R1+0x1118], R6 ;  /* 0x0011180601007387 */ /* 0x0003e20000100a00 */
[C---:B0-----:R-:W-:Y:S01]  /*e0ab0*/  IMAD R12, R28.reuse, 0x14c, RZ ;  /* 0x0000014c1c0c7824 */ /* 0x041fe200078e02ff */
[----:B------:R-:W-:Y:S01]  /*e0ac0*/  LEA.HI.X.SX32 R17, R9, R3, 0x1, P5 ;  /* 0x0000000309117211 */ /* 0x000fe200028f0eff */
[----:B------:R-:W-:-:S03]  /*e0ad0*/  IMAD R13, R28, 0x298, RZ ;  /* 0x000002981c0d7824 */ /* 0x000fc600078e02ff */
[----:B-1----:R-:W-:Y:S01]  /*e0ae0*/  IADD3 R6, P6, R12, R2, RZ ;  /* 0x000000020c067210 */ /* 0x002fe20007fde0ff */
[----:B------:R-:W-:-:S03]  /*e0af0*/  IMAD R9, R28, 0x29a, RZ ;  /* 0x0000029a1c097824 */ /* 0x000fc600078e02ff */
[-C--:B------:R-:W-:Y:S01]  /*e0b00*/  LEA.HI.X.SX32 R7, R8, R3.reuse, 0x1, P6 ;  /* 0x0000000308077211 */ /* 0x080fe200030f0eff */
[----:B------:R0:W-:Y:S04]  /*e0b10*/  STL.64 [R1+0xc90], R16 ;  /* 0x000c901001007387 */ /* 0x0001e80000100a00 */
[----:B------:R1:W-:Y:S01]  /*e0b20*/  STL.64 [R1+0xae0], R6 ;  /* 0x000ae00601007387 */ /* 0x0003e20000100a00 */
[-C--:B0-----:R-:W-:Y:S01]  /*e0b30*/  IADD3 R16, P5, R13, R2.reuse, RZ ;  /* 0x000000020d107210 */ /* 0x081fe20007fbe0ff */
[----:B------:R-:W-:Y:S01]  /*e0b40*/  IMAD R13, R28, 0x14d, RZ ;  /* 0x0000014d1c0d7824 */ /* 0x000fe200078e02ff */
[----:B-1----:R-:W-:Y:S02]  /*e0b50*/  IADD3 R6, P6, R9, R2, RZ ;  /* 0x0000000209067210 */ /* 0x002fe40007fde0ff */
[-C--:B------:R-:W-:Y:S01]  /*e0b60*/  LEA.HI.X.SX32 R17, R12, R3.reuse, 0x1, P5 ;  /* 0x000000030c117211 */ /* 0x080fe200028f0eff */
[C---:B------:R-:W-:Y:S01]  /*e0b70*/  IMAD R9, R28.reuse, 0x29c, RZ ;  /* 0x0000029c1c097824 */ /* 0x040fe200078e02ff */
[----:B------:R-:W-:Y:S01]  /*e0b80*/  LEA.HI.X.SX32 R7, R13, R3, 0x1, P6 ;  /* 0x000000030d077211 */ /* 0x000fe200030f0eff */
[----:B------:R-:W-:-:S02]  /*e0b90*/  IMAD R8, R28, 0x14e, RZ ;  /* 0x0000014e1c087824 */ /* 0x000fc400078e02ff */
[----:B------:R-:W-:Y:S02]  /*e0ba0*/  STL.64 [R1+0x1110], R16 ;  /* 0x0011101001007387 */ /* 0x000fe40000100a00 */
[----:B------:R0:W-:Y:S02]  /*e0bb0*/  STL.64 [R1+0x1108], R6 ;  /* 0x0011080601007387 */ /* 0x0001e40000100a00 */
[C---:B------:R-:W-:Y:S01]  /*e0bc0*/  IMAD R13, R28.reuse, 0x29e, RZ ;  /* 0x0000029e1c0d7824 */ /* 0x040fe200078e02ff */
[-C--:B0-----:R-:W-:Y:S01]  /*e0bd0*/  IADD3 R6, P6, R9, R2.reuse, RZ ;  /* 0x0000000209067210 */ /* 0x081fe20007fde0ff */
[----:B------:R-:W-:Y:S01]  /*e0be0*/  IMAD R9, R28, 0xa7, RZ ;  /* 0x000000a71c097824 */ /* 0x000fe200078e02ff */
[----:B------:R-:W-:-:S04]  /*e0bf0*/  IADD3 R16, P5, R8, R2, RZ ;  /* 0x0000000208107210 */ /* 0x000fc80007fbe0ff */
[----:B------:R-:W-:Y:S01]  /*e0c00*/  LEA.HI.X.SX32 R17, R9, R3, 0x1, P5 ;  /* 0x0000000309117211 */ /* 0x000fe200028f0eff */
[----:B------:R-:W-:-:S04]  /*e0c10*/  IMAD R25, R28, 0x14f, RZ ;  /* 0x0000014f1c197824 */ /* 0x000fc800078e02ff */
        /* <DEDUP_REMOVED lines=11> */
[----:B-1----:R-:W-:Y:S02]  /*e0cd0*/  IADD3 R16, P5, R12, R2, RZ ;  /* 0x000000020c107210 */ /* 0x002fe40007fbe0ff */
[-C--:B------:R-:W-:Y:S01]  /*e0ce0*/  LEA.HI.X.SX32 R7, R13, R3.reuse, 0x1, P6 ;  /* 0x000000030d077211 */ /* 0x080fe200030f0eff */
[----:B------:R-:W-:Y:S01]  /*e0cf0*/  IMAD R13, R28, 0x150, RZ ;  /* 0x000001501c0d7824 */ /* 0x000fe200078e02ff */
[----:B------:R-:W-:-:S03]  /*e0d00*/  LEA.HI.X.SX32 R17, R9, R3, 0x1, P5 ;  /* 0x0000000309117211 */ /* 0x000fc600028f0eff */
[----:B------:R0:W-:Y:S02]  /*e0d10*/  STL.64 [R1+0xdc8], R6 ;  /* 0x000dc80601007387 */ /* 0x0001e40000100a00 */
[----:B------:R1:W-:Y:S01]  /*e0d20*/  STL.64 [R1+0xd60], R16 ;  /* 0x000d601001007387 */ /* 0x0003e20000100a00 */
[-C--:B0-----:R-:W-:Y:S02]  /*e0d30*/  IADD3 R6, P6, R8, R2.reuse, RZ ;  /* 0x0000000208067210 */ /* 0x081fe40007fde0ff */
[----:B-1----:R-:W-:Y:S02]  /*e0d40*/  IADD3 R16, P5, R13, R2, RZ ;  /* 0x000000020d107210 */ /* 0x002fe40007fbe0ff */
[-C--:B------:R-:W-:Y:S02]  /*e0d50*/  LEA.HI.X.SX32 R7, R12, R3.reuse, 0x1, P6 ;  /* 0x000000030c077211 */ /* 0x080fe400030f0eff */
[----:B------:R-:W-:-:S03]  /*e0d60*/  LEA.HI.X.SX32 R17, R8, R3, 0x1, P5 ;  /* 0x0000000308117211 */ /* 0x000fc600028f0eff */
[----:B------:R-:W-:Y:S02]  /*e0d70*/  STL.64 [R1+0xc88], R6 ;  /* 0x000c880601007387 */ /* 0x000fe40000100a00 */
[----:B------:R0:W-:Y:S02]  /*e0d80*/  STL.64 [R1+0xad0], R16 ;  /* 0x000ad01001007387 */ /* 0x0001e40000100a00 */
[----:B0-----:R-:W2:Y:S01]  /*e0d90*/  LDL.LU R16, [R1+0x4398] ;  /* 0x0043980001107983 */ /* 0x001ea20000300800 */
[----:B------:R-:W-:-:S05]  /*e0da0*/  IMAD R9, R28, 0x2a0, RZ ;  /* 0x000002a01c097824 */ /* 0x000fca00078e02ff */
[----:B------:R-:W-:Y:S01]  /*e0db0*/  IADD3 R6, P6, R9, R2, RZ ;  /* 0x0000000209067210 */ /* 0x000fe20007fde0ff */
[C---:B------:R-:W-:Y:S02]  /*e0dc0*/  IMAD R9, R28.reuse, 0x2a2, RZ ;  /* 0x000002a21c097824 */ /* 0x040fe400078e02ff */
[----:B------:R-:W-:-:S03]  /*e0dd0*/  IMAD R12, R28, 0x151, RZ ;  /* 0x000001511c0c7824 */ /* 0x000fc600078e02ff */
[----:B------:R-:W-:Y:S02]  /*e0de0*/  IADD3 R8, P5, R9, R2, RZ ;  /* 0x0000000209087210 */ /* 0x000fe40007fbe0ff */
[-C--:B------:R-:W-:Y:S01]  /*e0df0*/  LEA.HI.X.SX32 R7, R13, R3.reuse, 0x1, P6 ;  /* 0x000000030d077211 */ /* 0x080fe200030f0eff */
[----:B------:R-:W-:Y:S01]  /*e0e00*/  IMAD R25, R28, 0x152, RZ ;  /* 0x000001521c197824 */ /* 0x000fe200078e02ff */
[----:B------:R-:W-:-:S03]  /*e0e10*/  LEA.HI.X.SX32 R9, R12, R3, 0x1, P5 ;  /* 0x000000030c097211 */ /* 0x000fc600028f0eff */
[----:B------:R0:W-:Y:S02]  /*e0e20*/  STL.64 [R1+0x1130], R6 ;  /* 0x0011300601007387 */ /* 0x0001e40000100a00 */
[----:B------:R1:W-:Y:S02]  /*e0e30*/  STL.64 [R1+0x1128], R8 ;  /* 0x0011280801007387 */ /* 0x0003e40000100a00 */
[C---:B------:R-:W-:Y:S01]  /*e0e40*/  IMAD R13, R28.reuse, 0x2a4, RZ ;  /* 0x000002a41c0d7824 */ /* 0x040fe200078e02ff */
[----:B0-----:R-:W-:Y:S01]  /*e0e50*/  IADD3 R6, P6, R25, R2, RZ ;  /* 0x0000000219067210 */ /* 0x001fe20007fde0ff */
[C---:B-1----:R-:W-:Y:S02]  /*e0e60*/  IMAD R8, R28.reuse, 0xa9, RZ ;  /* 0x000000a91c087824 */ /* 0x042fe400078e02ff */
[----:B------:R-:W-:-:S03]  /*e0e70*/  IMAD R9, R28, 0x2a6, RZ ;  /* 0x000002a61c097824 */ /* 0x000fc600078e02ff */
[----:B------:R-:W-:Y:S02]  /*e0e80*/  LEA.HI.X.SX32 R7, R8, R3, 0x1, P6 ;  /* 0x0000000308077211 */ /* 0x000fe400030f0eff */
[----:B------:R-:W-:-:S03]  /*e0e90*/  IADD3 R12, P5, R13, R2, RZ ;  /* 0x000000020d0c7210 */ /* 0x000fc60007fbe0ff */
[----:B------:R0:W-:Y:S01]  /*e0ea0*/  STL.64 [R1+0xac8], R6 ;  /* 0x000ac80601007387 */ /* 0x0001e20000100a00 */
[-C--:B------:R-:W-:Y:S01]  /*e0eb0*/  LEA.HI.X.SX32 R13, R25, R3.reuse, 0x1, P5 ;  /* 0x00000003190d7211 */ /* 0x080fe200028f0eff */
[C---:B------:R-:W-:Y:S02]  /*e0ec0*/  IMAD R8, R28.reuse, 0xaa, RZ ;  /* 0x000000aa1c087824 */ /* 0x040fe400078e02ff */
[C---:B------:R-:W-:Y:S01]  /*e0ed0*/  IMAD R17, R28.reuse, 0x154, RZ ;  /* 0x000001541c117824 */ /* 0x040fe200078e02ff */
[----:B0-----:R-:W-:Y:S01]  /*e0ee0*/  IADD3 R6, P6, R9, R2, RZ ;  /* 0x0000000209067210 */ /* 0x001fe20007fde0ff */
[----:B------:R-:W-:Y:S01]  /*e0ef0*/  IMAD R9, R28, 0x153, RZ ;  /* 0x000001531c097824 */ /* 0x000fe200078e02ff */
[----:B------:R0:W-:Y:S04]  /*e0f00*/  STL.64 [R1+0x1140], R12 ;  /* 0x0011400c01007387 */ /* 0x0001e80000100a00 */
[----:B------:R-:W-:-:S02]  /*e0f10*/  LEA.HI.X.SX32 R7, R9, R3, 0x1, P6 ;  /* 0x0000000309077211 */ /* 0x000fc400030f0eff */
[----:B------:R-:W-:-:S03]  /*e0f20*/  IADD3 R24, P5, R8, R2, RZ ;  /* 0x0000000208187210 */ /* 0x000fc60007fbe0ff */
[----:B------:R1:W-:Y:S01]  /*e0f30*/  STL.64 [R1+0x1158], R6 ;  /* 0x0011580601007387 */ /* 0x0003e20000100a00 */
[----:B0-----:R-:W-:Y:S01]  /*e0f40*/  IADD3 R12, P6, R17, R2, RZ ;  /* 0x00000002110c7210 */ /* 0x001fe20007fde0ff */
[----:B------:R-:W-:-:S03]  /*e0f50*/  IMAD R9, R28, 0x2aa, RZ ;  /* 0x000002aa1c097824 */ /* 0x000fc600078e02ff */
[----:B------:R-:W-:Y:S01]  /*e0f60*/  LEA.HI.X.SX32 R13, R8, R3, 0x1, P6 ;  /* 0x00000003080d7211 */ /* 0x000fe200030f0eff */
[C---:B-1----:R-:W-:Y:S02]  /*e0f70*/  IMAD R6, R28.reuse, 0x55, RZ ;  /* 0x000000551c067824 */ /* 0x042fe400078e02ff */
[----:B------:R-:W-:-:S03]  /*e0f80*/  IMAD R7, R28, 0x2a8, RZ ;  /* 0x000002a81c077824 */ /* 0x000fc600078e02ff */
[-C--:B------:R-:W-:Y:S02]  /*e0f90*/  LEA.HI.X.SX32 R25, R6, R3.reuse, 0x1, P5 ;  /* 0x0000000306197211 */ /* 0x080fe400028f0eff */
[----:B------:R-:W-:Y:S01]  /*e0fa0*/  IADD3 R6, P5, R7, R2, RZ ;  /* 0x0000000207067210 */ /* 0x000fe20007fbe0ff */
[----:B------:R0:W-:Y:S01]  /*e0fb0*/  STL.64 [R1+0xac0], R12 ;  /* 0x000ac00c01007387 */ /* 0x0001e20000100a00 */
[C---:B------:R-:W-:Y:S02]  /*e0fc0*/  IMAD R8, R28.reuse, 0x155, RZ ;  /* 0x000001551c087824 */ /* 0x040fe400078e02ff */
[----:B------:R-:W-:Y:S01]  /*e0fd0*/  LEA.HI.X.SX32 R7, R17, R3, 0x1, P5 ;  /* 0x0000000311077211 */ /* 0x000fe200028f0eff */
[----:B------:R-:W-:Y:S01]  /*e0fe0*/  STL.64 [R1+0xc80], R24 ;  /* 0x000c801801007387 */ /* 0x000fe20000100a00 */
[----:B------:R-:W-:-:S03]  /*e0ff0*/  IMAD R17, R28, 0xab, RZ ;  /* 0x000000ab1c117824 */ /* 0x000fc600078e02ff */
[----:B------:R-:W-:Y:S01]  /*e1000*/  STL.64 [R1+0x1150], R6 ;  /* 0x0011500601007387 */ /* 0x000fe20000100a00 */
[----:B0-----:R-:W-:Y:S01]  /*e1010*/  IADD3 R12, P6, R9, R2, RZ ;  /* 0x00000002090c7210 */ /* 0x001fe20007fde0ff */
[----:B------:R-:W-:-:S03]  /*e1020*/  IMAD R9, R28, 0x2ac, RZ ;  /* 0x000002ac1c097824 */ /* 0x000fc600078e02ff */
[----:B------:R-:W-:Y:S02]  /*e1030*/  LEA.HI.X.SX32 R13, R8, R3, 0x1, P6 ;  /* 0x00000003080d7211 */ /* 0x000fe400030f0eff */
[----:B------:R-:W-:-:S03]  /*e1040*/  IADD3 R8, P6, R9, R2, RZ ;  /* 0x0000000209087210 */ /* 0x000fc60007fde0ff */
[----:B------:R0:W-:Y:S02]  /*e1050*/  STL.64 [R1+0x1148], R12 ;  /* 0x0011480c01007387 */ /* 0x0001e40000100a00 */
[C---:B0-----:R-:W-:Y:S02]  /*e1060*/  IMAD R13, R28.reuse, 0x2ae, RZ ;  /* 0x000002ae1c0d7824 */ /* 0x041fe400078e02ff */
[----:B------:R-:W-:Y:S01]  /*e1070*/  IMAD R12, R28, 0x56, RZ ;  /* 0x000000561c0c7824 */ /* 0x000fe200078e02ff */
[CC--:B--2---:R-:W-:Y:S02]  /*e1080*/  IADD3 R6, P5, R16.reuse, R2.reuse, RZ ;  /* 0x0000000210067210 */ /* 0x0c4fe40007fbe0ff */
[-C--:B------:R-:W-:Y:S02]  /*e1090*/  LEA.HI.X.SX32 R9, R16, R3.reuse, 0x1, P6 ;  /* 0x0000000310097211 */ /* 0x080fe400030f0eff */
[----:B------:R-:W-:Y:S01]  /*e10a0*/  LEA.HI.X.SX32 R7, R17, R3, 0x1, P5 ;  /* 0x0000000311077211 */ /* 0x000fe200028f0eff */
[----:B------:R-:W-:-:S04]  /*e10b0*/  IADD3 R16, P6, R12, R2, RZ ;  /* 0x000000020c107210 */ /* 0x000fc80007fde0ff */
[----:B------:R0:W-:Y:S01]  /*e10c0*/  STL.64 [R1+0xab8], R6 ;  /* 0x000ab80601007387 */ /* 0x0001e20000100a00 */
[----:B------:R1:W-:Y:S01]  /*e10d0*/  STL.64 [R1+0x1160], R8 ;  /* 0x0011600801007387 */ /* 0x0003e20000100a00 */
[----:B0-----:R-:W-:Y:S01]  /*e10e0*/  IADD3 R6, P5, R13, R2, RZ ;  /* 0x000000020d067210 */ /* 0x001fe20007fbe0ff */
[C---:B------:R-:W-:Y:S02]  /*e10f0*/  IMAD R13, R28.reuse, 0x157, RZ ;  /* 0x000001571c0d7824 */ /* 0x040fe400078e02ff */
[----:B-1----:R-:W-:-:S03]  /*e1100*/  IMAD R9, R28, 0x2b, RZ ;  /* 0x0000002b1c097824 */ /* 0x002fc600078e02ff */
[-C--:B------:R-:W-:Y:S02]  /*e1110*/  LEA.HI.X.SX32 R7, R13, R3.reuse, 0x1, P5 ;  /* 0x000000030d077211 */ /* 0x080fe400028f0eff */
[----:B------:R-:W-:-:S03]  /*e1120*/  LEA.HI.X.SX32 R17, R9, R3, 0x1, P6 ;  /* 0x0000000309117211 */ /* 0x000fc600030f0eff */
[----:B------:R-:W-:Y:S02]  /*e1130*/  STL.64 [R1+0x1178], R6 ;  /* 0x0011780601007387 */ /* 0x000fe40000100a00 */
[----:B------:R0:W-:Y:S02]  /*e1140*/  STL.64 [R1+0xd58], R16 ;  /* 0x000d581001007387 */ /* 0x0001e40000100a00 */
[----:B0-----:R-:W2:Y:S01]  /*e1150*/  LDL.LU R17, [R1+0x4394] ;  /* 0x0043940001117983 */ /* 0x001ea20000300800 */
[C---:B------:R-:W-:Y:S02]  /*e1160*/  IMAD R8, R28.reuse, 0xac, RZ ;  /* 0x000000ac1c087824 */ /* 0x040fe400078e02ff */
[C---:B------:R-:W-:Y:S02]  /*e1170*/  IMAD R25, R28.reuse, 0x158, RZ ;  /* 0x000001581c197824 */ /* 0x040fe400078e02ff */
[C---:B------:R-:W-:Y:S02]  /*e1180*/  IMAD R16, R28.reuse, 0x2fa, RZ ;  /* 0x000002fa1c107824 */ /* 0x040fe400078e02ff */
[----:B------:R-:W-:Y:S01]  /*e1190*/  IMAD R13, R28, 0x2b0, RZ ;  /* 0x000002b01c0d7824 */ /* 0x000fe200078e02ff */
[----:B------:R-:W-:-:S02]  /*e11a0*/  IADD3 R6, P5, R8, R2, RZ ;  /* 0x0000000208067210 */ /* 0x000fc40007fbe0ff */
[-C--:B------:R-:W-:Y:S01]  /*e11b0*/  IADD3 R26, P6, R25, R2.reuse, RZ ;  /* 0x00000002191a7210 */ /* 0x080fe20007fde0ff */
[----:B------:R-:W-:Y:S01]  /*e11c0*/  IMAD R9, R28, 0x2b2, RZ ;  /* 0x000002b21c097824 */ /* 0x000fe200078e02ff */
[----:B------:R-:W-:Y:S01]  /*e11d0*/  LEA.HI.X.SX32 R7, R12, R3, 0x1, P5 ;  /* 0x000000030c077211 */ /* 0x000fe200028f0eff */
[----:B------:R-:W-:-:S04]  /*e11e0*/  IADD3 R12, P5, R13, R2, RZ ;  /* 0x000000020d0c7210 */ /* 0x000fc80007fbe0ff */
[----:B------:R-:W-:Y:S01]  /*e11f0*/  LEA.HI.X.SX32 R13, R25, R3, 0x1, P5 ;  /* 0x00000003190d7211 */ /* 0x000fe200028f0eff */
[C---:B------:R-:W-:Y:S02]  /*e1200*/  IMAD R21, R28.reuse, 0x2f0, RZ ;  /* 0x000002f01c157824 */ /* 0x040fe400078e02ff */
[C---:B------:R-:W-:Y:S02]  /*e1210*/  IMAD R25, R28.reuse, 0x15c, RZ ;  /* 0x0000015c1c197824 */ /* 0x040fe400078e02ff */
[----:B------:R-:W-:Y:S01]  /*e1220*/  IMAD R24, R28, 0x2b8, RZ ;  /* 0x000002b81c187824 */ /* 0x000fe200078e02ff */
[----:B--2---:R0:W-:Y:S01]  /*e1230*/  STL.64 [R1+0x4370], R16 ;  /* 0x0043701001007387 */ /* 0x0041e20000100a00 */
[----:B------:R-:W-:Y:S01]  /*e1240*/  STL [R1+0xab0], R26 ;  /* 0x000ab01a01007387 */ /* 0x000fe20000100800 */
[----:B0-----:R-:W-:Y:S01]  /*e1250*/  MOV R17, R27 ;  /* 0x0000001b00117202 */ /* 0x001fe20000000f00 */
[----:B------:R-:W-:Y:S02]  /*e1260*/  LEA.HI.X.SX32 R17, R8, R3, 0x1, P6 ;  /* 0x0000000308117211 */ /* 0x000fe400030f0eff */
[----:B------:R-:W-:-:S02]  /*e1270*/  IMAD.MOV.U32 R16, RZ, RZ, R26 ;  /* 0x000000ffff107224 */ /* 0x000fc400078e001a */
[C---:B------:R-:W-:Y:S01]  /*e1280*/  IMAD R8, R28.reuse, 0x159, RZ ;  /* 0x000001591c087824 */ /* 0x040fe200078e02ff */
[----:B------:R-:W2:Y:S01]  /*e1290*/  LDL.LU R27, [R1+0x4390] ;  /* 0x00439000011b7983 */ /* 0x000ea20000300800 */
[-C--:B------:R-:W-:Y:S01]  /*e12a0*/  IADD3 R16, P6, R9, R2.reuse, RZ ;  /* 0x0000000209107210 */ /* 0x080fe20007fde0ff */
[----:B------:R0:W-:Y:S02]  /*e12b0*/  STL.64 [R1+0xc78], R6 ;  /* 0x000c780601007387 */ /* 0x0001e40000100a00 */
[----:B------:R-:W-:Y:S01]  /*e12c0*/  IMAD R9, R28, 0x2b4, RZ ;  /* 0x000002b41c097824 */ /* 0x000fe200078e02ff */
[----:B0-----:R-:W3:Y:S01]  /*e12d0*/  LDL.LU.64 R6, [R1+0x4388] ;  /* 0x0043880001067983 */ /* 0x001ee20000300a00 */
[----:B------:R0:W-:Y:S02]  /*e12e0*/  STL [R1+0xab4], R17 ;  /* 0x000ab41101007387 */ /* 0x0001e40000100800 */
[----:B------:R1:W-:Y:S01]  /*e12f0*/  STL.64 [R1+0x1170], R12 ;  /* 0x0011700c01007387 */ /* 0x0003e20000100a00 */
[----:B0-----:R-:W-:Y:S01]  /*e1300*/  LEA.HI.X.SX32 R17, R8, R3, 0x1, P6 ;  /* 0x0000000308117211 */ /* 0x001fe200030f0eff */
[----:B------:R-:W-:Y:S01]  /*e1310*/  IMAD R8, R28, 0xad, RZ ;  /* 0x000000ad1c087824 */ /* 0x000fe200078e02ff */
[----:B-1----:R-:W-:-:S03]  /*e1320*/  IADD3 R12, P5, R20, R2, RZ ;  /* 0x00000002140c7210 */ /* 0x002fc60007fbe0ff */
[----:B------:R0:W-:Y:S01]  /*e1330*/  STL.64 [R1+0x1168], R16 ;  /* 0x0011681001007387 */ /* 0x0001e20000100a00 */
[----:B------:R-:W-:Y:S01]  /*e1340*/  LEA.HI.X.SX32 R13, R8, R3, 0x1, P5 ;  /* 0x00000003080d7211 */ /* 0x000fe200028f0eff */
[----:B------:R-:W-:-:S04]  /*e1350*/  IMAD R8, R28, 0xae, RZ ;  /* 0x000000ae1c087824 */ /* 0x000fc800078e02ff */
[----:B------:R1:W-:Y:S01]  /*e1360*/  STL.64 [R1+0xaa8], R12 ;  /* 0x000aa80c01007387 */ /* 0x0003e20000100a00 */
[----:B0-----:R-:W-:Y:S01]  /*e1370*/  IADD3 R16, P6, R9, R2, RZ ;  /* 0x0000000209107210 */ /* 0x001fe20007fde0ff */
[----:B------:R-:W-:-:S03]  /*e1380*/  IMAD R9, R28, 0x2b6, RZ ;  /* 0x000002b61c097824 */ /* 0x000fc600078e02ff */
[-C--:B------:R-:W-:Y:S02]  /*e1390*/  LEA.HI.X.SX32 R17, R20, R3.reuse, 0x1, P6 ;  /* 0x0000000314117211 */ /* 0x080fe400030f0eff */
[-C--:B-1----:R-:W-:Y:S01]  /*e13a0*/  IADD3 R12, P5, R9, R2.reuse, RZ ;  /* 0x00000002090c7210 */ /* 0x082fe20007fbe0ff */
[C---:B------:R-:W-:Y:S02]  /*e13b0*/  IMAD R9, R28.reuse, 0x15b, RZ ;  /* 0x0000015b1c097824 */ /* 0x040fe400078e02ff */
[----:B------:R0:W-:Y:S01]  /*e13c0*/  STL.64 [R1+0x1180], R16 ;  /* 0x0011801001007387 */ /* 0x0001e20000100a00 */
[C---:B------:R-:W-:Y:S02]  /*e13d0*/  IMAD R20, R28.reuse, 0x2fc, RZ ;  /* 0x000002fc1c147824 */ /* 0x040fe400078e02ff */
[----:B------:R-:W-:Y:S01]  /*e13e0*/  LEA.HI.X.SX32 R13, R9, R3, 0x1, P5 ;  /* 0x00000003090d7211 */ /* 0x000fe200028f0eff */
[----:B------:R-:W-:Y:S02]  /*e13f0*/  IMAD R9, R28, 0x57, RZ ;  /* 0x000000571c097824 */ /* 0x000fe400078e02ff */
[----:B------:R1:W-:Y:S01]  /*e1400*/  STL.64 [R1+0x4348], R20 ;  /* 0x0043481401007387 */ /* 0x0003e20000100a00 */
[----:B0-----:R-:W-:-:S03]  /*e1410*/  IADD3 R16, P6, R8, R2, RZ ;  /* 0x0000000208107210 */ /* 0x001fc60007fde0ff */
[----:B------:R0:W-:Y:S01]  /*e1420*/  STL.64 [R1+0x1198], R12 ;  /* 0x0011980c01007387 */ /* 0x0001e20000100a00 */
[-C--:B------:R-:W-:Y:S02]  /*e1430*/  LEA.HI.X.SX32 R17, R9, R3.reuse, 0x1, P6 ;  /* 0x0000000309117211 */ /* 0x080fe400030f0eff */
[-C--:B-1----:R-:W-:Y:S01]  /*e1440*/  IADD3 R20, P5, R25, R2.reuse, RZ ;  /* 0x0000000219147210 */ /* 0x082fe20007fbe0ff */
[----:B0-----:R-:W4:Y:S02]  /*e1450*/  LDL.LU.64 R12, [R1+0x4380] ;  /* 0x00438000010c7983 */ /* 0x001f240000300a00 */
[----:B------:R0:W-:Y:S01]  /*e1460*/  STL.64 [R1+0xc70], R16 ;  /* 0x000c701001007387 */ /* 0x0001e20000100a00 */
[----:B------:R-:W-:Y:S01]  /*e1470*/  LEA.HI.X.SX32 R21, R8, R3, 0x1, P5 ;  /* 0x0000000308157211 */ /* 0x000fe200028f0eff */
[----:B------:R-:W-:Y:S01]  /*e1480*/  IMAD R9, R28, 0x2ba, RZ ;  /* 0x000002ba1c097824 */ /* 0x000fe200078e02ff */
[----:B0-----:R-:W-:-:S04]  /*e1490*/  IADD3 R16, P6, R24, R2, RZ ;  /* 0x0000000218107210 */ /* 0x001fc80007fde0ff */
[----:B------:R-:W-:Y:S01]  /*e14a0*/  LEA.HI.X.SX32 R17, R25, R3, 0x1, P6 ;  /* 0x0000000319117211 */ /* 0x000fe200030f0eff */
[----:B------:R-:W-:Y:S01]  /*e14b0*/  STL.64 [R1+0xaa0], R20 ;  /* 0x000aa01401007387 */ /* 0x000fe20000100a00 */
[----:B------:R-:W-:-:S03]  /*e14c0*/  IADD3 R8, P5, R9, R2, RZ ;  /* 0x0000000209087210 */ /* 0x000fc60007fbe0ff */
[----:B------:R0:W-:Y:S02]  /*e14d0*/  STL.64 [R1+0x1190], R16 ;  /* 0x0011901001007387 */ /* 0x0001e40000100a00 */
[----:B0-----:R-:W-:-:S05]  /*e14e0*/  IMAD R16, R28, 0x15d, RZ ;  /* 0x0000015d1c107824 */ /* 0x001fca00078e02ff */
[----:B------:R-:W-:-:S05]  /*e14f0*/  LEA.HI.X.SX32 R9, R16, R3, 0x1, P5 ;  /* 0x0000000310097211 */ /* 0x000fca00028f0eff */
[----:B------:R0:W-:Y:S04]  /*e1500*/  STL.64 [R1+0x1188], R8 ;  /* 0x0011880801007387 */ /* 0x0001e80000100a00 */
[----:B0-----:R-:W5:Y:S01]  /*e1510*/  LDL.LU.64 R8, [R1+0x4378] ;  /* 0x0043780001087983 */ /* 0x001f620000300a00 */
[C---:B------:R-:W-:Y:S02]  /*e1520*/  IMAD R24, R28.reuse, 0x15e, RZ ;  /* 0x0000015e1c187824 */ /* 0x040fe400078e02ff */
[C---:B------:R-:W-:Y:S02]  /*e1530*/  IMAD R26, R28.reuse, 0xaf, RZ ;  /* 0x000000af1c1a7824 */ /* 0x040fe400078e02ff */
[----:B------:R-:W-:Y:S01]  /*e1540*/  IMAD R17, R28, 0x2bc, RZ ;  /* 0x000002bc1c117824 */ /* 0x000fe200078e02ff */
[----:B------:R-:W-:Y:S01]  /*e1550*/  IADD3 R20, P6, R24, R2, RZ ;  /* 0x0000000218147210 */ /* 0x000fe20007fde0ff */
[----:B------:R-:W-:-:S03]  /*e1560*/  IMAD R25, R28, 0x2be, RZ ;  /* 0x000002be1c197824 */ /* 0x000fc600078e02ff */
[----:B------:R-:W-:Y:S02]  /*e1570*/  IADD3 R16, P5, R17, R2, RZ ;  /* 0x0000000211107210 */ /* 0x000fe40007fbe0ff */
[-C--:B------:R-:W-:Y:S02]  /*e1580*/  LEA.HI.X.SX32 R21, R26, R3.reuse, 0x1, P6 ;  /* 0x000000031a157211 */ /* 0x080fe400030f0eff */
[----:B------:R-:W-:-:S03]  /*e1590*/  LEA.HI.X.SX32 R17, R24, R3, 0x1, P5 ;  /* 0x0000000318117211 */ /* 0x000fc600028f0eff */
[----:B------:R0:W-:Y:S02]  /*e15a0*/  STL.64 [R1+0xa98], R20 ;  /* 0x000a981401007387 */ /* 0x0001e40000100a00 */
[----:B------:R1:W-:Y:S02]  /*e15b0*/  STL.64 [R1+0x11a0], R16 ;  /* 0x0011a01001007387 */ /* 0x0003e40000100a00 */
[C---:B------:R-:W-:Y:S02]  /*e15c0*/  IMAD R24, R28.reuse, 0xb, RZ ;  /* 0x0000000b1c187824 */ /* 0x040fe400078e02ff */
[C---:B------:R-:W-:Y:S01]  /*e15d0*/  IMAD R26, R28.reuse, 0x2c, RZ ;  /* 0x0000002c1c1a7824 */ /* 0x040fe200078e02ff */
[----:B0-----:R-:W-:Y:S01]  /*e15e0*/  IADD3 R20, P6, R25, R2, RZ ;  /* 0x0000000219147210 */ /* 0x001fe20007fde0ff */
[----:B------:R-:W-:-:S05]  /*e15f0*/  IMAD R25, R28, 0x16, RZ ;  /* 0x000000161c197824 */ /* 0x000fca00078e02ff */
[----:B-1----:R-:W-:Y:S01]  /*e1600*/  IADD3 R16, P5, R25, R2, RZ ;  /* 0x0000000219107210 */ /* 0x002fe20007fbe0ff */
[----:B------:R-:W-:-:S03]  /*e1610*/  IMAD R25, R28, 0x58, RZ ;  /* 0x000000581c197824 */ /* 0x000fc600078e02ff */
[-C--:B------:R-:W-:Y:S01]  /*e1620*/  LEA.HI.X.SX32 R17, R24, R3.reuse, 0x1, P5 ;  /* 0x0000000318117211 */ /* 0x080fe200028f0eff */
[C---:B------:R-:W-:Y:S02]  /*e1630*/  IMAD R24, R28.reuse, 0xb0, RZ ;  /* 0x000000b01c187824 */ /* 0x040fe400078e02ff */
[C---:B------:R-:W-:Y:S02]  /*e1640*/  IMAD R4, R28.reuse, 0x162, RZ ;  /* 0x000001621c047824 */ /* 0x040fe400078e02ff */
[C---:B------:R-:W-:Y:S02]  /*e1650*/  IMAD R11, R28.reuse, 0x2c6, RZ ;  /* 0x000002c61c0b7824 */ /* 0x040fe400078e02ff */
[----:B------:R-:W-:Y:S01]  /*e1660*/  IMAD R5, R28, 0x16a, RZ ;  /* 0x0000016a1c057824 */ /* 0x000fe200078e02ff */
[----:B----4-:R-:W-:-:S05]  /*e1670*/  LEA.HI.X.SX32 R21, R12, R3, 0x1, P6 ;  /* 0x000000030c157211 */ /* 0x010fca00030f0eff */
[----:B------:R0:W-:Y:S01]  /*e1680*/  STL.64 [R1+0x11b8], R20 ;  /* 0x0011b81401007387 */ /* 0x0001e20000100a00 */
[----:B------:R1:W-:Y:S02]  /*e1690*/  STL.64 [R1+0xdf8], R16 ;  /* 0x000df81001007387 */ /* 0x0003e40000100a00 */
[----:B0-----:R-:W-:Y:S01]  /*e16a0*/  IMAD R21, R28, 0x16, RZ ;  /* 0x000000161c157824 */ /* 0x001fe200078e02ff */
[CC--:B------:R-:W-:Y:S02]  /*e16b0*/  IADD3 R20, P6, R26.reuse, R2.reuse, RZ ;  /* 0x000000021a147210 */ /* 0x0c0fe40007fde0ff */
[----:B-1----:R-:W-:Y:S02]  /*e16c0*/  IADD3 R16, P5, R25, R2, RZ ;  /* 0x0000000219107210 */ /* 0x002fe40007fbe0ff */
[-C--:B------:R-:W-:Y:S02]  /*e16d0*/  LEA.HI.X.SX32 R21, R21, R3.reuse, 0x1, P6 ;  /* 0x0000000315157211 */ /* 0x080fe400030f0eff */
[----:B------:R-:W-:-:S03]  /*e16e0*/  LEA.HI.X.SX32 R17, R26, R3, 0x1, P5 ;  /* 0x000000031a117211 */ /* 0x000fc600028f0eff */
[----:B------:R0:W-:Y:S02]  /*e16f0*/  STL.64 [R1+0xdc0], R20 ;  /* 0x000dc01401007387 */ /* 0x0001e40000100a00 */
[----:B------:R5:W-:Y:S01]  /*e1700*/  STL.64 [R1+0xd50], R16 ;  /* 0x000d501001007387 */ /* 0x000be20000100a00 */
[----:B0-----:R-:W-:-:S04]  /*e1710*/  IADD3 R20, P6, R24, R2, RZ ;  /* 0x0000000218147210 */ /* 0x001fc80007fde0ff */
[----:B------:R-:W-:Y:S01]  /*e1720*/  LEA.HI.X.SX32 R21, R25, R3, 0x1, P6 ;  /* 0x0000000319157211 */ /* 0x000fe200030f0eff */
[----:B------:R-:W-:-:S04]  /*e1730*/  IMAD R25, R28, 0x2c2, RZ ;  /* 0x000002c21c197824 */ /* 0x000fc800078e02ff */
[----:B------:R3:W-:Y:S01]  /*e1740*/  STL.64 [R1+0xc68], R20 ;  /* 0x000c681401007387 */ /* 0x0007e20000100a00 */
[----:B-----5:R-:W-:-:S04]  /*e1750*/  IADD3 R16, P5, R8, R2, RZ ;  /* 0x0000000208107210 */ /* 0x020fc80007fbe0ff */
[-C--:B------:R-:W-:Y:S02]  /*e1760*/  LEA.HI.X.SX32 R17, R24, R3.reuse, 0x1, P5 ;  /* 0x0000000318117211 */ /* 0x080fe400028f0eff */
[-C--:B---3--:R-:W-:Y:S01]  /*e1770*/  IADD3 R20, P6, R7, R2.reuse, RZ ;  /* 0x0000000207147210 */ /* 0x088fe20007fde0ff */
[----:B------:R-:W-:Y:S02]  /*e1780*/  IMAD R24, R28, 0x161, RZ ;  /* 0x000001611c187824 */ /* 0x000fe400078e02ff */
[----:B------:R0:W-:Y:S01]  /*e1790*/  STL.64 [R1+0xa90], R16 ;  /* 0x000a901001007387 */ /* 0x0001e20000100a00 */
[----:B------:R-:W-:Y:S01]  /*e17a0*/  LEA.HI.X.SX32 R21, R8, R3, 0x1, P6 ;  /* 0x0000000308157211 */ /* 0x000fe200030f0eff */
[C---:B------:R-:W-:Y:S02]  /*e17b0*/  IMAD R26, R28.reuse, 0xb1, RZ ;  /* 0x000000b11c1a7824 */ /* 0x040fe400078e02ff */
[C---:B------:R-:W-:Y:S02]  /*e17c0*/  IMAD R8, R28.reuse, 0x30, RZ ;  /* 0x000000301c087824 */ /* 0x040fe400078e02ff */
[----:B------:R1:W-:Y:S01]  /*e17d0*/  STL.64 [R1+0x11b0], R20 ;  /* 0x0011b01401007387 */ /* 0x0003e20000100a00 */
[----:B0-----:R-:W-:Y:S01]  /*e17e0*/  IADD3 R16, P5, R25, R2, RZ ;  /* 0x0000000219107210 */ /* 0x001fe20007fbe0ff */
[----:B------:R-:W-:-:S03]  /*e17f0*/  IMAD R25, R28, 0x2c4, RZ ;  /* 0x000002c41c197824 */ /* 0x000fc600078e02ff */
[-C--:B------:R-:W-:Y:S02]  /*e1800*/  LEA.HI.X.SX32 R17, R24, R3.reuse, 0x1, P5 ;  /* 0x0000000318117211 */ /* 0x080fe400028f0eff */
[-C--:B-1----:R-:W-:Y:S02]  /*e1810*/  IADD3 R20, P6, R4, R2.reuse, RZ ;  /* 0x0000000204147210 */ /* 0x082fe40007fde0ff */
[-C--:B------:R-:W-:Y:S01]  /*e1820*/  IADD3 R24, P5, R25, R2.reuse, RZ ;  /* 0x0000000219187210 */ /* 0x080fe20007fbe0ff */
[----:B------:R-:W-:Y:S01]  /*e1830*/  STL.64 [R1+0x4330], R8 ;  /* 0x0043300801007387 */ /* 0x000fe20000100a00 */
[-C--:B------:R-:W-:Y:S02]  /*e1840*/  LEA.HI.X.SX32 R21, R26, R3.reuse, 0x1, P6 ;  /* 0x000000031a157211 */ /* 0x080fe400030f0eff */
[----:B------:R-:W-:Y:S01]  /*e1850*/  LEA.HI.X.SX32 R25, R4, R3, 0x1, P5 ;  /* 0x0000000304197211 */ /* 0x000fe200028f0eff */
[----:B------:R0:W-:Y:S04]  /*e1860*/  STL.64 [R1+0x11a8], R16 ;  /* 0x0011a81001007387 */ /* 0x0001e80000100a00 */
[----:B0-----:R-:W3:Y:S01]  /*e1870*/  LDL.LU.64 R16, [R1+0x4370] ;  /* 0x0043700001107983 */ /* 0x001ee20000300a00 */
[----:B------:R-:W-:Y:S02]  /*e1880*/  STL.64 [R1+0xa88], R20 ;  /* 0x000a881401007387 */ /* 0x000fe40000100a00 */
[----:B------:R0:W-:Y:S02]  /*e1890*/  STL.64 [R1+0x11c0], R24 ;  /* 0x0011c01801007387 */ /* 0x0001e40000100a00 */
[----:B0-----:R-:W4:Y:S01]  /*e18a0*/  LDL.LU.64 R24, [R1+0x4368] ;  /* 0x0043680001187983 */ /* 0x001f220000300a00 */
[----:B------:R-:W-:Y:S01]  /*e18b0*/  IMAD R21, R28, 0x163, RZ ;  /* 0x000001631c157824 */ /* 0x000fe200078e02ff */
[----:B------:R-:W-:-:S02]  /*e18c0*/  IADD3 R8, P6, R11, R2, RZ ;  /* 0x000000020b087210 */ /* 0x000fc40007fde0ff */
[----:B------:R-:W-:Y:S01]  /*e18d0*/  IADD3 R26, P5, R13, R2, RZ ;  /* 0x000000020d1a7210 */ /* 0x000fe20007fbe0ff */
[----:B------:R-:W-:Y:S01]  /*e18e0*/  IMAD R4, R28, 0xc0, RZ ;  /* 0x000000c01c047824 */ /* 0x000fe200078e02ff */
[----:B------:R-:W-:-:S05]  /*e18f0*/  LEA.HI.X.SX32 R9, R21, R3, 0x1, P6 ;  /* 0x0000000315097211 */ /* 0x000fca00030f0eff */
[----:B------:R-:W-:Y:S01]  /*e1900*/  STL.64 [R1+0x11d8], R8 ;  /* 0x0011d80801007387 */ /* 0x000fe20000100a00 */
[----:B------:R-:W-:Y:S02]  /*e1910*/  STL [R1+0xc60], R26 ;  /* 0x000c601a01007387 */ /* 0x000fe40000100800 */
[----:B------:R0:W-:Y:S02]  /*e1920*/  STL.64 [R1+0x4358], R4 ;  /* 0x0043580401007387 */ /* 0x0001e40000100a00 */
[----:B0-----:R-:W-:Y:S02]  /*e1930*/  MOV R4, R26 ;  /* 0x0000001a00047202 */ /* 0x001fe40000000f00 */
[----:B--2---:R-:W-:Y:S02]  /*e1940*/  MOV R5, R27 ;  /* 0x0000001b00057202 */ /* 0x004fe40000000f00 */
[----:B------:R-:W2:Y:S01]  /*e1950*/  LDL.LU.64 R26, [R1+0x4360] ;  /* 0x00436000011a7983 */ /* 0x000ea20000300a00 */
[----:B------:R-:W-:-:S02]  /*e1960*/  IMAD R21, R28, 0x59, RZ ;  /* 0x000000591c157824 */ /* 0x000fc400078e02ff */
[----:B------:R-:W-:-:S03]  /*e1970*/  IMAD R20, R28, 0x2c8, RZ ;  /* 0x000002c81c147824 */ /* 0x000fc600078e02ff */
[----:B------:R-:W-:Y:S01]  /*e1980*/  LEA.HI.X.SX32 R5, R21, R3, 0x1, P5 ;  /* 0x0000000315057211 */ /* 0x000fe200028f0eff */
[----:B------:R-:W-:Y:S01]  /*e1990*/  IMAD R21, R28, 0x2ca, RZ ;  /* 0x000002ca1c157824 */ /* 0x000fe200078e02ff */
[-C--:B------:R-:W-:Y:S01]  /*e19a0*/  IADD3 R4, P5, R20, R2.reuse, RZ ;  /* 0x0000000214047210 */ /* 0x080fe20007fbe0ff */
[C---:B------:R-:W-:Y:S02]  /*e19b0*/  IMAD R12, R28.reuse, 0x6, RZ ;  /* 0x000000061c0c7824 */ /* 0x040fe400078e02ff */
[C---:B------:R-:W-:Y:S01]  /*e19c0*/  IMAD R20, R28.reuse, 0x165, RZ ;  /* 0x000001651c147824 */ /* 0x040fe200078e02ff */
[----:B------:R0:W-:Y:S01]  /*e19d0*/  STL [R1+0xc64], R5 ;  /* 0x000c640501007387 */ /* 0x0001e20000100800 */
[----:B------:R-:W-:Y:S01]  /*e19e0*/  IMAD R7, R28, 0x18, RZ ;  /* 0x000000181c077824 */ /* 0x000fe200078e02ff */
[----:B----4-:R-:W-:-:S04]  /*e19f0*/  IADD3 R8, P6, R24, R2, RZ ;  /* 0x0000000218087210 */ /* 0x010fc80007fde0ff */
[-C--:B------:R-:W-:Y:S01]  /*e1a00*/  LEA.HI.X.SX32 R9, R13, R3.reuse, 0x1, P6 ;  /* 0x000000030d097211 */ /* 0x080fe200030f0eff */
[----:B------:R-:W-:Y:S01]  /*e1a10*/  IMAD R13, R28, 0x180, RZ ;  /* 0x000001801c0d7824 */ /* 0x000fe200078e02ff */
[----:B0-----:R-:W-:-:S03]  /*e1a20*/  LEA.HI.X.SX32 R5, R24, R3, 0x1, P5 ;  /* 0x0000000318057211 */ /* 0x001fc600028f0eff */
[----:B------:R0:W-:Y:S01]  /*e1a30*/  STL.64 [R1+0xa80], R8 ;  /* 0x000a800801007387 */ /* 0x0001e20000100a00 */
[----:B------:R-:W-:Y:S02]  /*e1a40*/  STL.64 [R1+0x4340], R12 ;  /* 0x0043400c01007387 */ /* 0x000fe40000100a00 */
[----:B------:R3:W-:Y:S01]  /*e1a50*/  STL.64 [R1+0x11d0], R4 ;  /* 0x0011d00401007387 */ /* 0x0007e20000100a00 */
[-C--:B0-----:R-:W-:Y:S01]  /*e1a60*/  IADD3 R8, P6, R21, R2.reuse, RZ ;  /* 0x0000000215087210 */ /* 0x081fe20007fde0ff */
[----:B------:R-:W-:Y:S01]  /*e1a70*/  IMAD R21, R28, 0x2cc, RZ ;  /* 0x000002cc1c157824 */ /* 0x000fe200078e02ff */
[----:B---3--:R-:W-:Y:S02]  /*e1a80*/  IADD3 R4, P5, R17, R2, RZ ;  /* 0x0000000211047210 */ /* 0x008fe40007fbe0ff */
[----:B------:R-:W-:Y:S01]  /*e1a90*/  LEA.HI.X.SX32 R9, R20, R3, 0x1, P6 ;  /* 0x0000000314097211 */ /* 0x000fe200030f0eff */
[----:B------:R-:W-:-:S04]  /*e1aa0*/  IMAD R20, R28, 0xb3, RZ ;  /* 0x000000b31c147824 */ /* 0x000fc800078e02ff */
[----:B------:R0:W-:Y:S01]  /*e1ab0*/  STL.64 [R1+0x11c8], R8 ;  /* 0x0011c80801007387 */ /* 0x0001e20000100a00 */
[----:B------:R-:W-:-:S05]  /*e1ac0*/  LEA.HI.X.SX32 R5, R20, R3, 0x1, P5 ;  /* 0x0000000314057211 */ /* 0x000fca00028f0eff */
[----:B------:R1:W-:Y:S01]  /*e1ad0*/  STL.64 [R1+0xa78], R4 ;  /* 0x000a780401007387 */ /* 0x0003e20000100a00 */
[----:B0-----:R-:W-:Y:S01]  /*e1ae0*/  IADD3 R8, P6, R21, R2, RZ ;  /* 0x0000000215087210 */ /* 0x001fe20007fde0ff */
[----:B------:R-:W-:-:S05]  /*e1af0*/  IMAD R21, R28, 0x2ce, RZ ;  /* 0x000002ce1c157824 */ /* 0x000fca00078e02ff */
[----:B-1----:R-:W-:Y:S01]  /*e1b00*/  IADD3 R4, P5, R21, R2, RZ ;  /* 0x0000000215047210 */ /* 0x002fe20007fbe0ff */
[----:B------:R-:W-:Y:S01]  /*e1b10*/  IMAD R21, R28, 0x167, RZ ;  /* 0x000001671c157824 */ /* 0x000fe200078e02ff */
[----:B------:R-:W-:-:S04]  /*e1b20*/  LEA.HI.X.SX32 R9, R17, R3, 0x1, P6 ;  /* 0x0000000311097211 */ /* 0x000fc800030f0eff */
[-C--:B------:R-:W-:Y:S01]  /*e1b30*/  LEA.HI.X.SX32 R5, R21, R3.reuse, 0x1, P5 ;  /* 0x0000000315057211 */ /* 0x080fe200028f0eff */
[----:B------:R2:W-:Y:S04]  /*e1b40*/  STL.64 [R1+0x11e0], R8 ;  /* 0x0011e00801007387 */ /* 0x0005e80000100a00 */
[----:B------:R0:W-:Y:S01]  /*e1b50*/  STL.64 [R1+0x11f8], R4 ;  /* 0x0011f80401007387 */ /* 0x0001e20000100a00 */
[-C--:B--2---:R-:W-:Y:S02]  /*e1b60*/  IADD3 R8, P6, R26, R2.reuse, RZ ;  /* 0x000000021a087210 */ /* 0x084fe40007fde0ff */
[----:B0-----:R-:W-:Y:S02]  /*e1b70*/  IADD3 R4, P5, R25, R2, RZ ;  /* 0x0000000219047210 */ /* 0x001fe40007fbe0ff */
[-C--:B------:R-:W-:Y:S01]  /*e1b80*/  LEA.HI.X.SX32 R9, R6, R3.reuse, 0x1, P6 ;  /* 0x0000000306097211 */ /* 0x080fe200030f0eff */
[----:B------:R-:W-:Y:S01]  /*e1b90*/  IMAD R6, R28, 0x302, RZ ;  /* 0x000003021c067824 */ /* 0x000fe200078e02ff */
[----:B------:R-:W-:-:S03]  /*e1ba0*/  LEA.HI.X.SX32 R5, R26, R3, 0x1, P5 ;  /* 0x000000031a057211 */ /* 0x000fc600028f0eff */
[----:B------:R-:W-:Y:S01]  /*e1bb0*/  STL.64 [R1+0xd48], R8 ;  /* 0x000d480801007387 */ /* 0x000fe20000100a00 */
[----:B------:R-:W-:Y:S02]  /*e1bc0*/  STL.64 [R1+0x4338], R6 ;  /* 0x0043380601007387 */ /* 0x000fe40000100a00 */
[----:B------:R0:W-:Y:S02]  /*e1bd0*/  STL.64 [R1+0xc58], R4 ;  /* 0x000c580401007387 */ /* 0x0001e40000100a00 */
[----:B0-----:R-:W2:Y:S01]  /*e1be0*/  LDL.LU.64 R4, [R1+0x4358] ;  /* 0x0043580001047983 */ /* 0x001ea20000300a00 */
[----:B------:R-:W-:Y:S01]  /*e1bf0*/  IADD3 R8, P6, R27, R2, RZ ;  /* 0x000000021b087210 */ /* 0x000fe20007fde0ff */
[C---:B------:R-:W-:Y:S02]  /*e1c00*/  IMAD R20, R28.reuse, 0x2d0, RZ ;  /* 0x000002d01c147824 */ /* 0x040fe400078e02ff */
[----:B------:R-:W-:Y:S01]  /*e1c10*/  IMAD R21, R28, 0x2d2, RZ ;  /* 0x000002d21c157824 */ /* 0x000fe200078e02ff */
[----:B------:R-:W-:-:S02]  /*e1c20*/  LEA.HI.X.SX32 R9, R25, R3, 0x1, P6 ;  /* 0x0000000319097211 */ /* 0x000fc400030f0eff */
[----:B------:R-:W-:Y:S01]  /*e1c30*/  IADD3 R6, P5, R20, R2, RZ ;  /* 0x0000000214067210 */ /* 0x000fe20007fbe0ff */
[C---:B------:R-:W-:Y:S02]  /*e1c40*/  IMAD R20, R28.reuse, 0x169, RZ ;  /* 0x000001691c147824 */ /* 0x040fe400078e02ff */
[----:B------:R0:W-:Y:S01]  /*e1c50*/  STL.64 [R1+0xa70], R8 ;  /* 0x000a700801007387 */ /* 0x0001e20000100a00 */
[----:B------:R-:W-:Y:S01]  /*e1c60*/  LEA.HI.X.SX32 R7, R27, R3, 0x1, P5 ;  /* 0x000000031b077211 */ /* 0x000fe200028f0eff */
[----:B------:R-:W-:-:S04]  /*e1c70*/  IMAD R17, R28, 0x182, RZ ;  /* 0x000001821c117824 */ /* 0x000fc800078e02ff */
[----:B------:R-:W-:Y:S01]  /*e1c80*/  STL.64 [R1+0x11f0], R6 ;  /* 0x0011f00601007387 */ /* 0x000fe20000100a00 */
[----:B0-----:R-:W-:Y:S01]  /*e1c90*/  IADD3 R8, P6, R21, R2, RZ ;  /* 0x0000000215087210 */ /* 0x001fe20007fde0ff */
[----:B------:R-:W-:-:S03]  /*e1ca0*/  IMAD R21, R28, 0x2d4, RZ ;  /* 0x000002d41c157824 */ /* 0x000fc600078e02ff */
[----:B------:R-:W-:Y:S01]  /*e1cb0*/  LEA.HI.X.SX32 R9, R20, R3, 0x1, P6 ;  /* 0x0000000314097211 */ /* 0x000fe200030f0eff */
[----:B------:R-:W-:-:S04]  /*e1cc0*/  IMAD R20, R28, 0xb5, RZ ;  /* 0x000000b51c147824 */ /* 0x000fc800078e02ff */
[----:B------:R0:W-:Y:S01]  /*e1cd0*/  STL.64 [R1+0x11e8], R8 ;  /* 0x0011e80801007387 */ /* 0x0001e20000100a00 */
[----:B------:R-:W-:Y:S02]  /*e1ce0*/  STL.64 [R1+0x4350], R16 ;  /* 0x0043501001007387 */ /* 0x000fe40000100a00 */
[C---:B------:R-:W-:Y:S02]  /*e1cf0*/  IMAD R24, R28.reuse, 0x16b, RZ ;  /* 0x0000016b1c187824 */ /* 0x040fe400078e02ff */
[C---:B------:R-:W-:Y:S01]  /*e1d00*/  IMAD R12, R28.reuse, 0xb6, RZ ;  /* 0x000000b61c0c7824 */ /* 0x040fe200078e02ff */
[----:B0-----:R-:W-:Y:S01]  /*e1d10*/  IADD3 R8, P6, R21, R2, RZ ;  /* 0x0000000215087210 */ /* 0x001fe20007fde0ff */
[C---:B------:R-:W-:Y:S02]  /*e1d20*/  IMAD R21, R28.reuse, 0x2d6, RZ ;  /* 0x000002d61c157824 */ /* 0x040fe400078e02ff */
[C---:B------:R-:W-:Y:S02]  /*e1d30*/  IMAD R29, R28.reuse, 0x16c, RZ ;  /* 0x0000016c1c1d7824 */ /* 0x040fe400078e02ff */
[----:B------:R-:W-:-:S02]  /*e1d40*/  IMAD R26, R28, 0x17, RZ ;  /* 0x000000171c1a7824 */ /* 0x000fc400078e02ff */
[C---:B------:R-:W-:Y:S02]  /*e1d50*/  IMAD R25, R28.reuse, 0x170, RZ ;  /* 0x000001701c197824 */ /* 0x040fe400078e02ff */
[----:B------:R-:W-:Y:S01]  /*e1d60*/  IMAD R0, R28, 0x2e2, RZ ;  /* 0x000002e21c007824 */ /* 0x000fe200078e02ff */
[----:B--2---:R-:W-:-:S04]  /*e1d70*/  IADD3 R6, P5, R5, R2, RZ ;  /* 0x0000000205067210 */ /* 0x004fc80007fbe0ff */
[-C--:B------:R-:W-:Y:S02]  /*e1d80*/  LEA.HI.X.SX32 R7, R20, R3.reuse, 0x1, P5 ;  /* 0x0000000314077211 */ /* 0x080fe400028f0eff */
[----:B------:R-:W-:-:S03]  /*e1d90*/  LEA.HI.X.SX32 R9, R5, R3, 0x1, P6 ;  /* 0x0000000305097211 */ /* 0x000fc600030f0eff */
[----:B------:R0:W-:Y:S02]  /*e1da0*/  STL.64 [R1+0xa68], R6 ;  /* 0x000a680601007387 */ /* 0x0001e40000100a00 */
[----:B------:R1:W-:Y:S02]  /*e1db0*/  STL.64 [R1+0x1200], R8 ;  /* 0x0012000801007387 */ /* 0x0003e40000100a00 */
[----:B------:R-:W-:Y:S01]  /*e1dc0*/  IMAD R20, R28, 0x5b, RZ ;  /* 0x0000005b1c147824 */ /* 0x000fe200078e02ff */
[----:B0-----:R-:W-:-:S04]  /*e1dd0*/  IADD3 R6, P5, R21, R2, RZ ;  /* 0x0000000215067210 */ /* 0x001fc80007fbe0ff */
[----:B------:R-:W-:Y:S02]  /*e1de0*/  LEA.HI.X.SX32 R7, R24, R3, 0x1, P5 ;  /* 0x0000000318077211 */ /* 0x000fe400028f0eff */
[----:B-1----:R-:W-:-:S03]  /*e1df0*/  IADD3 R8, P6, R12, R2, RZ ;  /* 0x000000020c087210 */ /* 0x002fc60007fde0ff */
[----:B------:R0:W-:Y:S01]  /*e1e00*/  STL.64 [R1+0x1218], R6 ;  /* 0x0012180601007387 */ /* 0x0001e20000100a00 */
[-C--:B------:R-:W-:Y:S01]  /*e1e10*/  LEA.HI.X.SX32 R9, R20, R3.reuse, 0x1, P6 ;  /* 0x0000000314097211 */ /* 0x080fe200030f0eff */
[C---:B------:R-:W-:Y:S02]  /*e1e20*/  IMAD R21, R28.reuse, 0x2d8, RZ ;  /* 0x000002d81c157824 */ /* 0x040fe400078e02ff */
[----:B------:R-:W-:Y:S01]  /*e1e30*/  IMAD R20, R28, 0x2da, RZ ;  /* 0x000002da1c147824 */ /* 0x000fe200078e02ff */
[----:B0-----:R-:W-:Y:S01]  /*e1e40*/  IADD3 R6, P5, R29, R2, RZ ;  /* 0x000000021d067210 */ /* 0x001fe20007fbe0ff */
[----:B------:R0:W-:Y:S03]  /*e1e50*/  STL.64 [R1+0xc50], R8 ;  /* 0x000c500801007387 */ /* 0x0001e60000100a00 */
[----:B------:R-:W-:-:S05]  /*e1e60*/  LEA.HI.X.SX32 R7, R12, R3, 0x1, P5 ;  /* 0x000000030c077211 */ /* 0x000fca00028f0eff */
[----:B------:R1:W-:Y:S01]  /*e1e70*/  STL.64 [R1+0xa60], R6 ;  /* 0x000a600601007387 */ /* 0x0003e20000100a00 */
[----:B0-----:R-:W-:Y:S01]  /*e1e80*/  IADD3 R8, P6, R21, R2, RZ ;  /* 0x0000000215087210 */ /* 0x001fe20007fde0ff */
[----:B------:R-:W-:-:S03]  /*e1e90*/  IMAD R21, R28, 0x16e, RZ ;  /* 0x0000016e1c157824 */ /* 0x000fc600078e02ff */
[-C--:B------:R-:W-:Y:S02]  /*e1ea0*/  LEA.HI.X.SX32 R9, R29, R3.reuse, 0x1, P6 ;  /* 0x000000031d097211 */ /* 0x080fe400030f0eff */
[----:B-1----:R-:W-:Y:S01]  /*e1eb0*/  IADD3 R6, P5, R20, R2, RZ ;  /* 0x0000000214067210 */ /* 0x002fe20007fbe0ff */
[C---:B------:R-:W-:Y:S02]  /*e1ec0*/  IMAD R20, R28.reuse, 0x16d, RZ ;  /* 0x0000016d1c147824 */ /* 0x040fe400078e02ff */
[----:B------:R0:W-:Y:S01]  /*e1ed0*/  STL.64 [R1+0x1210], R8 ;  /* 0x0012100801007387 */ /* 0x0001e20000100a00 */
[C---:B------:R-:W-:Y:S02]  /*e1ee0*/  IMAD R24, R28.reuse, 0x2dc, RZ ;  /* 0x000002dc1c187824 */ /* 0x040fe400078e02ff */
[----:B------:R-:W-:Y:S01]  /*e1ef0*/  IMAD R12, R28, 0xb7, RZ ;  /* 0x000000b71c0c7824 */ /* 0x000fe200078e02ff */
[----:B------:R-:W-:Y:S01]  /*e1f00*/  LEA.HI.X.SX32 R7, R20, R3, 0x1, P5 ;  /* 0x0000000314077211 */ /* 0x000fe200028f0eff */
[----:B------:R-:W-:-:S04]  /*e1f10*/  IMAD R20, R28, 0x2de, RZ ;  /* 0x000002de1c147824 */ /* 0x000fc800078e02ff */
[----:B------:R1:W-:Y:S01]  /*e1f20*/  STL.64 [R1+0x1208], R6 ;  /* 0x0012080601007387 */ /* 0x0003e20000100a00 */
[----:B0-----:R-:W-:-:S04]  /*e1f30*/  IADD3 R8, P6, R21, R2, RZ ;  /* 0x0000000215087210 */ /* 0x001fc80007fde0ff */
[----:B------:R-:W-:Y:S02]  /*e1f40*/  LEA.HI.X.SX32 R9, R12, R3, 0x1, P6 ;  /* 0x000000030c097211 */ /* 0x000fe400030f0eff */
[----:B-1----:R-:W-:-:S03]  /*e1f50*/  IADD3 R6, P5, R24, R2, RZ ;  /* 0x0000000218067210 */ /* 0x002fc60007fbe0ff */
[----:B------:R0:W-:Y:S01]  /*e1f60*/  STL.64 [R1+0xa58], R8 ;  /* 0x000a580801007387 */ /* 0x0001e20000100a00 */
[----:B------:R-:W-:Y:S01]  /*e1f70*/  LEA.HI.X.SX32 R7, R21, R3, 0x1, P5 ;  /* 0x0000000315077211 */ /* 0x000fe200028f0eff */
[C---:B------:R-:W-:Y:S02]  /*e1f80*/  IMAD R21, R28.reuse, 0x16f, RZ ;  /* 0x0000016f1c157824 */ /* 0x040fe400078e02ff */
[----:B------:R-:W-:Y:S01]  /*e1f90*/  IMAD R12, R28, 0x5c, RZ ;  /* 0x0000005c1c0c7824 */ /* 0x000fe200078e02ff */
[----:B0-----:R-:W-:Y:S01]  /*e1fa0*/  IADD3 R8, P6, R20, R2, RZ ;  /* 0x0000000214087210 */ /* 0x001fe20007fde0ff */
[----:B------:R-:W-:-:S03]  /*e1fb0*/  IMAD R20, R28, 0x2e, RZ ;  /* 0x0000002e1c147824 */ /* 0x000fc600078e02ff */
[-C--:B------:R-:W-:Y:S01]  /*e1fc0*/  LEA.HI.X.SX32 R9, R21, R3.reuse, 0x1, P6 ;  /* 0x0000000315097211 */ /* 0x080fe200030f0eff */
[----:B------:R0:W-:Y:S04]  /*e1fd0*/  STL.64 [R1+0x1220], R6 ;  /* 0x0012200601007387 */ /* 0x0001e80000100a00 */
[----:B------:R1:W-:Y:S01]  /*e1fe0*/  STL.64 [R1+0x1238], R8 ;  /* 0x0012380801007387 */ /* 0x0003e20000100a00 */
[----:B------:R-:W-:Y:S01]  /*e1ff0*/  IMAD R21, R28, 0xb8, RZ ;  /* 0x000000b81c157824 */ /* 0x000fe200078e02ff */
[-C--:B0-----:R-:W-:Y:S02]  /*e2000*/  IADD3 R6, P5, R20, R2.reuse, RZ ;  /* 0x0000000214067210 */ /* 0x081fe40007fbe0ff */
[----:B-1----:R-:W-:Y:S02]  /*e2010*/  IADD3 R8, P6, R12, R2, RZ ;  /* 0x000000020c087210 */ /* 0x002fe40007fde0ff */
[----:B------:R-:W-:-:S02]  /*e2020*/  LEA.HI.X.SX32 R7, R26, R3, 0x1, P5 ;  /* 0x000000031a077211 */ /* 0x000fc400028f0eff */
[----:B------:R-:W-:-:S03]  /*e2030*/  LEA.HI.X.SX32 R9, R20, R3, 0x1, P6 ;  /* 0x0000000314097211 */ /* 0x000fc600030f0eff */
[----:B------:R0:W-:Y:S02]  /*e2040*/  STL.64 [R1+0xdb8], R6 ;  /* 0x000db80601007387 */ /* 0x0001e40000100a00 */
[----:B------:R1:W-:Y:S02]  /*e2050*/  STL.64 [R1+0xd40], R8 ;  /* 0x000d400801007387 */ /* 0x0003e40000100a00 */
[----:B------:R-:W-:Y:S01]  /*e2060*/  IMAD R20, R28, 0x2e0, RZ ;  /* 0x000002e01c147824 */ /* 0x000fe200078e02ff */
[-C--:B0-----:R-:W-:Y:S02]  /*e2070*/  IADD3 R6, P5, R21, R2.reuse, RZ ;  /* 0x0000000215067210 */ /* 0x081fe40007fbe0ff */
[----:B-1----:R-:W-:Y:S02]  /*e2080*/  IADD3 R8, P6, R25, R2, RZ ;  /* 0x0000000219087210 */ /* 0x002fe40007fde0ff */
[-C--:B------:R-:W-:Y:S02]  /*e2090*/  LEA.HI.X.SX32 R7, R12, R3.reuse, 0x1, P5 ;  /* 0x000000030c077211 */ /* 0x080fe400028f0eff */
[----:B------:R-:W-:Y:S01]  /*e20a0*/  LEA.HI.X.SX32 R9, R21, R3, 0x1, P6 ;  /* 0x0000000315097211 */ /* 0x000fe200030f0eff */
[----:B------:R-:W-:-:S02]  /*e20b0*/  IMAD R12, R28, 0x171, RZ ;  /* 0x000001711c0c7824 */ /* 0x000fc400078e02ff */
[----:B------:R0:W-:Y:S02]  /*e20c0*/  STL.64 [R1+0xc48], R6 ;  /* 0x000c480601007387 */ /* 0x0001e40000100a00 */
[----:B------:R1:W-:Y:S02]  /*e20d0*/  STL.64 [R1+0xa50], R8 ;  /* 0x000a500801007387 */ /* 0x0003e40000100a00 */
[----:B------:R-:W-:Y:S01]  /*e20e0*/  IMAD R21, R28, 0x172, RZ ;  /* 0x000001721c157824 */ /* 0x000fe200078e02ff */
[-C--:B0-----:R-:W-:Y:S02]  /*e20f0*/  IADD3 R6, P5, R20, R2.reuse, RZ ;  /* 0x0000000214067210 */ /* 0x081fe40007fbe0ff */
[----:B-1----:R-:W-:Y:S01]  /*e2100*/  IADD3 R8, P6, R0, R2, RZ ;  /* 0x0000000200087210 */ /* 0x002fe20007fde0ff */
[----:B------:R-:W-:Y:S01]  /*e2110*/  IMAD R20, R28, 0x2e4, RZ ;  /* 0x000002e41c147824 */ /* 0x000fe200078e02ff */
        /* <DEDUP_REMOVED lines=8> */
[C---:B------:R-:W-:Y:S01]  /*e21a0*/  IMAD R20, R28.reuse, 0x2e6, RZ ;  /* 0x000002e61c147824 */ /* 0x040fe200078e02ff */
[-C--:B------:R-:W-:Y:S02]  /*e21b0*/  LEA.HI.X.SX32 R7, R25, R3.reuse, 0x1, P5 ;  /* 0x0000000319077211 */ /* 0x080fe400028f0eff */
[----:B------:R-:W-:Y:S01]  /*e21c0*/  LEA.HI.X.SX32 R9, R21, R3, 0x1, P6 ;  /* 0x0000000315097211 */ /* 0x000fe200030f0eff */
[----:B------:R-:W-:-:S02]  /*e21d0*/  IMAD R21, R28, 0x173, RZ ;  /* 0x000001731c157824 */ /* 0x000fc400078e02ff */
[----:B------:R0:W-:Y:S02]  /*e21e0*/  STL.64 [R1+0xa48], R6 ;  /* 0x000a480601007387 */ /* 0x0001e40000100a00 */
[----:B------:R1:W-:Y:S01]  /*e21f0*/  STL.64 [R1+0x1248], R8 ;  /* 0x0012480801007387 */ /* 0x0003e20000100a00 */
[-C--:B------:R-:W-:Y:S02]  /*e2200*/  IADD3 R16, P6, R12, R2.reuse, RZ ;  /* 0x000000020c107210 */ /* 0x080fe40007fde0ff */
[-C--:B0-----:R-:W-:Y:S01]  /*e2210*/  IADD3 R6, P5, R20, R2.reuse, RZ ;  /* 0x0000000214067210 */ /* 0x081fe20007fbe0ff */
[C---:B-1----:R-:W-:Y:S02]  /*e2220*/  IMAD R9, R28.reuse, 0x174, RZ ;  /* 0x000001741c097824 */ /* 0x042fe400078e02ff */
[----:B------:R-:W-:Y:S01]  /*e2230*/  IMAD R8, R28, 0x5d, RZ ;  /* 0x0000005d1c087824 */ /* 0x000fe200078e02ff */
[----:B------:R-:W-:Y:S02]  /*e2240*/  LEA.HI.X.SX32 R7, R21, R3, 0x1, P5 ;  /* 0x0000000315077211 */ /* 0x000fe400028f0eff */
[----:B------:R-:W-:-:S02]  /*e2250*/  IADD3 R20, P5, R9, R2, RZ ;  /* 0x0000000209147210 */ /* 0x000fc40007fbe0ff */
[-C--:B------:R-:W-:Y:S02]  /*e2260*/  LEA.HI.X.SX32 R17, R8, R3.reuse, 0x1, P6 ;  /* 0x0000000308117211 */ /* 0x080fe400030f0eff */
[----:B------:R-:W-:Y:S01]  /*e2270*/  LEA.HI.X.SX32 R21, R12, R3, 0x1, P5 ;  /* 0x000000030c157211 */ /* 0x000fe200028f0eff */
[----:B------:R-:W-:Y:S02]  /*e2280*/  STL.64 [R1+0x1240], R6 ;  /* 0x0012400601007387 */ /* 0x000fe40000100a00 */
[----:B------:R0:W-:Y:S02]  /*e2290*/  STL.64 [R1+0xc40], R16 ;  /* 0x000c401001007387 */ /* 0x0001e40000100a00 */
[----:B0-----:R-:W2:Y:S01]  /*e22a0*/  LDL.LU.64 R16, [R1+0x4350] ;  /* 0x0043500001107983 */ /* 0x001ea20000300a00 */
[----:B------:R0:W-:Y:S03]  /*e22b0*/  STL.64 [R1+0xa40], R20 ;  /* 0x000a401401007387 */ /* 0x0001e60000100a00 */
[----:B0-----:R-:W3:Y:S01]  /*e22c0*/  LDL.LU.64 R20, [R1+0x4348] ;  /* 0x0043480001147983 */ /* 0x001ee20000300a00 */
[----:B------:R-:W-:-:S02]  /*e22d0*/  IMAD R7, R28, 0x2e8, RZ ;  /* 0x000002e81c077824 */ /* 0x000fc400078e02ff */
[----:B------:R-:W-:-:S03]  /*e22e0*/  IMAD R8, R28, 0x2ea, RZ ;  /* 0x000002ea1c087824 */ /* 0x000fc600078e02ff */
[-C--:B------:R-:W-:Y:S02]  /*e22f0*/  IADD3 R6, P6, R7, R2.reuse, RZ ;  /* 0x0000000207067210 */ /* 0x080fe40007fde0ff */
[----:B------:R-:W-:Y:S01]  /*e2300*/  IADD3 R12, P5, R8, R2, RZ ;  /* 0x00000002080c7210 */ /* 0x000fe20007fbe0ff */
[C---:B------:R-:W-:Y:S02]  /*e2310*/  IMAD R24, R28.reuse, 0xc2, RZ ;  /* 0x000000c21c187824 */ /* 0x040fe400078e02ff */
[C---:B------:R-:W-:Y:S01]  /*e2320*/  IMAD R25, R28.reuse, 0x186, RZ ;  /* 0x000001861c197824 */ /* 0x040fe200078e02ff */
[----:B------:R-:W-:Y:S01]  /*e2330*/  LEA.HI.X.SX32 R7, R9, R3, 0x1, P6 ;  /* 0x0000000309077211 */ /* 0x000fe200030f0eff */
[C---:B------:R-:W-:Y:S01]  /*e2340*/  IMAD R27, R28.reuse, 0x176, RZ ;  /* 0x000001761c1b7824 */ /* 0x040fe200078e02ff */
[----:B------:R-:W-:Y:S03]  /*e2350*/  STL [R1+0x1250], R12 ;  /* 0x0012500c01007387 */ /* 0x000fe60000100800 */
[----:B------:R-:W-:Y:S02]  /*e2360*/  STL.64 [R1+0x1258], R6 ;  /* 0x0012580601007387 */ /* 0x000fe40000100a00 */
[----:B------:R0:W-:Y:S02]  /*e2370*/  STL.64 [R1+0x4328], R24 ;  /* 0x0043281801007387 */ /* 0x0001e40000100a00 */
[----:B------:R-:W-:-:S02]  /*e2380*/  IMAD R9, R28, 0x175, RZ ;  /* 0x000001751c097824 */ /* 0x000fc400078e02ff */
[C---:B------:R-:W-:Y:S02]  /*e2390*/  IMAD R8, R28.reuse, 0xbb, RZ ;  /* 0x000000bb1c087824 */ /* 0x040fe400078e02ff */
[----:B0-----:R-:W-:Y:S02]  /*e23a0*/  IMAD.MOV.U32 R25, RZ, RZ, R13 ;  /* 0x000000ffff197224 */ /* 0x001fe400078e000d */
[C---:B------:R-:W-:Y:S01]  /*e23b0*/  IMAD R13, R28.reuse, 0x2ec, RZ ;  /* 0x000002ec1c0d7824 */ /* 0x040fe200078e02ff */
[----:B------:R-:W-:Y:S02]  /*e23c0*/  IADD3 R6, P6, R27, R2, RZ ;  /* 0x000000021b067210 */ /* 0x000fe40007fde0ff */
[----:B------:R-:W-:Y:S02]  /*e23d0*/  MOV R24, R12 ;  /* 0x0000000c00187202 */ /* 0x000fe40000000f00 */
[----:B------:R-:W-:Y:S01]  /*e23e0*/  LEA.HI.X.SX32 R25, R9, R3, 0x1, P5 ;  /* 0x0000000309197211 */ /* 0x000fe200028f0eff */
[----:B------:R-:W-:Y:S01]  /*e23f0*/  IMAD R9, R28, 0x2ee, RZ ;  /* 0x000002ee1c097824 */ /* 0x000fe200078e02ff */
[----:B------:R-:W-:-:S02]  /*e2400*/  IADD3 R12, P5, R13, R2, RZ ;  /* 0x000000020d0c7210 */ /* 0x000fc40007fbe0ff */
[-C--:B------:R-:W-:Y:S01]  /*e2410*/  LEA.HI.X.SX32 R7, R8, R3.reuse, 0x1, P6 ;  /* 0x0000000308077211 */ /* 0x080fe200030f0eff */
[----:B------:R-:W-:Y:S01]  /*e2420*/  STL [R1+0x1254], R25 ;  /* 0x0012541901007387 */ /* 0x000fe20000100800 */
[----:B------:R-:W-:-:S03]  /*e2430*/  LEA.HI.X.SX32 R13, R27, R3, 0x1, P5 ;  /* 0x000000031b0d7211 */ /* 0x000fc600028f0eff */
[----:B------:R0:W-:Y:S02]  /*e2440*/  STL.64 [R1+0xa38], R6 ;  /* 0x000a380601007387 */ /* 0x0001e40000100a00 */
[----:B------:R-:W-:Y:S01]  /*e2450*/  IMAD R8, R28, 0x5e, RZ ;  /* 0x0000005e1c087824 */ /* 0x000fe200078e02ff */
[----:B------:R1:W-:Y:S04]  /*e2460*/  STL.64 [R1+0x1260], R12 ;  /* 0x0012600c01007387 */ /* 0x0003e80000100a00 */
[-C--:B------:R-:W-:Y:S02]  /*e2470*/  IADD3 R24, P5, R8, R2.reuse, RZ ;  /* 0x0000000208187210 */ /* 0x080fe40007fbe0ff */
[----:B0-----:R-:W-:Y:S01]  /*e2480*/  IADD3 R6, P6, R9, R2, RZ ;  /* 0x0000000209067210 */ /* 0x001fe20007fde0ff */
[----:B------:R-:W-:-:S02]  /*e2490*/  IMAD R9, R28, 0x177, RZ ;  /* 0x000001771c097824 */ /* 0x000fc400078e02ff */
[C---:B-1----:R-:W-:Y:S02]  /*e24a0*/  IMAD R12, R28.reuse, 0x2f, RZ ;  /* 0x0000002f1c0c7824 */ /* 0x042fe400078e02ff */
[C---:B------:R-:W-:Y:S01]  /*e24b0*/  IMAD R13, R28.reuse, 0xbc, RZ ;  /* 0x000000bc1c0d7824 */ /* 0x040fe200078e02ff */
        /* <DEDUP_REMOVED lines=8> */
[----:B------:R-:W-:Y:S01]  /*e2540*/  LEA.HI.X.SX32 R25, R13, R3, 0x1, P5 ;  /* 0x000000030d197211 */ /* 0x000fe200028f0eff */
[----:B------:R-:W-:-:S02]  /*e2550*/  IMAD R8, R28, 0x2f2, RZ ;  /* 0x000002f21c087824 */ /* 0x000fc400078e02ff */
[----:B------:R-:W-:Y:S02]  /*e2560*/  STL.64 [R1+0xc38], R6 ;  /* 0x000c380601007387 */ /* 0x000fe40000100a00 */
[----:B------:R0:W-:Y:S02]  /*e2570*/  STL.64 [R1+0xa30], R24 ;  /* 0x000a301801007387 */ /* 0x0001e40000100a00 */
[C---:B------:R-:W-:Y:S02]  /*e2580*/  IMAD R27, R28.reuse, 0x179, RZ ;  /* 0x000001791c1b7824 */ /* 0x040fe400078e02ff */
[C---:B------:R-:W-:Y:S02]  /*e2590*/  IMAD R12, R28.reuse, 0x17a, RZ ;  /* 0x0000017a1c0c7824 */ /* 0x040fe400078e02ff */
[----:B------:R-:W-:Y:S01]  /*e25a0*/  IMAD R13, R28, 0x2f4, RZ ;  /* 0x000002f41c0d7824 */ /* 0x000fe200078e02ff */
[----:B0-----:R-:W-:Y:S01]  /*e25b0*/  IADD3 R24, P5, R8, R2, RZ ;  /* 0x0000000208187210 */ /* 0x001fe20007fbe0ff */
[----:B------:R-:W-:-:S03]  /*e25c0*/  IMAD R8, R28, 0xbd, RZ ;  /* 0x000000bd1c087824 */ /* 0x000fc600078e02ff */
[----:B------:R-:W-:Y:S02]  /*e25d0*/  LEA.HI.X.SX32 R25, R27, R3, 0x1, P5 ;  /* 0x000000031b197211 */ /* 0x000fe400028f0eff */
[----:B---3--:R-:W-:-:S04]  /*e25e0*/  IADD3 R6, P6, R21, R2, RZ ;  /* 0x0000000215067210 */ /* 0x008fc80007fde0ff */
[----:B------:R-:W-:Y:S01]  /*e25f0*/  LEA.HI.X.SX32 R7, R9, R3, 0x1, P6 ;  /* 0x0000000309077211 */ /* 0x000fe200030f0eff */
[----:B------:R-:W-:-:S04]  /*e2600*/  IMAD R9, R28, 0x2f6, RZ ;  /* 0x000002f61c097824 */ /* 0x000fc800078e02ff */
[----:B------:R0:W-:Y:S01]  /*e2610*/  STL.64 [R1+0x1280], R6 ;  /* 0x0012800601007387 */ /* 0x0001e20000100a00 */
[----:B------:R1:W-:Y:S01]  /*e2620*/  STL.64 [R1+0x1278], R24 ;  /* 0x0012781801007387 */ /* 0x0003e20000100a00 */
[-C--:B0-----:R-:W-:Y:S02]  /*e2630*/  IADD3 R6, P6, R12, R2.reuse, RZ ;  /* 0x000000020c067210 */ /* 0x081fe40007fde0ff */
[-C--:B-1----:R-:W-:Y:S01]  /*e2640*/  IADD3 R24, P5, R13, R2.reuse, RZ ;  /* 0x000000020d187210 */ /* 0x082fe20007fbe0ff */
[----:B------:R-:W-:Y:S01]  /*e2650*/  IMAD R13, R28, 0x17b, RZ ;  /* 0x0000017b1c0d7824 */ /* 0x000fe200078e02ff */
[-C--:B------:R-:W-:Y:S01]  /*e2660*/  LEA.HI.X.SX32 R7, R8, R3.reuse, 0x1, P6 ;  /* 0x0000000308077211 */ /* 0x080fe200030f0eff */
[----:B------:R-:W-:Y:S01]  /*e2670*/  IADD3 R8, P6, R9, R2, RZ ;  /* 0x0000000209087210 */ /* 0x000fe20007fde0ff */
[----:B------:R-:W-:-:S03]  /*e2680*/  LEA.HI.X.SX32 R25, R12, R3, 0x1, P5 ;  /* 0x000000030c197211 */ /* 0x000fc600028f0eff */
[----:B------:R0:W-:Y:S01]  /*e2690*/  STL.64 [R1+0xa28], R6 ;  /* 0x000a280601007387 */ /* 0x0001e20000100a00 */
[----:B------:R-:W-:Y:S01]  /*e26a0*/  LEA.HI.X.SX32 R9, R13, R3, 0x1, P6 ;  /* 0x000000030d097211 */ /* 0x000fe200030f0eff */
[----:B------:R-:W-:Y:S02]  /*e26b0*/  STL.64 [R1+0x1288], R24 ;  /* 0x0012881801007387 */ /* 0x000fe40000100a00 */
[C---:B------:R-:W-:Y:S02]  /*e26c0*/  IMAD R12, R28.reuse, 0x5f, RZ ;  /* 0x0000005f1c0c7824 */ /* 0x040fe400078e02ff */
[----:B------:R1:W-:Y:S01]  /*e26d0*/  STL.64 [R1+0x1290], R8 ;  /* 0x0012900801007387 */ /* 0x0003e20000100a00 */
[C---:B0-----:R-:W-:Y:S02]  /*e26e0*/  IMAD R6, R28.reuse, 0x17c, RZ ;  /* 0x0000017c1c067824 */ /* 0x041fe400078e02ff */
[----:B------:R-:W-:-:S03]  /*e26f0*/  IMAD R7, R28, 0xbe, RZ ;  /* 0x000000be1c077824 */ /* 0x000fc600078e02ff */
[-C--:B-1----:R-:W-:Y:S02]  /*e2700*/  IADD3 R8, P6, R6, R2.reuse, RZ ;  /* 0x0000000206087210 */ /* 0x082fe40007fde0ff */
[CC--:B------:R-:W-:Y:S01]  /*e2710*/  IADD3 R24, P5, R7.reuse, R2.reuse, RZ ;  /* 0x0000000207187210 */ /* 0x0c0fe20007fbe0ff */
[----:B------:R-:W-:Y:S01]  /*e2720*/  IMAD R13, R28, 0x2f8, RZ ;  /* 0x000002f81c0d7824 */ /* 0x000fe200078e02ff */
[-C--:B------:R-:W-:Y:S02]  /*e2730*/  LEA.HI.X.SX32 R9, R7, R3.reuse, 0x1, P6 ;  /* 0x0000000307097211 */ /* 0x080fe400030f0eff */
[-C--:B------:R-:W-:Y:S02]  /*e2740*/  LEA.HI.X.SX32 R25, R12, R3.reuse, 0x1, P5 ;  /* 0x000000030c197211 */ /* 0x080fe400028f0eff */
[-C--:B------:R-:W-:Y:S01]  /*e2750*/  IADD3 R12, P5, R13, R2.reuse, RZ ;  /* 0x000000020d0c7210 */ /* 0x080fe20007fbe0ff */
[----:B------:R2:W-:Y:S02]  /*e2760*/  STL.64 [R1+0xa20], R8 ;  /* 0x000a200801007387 */ /* 0x0005e40000100a00 */
[----:B------:R0:W-:Y:S01]  /*e2770*/  STL.64 [R1+0xc30], R24 ;  /* 0x000c301801007387 */ /* 0x0001e20000100a00 */
[----:B------:R-:W-:Y:S01]  /*e2780*/  LEA.HI.X.SX32 R13, R6, R3, 0x1, P5 ;  /* 0x00000003060d7211 */ /* 0x000fe200028f0eff */
[----:B------:R-:W-:Y:S01]  /*e2790*/  IMAD R7, R28, 0x17e, RZ ;  /* 0x0000017e1c077824 */ /* 0x000fe200078e02ff */
[----:B--2---:R-:W-:Y:S01]  /*e27a0*/  IADD3 R8, P6, R16, R2, RZ ;  /* 0x0000000210087210 */ /* 0x004fe20007fde0ff */
[----:B0-----:R-:W-:-:S02]  /*e27b0*/  IMAD R25, R28, 0x17d, RZ ;  /* 0x0000017d1c197824 */ /* 0x001fc400078e02ff */
[----:B------:R0:W-:Y:S03]  /*e27c0*/  STL.64 [R1+0x1298], R12 ;  /* 0x0012980c01007387 */ /* 0x0001e60000100a00 */
[----:B------:R-:W-:Y:S02]  /*e27d0*/  LEA.HI.X.SX32 R9, R25, R3, 0x1, P6 ;  /* 0x0000000319097211 */ /* 0x000fe400030f0eff */
[-C--:B------:R-:W-:Y:S01]  /*e27e0*/  IADD3 R6, P5, R7, R2.reuse, RZ ;  /* 0x0000000207067210 */ /* 0x080fe20007fbe0ff */
[----:B------:R-:W-:Y:S02]  /*e27f0*/  IADD3 R24, P6, R20, R2, RZ ;  /* 0x0000000214187210 */ /* 0x000fe40007fde0ff */
[C---:B------:R-:W-:Y:S01]  /*e2800*/  IMAD R25, R28.reuse, 0x17e, RZ ;  /* 0x0000017e1c197824 */ /* 0x040fe200078e02ff */
[----:B0-----:R-:W2:Y:S01]  /*e2810*/  LDL.LU.64 R12, [R1+0x4340] ;  /* 0x00434000010c7983 */ /* 0x001ea20000300a00 */
[----:B------:R0:W-:Y:S02]  /*e2820*/  STL.64 [R1+0x12a0], R8 ;  /* 0x0012a00801007387 */ /* 0x0001e40000100a00 */
[----:B------:R-:W-:-:S02]  /*e2830*/  IMAD R20, R28, 0x310, RZ ;  /* 0x000003101c147824 */ /* 0x000fc400078e02ff */
[C---:B------:R-:W-:Y:S01]  /*e2840*/  IMAD R21, R28.reuse, 0x30e, RZ ;  /* 0x0000030e1c157824 */ /* 0x040fe200078e02ff */
[-C--:B------:R-:W-:Y:S01]  /*e2850*/  LEA.HI.X.SX32 R25, R25, R3.reuse, 0x1, P6 ;  /* 0x0000000319197211 */ /* 0x080fe200030f0eff */
[----:B0-----:R-:W-:Y:S01]  /*e2860*/  IMAD R8, R28, 0xbf, RZ ;  /* 0x000000bf1c087824 */ /* 0x001fe200078e02ff */
[----:B------:R-:W-:Y:S04]  /*e2870*/  STL [R1+0x4318], R20 ;  /* 0x0043181401007387 */ /* 0x000fe80000100800 */
[----:B------:R-:W-:Y:S01]  /*e2880*/  LEA.HI.X.SX32 R7, R8, R3, 0x1, P5 ;  /* 0x0000000308077211 */ /* 0x000fe200028f0eff */
[C---:B------:R-:W-:Y:S01]  /*e2890*/  IMAD R9, R28.reuse, 0x2fe, RZ ;  /* 0x000002fe1c097824 */ /* 0x040fe200078e02ff */
[----:B------:R-:W-:Y:S03]  /*e28a0*/  STL [R1+0x431c], R21 ;  /* 0x00431c1501007387 */ /* 0x000fe60000100800 */
[----:B------:R0:W-:Y:S01]  /*e28b0*/  STL.64 [R1+0xe80], R6 ;  /* 0x000e800601007387 */ /* 0x0001e20000100a00 */
[----:B------:R-:W-:Y:S01]  /*e28c0*/  IADD3 R8, P5, R9, R2, RZ ;  /* 0x0000000209087210 */ /* 0x000fe20007fbe0ff */
[----:B0-----:R-:W3:Y:S01]  /*e28d0*/  LDL.LU.64 R6, [R1+0x4338] ;  /* 0x0043380001067983 */ /* 0x001ee20000300a00 */
[----:B------:R0:W-:Y:S02]  /*e28e0*/  STL.64 [R1+0x12a8], R24 ;  /* 0x0012a81801007387 */ /* 0x0001e40000100a00 */
[----:B0-----:R-:W-:-:S05]  /*e28f0*/  IMAD R24, R28, 0x17f, RZ ;  /* 0x0000017f1c187824 */ /* 0x001fca00078e02ff */
[----:B------:R-:W-:-:S05]  /*e2900*/  LEA.HI.X.SX32 R9, R24, R3, 0x1, P5 ;  /* 0x0000000318097211 */ /* 0x000fca00028f0eff */
[----:B------:R0:W-:Y:S04]  /*e2910*/  STL.64 [R1+0x12b0], R8 ;  /* 0x0012b00801007387 */ /* 0x0001e80000100a00 */
[----:B0-----:R-:W4:Y:S01]  /*e2920*/  LDL.LU.64 R8, [R1+0x4330] ;  /* 0x0043300001087983 */ /* 0x001f220000300a00 */
[C---:B------:R-:W-:Y:S02]  /*e2930*/  IMAD R25, R28.reuse, 0xc, RZ ;  /* 0x0000000c1c197824 */ /* 0x040fe400078e02ff */
[----:B------:R-:W-:-:S03]  /*e2940*/  IMAD R21, R28, 0x3, RZ ;  /* 0x000000031c157824 */ /* 0x000fc600078e02ff */
[----:B------:R-:W-:Y:S01]  /*e2950*/  IADD3 R24, P5, R25, R2, RZ ;  /* 0x0000000219187210 */ /* 0x000fe20007fbe0ff */
[----:B------:R-:W-:-:S05]  /*e2960*/  IMAD R25, R28, 0x6, RZ ;  /* 0x000000061c197824 */ /* 0x000fca00078e02ff */
[----:B------:R-:W-:Y:S01]  /*e2970*/  LEA.HI.X.SX32 R25, R25, R3, 0x1, P5 ;  /* 0x0000000319197211 */ /* 0x000fe200028f0eff */
[----:B------:R-:W-:Y:S01]  /*e2980*/  IMAD R11, R28, 0x60, RZ ;  /* 0x000000601c0b7824 */ /* 0x000fe200078e02ff */
[----:B--2---:R-:W-:-:S04]  /*e2990*/  IADD3 R20, P6, R12, R2, RZ ;  /* 0x000000020c147210 */ /* 0x004fc80007fde0ff */
[----:B------:R-:W-:-:S05]  /*e29a0*/  LEA.HI.X.SX32 R21, R21, R3, 0x1, P6 ;  /* 0x0000000315157211 */ /* 0x000fca00030f0eff */
[----:B------:R0:W-:Y:S01]  /*e29b0*/  STL.64 [R1+0xe68], R20 ;  /* 0x000e681401007387 */ /* 0x0001e20000100a00 */
[----:B------:R1:W-:Y:S02]  /*e29c0*/  STL.64 [R1+0xe10], R24 ;  /* 0x000e101801007387 */ /* 0x0003e40000100a00 */
[C---:B0-----:R-:W-:Y:S02]  /*e29d0*/  IMAD R21, R28.reuse, 0xc, RZ ;  /* 0x0000000c1c157824 */ /* 0x041fe400078e02ff */
[----:B-1----:R-:W-:Y:S01]  /*e29e0*/  IMAD R25, R28, 0x18, RZ ;  /* 0x000000181c197824 */ /* 0x002fe200078e02ff */
[----:B---3--:R-:W-:-:S04]  /*e29f0*/  IADD3 R20, P6, R7, R2, RZ ;  /* 0x0000000207147210 */ /* 0x008fc80007fde0ff */
[----:B------:R-:W-:-:S05]  /*e2a00*/  LEA.HI.X.SX32 R21, R21, R3, 0x1, P6 ;  /* 0x0000000315157211 */ /* 0x000fca00030f0eff */
[----:B------:R0:W-:Y:S02]  /*e2a10*/  STL.64 [R1+0xdf0], R20 ;  /* 0x000df01401007387 */ /* 0x0001e40000100a00 */
[-C--:B0-----:R-:W-:Y:S02]  /*e2a20*/  IADD3 R20, P6, R11, R2.reuse, RZ ;  /* 0x000000020b147210 */ /* 0x081fe40007fde0ff */
[----:B----4-:R-:W-:-:S04]  /*e2a30*/  IADD3 R24, P5, R8, R2, RZ ;  /* 0x0000000208187210 */ /* 0x010fc80007fbe0ff */
[-C--:B------:R-:W-:Y:S02]  /*e2a40*/  LEA.HI.X.SX32 R25, R25, R3.reuse, 0x1, P5 ;  /* 0x0000000319197211 */ /* 0x080fe400028f0eff */
[----:B------:R-:W-:-:S03]  /*e2a50*/  LEA.HI.X.SX32 R21, R8, R3, 0x1, P6 ;  /* 0x0000000308157211 */ /* 0x000fc600030f0eff */
[----:B------:R0:W-:Y:S01]  /*e2a60*/  STL.64 [R1+0xdb0], R24 ;  /* 0x000db01801007387 */ /* 0x0001e20000100a00 */
[C---:B------:R-:W-:Y:S02]  /*e2a70*/  IMAD R8, R28.reuse, 0x18a, RZ ;  /* 0x0000018a1c087824 */ /* 0x040fe400078e02ff */
[----:B------:R-:W-:Y:S02]  /*e2a80*/  STL.64 [R1+0xd30], R20 ;  /* 0x000d301401007387 */ /* 0x000fe40000100a00 */
[----:B0-----:R-:W-:Y:S01]  /*e2a90*/  IMAD R25, R28, 0x60, RZ ;  /* 0x000000601c197824 */ /* 0x001fe200078e02ff */
[----:B------:R-:W-:-:S04]  /*e2aa0*/  IADD3 R24, P5, R4, R2, RZ ;  /* 0x0000000204187210 */ /* 0x000fc80007fbe0ff */
[----:B------:R-:W-:Y:S01]  /*e2ab0*/  LEA.HI.X.SX32 R25, R25, R3, 0x1, P5 ;  /* 0x0000000319197211 */ /* 0x000fe200028f0eff */
[----:B------:R-:W-:Y:S04]  /*e2ac0*/  STL.64 [R1+0x4310], R8 ;  /* 0x0043100801007387 */ /* 0x000fe80000100a00 */
[----:B------:R0:W-:Y:S04]  /*e2ad0*/  STL.64 [R1+0xc28], R24 ;  /* 0x000c281801007387 */ /* 0x0001e80000100a00 */
[----:B0-----:R-:W2:Y:S01]  /*e2ae0*/  LDL.LU.64 R24, [R1+0x4328] ;  /* 0x0043280001187983 */ /* 0x001ea20000300a00 */
[----:B------:R-:W-:Y:S01]  /*e2af0*/  IMAD R21, R28, 0x300, RZ ;  /* 0x000003001c157824 */ /* 0x000fe200078e02ff */
[----:B------:R-:W-:-:S04]  /*e2b00*/  IADD3 R20, P6, R13, R2, RZ ;  /* 0x000000020d147210 */ /* 0x000fc80007fde0ff */
[----:B------:R-:W-:Y:S01]  /*e2b10*/  IADD3 R8, P5, R21, R2, RZ ;  /* 0x0000000215087210 */ /* 0x000fe20007fbe0ff */
[----:B------:R-:W-:Y:S01]  /*e2b20*/  LEA.HI.X.SX32 R21, R4, R3, 0x1, P6 ;  /* 0x0000000304157211 */ /* 0x000fe200030f0eff */
[----:B------:R0:W-:Y:S03]  /*e2b30*/  STL.64 [R1+0x4320], R22 ;  /* 0x0043201601007387 */ /* 0x0001e60000100a00 */
[----:B------:R1:W-:Y:S01]  /*e2b40*/  STL [R1+0x12b8], R8 ;  /* 0x0012b80801007387 */ /* 0x0003e20000100800 */
[----:B------:R3:W-:Y:S01]  /*e2b50*/  STL.64 [R1+0xe78], R20 ;  /* 0x000e781401007387 */ /* 0x0007e20000100a00 */
[----:B------:R-:W-:Y:S01]  /*e2b60*/  IMAD R5, R28, 0x304, RZ ;  /* 0x000003041c057824 */ /* 0x000fe200078e02ff */
[----:B0-----:R-:W-:Y:S01]  /*e2b70*/  MOV R22, R8 ;  /* 0x0000000800167202 */ /* 0x001fe20000000f00 */
[----:B-1----:R-:W-:Y:S02]  /*e2b80*/  IADD3 R8, P6, R6, R2, RZ ;  /* 0x0000000206087210 */ /* 0x002fe40007fde0ff */
[C---:B---3--:R-:W-:Y:S01]  /*e2b90*/  IMAD R20, R28.reuse, 0x181, RZ ;  /* 0x000001811c147824 */ /* 0x048fe200078e02ff */
[----:B------:R-:W-:Y:S01]  /*e2ba0*/  MOV R23, R9 ;  /* 0x0000000900177202 */ /* 0x000fe20000000f00 */
[----:B------:R-:W-:Y:S01]  /*e2bb0*/  IMAD R6, R28, 0x314, RZ ;  /* 0x000003141c067824 */ /* 0x000fe200078e02ff */
[----:B------:R-:W-:-:S02]  /*e2bc0*/  LEA.HI.X.SX32 R23, R13, R3, 0x1, P5 ;  /* 0x000000030d177211 */ /* 0x000fc400028f0eff */
[-C--:B------:R-:W-:Y:S01]  /*e2bd0*/  LEA.HI.X.SX32 R9, R20, R3.reuse, 0x1, P6 ;  /* 0x0000000314097211 */ /* 0x080fe200030f0eff */
[C---:B------:R-:W-:Y:S01]  /*e2be0*/  IMAD R21, R28.reuse, 0xc1, RZ ;  /* 0x000000c11c157824 */ /* 0x040fe200078e02ff */
[----:B------:R-:W-:Y:S01]  /*e2bf0*/  STL [R1+0x430c], R6 ;  /* 0x00430c0601007387 */ /* 0x000fe20000100800 */
[----:B------:R0:W-:Y:S01]  /*e2c00*/  STL [R1+0x12bc], R23 ;  /* 0x0012bc1701007387 */ /* 0x0001e20000100800 */
[-C--:B------:R-:W-:Y:S01]  /*e2c10*/  IADD3 R22, P5, R17, R2.reuse, RZ ;  /* 0x0000000211167210 */ /* 0x080fe20007fbe0ff */
[----:B------:R1:W-:Y:S02]  /*e2c20*/  STL.64 [R1+0x12c0], R8 ;  /* 0x0012c00801007387 */ /* 0x0003e40000100a00 */
[----:B------:R-:W-:Y:S01]  /*e2c30*/  IMAD R20, R28, 0x306, RZ ;  /* 0x000003061c147824 */ /* 0x000fe200078e02ff */
[----:B0-----:R-:W-:Y:S02]  /*e2c40*/  LEA.HI.X.SX32 R23, R21, R3, 0x1, P5 ;  /* 0x0000000315177211 */ /* 0x001fe400028f0eff */
[----:B-1----:R-:W-:-:S03]  /*e2c50*/  IADD3 R8, P6, R5, R2, RZ ;  /* 0x0000000205087210 */ /* 0x002fc60007fde0ff */
[----:B------:R0:W-:Y:S01]  /*e2c60*/  STL.64 [R1+0xe70], R22 ;  /* 0x000e701601007387 */ /* 0x0001e20000100a00 */
[----:B------:R-:W-:Y:S01]  /*e2c70*/  LEA.HI.X.SX32 R9, R17, R3, 0x1, P6 ;  /* 0x0000000311097211 */ /* 0x000fe200030f0eff */
[----:B------:R-:W-:-:S04]  /*e2c80*/  IMAD R21, R28, 0x183, RZ ;  /* 0x000001831c157824 */ /* 0x000fc800078e02ff */
[----:B------:R-:W-:Y:S01]  /*e2c90*/  STL.64 [R1+0x12d0], R8 ;  /* 0x0012d00801007387 */ /* 0x000fe20000100a00 */
[----:B0-----:R-:W-:Y:S01]  /*e2ca0*/  IADD3 R22, P5, R20, R2, RZ ;  /* 0x0000000214167210 */ /* 0x001fe20007fbe0ff */
[C---:B------:R-:W-:Y:S02]  /*e2cb0*/  IMAD R20, R28.reuse, 0x61, RZ ;  /* 0x000000611c147824 */ /* 0x040fe400078e02ff */
[C---:B------:R-:W-:Y:S01]  /*e2cc0*/  IMAD R26, R28.reuse, 0x184, RZ ;  /* 0x000001841c1a7824 */ /* 0x040fe200078e02ff */
[----:B------:R-:W-:Y:S01]  /*e2cd0*/  LEA.HI.X.SX32 R23, R21, R3, 0x1, P5 ;  /* 0x0000000315177211 */ /* 0x000fe200028f0eff */
[----:B------:R-:W-:-:S04]  /*e2ce0*/  IMAD R0, R28, 0x308, RZ ;  /* 0x000003081c007824 */ /* 0x000fc800078e02ff */
[----:B------:R0:W-:Y:S02]  /*e2cf0*/  STL.64 [R1+0x12c8], R22 ;  /* 0x0012c81601007387 */ /* 0x0001e40000100a00 */
[-C--:B0-----:R-:W-:Y:S01]  /*e2d00*/  IADD3 R22, P5, R26, R2.reuse, RZ ;  /* 0x000000021a167210 */ /* 0x081fe20007fbe0ff */
[----:B------:R-:W-:Y:S01]  /*e2d10*/  IMAD R6, R28, 0xc3, RZ ;  /* 0x000000c31c067824 */ /* 0x000fe200078e02ff */
[----:B--2---:R-:W-:-:S04]  /*e2d20*/  IADD3 R8, P6, R24, R2, RZ ;  /* 0x0000000218087210 */ /* 0x004fc80007fde0ff */
[-C--:B------:R-:W-:Y:S02]  /*e2d30*/  LEA.HI.X.SX32 R9, R20, R3.reuse, 0x1, P6 ;  /* 0x0000000314097211 */ /* 0x080fe400030f0eff */
[----:B------:R-:W-:-:S03]  /*e2d40*/  LEA.HI.X.SX32 R23, R24, R3, 0x1, P5 ;  /* 0x0000000318177211 */ /* 0x000fc600028f0eff */
[----:B------:R0:W-:Y:S01]  /*e2d50*/  STL.64 [R1+0xc20], R8 ;  /* 0x000c200801007387 */ /* 0x0001e20000100a00 */
[----:B------:R-:W-:Y:S02]  /*e2d60*/  IMAD R20, R28, 0x30a, RZ ;  /* 0x0000030a1c147824 */ /* 0x000fe400078e02ff */
[----:B------:R1:W-:Y:S01]  /*e2d70*/  STL.64 [R1+0xe88], R22 ;  /* 0x000e881601007387 */ /* 0x0003e20000100a00 */
[----:B0-----:R-:W-:-:S04]  /*e2d80*/  IADD3 R8, P6, R0, R2, RZ ;  /* 0x0000000200087210 */ /* 0x001fc80007fde0ff */
[----:B------:R-:W-:Y:S02]  /*e2d90*/  LEA.HI.X.SX32 R9, R26, R3, 0x1, P6 ;  /* 0x000000031a097211 */ /* 0x000fe400030f0eff */
[----:B-1----:R-:W-:-:S03]  /*e2da0*/  IADD3 R22, P5, R20, R2, RZ ;  /* 0x0000000214167210 */ /* 0x002fc60007fbe0ff */
[----:B------:R0:W-:Y:S01]  /*e2db0*/  STL.64 [R1+0x12d8], R8 ;  /* 0x0012d80801007387 */ /* 0x0001e20000100a00 */
[----:B------:R-:W-:-:S04]  /*e2dc0*/  IADD3 R20, P6, R25, R2, RZ ;  /* 0x0000000219147210 */ /* 0x000fc80007fde0ff */
[----:B------:R-:W-:Y:S01]  /*e2dd0*/  LEA.HI.X.SX32 R21, R6, R3, 0x1, P6 ;  /* 0x0000000306157211 */ /* 0x000fe200030f0eff */
[----:B0-----:R-:W-:-:S05]  /*e2de0*/  IMAD R8, R28, 0x185, RZ ;  /* 0x000001851c087824 */ /* 0x001fca00078e02ff */
[----:B------:R-:W-:-:S05]  /*e2df0*/  LEA.HI.X.SX32 R23, R8, R3, 0x1, P5 ;  /* 0x0000000308177211 */ /* 0x000fca00028f0eff */
[----:B------:R0:W-:Y:S04]  /*e2e00*/  STL.64 [R1+0x12f0], R22 ;  /* 0x0012f01601007387 */ /* 0x0001e80000100a00 */
[----:B0-----:R-:W2:Y:S01]  /*e2e10*/  LDL.LU.64 R22, [R1+0x4320] ;  /* 0x0043200001167983 */ /* 0x001ea20000300a00 */
[----:B------:R0:W-:Y:S03]  /*e2e20*/  STL.64 [R1+0xea0], R20 ;  /* 0x000ea01401007387 */ /* 0x0001e60000100a00 */
[----:B0-----:R-:W3:Y:S01]  /*e2e30*/  LDL.LU R21, [R1+0x431c] ;  /* 0x00431c0001157983 */ /* 0x001ee20000300800 */
[C---:B------:R-:W-:Y:S02]  /*e2e40*/  IMAD R9, R28.reuse, 0x30c, RZ ;  /* 0x0000030c1c097824 */ /* 0x040fe400078e02ff */
[----:B------:R-:W-:-:S03]  /*e2e50*/  IMAD R24, R28, 0x187, RZ ;  /* 0x000001871c187824 */ /* 0x000fc600078e02ff */
[----:B------:R-:W-:Y:S01]  /*e2e60*/  IADD3 R8, P5, R9, R2, RZ ;  /* 0x0000000209087210 */ /* 0x000fe20007fbe0ff */
[C---:B------:R-:W-:Y:S02]  /*e2e70*/  IMAD R27, R28.reuse, 0x62, RZ ;  /* 0x000000621c1b7824 */ /* 0x040fe400078e02ff */
[C---:B------:R-:W-:Y:S01]  /*e2e80*/  IMAD R29, R28.reuse, 0xc4, RZ ;  /* 0x000000c41c1d7824 */ /* 0x040fe200078e02ff */
[----:B------:R-:W-:Y:S01]  /*e2e90*/  LEA.HI.X.SX32 R9, R25, R3, 0x1, P5 ;  /* 0x0000000319097211 */ /* 0x000fe200028f0eff */
[----:B------:R-:W-:-:S04]  /*e2ea0*/  IMAD R6, R28, 0x31, RZ ;  /* 0x000000311c067824 */ /* 0x000fc800078e02ff */
[----:B------:R0:W-:Y:S02]  /*e2eb0*/  STL.64 [R1+0x12e8], R8 ;  /* 0x0012e80801007387 */ /* 0x0001e40000100a00 */
[----:B0-----:R-:W-:-:S04]  /*e2ec0*/  IADD3 R8, P5, R27, R2, RZ ;  /* 0x000000021b087210 */ /* 0x001fc80007fbe0ff */
[----:B------:R-:W-:Y:S02]  /*e2ed0*/  LEA.HI.X.SX32 R9, R6, R3, 0x1, P5 ;  /* 0x0000000306097211 */ /* 0x000fe400028f0eff */
[----:B---3--:R-:W-:-:S04]  /*e2ee0*/  IADD3 R20, P6, R21, R2, RZ ;  /* 0x0000000215147210 */ /* 0x008fc80007fde0ff */
[----:B------:R-:W-:-:S05]  /*e2ef0*/  LEA.HI.X.SX32 R21, R24, R3, 0x1, P6 ;  /* 0x0000000318157211 */ /* 0x000fca00030f0eff */
[----:B------:R0:W-:Y:S01]  /*e2f00*/  STL.64 [R1+0x12e0], R20 ;  /* 0x0012e01401007387 */ /* 0x0001e20000100a00 */
[----:B------:R-:W-:Y:S01]  /*e2f10*/  STL.64 [R1+0xd28], R8 ;  /* 0x000d280801007387 */ /* 0x000fe20000100a00 */
[----:B0-----:R-:W-:-:S04]  /*e2f20*/  IADD3 R20, P6, R29, R2, RZ ;  /* 0x000000021d147210 */ /* 0x001fc80007fde0ff */
[----:B------:R-:W-:-:S05]  /*e2f30*/  LEA.HI.X.SX32 R21, R27, R3, 0x1, P6 ;  /* 0x000000031b157211 */ /* 0x000fca00030f0eff */
[----:B------:R0:W-:Y:S04]  /*e2f40*/  STL.64 [R1+0xc18], R20 ;  /* 0x000c181401007387 */ /* 0x0001e80000100a00 */
[----:B0-----:R-:W3:Y:S01]  /*e2f50*/  LDL.LU R20, [R1+0x4318] ;  /* 0x0043180001147983 */ /* 0x001ee20000300800 */
[C---:B------:R-:W-:Y:S02]  /*e2f60*/  IMAD R16, R28.reuse, 0x188, RZ ;  /* 0x000001881c107824 */ /* 0x040fe400078e02ff */
[----:B------:R-:W-:-:S03]  /*e2f70*/  IMAD R7, R28, 0x312, RZ ;  /* 0x000003121c077824 */ /* 0x000fc600078e02ff */
[----:B------:R-:W-:Y:S01]  /*e2f80*/  IADD3 R8, P5, R16, R2, RZ ;  /* 0x0000000210087210 */ /* 0x000fe20007fbe0ff */
[----:B------:R-:W-:-:S03]  /*e2f90*/  IMAD R12, R28, 0x189, RZ ;  /* 0x000001891c0c7824 */ /* 0x000fc600078e02ff */
[----:B------:R-:W-:Y:S01]  /*e2fa0*/  LEA.HI.X.SX32 R9, R29, R3, 0x1, P5 ;  /* 0x000000031d097211 */ /* 0x000fe200028f0eff */
[----:B------:R-:W-:-:S04]  /*e2fb0*/  IADD3 R6, P5, R7, R2, RZ ;  /* 0x0000000207067210 */ /* 0x000fc80007fbe0ff */
[----:B------:R-:W-:Y:S01]  /*e2fc0*/  LEA.HI.X.SX32 R7, R12, R3, 0x1, P5 ;  /* 0x000000030c077211 */ /* 0x000fe200028f0eff */
[----:B------:R0:W-:Y:S04]  /*e2fd0*/  STL.64 [R1+0xe98], R8 ;  /* 0x000e980801007387 */ /* 0x0001e80000100a00 */
[----:B0-----:R-:W4:Y:S01]  /*e2fe0*/  LDL.LU.64 R8, [R1+0x4310] ;  /* 0x0043100001087983 */ /* 0x001f220000300a00 */
[----:B---3--:R-:W-:-:S04]  /*e2ff0*/  IADD3 R20, P6, R20, R2, RZ ;  /* 0x0000000214147210 */ /* 0x008fc80007fde0ff */
[----:B------:R-:W-:-:S05]  /*e3000*/  LEA.HI.X.SX32 R21, R16, R3, 0x1, P6 ;  /* 0x0000000310157211 */ /* 0x000fca00030f0eff */
[----:B------:R-:W-:Y:S01]  /*e3010*/  STL.64 [R1+0x12f8], R20 ;  /* 0x0012f81401007387 */ /* 0x000fe20000100a00 */
[----:B------:R0:W-:Y:S03]  /*e3020*/  STL.64 [R1+0x1300], R6 ;  /* 0x0013000601007387 */ /* 0x0001e60000100a00 */
[----:B0-----:R-:W3:Y:S01]  /*e3030*/  LDL.LU R6, [R1+0x430c] ;  /* 0x00430c0001067983 */ /* 0x001ee20000300800 */
[----:B------:R-:W-:Y:S01]  /*e3040*/  IMAD R11, R28, 0xc5, RZ ;  /* 0x000000c51c0b7824 */ /* 0x000fe200078e02ff */
[----:B----4-:R-:W-:Y:S01]  /*e3050*/  IADD3 R20, P6, R8, R2, RZ ;  /* 0x0000000208147210 */ /* 0x010fe20007fde0ff */
[C---:B------:R-:W-:Y:S02]  /*e3060*/  IMAD R17, R28.reuse, 0x316, RZ ;  /* 0x000003161c117824 */ /* 0x040fe400078e02ff */
[C---:B------:R-:W-:Y:S01]  /*e3070*/  IMAD R4, R28.reuse, 0xc6, RZ ;  /* 0x000000c61c047824 */ /* 0x040fe200078e02ff */
[----:B------:R-:W-:Y:S01]  /*e3080*/  LEA.HI.X.SX32 R21, R11, R3, 0x1, P6 ;  /* 0x000000030b157211 */ /* 0x000fe200030f0eff */
[----:B------:R-:W-:-:S02]  /*e3090*/  IMAD R5, R28, 0x18b, RZ ;  /* 0x0000018b1c057824 */ /* 0x000fc400078e02ff */
[C---:B------:R-:W-:Y:S01]  /*e30a0*/  IMAD R0, R28.reuse, 0x63, RZ ;  /* 0x000000631c007824 */ /* 0x040fe200078e02ff */
[-C--:B------:R-:W-:Y:S01]  /*e30b0*/  IADD3 R16, P6, R17, R2.reuse, RZ ;  /* 0x0000000211107210 */ /* 0x080fe20007fde0ff */
[----:B------:R0:W-:Y:S01]  /*e30c0*/  STL.64 [R1+0xe90], R20 ;  /* 0x000e901401007387 */ /* 0x0001e20000100a00 */
[C---:B------:R-:W-:Y:S02]  /*e30d0*/  IMAD R13, R28.reuse, 0x18c, RZ ;  /* 0x0000018c1c0d7824 */ /* 0x040fe400078e02ff */
[----:B------:R-:W-:Y:S01]  /*e30e0*/  LEA.HI.X.SX32 R17, R5, R3, 0x1, P6 ;  /* 0x0000000305117211 */ /* 0x000fe200030f0eff */
[C---:B------:R-:W-:Y:S02]  /*e30f0*/  IMAD R25, R28.reuse, 0x318, RZ ;  /* 0x000003181c197824 */ /* 0x040fe400078e02ff */
[----:B------:R-:W-:Y:S01]  /*e3100*/  IMAD R24, R28, 0x31a, RZ ;  /* 0x0000031a1c187824 */ /* 0x000fe200078e02ff */
[----:B--2---:R-:W1:Y:S01]  /*e3110*/  MUFU.RCP R23, R23 ;  /* 0x0000001700177308 */ /* 0x004e620000001000 */
[----:B0-----:R-:W-:-:S04]  /*e3120*/  IADD3 R20, P6, R13, R2, RZ ;  /* 0x000000020d147210 */ /* 0x001fc80007fde0ff */
[----:B------:R-:W-:-:S03]  /*e3130*/  LEA.HI.X.SX32 R21, R4, R3, 0x1, P6 ;  /* 0x0000000304157211 */ /* 0x000fc600030f0eff */
[----:B------:R-:W0:Y:S01]  /*e3140*/  MUFU.RCP R14, R14 ;  /* 0x0000000e000e7308 */ /* 0x000e220000001000 */
[C---:B------:R-:W-:Y:S02]  /*e3150*/  IMAD R27, R28.reuse, 0x18d, RZ ;  /* 0x0000018d1c1b7824 */ /* 0x040fe400078e02ff */
[----:B------:R-:W-:Y:S01]  /*e3160*/  IMAD R26, R28, 0xc7, RZ ;  /* 0x000000c71c1a7824 */ /* 0x000fe200078e02ff */
[----:B---3--:R-:W-:-:S04]  /*e3170*/  IADD3 R6, P5, R6, R2, RZ ;  /* 0x0000000206067210 */ /* 0x008fc80007fbe0ff */
[----:B------:R-:W-:Y:S02]  /*e3180*/  LEA.HI.X.SX32 R7, R8, R3, 0x1, P5 ;  /* 0x0000000308077211 */ /* 0x000fe400028f0eff */
[----:B------:R-:W2:Y:S04]  /*e3190*/  S2R R8, SR_TID.X ;  /* 0x0000000000087919 */ /* 0x000ea80000002100 */
[----:B------:R3:W-:Y:S01]  /*e31a0*/  STL.64 [R1+0x1308], R6 ;  /* 0x0013080601007387 */ /* 0x0007e20000100a00 */
[----:B------:R4:W-:Y:S01]  /*e31b0*/  STL.64 [R1+0x1310], R16 ;  /* 0x0013101001007387 */ /* 0x0009e20000100a00 */
[----:B---3--:R-:W-:-:S04]  /*e31c0*/  IADD3 R6, P5, R4, R2, RZ ;  /* 0x0000000204067210 */ /* 0x008fc80007fbe0ff */
[----:B------:R-:W-:-:S05]  /*e31d0*/  LEA.HI.X.SX32 R7, R0, R3, 0x1, P5 ;  /* 0x0000000300077211 */ /* 0x000fca00028f0eff */
[----:B------:R3:W-:Y:S01]  /*e31e0*/  STL.64 [R1+0xc10], R6 ;  /* 0x000c100601007387 */ /* 0x0007e20000100a00 */
[----:B----4-:R-:W-:Y:S02]  /*e31f0*/  IMAD R17, R28, 0x18e, RZ ;  /* 0x0000018e1c117824 */ /* 0x010fe400078e02ff */
[----:B------:R4:W-:Y:S01]  /*e3200*/  STL.64 [R1+0xeb0], R20 ;  /* 0x000eb01401007387 */ /* 0x0009e20000100a00 */
[----:B--2---:R-:W-:Y:S02]  /*e3210*/  SHF.L.U32 R5, R8, 0x4, RZ ;  /* 0x0000000408057819 */ /* 0x004fe400000006ff */
[----:B---3--:R-:W-:-:S04]  /*e3220*/  IADD3 R6, P5, R25, R2, RZ ;  /* 0x0000000219067210 */ /* 0x008fc80007fbe0ff */
[-C--:B------:R-:W-:Y:S02]  /*e3230*/  LEA.HI.X.SX32 R7, R13, R3.reuse, 0x1, P5 ;  /* 0x000000030d077211 */ /* 0x080fe400028f0eff */
[----:B----4-:R-:W-:Y:S01]  /*e3240*/  IADD3 R20, P6, R24, R2, RZ ;  /* 0x0000000218147210 */ /* 0x010fe20007fde0ff */
[----:B------:R-:W-:Y:S02]  /*e3250*/  IMAD R4, R28, 0x31c, RZ ;  /* 0x0000031c1c047824 */ /* 0x000fe400078e02ff */
[----:B------:R2:W-:Y:S01]  /*e3260*/  STL.64 [R1+0x1320], R6 ;  /* 0x0013200601007387 */ /* 0x0005e20000100a00 */
[C---:B------:R-:W-:Y:S02]  /*e3270*/  LOP3.LUT R0, R8.reuse, 0x60, RZ, 0xc0, !PT ;  /* 0x0000006008007812 */ /* 0x040fe400078ec0ff */
[----:B------:R-:W-:Y:S02]  /*e3280*/  LOP3.LUT R5, R5, 0x70, RZ, 0xc0, !PT ;  /* 0x0000007005057812 */ /* 0x000fe400078ec0ff */
[----:B------:R-:W-:Y:S01]  /*e3290*/  LEA.HI.X.SX32 R21, R27, R3, 0x1, P6 ;  /* 0x000000031b157211 */ /* 0x000fe200030f0eff */
[----:B------:R-:W-:Y:S01]  /*e32a0*/  LOP3.LUT R8, R8, 0x18, RZ, 0xc0, !PT ;  /* 0x0000001808087812 */ /* 0x000fe200078ec0ff */
[----:B------:R-:W-:-:S02]  /*e32b0*/  LEA R5, R0, R5, 0x2 ;  /* 0x0000000500057211 */ /* 0x000fc400078e10ff */
[----:B--2---:R-:W-:-:S04]  /*e32c0*/  IADD3 R6, P5, R17, R2, RZ ;  /* 0x0000000211067210 */ /* 0x004fc80007fbe0ff */
[----:B------:R-:W-:Y:S01]  /*e32d0*/  LEA.HI.X.SX32 R7, R26, R3, 0x1, P5 ;  /* 0x000000031a077211 */ /* 0x000fe200028f0eff */
[----:B------:R-:W-:Y:S01]  /*e32e0*/  IADD3 R4, P5, R4, R2, RZ ;  /* 0x0000000204047210 */ /* 0x000fe20007fbe0ff */
[----:B------:R-:W-:Y:S01]  /*e32f0*/  STL.64 [R1+0x1318], R20 ;  /* 0x0013181401007387 */ /* 0x000fe20000100a00 */
[----:B------:R-:W-:Y:S01]  /*e3300*/  LEA.HI R0, R8, R5, RZ, 0x1f ;  /* 0x0000000508007211 */ /* 0x000fe200078ff8ff */
[----:B-1----:R-:W-:Y:S02]  /*e3310*/  FMUL R0, R23, R18 ;  /* 0x0000001217007220 */ /* 0x002fe40000400000 */
[----:B------:R1:W-:Y:S01]  /*e3320*/  STL [R1+0x4304], R4 ;  /* 0x0043040401007387 */ /* 0x0003e20000100800 */
[----:B------:R-:W-:Y:S02]  /*e3330*/  STL.64 [R1+0xea8], R6 ;  /* 0x000ea80601007387 */ /* 0x000fe40000100a00 */
[----:B------:R2:W-:Y:S02]  /*e3340*/  STL [R1+0x4300], R2 ;  /* 0x0043000201007387 */ /* 0x0005e40000100800 */
[----:B------:R3:W-:Y:S01]  /*e3350*/  STL [R1+0x42fc], R3 ;  /* 0x0042fc0301007387 */ /* 0x0007e20000100800 */
[----:B0-----:R0:W-:Y:S04]  /*e3360*/  STL [R1+0x4308], R14 ;  /* 0x0043080e01007387 */ /* 0x0011e80000100800 */
[----:B-1----:R-:W4:Y:S01]  /*e3370*/  LDL.LU R4, [R1+0xbc] ;  /* 0x0000bc0001047983 */ /* 0x002f220000300800 */
[----:B------:R1:W-:Y:S02]  /*e3380*/  STL [R1+0x16c8], R0 ;  /* 0x0016c80001007387 */ /* 0x0003e40000100800 */
[----:B--2---:R-:W2:Y:S02]  /*e3390*/  LDL.LU R2, [R1+0xb8] ;  /* 0x0000b80001027983 */ /* 0x004ea40000300800 */
[----:B---3--:R-:W3:Y:S02]  /*e33a0*/  LDL.LU R3, [R1+0xb4] ;  /* 0x0000b40001037983 */ /* 0x008ee40000300800 */
[----:B0-----:R-:W-:-:S02]  /*e33b0*/  IMAD.MOV.U32 R14, RZ, RZ, R10 ;  /* 0x000000ffff0e7224 */ /* 0x001fc400078e000a */
[----:B------:R-:W5:Y:S01]  /*e33c0*/  LDL.LU R10, [R1+0xb0] ;  /* 0x0000b000010a7983 */ /* 0x000f620000300800 */
[----:B------:R-:W5:Y:S02]  /*e33d0*/  LDL.LU R13, [R1+0xac] ;  /* 0x0000ac00010d7983 */ /* 0x000f640000300800 */
[----:B------:R-:W5:Y:S02]  /*e33e0*/  LDL.LU R17, [R1+0xa8] ;  /* 0x0000a80001117983 */ /* 0x000f640000300800 */
[----:B------:R-:W5:Y:S01]  /*e33f0*/  LDL.LU R18, [R1+0xa4] ;  /* 0x0000a40001127983 */ /* 0x000f620000300800 */
[----:B------:R-:W5:Y:S01]  /*e3400*/  LDL.LU R5, [R1+0xa0] ;  /* 0x0000a00001057983 */ /* 0x000f620000300800 */
[----:B-1----:R-:W-:Y:S02]  /*e3410*/  FMUL R0, R23, R22 ;  /* 0x0000001617007220 */ /* 0x002fe40000400000 */
[----:B------:R-:W5:Y:S01]  /*e3420*/  LDL.LU R26, [R1+0x9c] ;  /* 0x00009c00011a7983 */ /* 0x000f620000300800 */
[----:B------:R-:W-:-:S02]  /*e3430*/  FSETP.NEU.AND P6, PT, R9, RZ, PT ;  /* 0x000000ff0900720b */ /* 0x000fc40003fcd000 */
[----:B------:R0:W-:Y:S01]  /*e3440*/  STL [R1+0x16c4], R0 ;  /* 0x0016c40001007387 */ /* 0x0001e20000100800 */
[----:B------:R-:W5:Y:S02]  /*e3450*/  LDL.LU R28, [R1+0x98] ;  /* 0x00009800011c7983 */ /* 0x000f640000300800 */
[----:B------:R-:W5:Y:S02]  /*e3460*/  LDL.LU R9, [R1+0x94] ;  /* 0x0000940001097983 */ /* 0x000f640000300800 */
[----:B------:R-:W5:Y:S01]  /*e3470*/  LDL.LU R27, [R1+0x90] ;  /* 0x00009000011b7983 */ /* 0x000f620000300800 */
[----:B------:R-:W5:Y:S01]  /*e3480*/  LDL.LU R24, [R1+0x8c] ;  /* 0x00008c0001187983 */ /* 0x000f620000300800 */
[----:B------:R-:W5:Y:S02]  /*e3490*/  LDL.LU R25, [R1+0x88] ;  /* 0x0000880001197983 */ /* 0x000f640000300800 */
[----:B------:R-:W5:Y:S02]  /*e34a0*/  LDL.LU R8, [R1+0x84] ;  /* 0x0000840001087983 */ /* 0x000f640000300800 */
[----:B------:R-:W5:Y:S01]  /*e34b0*/  LDL.LU R29, [R1+0x80] ;  /* 0x00008000011d7983 */ /* 0x000f620000300800 */
[----:B------:R-:W5:Y:S01]  /*e34c0*/  LDL.LU R12, [R1+0x7c] ;  /* 0x00007c00010c7983 */ /* 0x000f620000300800 */
[----:B0-----:R-:W-:-:S02]  /*e34d0*/  FMUL R0, R23, R19 ;  /* 0x0000001317007220 */ /* 0x001fc40000400000 */
[----:B------:R-:W-:-:S03]  /*e34e0*/  FMUL R15, R23, R15 ;  /* 0x0000000f170f7220 */ /* 0x000fc60000400000 */
[----:B------:R0:W-:Y:S01]  /*e34f0*/  STL [R1+0x16c0], R0 ;  /* 0x0016c00001007387 */ /* 0x0001e20000100800 */
[----:B------:R-:W-:-:S03]  /*e3500*/  FMUL R14, R23, R14 ;  /* 0x0000000e170e7220 */ /* 0x000fc60000400000 */
[----:B0-----:R-:W5:Y:S01]  /*e3510*/  LDL.LU R0, [R1+0x78] ;  /* 0x0000780001007983 */ /* 0x001f620000300800 */
[----:B------:R-:W5:Y:S02]  /*e3520*/  LDL.LU R6, [R1+0x74] ;  /* 0x0000740001067983 */ /* 0x000f640000300800 */
[----:B------:R-:W5:Y:S02]  /*e3530*/  LDL.LU R20, [R1+0x70] ;  /* 0x0000700001147983 */ /* 0x000f640000300800 */
[----:B------:R-:W5:Y:S01]  /*e3540*/  LDL.LU R16, [R1+0x6c] ;  /* 0x00006c0001107983 */ /* 0x000f620000300800 */
[----:B------:R-:W5:Y:S01]  /*e3550*/  LDL.LU R7, [R1+0x68] ;  /* 0x0000680001077983 */ /* 0x000f620000300800 */
[----:B------:R-:W5:Y:S02]  /*e3560*/  LDL.LU R22, [R1+0x64] ;  /* 0x0000640001167983 */ /* 0x000f640000300800 */
[----:B------:R-:W5:Y:S02]  /*e3570*/  LDL.LU R11, [R1+0x60] ;  /* 0x00006000010b7983 */ /* 0x000f640000300800 */
[----:B------:R-:W5:Y:S01]  /*e3580*/  LDL.LU R21, [R1+0x5c] ;  /* 0x00005c0001157983 */ /* 0x000f620000300800 */
[----:B------:R0:W-:Y:S01]  /*e3590*/  STL [R1+0x16bc], R15 ;  /* 0x0016bc0f01007387 */ /* 0x0001e20000100800 */
[----:B------:R-:W5:Y:S03]  /*e35a0*/  LDL.LU R19, [R1+0x58] ;  /* 0x0000580001137983 */ /* 0x000f660000300800 */
[----:B0-----:R-:W5:Y:S01]  /*e35b0*/  LDL.LU R15, [R1+0x54] ;  /* 0x00005400010f7983 */ /* 0x001f620000300800 */
[----:B------:R0:W-:Y:S03]  /*e35c0*/  STL [R1+0x16b8], R14 ;  /* 0x0016b80e01007387 */ /* 0x0001e60000100800 */
[----:B0-----:R-:W5:Y:S01]  /*e35d0*/  LDL.LU R14, [R1+0x4308] ;  /* 0x00430800010e7983 */ /* 0x001f620000300800 */
[----:B----4-:R-:W-:-:S02]  /*e35e0*/  FMUL R4, R23, R4 ;  /* 0x0000000417047220 */ /* 0x010fc40000400000 */
[C---:B--2---:R-:W-:Y:S02]  /*e35f0*/  FMUL R2, R23.reuse, R2 ;  /* 0x0000000217027220 */ /* 0x044fe40000400000 */
[C---:B---3--:R-:W-:Y:S01]  /*e3600*/  FMUL R3, R23.reuse, R3 ;  /* 0x0000000317037220 */ /* 0x048fe20000400000 */
[----:B------:R0:W-:Y:S01]  /*e3610*/  STL [R1+0x16b4], R4 ;  /* 0x0016b40401007387 */ /* 0x0001e20000100800 */
[----:B-----5:R-:W-:-:S03]  /*e3620*/  FMUL R10, R23, R10 ;  /* 0x0000000a170a7220 */ /* 0x020fc60000400000 */
[----:B0-----:R-:W2:Y:S01]  /*e3630*/  LDL.LU R4, [R1+0x4304] ;  /* 0x0043040001047983 */ /* 0x001ea20000300800 */
[----:B------:R0:W-:Y:S03]  /*e3640*/  STL [R1+0x16b0], R2 ;  /* 0x0016b00201007387 */ /* 0x0001e60000100800 */
[----:B0-----:R-:W3:Y:S01]  /*e3650*/  LDL.LU R2, [R1+0x4300] ;  /* 0x0043000001027983 */ /* 0x001ee20000300800 */
[----:B------:R0:W-:Y:S02]  /*e3660*/  STL [R1+0x16ac], R3 ;  /* 0x0016ac0301007387 */ /* 0x0001e40000100800 */
[C---:B------:R-:W-:Y:S01]  /*e3670*/  FMUL R13, R23.reuse, R13 ;  /* 0x0000000d170d7220 */ /* 0x040fe20000400000 */
[----:B0-----:R-:W4:Y:S01]  /*e3680*/  LDL.LU R3, [R1+0x42fc] ;  /* 0x0042fc0001037983 */ /* 0x001f220000300800 */
[----:B------:R0:W-:Y:S02]  /*e3690*/  STL [R1+0x1608], R10 ;  /* 0x0016080a01007387 */ /* 0x0001e40000100800 */
[C---:B------:R-:W-:Y:S01]  /*e36a0*/  FMUL R17, R23.reuse, R17 ;  /* 0x0000001117117220 */ /* 0x040fe20000400000 */
[----:B0-----:R-:W5:Y:S01]  /*e36b0*/  LDL.LU R10, [R1+0x42f8] ;  /* 0x0042f800010a7983 */ /* 0x001f620000300800 */
[----:B------:R-:W-:-:S02]  /*e36c0*/  FMUL R18, R23, R18 ;  /* 0x0000001217127220 */ /* 0x000fc40000400000 */
[----:B------:R-:W-:Y:S02]  /*e36d0*/  STL [R1+0x1604], R13 ;  /* 0x0016040d01007387 */ /* 0x000fe40000100800 */
[----:B------:R-:W-:Y:S01]  /*e36e0*/  STL [R1+0x1600], R17 ;  /* 0x0016001101007387 */ /* 0x000fe20000100800 */
[----:B------:R0:W-:Y:S04]  /*e36f0*/  STL [R1+0x15fc], R18 ;  /* 0x0015fc1201007387 */ /* 0x0001e80000100800 */
[----:B0-----:R-:W2:Y:S01]  /*e3700*/  LDL.LU R18, [R1+0x14c] ;  /* 0x00014c0001127983 */ /* 0x001ea20000300800 */
[----:B------:R-:W-:-:S05]  /*e3710*/  FMUL R5, R23, R5 ;  /* 0x0000000517057220 */ /* 0x000fca0000400000 */
[----:B------:R0:W-:Y:S01]  /*e3720*/  STL [R1+0x15f8], R5 ;  /* 0x0015f80501007387 */ /* 0x0001e20000100800 */
[C---:B------:R-:W-:Y:S02]  /*e3730*/  FMUL R9, R23.reuse, R9 ;  /* 0x0000000917097220 */ /* 0x040fe40000400000 */
[C---:B0-----:R-:W-:Y:S02]  /*e3740*/  FMUL R5, R23.reuse, R26 ;  /* 0x0000001a17057220 */ /* 0x041fe40000400000 */
[----:B------:R-:W-:-:S03]  /*e3750*/  FMUL R26, R23, R28 ;  /* 0x0000001c171a7220 */ /* 0x000fc60000400000 */
[----:B------:R0:W-:Y:S02]  /*e3760*/  STL [R1+0x15f4], R5 ;  /* 0x0015f40501007387 */ /* 0x0001e40000100800 */
[----:B------:R-:W-:Y:S02]  /*e3770*/  STL [R1+0x15f0], R26 ;  /* 0x0015f01a01007387 */ /* 0x000fe40000100800 */
[C---:B------:R-:W-:Y:S02]  /*e3780*/  FMUL R24, R23.reuse, R24 ;  /* 0x0000001817187220 */ /* 0x040fe40000400000 */
[----:B------:R1:W-:Y:S02]  /*e3790*/  STL [R1+0x15ec], R9 ;  /* 0x0015ec0901007387 */ /* 0x0003e40000100800 */
[C---:B0-----:R-:W-:Y:S02]  /*e37a0*/  FMUL R5, R23.reuse, R27 ;  /* 0x0000001b17057220 */ /* 0x041fe40000400000 */
[----:B-1----:R-:W-:-:S03]  /*e37b0*/  FMUL R9, R23, R25 ;  /* 0x0000001917097220 */ /* 0x002fc60000400000 */
[----:B------:R0:W-:Y:S01]  /*e37c0*/  STL [R1+0x14a4], R5 ;  /* 0x0014a40501007387 */ /* 0x0001e20000100800 */
[----:B------:R1:W-:Y:S02]  /*e37d0*/  STL [R1+0x149c], R24 ;  /* 0x00149c1801007387 */ /* 0x0003e40000100800 */
[C---:B0-----:R-:W-:Y:S02]  /*e37e0*/  FMUL R5, R23.reuse, R8 ;  /* 0x0000000817057220 */ /* 0x041fe40000400000 */
[----:B------:R-:W2:Y:S01]  /*e37f0*/  LDL.LU R8, [R1+0x148] ;  /* 0x0001480001087983 */ /* 0x000ea20000300800 */
[----:B------:R-:W-:Y:S02]  /*e3800*/  STL [R1+0x1494], R9 ;  /* 0x0014940901007387 */ /* 0x000fe40000100800 */
[C---:B-1----:R-:W-:Y:S02]  /*e3810*/  FMUL R24, R23.reuse, R29 ;  /* 0x0000001d17187220 */ /* 0x042fe40000400000 */
[----:B------:R0:W-:Y:S03]  /*e3820*/  STL [R1+0x148c], R5 ;  /* 0x00148c0501007387 */ /* 0x0001e60000100800 */
[----:B------:R-:W-:Y:S01]  /*e3830*/  STL [R1+0x1480], R24 ;  /* 0x0014801801007387 */ /* 0x000fe20000100800 */
[----:B0-----:R-:W-:-:S02]  /*e3840*/  FMUL R5, R23, R12 ;  /* 0x0000000c17057220 */ /* 0x001fc40000400000 */
[C---:B------:R-:W-:Y:S02]  /*e3850*/  FMUL R9, R23.reuse, R0 ;  /* 0x0000000017097220 */ /* 0x040fe40000400000 */
[C---:B------:R-:W-:Y:S01]  /*e3860*/  FMUL R0, R23.reuse, R6 ;  /* 0x0000000617007220 */ /* 0x040fe20000400000 */
[----:B------:R0:W-:Y:S02]  /*e3870*/  STL [R1+0x147c], R5 ;  /* 0x00147c0501007387 */ /* 0x0001e40000100800 */
[----:B------:R-:W-:Y:S02]  /*e3880*/  STL [R1+0x1474], R9 ;  /* 0x0014740901007387 */ /* 0x000fe40000100800 */
[C---:B------:R-:W-:Y:S02]  /*e3890*/  FMUL R6, R23.reuse, R16 ;  /* 0x0000001017067220 */ /* 0x040fe40000400000 */
[----:B------:R1:W-:Y:S02]  /*e38a0*/  STL [R1+0x146c], R0 ;  /* 0x00146c0001007387 */ /* 0x0003e40000100800 */
[----:B0-----:R-:W-:-:S02]  /*e38b0*/  FMUL R5, R23, R20 ;  /* 0x0000001417057220 */ /* 0x001fc40000400000 */
[----:B-1----:R-:W-:-:S03]  /*e38c0*/  FMUL R0, R23, R7 ;  /* 0x0000000717007220 */ /* 0x002fc60000400000 */
[----:B------:R0:W-:Y:S01]  /*e38d0*/  STL [R1+0x7d4], R5 ;  /* 0x0007d40501007387 */ /* 0x0001e20000100800 */
[----:B------:R-:W-:Y:S01]  /*e38e0*/  MOV R17, c[0x0][0x1c8] ;  /* 0x0000720000117a02 */ /* 0x000fe20000000f00 */
[----:B------:R1:W-:Y:S01]  /*e38f0*/  STL [R1+0x7d0], R6 ;  /* 0x0007d00601007387 */ /* 0x0003e20000100800 */
[----:B------:R-:W-:Y:S01]  /*e3900*/  MOV R13, c[0x0][0x1c8] ;  /* 0x00007200000d7a02 */ /* 0x000fe20000000f00 */
[----:B0-----:R-:W-:Y:S02]  /*e3910*/  FMUL R5, R23, R22 ;  /* 0x0000001617057220 */ /* 0x001fe40000400000 */
[----:B------:R-:W2:Y:S01]  /*e3920*/  LDL.LU R22, [R1+0x144] ;  /* 0x0001440001167983 */ /* 0x000ea20000300800 */
[----:B------:R0:W-:Y:S02]  /*e3930*/  STL [R1+0x7cc], R0 ;  /* 0x0007cc0001007387 */ /* 0x0001e40000100800 */
[----:B------:R0:W-:Y:S02]  /*e3940*/  STL [R1+0x7c8], R5 ;  /* 0x0007c80501007387 */ /* 0x0001e40000100800 */
[----:B------:R-:W-:-:S02]  /*e3950*/  IMAD R17, R17, 0x18e, RZ ;  /* 0x0000018e11117824 */ /* 0x000fc400078e02ff */
[----:B-1----:R-:W-:Y:S02]  /*e3960*/  FMUL R6, R23, R19 ;  /* 0x0000001317067220 */ /* 0x002fe40000400000 */
[----:B------:R-:W-:Y:S02]  /*e3970*/  IMAD R13, R13, 0x31e, RZ ;  /* 0x0000031e0d0d7824 */ /* 0x000fe400078e02ff */
[C---:B0-----:R-:W-:Y:S02]  /*e3980*/  FMUL R0, R23.reuse, R11 ;  /* 0x0000000b17007220 */ /* 0x041fe40000400000 */
[----:B------:R-:W-:-:S03]  /*e3990*/  FMUL R5, R23, R21 ;  /* 0x0000001517057220 */ /* 0x000fc60000400000 */
[----:B------:R0:W-:Y:S02]  /*e39a0*/  STL [R1+0x7c4], R0 ;  /* 0x0007c40001007387 */ /* 0x0001e40000100800 */
[----:B------:R4:W-:Y:S02]  /*e39b0*/  STL [R1+0x7c0], R5 ;  /* 0x0007c00501007387 */ /* 0x0009e40000100800 */
[----:B------:R3:W-:Y:S02]  /*e39c0*/  STL [R1+0x7bc], R6 ;  /* 0x0007bc0601007387 */ /* 0x0007e40000100800 */
[----:B------:R-:W2:Y:S02]  /*e39d0*/  LDL.LU R19, [R1+0x140] ;  /* 0x0001400001137983 */ /* 0x000ea40000300800 */
[----:B0-----:R-:W-:-:S05]  /*e39e0*/  FMUL R0, R23, R15 ;  /* 0x0000000f17007220 */ /* 0x001fca0000400000 */
[----:B------:R0:W-:Y:S01]  /*e39f0*/  STL [R1+0x7b8], R0 ;  /* 0x0007b80001007387 */ /* 0x0001e20000100800 */
[----:B----4-:R-:W-:Y:S01]  /*e3a00*/  LEA.HI.X.SX32 R5, R17, R3, 0x1, P5 ;  /* 0x0000000311057211 */ /* 0x010fe200028f0eff */
[----:B---3--:R-:W-:Y:S01]  /*e3a10*/  IADD3 R6, P5, R13, R2, RZ ;  /* 0x000000020d067210 */ /* 0x008fe20007fbe0ff */
[----:B-----5:R-:W1:Y:S04]  /*e3a20*/  MUFU.RCP R10, R10 ;  /* 0x0000000a000a7308 */ /* 0x020e680000001000 */
[----:B------:R-:W-:Y:S01]  /*e3a30*/  STL [R1+0x42f0], R6 ;  /* 0x0042f00601007387 */ /* 0x000fe20000100800 */
[----:B--2---:R-:W-:Y:S03]  /*e3a40*/  STL.64 [R1+0x1328], R4 ;  /* 0x0013280401007387 */ /* 0x004fe60000100a00 */
[----:B------:R-:W-:Y:S01]  /*e3a50*/  STL [R1+0x42ec], R2 ;  /* 0x0042ec0201007387 */ /* 0x000fe20000100800 */
[----:B------:R-:W-:Y:S02]  /*e3a60*/  STL [R1+0x42e8], R3 ;  /* 0x0042e80301007387 */ /* 0x000fe40000100800 */
[C---:B0-----:R-:W-:Y:S01]  /*e3a70*/  FMUL R0, R14.reuse, R18 ;  /* 0x000000120e007220 */ /* 0x041fe20000400000 */
[----:B-1----:R0:W-:Y:S04]  /*e3a80*/  STL [R1+0x42f4], R10 ;  /* 0x0042f40a01007387 */ /* 0x0021e80000100800 */
[----:B0-----:R-:W2:Y:S01]  /*e3a90*/  LDL.LU R10, [R1+0x13c] ;  /* 0x00013c00010a7983 */ /* 0x001ea20000300800 */
[----:B------:R-:W3:Y:S02]  /*e3aa0*/  LDL.LU R6, [R1+0x138] ;  /* 0x0001380001067983 */ /* 0x000ee40000300800 */
[----:B------:R0:W-:Y:S02]  /*e3ab0*/  STL [R1+0x16a8], R0 ;  /* 0x0016a80001007387 */ /* 0x0001e40000100800 */
[----:B------:R-:W4:Y:S01]  /*e3ac0*/  LDL.LU R2, [R1+0x134] ;  /* 0x0001340001027983 */ /* 0x000f220000300800 */
[----:B------:R-:W5:Y:S01]  /*e3ad0*/  LDL.LU R3, [R1+0x130] ;  /* 0x0001300001037983 */ /* 0x000f620000300800 */
[----:B------:R-:W5:Y:S02]  /*e3ae0*/  LDL.LU R18, [R1+0x12c] ;  /* 0x00012c0001127983 */ /* 0x000f640000300800 */
[----:B------:R-:W5:Y:S02]  /*e3af0*/  LDL.LU R9, [R1+0x128] ;  /* 0x0001280001097983 */ /* 0x000f640000300800 */
[----:B------:R-:W5:Y:S01]  /*e3b00*/  LDL.LU R23, [R1+0x124] ;  /* 0x0001240001177983 */ /* 0x000f620000300800 */
[----:B------:R-:W5:Y:S01]  /*e3b10*/  LDL.LU R15, [R1+0x120] ;  /* 0x00012000010f7983 */ /* 0x000f620000300800 */
[----:B------:R-:W5:Y:S02]  /*e3b20*/  LDL.LU R7, [R1+0x11c] ;  /* 0x00011c0001077983 */ /* 0x000f640000300800 */
[----:B------:R-:W5:Y:S02]  /*e3b30*/  LDL.LU R13, [R1+0x118] ;  /* 0x00011800010d7983 */ /* 0x000f640000300800 */
[----:B0-----:R-:W-:-:S05]  /*e3b40*/  FMUL R0, R14, R8 ;  /* 0x000000080e007220 */ /* 0x001fca0000400000 */
        /* <DEDUP_REMOVED lines=9> */
[----:B0-----:R-:W-:-:S05]  /*e3be0*/  FMUL R0, R14, R22 ;  /* 0x000000160e007220 */ /* 0x001fca0000400000 */
[----:B------:R0:W-:Y:S01]  /*e3bf0*/  STL [R1+0x16a0], R0 ;  /* 0x0016a00001007387 */ /* 0x0001e20000100800 */
[----:B------:R-:W5:Y:S02]  /*e3c00*/  LDL.LU R29, [R1+0xf4] ;  /* 0x0000f400011d7983 */ /* 0x000f640000300800 */
[----:B------:R-:W5:Y:S01]  /*e3c10*/  LDL.LU R12, [R1+0xf0] ;  /* 0x0000f000010c7983 */ /* 0x000f620000300800 */
[----:B0-----:R-:W5:Y:S01]  /*e3c20*/  LDL.LU R0, [R1+0xec] ;  /* 0x0000ec0001007983 */ /* 0x001f620000300800 */
[----:B------:R-:W5:Y:S02]  /*e3c30*/  LDL.LU R20, [R1+0xe8] ;  /* 0x0000e80001147983 */ /* 0x000f640000300800 */
[----:B------:R-:W5:Y:S02]  /*e3c40*/  LDL.LU R16, [R1+0xe4] ;  /* 0x0000e40001107983 */ /* 0x000f640000300800 */
[----:B------:R-:W5:Y:S02]  /*e3c50*/  LDL.LU R8, [R1+0xe0] ;  /* 0x0000e00001087983 */ /* 0x000f640000300800 */
[C---:B------:R-:W-:Y:S01]  /*e3c60*/  FMUL R19, R14.reuse, R19 ;  /* 0x000000130e137220 */ /* 0x040fe20000400000 */
[----:B------:R-:W5:Y:S01]  /*e3c70*/  LDL.LU R11, [R1+0xdc] ;  /* 0x0000dc00010b7983 */ /* 0x000f620000300800 */
[----:B------:R-:W5:Y:S03]  /*e3c80*/  LDL.LU R21, [R1+0xd8] ;  /* 0x0000d80001157983 */ /* 0x000f660000300800 */
[----:B------:R0:W-:Y:S01]  /*e3c90*/  STL [R1+0x169c], R19 ;  /* 0x00169c1301007387 */ /* 0x0001e20000100800 */
[----:B------:R-:W5:Y:S03]  /*e3ca0*/  LDL.LU R22, [R1+0xd4] ;  /* 0x0000d40001167983 */ /* 0x000f660000300800 */
[----:B0-----:R-:W5:Y:S01]  /*e3cb0*/  LDL.LU R19, [R1+0x50] ;  /* 0x0000500001137983 */ /* 0x001f620000300800 */
[----:B--2---:R-:W-:-:S02]  /*e3cc0*/  FMUL R10, R14, R10 ;  /* 0x0000000a0e0a7220 */ /* 0x004fc40000400000 */
[C---:B---3--:R-:W-:Y:S02]  /*e3cd0*/  FMUL R6, R14.reuse, R6 ;  /* 0x000000060e067220 */ /* 0x048fe40000400000 */
[C---:B----4-:R-:W-:Y:S02]  /*e3ce0*/  FMUL R2, R14.reuse, R2 ;  /* 0x000000020e027220 */ /* 0x050fe40000400000 */
[C---:B-----5:R-:W-:Y:S01]  /*e3cf0*/  FMUL R3, R14.reuse, R3 ;  /* 0x000000030e037220 */ /* 0x060fe20000400000 */
[----:B------:R0:W-:Y:S01]  /*e3d00*/  STL [R1+0x1698], R10 ;  /* 0x0016980a01007387 */ /* 0x0001e20000100800 */
[----:B------:R-:W-:-:S03]  /*e3d10*/  FMUL R18, R14, R18 ;  /* 0x000000120e127220 */ /* 0x000fc60000400000 */
[----:B0-----:R-:W2:Y:S01]  /*e3d20*/  LDL.LU R10, [R1+0x42f4] ;  /* 0x0042f400010a7983 */ /* 0x001ea20000300800 */
[----:B------:R0:W-:Y:S03]  /*e3d30*/  STL [R1+0x1694], R6 ;  /* 0x0016940601007387 */ /* 0x0001e60000100800 */
[----:B0-----:R-:W3:Y:S01]  /*e3d40*/  LDL.LU R6, [R1+0x42f0] ;  /* 0x0042f00001067983 */ /* 0x001ee20000300800 */
[----:B------:R0:W-:Y:S03]  /*e3d50*/  STL [R1+0x1690], R2 ;  /* 0x0016900201007387 */ /* 0x0001e60000100800 */
[----:B0-----:R-:W4:Y:S01]  /*e3d60*/  LDL.LU R2, [R1+0x42ec] ;  /* 0x0042ec0001027983 */ /* 0x001f220000300800 */
[----:B------:R0:W-:Y:S02]  /*e3d70*/  STL [R1+0x168c], R3 ;  /* 0x00168c0301007387 */ /* 0x0001e40000100800 */
[C---:B------:R-:W-:Y:S01]  /*e3d80*/  FMUL R9, R14.reuse, R9 ;  /* 0x000000090e097220 */ /* 0x040fe20000400000 */
[----:B0-----:R-:W5:Y:S01]  /*e3d90*/  LDL.LU R3, [R1+0x42e8] ;  /* 0x0042e80001037983 */ /* 0x001f620000300800 */
[----:B------:R0:W-:Y:S02]  /*e3da0*/  STL [R1+0x15d0], R18 ;  /* 0x0015d01201007387 */ /* 0x0001e40000100800 */
[C---:B------:R-:W-:Y:S01]  /*e3db0*/  FMUL R23, R14.reuse, R23 ;  /* 0x000000170e177220 */ /* 0x040fe20000400000 */
[----:B0-----:R-:W2:Y:S01]  /*e3dc0*/  LDL.LU R18, [R1+0x42e4] ;  /* 0x0042e40001127983 */ /* 0x001ea20000300800 */
[----:B------:R-:W-:-:S02]  /*e3dd0*/  FMUL R15, R14, R15 ;  /* 0x0000000f0e0f7220 */ /* 0x000fc40000400000 */
[----:B------:R-:W-:Y:S02]  /*e3de0*/  STL [R1+0x15c8], R9 ;  /* 0x0015c80901007387 */ /* 0x000fe40000100800 */
[----:B------:R-:W-:Y:S01]  /*e3df0*/  STL [R1+0x15c0], R23 ;  /* 0x0015c01701007387 */ /* 0x000fe20000100800 */
[----:B------:R0:W-:Y:S04]  /*e3e00*/  STL [R1+0x15bc], R15 ;  /* 0x0015bc0f01007387 */ /* 0x0001e80000100800 */
[----:B0-----:R-:W4:Y:S01]  /*e3e10*/  LDL.LU R15, [R1+0x1d0] ;  /* 0x0001d000010f7983 */ /* 0x001f220000300800 */
[----:B------:R-:W-:-:S05]  /*e3e20*/  FMUL R7, R14, R7 ;  /* 0x000000070e077220 */ /* 0x000fca0000400000 */
[----:B------:R0:W-:Y:S01]  /*e3e30*/  STL [R1+0x15b8], R7 ;  /* 0x0015b80701007387 */ /* 0x0001e20000100800 */
[C---:B------:R-:W-:Y:S02]  /*e3e40*/  FMUL R4, R14.reuse, R4 ;  /* 0x000000040e047220 */ /* 0x040fe40000400000 */
[C---:B0-----:R-:W-:Y:S02]  /*e3e50*/  FMUL R7, R14.reuse, R13 ;  /* 0x0000000d0e077220 */ /* 0x041fe40000400000 */
[----:B------:R-:W-:-:S03]  /*e3e60*/  FMUL R13, R14, R17 ;  /* 0x000000110e0d7220 */ /* 0x000fc60000400000 */
[----:B------:R0:W-:Y:S02]  /*e3e70*/  STL [R1+0x15b4], R7 ;  /* 0x0015b40701007387 */ /* 0x0001e40000100800 */
[----:B------:R1:W-:Y:S02]  /*e3e80*/  STL [R1+0x15b0], R13 ;  /* 0x0015b00d01007387 */ /* 0x0003e40000100800 */
[C---:B0-----:R-:W-:Y:S02]  /*e3e90*/  FMUL R7, R14.reuse, R28 ;  /* 0x0000001c0e077220 */ /* 0x041fe40000400000 */
[----:B-1----:R-:W-:-:S03]  /*e3ea0*/  FMUL R13, R14, R26 ;  /* 0x0000001a0e0d7220 */ /* 0x002fc60000400000 */
[----:B------:R0:W-:Y:S01]  /*e3eb0*/  STL [R1+0x15ac], R7 ;  /* 0x0015ac0701007387 */ /* 0x0001e20000100800 */
[----:B------:R1:W-:Y:S02]  /*e3ec0*/  STL [R1+0x144c], R4 ;  /* 0x00144c0401007387 */ /* 0x0003e40000100800 */
[----:B------:R1:W-:Y:S02]  /*e3ed0*/  STL [R1+0x1448], R13 ;  /* 0x0014480d01007387 */ /* 0x0003e40000100800 */
[C---:B0-----:R-:W-:Y:S02]  /*e3ee0*/  FMUL R7, R14.reuse, R27 ;  /* 0x0000001b0e077220 */ /* 0x041fe40000400000 */
[C---:B-1----:R-:W-:Y:S02]  /*e3ef0*/  FMUL R4, R14.reuse, R5 ;  /* 0x000000050e047220 */ /* 0x042fe40000400000 */
[----:B------:R-:W4:Y:S01]  /*e3f00*/  LDL.LU R5, [R1+0x1cc] ;  /* 0x0001cc0001057983 */ /* 0x000f220000300800 */
[----:B------:R0:W-:Y:S02]  /*e3f10*/  STL [R1+0x143c], R7 ;  /* 0x00143c0701007387 */ /* 0x0001e40000100800 */
[----:B------:R-:W-:-:S02]  /*e3f20*/  FMUL R13, R14, R24 ;  /* 0x000000180e0d7220 */ /* 0x000fc40000400000 */
[----:B------:R1:W-:Y:S02]  /*e3f30*/  STL [R1+0x1438], R4 ;  /* 0x0014380401007387 */ /* 0x0003e40000100800 */
[C---:B------:R-:W-:Y:S01]  /*e3f40*/  FMUL R12, R14.reuse, R12 ;  /* 0x0000000c0e0c7220 */ /* 0x040fe20000400000 */
[----:B------:R-:W-:Y:S01]  /*e3f50*/  STL [R1+0x142c], R13 ;  /* 0x00142c0d01007387 */ /* 0x000fe20000100800 */
[C---:B0-----:R-:W-:Y:S02]  /*e3f60*/  FMUL R7, R14.reuse, R29 ;  /* 0x0000001d0e077220 */ /* 0x041fe40000400000 */
[----:B-1----:R-:W-:-:S05]  /*e3f70*/  FMUL R4, R14, R25 ;  /* 0x000000190e047220 */ /* 0x002fca0000400000 */
[----:B------:R0:W-:Y:S01]  /*e3f80*/  STL [R1+0x1428], R4 ;  /* 0x0014280401007387 */ /* 0x0001e20000100800 */
[----:B------:R1:W-:Y:S02]  /*e3f90*/  STL [R1+0x1414], R7 ;  /* 0x0014140701007387 */ /* 0x0003e40000100800 */
[----:B------:R-:W-:Y:S01]  /*e3fa0*/  STL [R1+0x1410], R12 ;  /* 0x0014100c01007387 */ /* 0x000fe20000100800 */
[----:B------:R-:W-:Y:S01]  /*e3fb0*/  MOV R23, c[0x0][0x1c8] ;  /* 0x0000720000177a02 */ /* 0x000fe20000000f00 */
[C---:B0-----:R-:W-:Y:S02]  /*e3fc0*/  FMUL R4, R14.reuse, R0 ;  /* 0x000000000e047220 */ /* 0x041fe40000400000 */
[C---:B-1----:R-:W-:Y:S02]  /*e3fd0*/  FMUL R7, R14.reuse, R20 ;  /* 0x000000140e077220 */ /* 0x042fe40000400000 */
[C---:B------:R-:W-:Y:S01]  /*e3fe0*/  FMUL R0, R14.reuse, R16 ;  /* 0x000000100e007220 */ /* 0x040fe20000400000 */
[----:B------:R0:W-:Y:S02]  /*e3ff0*/  STL [R1+0x7b4], R4 ;  /* 0x0007b40401007387 */ /* 0x0001e40000100800 */
[----:B------:R1:W-:Y:S02]  /*e4000*/  STL [R1+0x7b0], R7 ;  /* 0x0007b00701007387 */ /* 0x0003e40000100800 */
[----:B------:R-:W-:Y:S01]  /*e4010*/  IMAD R23, R23, 0x18f, RZ ;  /* 0x0000018f17177824 */ /* 0x000fe200078e02ff */
[----:B------:R-:W-:Y:S01]  /*e4020*/  MOV R9, c[0x0][0x1c8] ;  /* 0x0000720000097a02 */ /* 0x000fe20000000f00 */
[----:B0-----:R-:W-:-:S02]  /*e4030*/  FMUL R4, R14, R8 ;  /* 0x000000080e047220 */ /* 0x001fc40000400000 */
[----:B------:R-:W4:Y:S01]  /*e4040*/  LDL.LU R8, [R1+0x1c8] ;  /* 0x0001c80001087983 */ /* 0x000f220000300800 */
[----:B------:R0:W-:Y:S02]  /*e4050*/  STL [R1+0x7ac], R0 ;  /* 0x0007ac0001007387 */ /* 0x0001e40000100800 */
[C---:B-1----:R-:W-:Y:S02]  /*e4060*/  FMUL R7, R14.reuse, R21 ;  /* 0x000000150e077220 */ /* 0x042fe40000400000 */
[----:B------:R1:W-:Y:S02]  /*e4070*/  STL [R1+0x7a8], R4 ;  /* 0x0007a80401007387 */ /* 0x0003e40000100800 */
[C---:B0-----:R-:W-:Y:S02]  /*e4080*/  FMUL R0, R14.reuse, R11 ;  /* 0x0000000b0e007220 */ /* 0x041fe40000400000 */
[----:B-1----:R-:W-:-:S03]  /*e4090*/  FMUL R4, R14, R22 ;  /* 0x000000160e047220 */ /* 0x002fc60000400000 */
[----:B------:R0:W-:Y:S01]  /*e40a0*/  STL [R1+0x7a4], R0 ;  /* 0x0007a40001007387 */ /* 0x0001e20000100800 */
[----:B------:R5:W-:Y:S02]  /*e40b0*/  STL [R1+0x7a0], R7 ;  /* 0x0007a00701007387 */ /* 0x000be40000100800 */
[----:B------:R-:W-:Y:S02]  /*e40c0*/  IMAD R9, R9, 0x32, RZ ;  /* 0x0000003209097824 */ /* 0x000fe400078e02ff */
[----:B------:R-:W-:Y:S01]  /*e40d0*/  STL [R1+0x760], R4 ;  /* 0x0007600401007387 */ /* 0x000fe20000100800 */
[----:B------:R-:W4:Y:S01]  /*e40e0*/  LDL.LU R22, [R1+0x1c4] ;  /* 0x0001c40001167983 */ /* 0x000f220000300800 */
[----:B0-----:R-:W-:-:S05]  /*e40f0*/  FMUL R0, R14, R19 ;  /* 0x000000130e007220 */ /* 0x001fca0000400000 */
[----:B------:R-:W-:Y:S01]  /*e4100*/  STL [R1+0x758], R0 ;  /* 0x0007580001007387 */ /* 0x000fe20000100800 */
[----:B-----5:R-:W-:Y:S01]  /*e4110*/  LEA.HI.X.SX32 R7, R23, R3, 0x1, P5 ;  /* 0x0000000317077211 */ /* 0x020fe200028f0eff */
[----:B--2---:R-:W0:Y:S04]  /*e4120*/  MUFU.RCP R18, R18 ;  /* 0x0000001200127308 */ /* 0x004e280000001000 */
[----:B---3--:R4:W-:Y:S02]  /*e4130*/  STL.64 [R1+0x1270], R6 ;  /* 0x0012700601007387 */ /* 0x0089e40000100a00 */
[----:B----4-:R-:W-:Y:S01]  /*e4140*/  IADD3 R6, P5, R9, R2, RZ ;  /* 0x0000000209067210 */ /* 0x010fe20007fbe0ff */
[----:B------:R-:W-:-:S04]  /*e4150*/  FMUL R0, R10, R15 ;  /* 0x0000000f0a007220 */ /* 0x000fc80000400000 */
[----:B------:R-:W-:Y:S01]  /*e4160*/  STL [R1+0x42dc], R6 ;  /* 0x0042dc0601007387 */ /* 0x000fe20000100800 */
[----:B------:R-:W-:Y:S02]  /*e4170*/  STL [R1+0x42d8], R2 ;  /* 0x0042d80201007387 */ /* 0x000fe40000100800 */
[----:B------:R-:W-:Y:S02]  /*e4180*/  STL [R1+0x42d4], R3 ;  /* 0x0042d40301007387 */ /* 0x000fe40000100800 */
[----:B0-----:R0:W-:Y:S02]  /*e4190*/  STL [R1+0x42e0], R18 ;  /* 0x0042e01201007387 */ /* 0x0011e40000100800 */
        /* <DEDUP_REMOVED lines=24> */
[----:B------:R-:W5:Y:S02]  /*e4320*/  LDL.LU R29, [R1+0x174] ;  /* 0x00017400011d7983 */ /* 0x000f640000300800 */
[----:B------:R-:W5:Y:S01]  /*e4330*/  LDL.LU R12, [R1+0x170] ;  /* 0x00017000010c7983 */ /* 0x000f620000300800 */
[----:B0-----:R-:W5:Y:S01]  /*e4340*/  LDL.LU R0, [R1+0x16c] ;  /* 0x00016c0001007983 */ /* 0x001f620000300800 */
[----:B------:R-:W5:Y:S02]  /*e4350*/  LDL.LU R20, [R1+0x168] ;  /* 0x0001680001147983 */ /* 0x000f640000300800 */
[----:B------:R-:W5:Y:S02]  /*e4360*/  LDL.LU R21, [R1+0x164] ;  /* 0x0001640001157983 */ /* 0x000f640000300800 */
[----:B------:R-:W5:Y:S01]  /*e4370*/  LDL.LU R16, [R1+0x160] ;  /* 0x0001600001107983 */ /* 0x000f620000300800 */
[----:B------:R-:W5:Y:S01]  /*e4380*/  LDL.LU R5, [R1+0x15c] ;  /* 0x00015c0001057983 */ /* 0x000f620000300800 */
[----:B------:R-:W-:-:S05]  /*e4390*/  FMUL R8, R10, R22 ;  /* 0x000000160a087220 */ /* 0x000fca0000400000 */
[----:B------:R0:W-:Y:S04]  /*e43a0*/  STL [R1+0x167c], R8 ;  /* 0x00167c0801007387 */ /* 0x0001e80000100800 */
[----:B0-----:R-:W5:Y:S01]  /*e43b0*/  LDL.LU R8, [R1+0x158] ;  /* 0x0001580001087983 */ /* 0x001f620000300800 */
[----:B------:R-:W5:Y:S02]  /*e43c0*/  LDL.LU R22, [R1+0x154] ;  /* 0x0001540001167983 */ /* 0x000f640000300800 */
[C---:B--2---:R-:W-:Y:S02]  /*e43d0*/  FMUL R18, R10.reuse, R18 ;  /* 0x000000120a127220 */ /* 0x044fe40000400000 */
[C---:B---3--:R-:W-:Y:S02]  /*e43e0*/  FMUL R6, R10.reuse, R6 ;  /* 0x000000060a067220 */ /* 0x048fe40000400000 */
[----:B----4-:R-:W-:-:S02]  /*e43f0*/  FMUL R2, R10, R2 ;  /* 0x000000020a027220 */ /* 0x010fc40000400000 */
        /* <DEDUP_REMOVED lines=18> */
[----:B0-----:R-:W3:Y:S01]  /*e4520*/  LDL.LU R19, [R1+0x254] ;  /* 0x0002540001137983 */ /* 0x001ee20000300800 */
[----:B------:R-:W-:-:S05]  /*e4530*/  FMUL R7, R10, R7 ;  /* 0x000000070a077220 */ /* 0x000fca0000400000 */
[----:B------:R0:W-:Y:S01]  /*e4540*/  STL [R1+0x1578], R7 ;  /* 0x0015780701007387 */ /* 0x0001e20000100800 */
[C---:B------:R-:W-:Y:S02]  /*e4550*/  FMUL R23, R10.reuse, R23 ;  /* 0x000000170a177220 */ /* 0x040fe40000400000 */
[C---:B0-----:R-:W-:Y:S02]  /*e4560*/  FMUL R7, R10.reuse, R9 ;  /* 0x000000090a077220 */ /* 0x041fe40000400000 */
[----:B------:R-:W-:-:S03]  /*e4570*/  FMUL R9, R10, R28 ;  /* 0x0000001c0a097220 */ /* 0x000fc60000400000 */
[----:B------:R0:W-:Y:S01]  /*e4580*/  STL [R1+0x1574], R7 ;  /* 0x0015740701007387 */ /* 0x0001e20000100800 */
[----:B------:R-:W-:Y:S02]  /*e4590*/  STL [R1+0x1570], R23 ;  /* 0x0015701701007387 */ /* 0x000fe40000100800 */
[----:B------:R1:W-:Y:S02]  /*e45a0*/  STL [R1+0x156c], R9 ;  /* 0x00156c0901007387 */ /* 0x0003e40000100800 */
[C---:B0-----:R-:W-:Y:S02]  /*e45b0*/  FMUL R7, R10.reuse, R14 ;  /* 0x0000000e0a077220 */ /* 0x041fe40000400000 */
[C---:B------:R-:W-:Y:S02]  /*e45c0*/  FMUL R14, R10.reuse, R17 ;  /* 0x000000110a0e7220 */ /* 0x040fe40000400000 */
[C---:B-1----:R-:W-:Y:S01]  /*e45d0*/  FMUL R9, R10.reuse, R26 ;  /* 0x0000001a0a097220 */ /* 0x042fe20000400000 */
[----:B------:R0:W-:Y:S02]  /*e45e0*/  STL [R1+0x13d0], R7 ;  /* 0x0013d00701007387 */ /* 0x0001e40000100800 */
[----:B------:R1:W-:Y:S02]  /*e45f0*/  STL [R1+0x13cc], R14 ;  /* 0x0013cc0e01007387 */ /* 0x0003e40000100800 */
[----:B0-----:R-:W-:-:S02]  /*e4600*/  FMUL R7, R10, R11 ;  /* 0x0000000b0a077220 */ /* 0x001fc40000400000 */
[----:B------:R-:W3:Y:S01]  /*e4610*/  LDL.LU R11, [R1+0x250] ;  /* 0x00025000010b7983 */ /* 0x000ee20000300800 */
[----:B------:R-:W-:Y:S02]  /*e4620*/  STL [R1+0x13c8], R9 ;  /* 0x0013c80901007387 */ /* 0x000fe40000100800 */
[C---:B-1----:R-:W-:Y:S02]  /*e4630*/  FMUL R14, R10.reuse, R27 ;  /* 0x0000001b0a0e7220 */ /* 0x042fe40000400000 */
[----:B------:R0:W-:Y:S03]  /*e4640*/  STL [R1+0x13c4], R7 ;  /* 0x0013c40701007387 */ /* 0x0001e60000100800 */
[----:B------:R1:W-:Y:S01]  /*e4650*/  STL [R1+0x13c0], R14 ;  /* 0x0013c00e01007387 */ /* 0x0003e20000100800 */
[C---:B0-----:R-:W-:Y:S02]  /*e4660*/  FMUL R7, R10.reuse, R24 ;  /* 0x000000180a077220 */ /* 0x041fe40000400000 */
[----:B------:R-:W-:-:S02]  /*e4670*/  FMUL R9, R10, R25 ;  /* 0x000000190a097220 */ /* 0x000fc40000400000 */
[C---:B-1----:R-:W-:Y:S01]  /*e4680*/  FMUL R14, R10.reuse, R29 ;  /* 0x0000001d0a0e7220 */ /* 0x042fe20000400000 */
[----:B------:R0:W-:Y:S02]  /*e4690*/  STL [R1+0x13b8], R7 ;  /* 0x0013b80701007387 */ /* 0x0001e40000100800 */
[----:B------:R1:W-:Y:S02]  /*e46a0*/  STL [R1+0x13b0], R9 ;  /* 0x0013b00901007387 */ /* 0x0003e40000100800 */
[----:B------:R-:W-:Y:S01]  /*e46b0*/  STL [R1+0x13ac], R14 ;  /* 0x0013ac0e01007387 */ /* 0x000fe20000100800 */
[C---:B0-----:R-:W-:Y:S02]  /*e46c0*/  FMUL R7, R10.reuse, R12 ;  /* 0x0000000c0a077220 */ /* 0x041fe40000400000 */
[C---:B-1----:R-:W-:Y:S02]  /*e46d0*/  FMUL R9, R10.reuse, R0 ;  /* 0x000000000a097220 */ /* 0x042fe40000400000 */
[----:B------:R-:W-:Y:S01]  /*e46e0*/  FMUL R0, R10, R20 ;  /* 0x000000140a007220 */ /* 0x000fe20000400000 */
[----:B------:R0:W-:Y:S01]  /*e46f0*/  STL [R1+0x748], R7 ;  /* 0x0007480701007387 */ /* 0x0001e20000100800 */
[----:B------:R-:W-:Y:S01]  /*e4700*/  MOV R13, c[0x0][0x1c8] ;  /* 0x00007200000d7a02 */ /* 0x000fe20000000f00 */
[----:B------:R-:W-:Y:S02]  /*e4710*/  STL [R1+0x744], R9 ;  /* 0x0007440901007387 */ /* 0x000fe40000100800 */
[----:B------:R-:W-:-:S02]  /*e4720*/  IMAD.MOV.U32 R4, RZ, RZ, c[0x0][0x1c8] ;  /* 0x00007200ff047624 */ /* 0x000fc400078e00ff */
[----:B0-----:R-:W-:Y:S02]  /*e4730*/  FMUL R7, R10, R21 ;  /* 0x000000150a077220 */ /* 0x001fe40000400000 */
[----:B------:R-:W3:Y:S01]  /*e4740*/  LDL.LU R21, [R1+0x24c] ;  /* 0x00024c0001157983 */ /* 0x000ee20000300800 */
[----:B------:R0:W-:Y:S02]  /*e4750*/  STL [R1+0x650], R0 ;  /* 0x0006500001007387 */ /* 0x0001e40000100800 */
[----:B------:R1:W-:Y:S02]  /*e4760*/  STL [R1+0x640], R7 ;  /* 0x0006400701007387 */ /* 0x0003e40000100800 */
[----:B------:R-:W-:Y:S02]  /*e4770*/  IMAD R13, R13, 0x19, RZ ;  /* 0x000000190d0d7824 */ /* 0x000fe400078e02ff */
[----:B------:R-:W-:Y:S02]  /*e4780*/  IMAD R4, R4, 0x64, RZ ;  /* 0x0000006404047824 */ /* 0x000fe400078e02ff */
[----:B0-----:R-:W-:-:S02]  /*e4790*/  FMUL R0, R10, R16 ;  /* 0x000000100a007220 */ /* 0x001fc40000400000 */
[C---:B-1----:R-:W-:Y:S02]  /*e47a0*/  FMUL R7, R10.reuse, R5 ;  /* 0x000000050a077220 */ /* 0x042fe40000400000 */
[C---:B------:R-:W-:Y:S01]  /*e47b0*/  FMUL R5, R10.reuse, R8 ;  /* 0x000000080a057220 */ /* 0x040fe20000400000 */
[----:B------:R0:W-:Y:S02]  /*e47c0*/  STL [R1+0x638], R0 ;  /* 0x0006380001007387 */ /* 0x0001e40000100800 */
[----:B------:R5:W-:Y:S02]  /*e47d0*/  STL [R1+0x634], R7 ;  /* 0x0006340701007387 */ /* 0x000be40000100800 */
[----:B------:R-:W-:Y:S02]  /*e47e0*/  STL [R1+0x630], R5 ;  /* 0x0006300501007387 */ /* 0x000fe40000100800 */
[----:B------:R-:W3:Y:S02]  /*e47f0*/  LDL.LU R8, [R1+0x248] ;  /* 0x0002480001087983 */ /* 0x000ee40000300800 */
[----:B0-----:R-:W-:-:S05]  /*e4800*/  FMUL R0, R10, R22 ;  /* 0x000000160a007220 */ /* 0x001fca0000400000 */
[----:B------:R0:W-:Y:S01]  /*e4810*/  STL [R1+0x62c], R0 ;  /* 0x00062c0001007387 */ /* 0x0001e20000100800 */
[----:B-----5:R-:W-:Y:S01]  /*e4820*/  LEA.HI.X.SX32 R7, R13, R3, 0x1, P5 ;  /* 0x000000030d077211 */ /* 0x020fe200028f0eff */
[----:B----4-:R-:W-:Y:S01]  /*e4830*/  IADD3 R4, P5, R4, R2, RZ ;  /* 0x0000000204047210 */ /* 0x010fe20007fbe0ff */
[----:B--2---:R-:W1:Y:S04]  /*e4840*/  MUFU.RCP R15, R15 ;  /* 0x0000000f000f7308 */ /* 0x004e680000001000 */
[----:B------:R-:W-:Y:S01]  /*e4850*/  STL [R1+0x42c8], R4 ;  /* 0x0042c80401007387 */ /* 0x000fe20000100800 */
[----:B---3--:R-:W-:Y:S03]  /*e4860*/  STL.64 [R1+0xa10], R6 ;  /* 0x000a100601007387 */ /* 0x008fe60000100a00 */
        /* <DEDUP_REMOVED lines=33> */
[----:B------:R-:W5:Y:S02]  /*e4a80*/  LDL.LU R20, [R1+0x1e4] ;  /* 0x0001e40001147983 */ /* 0x000f640000300800 */
[C---:B------:R-:W-:Y:S01]  /*e4a90*/  FMUL R7, R18.reuse, R8 ;  /* 0x0000000812077220 */ /* 0x040fe20000400000 */
[----:B------:R-:W5:Y:S04]  /*e4aa0*/  LDL.LU R16, [R1+0x1e0] ;  /* 0x0001e00001107983 */ /* 0x000f680000300800 */
[----:B------:R0:W-:Y:S04]  /*e4ab0*/  STL [R1+0x165c], R7 ;  /* 0x00165c0701007387 */ /* 0x0001e80000100800 */
[----:B0-----:R-:W5:Y:S01]  /*e4ac0*/  LDL.LU R7, [R1+0x1dc] ;  /* 0x0001dc0001077983 */ /* 0x001f620000300800 */
[----:B------:R-:W5:Y:S02]  /*e4ad0*/  LDL.LU R8, [R1+0x1d8] ;  /* 0x0001d80001087983 */ /* 0x000f640000300800 */
        /* <DEDUP_REMOVED lines=37> */
[----:B------:R0:W-:Y:S02]  /*e4d30*/  STL [R1+0x1394], R13 ;  /* 0x0013940d01007387 */ /* 0x0001e40000100800 */
[----:B------:R0:W-:Y:S02]  /*e4d40*/  STL [R1+0x1390], R5 ;  /* 0x0013900501007387 */ /* 0x0001e40000100800 */
[C---:B-1----:R-:W-:Y:S02]  /*e4d50*/  FMUL R14, R18.reuse, R25 ;  /* 0x00000019120e7220 */ /* 0x042fe40000400000 */
[C---:B0-----:R-:W-:Y:S02]  /*e4d60*/  FMUL R13, R18.reuse, R27 ;  /* 0x0000001b120d7220 */ /* 0x041fe40000400000 */
[----:B------:R-:W-:-:S03]  /*e4d70*/  FMUL R5, R18, R24 ;  /* 0x0000001812057220 */ /* 0x000fc60000400000 */
[----:B------:R0:W-:Y:S02]  /*e4d80*/  STL [R1+0x138c], R13 ;  /* 0x00138c0d01007387 */ /* 0x0001e40000100800 */
[----:B------:R1:W-:Y:S02]  /*e4d90*/  STL [R1+0x1388], R5 ;  /* 0x0013880501007387 */ /* 0x0003e40000100800 */
[----:B------:R-:W-:Y:S02]  /*e4da0*/  STL [R1+0x1384], R14 ;  /* 0x0013840e01007387 */ /* 0x000fe40000100800 */
[C---:B0-----:R-:W-:Y:S02]  /*e4db0*/  FMUL R13, R18.reuse, R29 ;  /* 0x0000001d120d7220 */ /* 0x041fe40000400000 */
[C---:B-1----:R-:W-:Y:S02]  /*e4dc0*/  FMUL R5, R18.reuse, R12 ;  /* 0x0000000c12057220 */ /* 0x042fe40000400000 */
[----:B------:R-:W-:-:S02]  /*e4dd0*/  FMUL R12, R18, R0 ;  /* 0x00000000120c7220 */ /* 0x000fc40000400000 */
[C---:B------:R-:W-:Y:S01]  /*e4de0*/  FMUL R0, R18.reuse, R6 ;  /* 0x0000000612007220 */ /* 0x040fe20000400000 */
[----:B------:R-:W-:Y:S01]  /*e4df0*/  STL [R1+0x1380], R13 ;  /* 0x0013800d01007387 */ /* 0x000fe20000100800 */
[----:B------:R0:W-:Y:S01]  /*e4e00*/  STL [R1+0x210], R5 ;  /* 0x0002100501007387 */ /* 0x0001e20000100800 */
[----:B------:R-:W-:Y:S01]  /*e4e10*/  MOV R9, c[0x0][0x1c8] ;  /* 0x0000720000097a02 */ /* 0x000fe20000000f00 */
[----:B------:R-:W-:Y:S01]  /*e4e20*/  STL [R1+0x20c], R12 ;  /* 0x00020c0c01007387 */ /* 0x000fe20000100800 */
[----:B------:R-:W-:Y:S01]  /*e4e30*/  MOV R10, c[0x0][0x1c8] ;  /* 0x00007200000a7a02 */ /* 0x000fe20000000f00 */
[----:B0-----:R-:W-:Y:S02]  /*e4e40*/  FMUL R5, R18, R21 ;  /* 0x0000001512057220 */ /* 0x001fe40000400000 */
[----:B------:R-:W3:Y:S01]  /*e4e50*/  LDL.LU R21, [R1+0x2d0] ;  /* 0x0002d00001157983 */ /* 0x000ee20000300800 */
[----:B------:R0:W-:Y:S02]  /*e4e60*/  STL [R1+0x208], R0 ;  /* 0x0002080001007387 */ /* 0x0001e40000100800 */
[----:B------:R1:W-:Y:S02]  /*e4e70*/  STL [R1+0x204], R5 ;  /* 0x0002040501007387 */ /* 0x0003e40000100800 */
[----:B------:R-:W-:-:S02]  /*e4e80*/  IMAD R9, R9, 0x32, RZ ;  /* 0x0000003209097824 */ /* 0x000fc400078e02ff */
[----:B------:R-:W-:Y:S02]  /*e4e90*/  FMUL R6, R18, R7 ;  /* 0x0000000712067220 */ /* 0x000fe40000400000 */
[----:B------:R-:W-:Y:S02]  /*e4ea0*/  IMAD R10, R10, 0xc8, RZ ;  /* 0x000000c80a0a7824 */ /* 0x000fe400078e02ff */
[C---:B0-----:R-:W-:Y:S02]  /*e4eb0*/  FMUL R0, R18.reuse, R20 ;  /* 0x0000001412007220 */ /* 0x041fe40000400000 */
[----:B-1----:R-:W-:-:S03]  /*e4ec0*/  FMUL R5, R18, R16 ;  /* 0x0000001012057220 */ /* 0x002fc60000400000 */
[----:B------:R0:W-:Y:S02]  /*e4ed0*/  STL [R1+0x200], R0 ;  /* 0x0002000001007387 */ /* 0x0001e40000100800 */
[----:B------:R5:W-:Y:S02]  /*e4ee0*/  STL [R1+0x1fc], R5 ;  /* 0x0001fc0501007387 */ /* 0x000be40000100800 */
[----:B------:R4:W-:Y:S02]  /*e4ef0*/  STL [R1+0x1f8], R6 ;  /* 0x0001f80601007387 */ /* 0x0009e40000100800 */
[----:B0-----:R-:W-:Y:S01]  /*e4f00*/  FMUL R0, R18, R8 ;  /* 0x0000000812007220 */ /* 0x001fe20000400000 */
[----:B-----5:R-:W-:Y:S01]  /*e4f10*/  LEA.HI.X.SX32 R5, R9, R3, 0x1, P5 ;  /* 0x0000000309057211 */ /* 0x020fe200028f0eff */
[----:B----4-:R-:W-:Y:S01]  /*e4f20*/  IADD3 R6, P5, R10, R2, RZ ;  /* 0x000000020a067210 */ /* 0x010fe20007fbe0ff */
[----:B--2---:R-:W0:Y:S03]  /*e4f30*/  MUFU.RCP R19, R19 ;  /* 0x0000001300137308 */ /* 0x004e260000001000 */
[----:B---3--:R1:W-:Y:S01]  /*e4f40*/  STL.64 [R1+0xa00], R4 ;  /* 0x000a000401007387 */ /* 0x0083e20000100a00 */
[----:B------:R2:W-:Y:S03]  /*e4f50*/  STL [R1+0x1f4], R0 ;  /* 0x0001f40001007387 */ /* 0x0005e60000100800 */
[----:B-1----:R-:W3:Y:S01]  /*e4f60*/  LDL.LU R5, [R1+0x2cc] ;  /* 0x0002cc0001057983 */ /* 0x002ee20000300800 */
[----:B------:R-:W-:Y:S02]  /*e4f70*/  STL [R1+0x42b4], R6 ;  /* 0x0042b40601007387 */ /* 0x000fe40000100800 */
[----:B------:R-:W-:Y:S02]  /*e4f80*/  STL [R1+0x42b0], R2 ;  /* 0x0042b00201007387 */ /* 0x000fe40000100800 */
[----:B------:R-:W-:Y:S02]  /*e4f90*/  STL [R1+0x42ac], R3 ;  /* 0x0042ac0301007387 */ /* 0x000fe40000100800 */
[C---:B--2---:R-:W-:Y:S01]  /*e4fa0*/  FMUL R0, R15.reuse, R22 ;  /* 0x000000160f007220 */ /* 0x044fe20000400000 */
[----:B0-----:R0:W-:Y:S04]  /*e4fb0*/  STL [R1+0x42b8], R19 ;  /* 0x0042b81301007387 */ /* 0x0011e80000100800 */
[----:B0-----:R-:W2:Y:S01]  /*e4fc0*/  LDL.LU R19, [R1+0x2c8] ;  /* 0x0002c80001137983 */ /* 0x001ea20000300800 */
[----:B------:R-:W4:Y:S02]  /*e4fd0*/  LDL.LU R6, [R1+0x2c4] ;  /* 0x0002c40001067983 */ /* 0x000f240000300800 */
[----:B------:R0:W-:Y:S02]  /*e4fe0*/  STL [R1+0x1648], R0 ;  /* 0x0016480001007387 */ /* 0x0001e40000100800 */
[----:B------:R-:W5:Y:S01]  /*e4ff0*/  LDL.LU R2, [R1+0x2c0] ;  /* 0x0002c00001027983 */ /* 0x000f620000300800 */
        /* <DEDUP_REMOVED lines=22> */
[----:B------:R-:W5:Y:S01]  /*e5160*/  LDL.LU R29, [R1+0x25c] ;  /* 0x00025c00011d7983 */ /* 0x000f620000300800 */
[----:B------:R-:W5:Y:S02]  /*e5170*/  LDL.LU R12, [R1+0x150] ;  /* 0x00015000010c7983 */ /* 0x000f640000300800 */
[----:B------:R-:W5:Y:S01]  /*e5180*/  LDL.LU R11, [R1+0x4c] ;  /* 0x00004c00010b7983 */ /* 0x000f620000300800 */
[----:B0-----:R-:W5:Y:S01]  /*e5190*/  LDL.LU R0, [R1+0x40] ;  /* 0x0000400001007983 */ /* 0x001f620000300800 */
[----:B------:R-:W5:Y:S02]  /*e51a0*/  LDL.LU R20, [R1+0x3c] ;  /* 0x00003c0001147983 */ /* 0x000f640000300800 */
[----:B---3--:R-:W-:-:S05]  /*e51b0*/  FMUL R5, R15, R5 ;  /* 0x000000050f057220 */ /* 0x008fca0000400000 */
[----:B------:R0:W-:Y:S01]  /*e51c0*/  STL [R1+0x163c], R5 ;  /* 0x00163c0501007387 */ /* 0x0001e20000100800 */
[----:B------:R-:W3:Y:S02]  /*e51d0*/  LDL.LU R21, [R1+0x30] ;  /* 0x0000300001157983 */ /* 0x000ee40000300800 */
[C---:B--2---:R-:W-:Y:S02]  /*e51e0*/  FMUL R19, R15.reuse, R19 ;  /* 0x000000130f137220 */ /* 0x044fe40000400000 */
[C---:B----4-:R-:W-:Y:S01]  /*e51f0*/  FMUL R6, R15.reuse, R6 ;  /* 0x000000060f067220 */ /* 0x050fe20000400000 */
[----:B0-----:R-:W2:Y:S01]  /*e5200*/  LDL.LU R5, [R1+0x2c] ;  /* 0x00002c0001057983 */ /* 0x001ea20000300800 */
[----:B-----5:R-:W-:-:S03]  /*e5210*/  FMUL R2, R15, R2 ;  /* 0x000000020f027220 */ /* 0x020fc60000400000 */
[----:B------:R0:W-:Y:S01]  /*e5220*/  STL [R1+0x1638], R19 ;  /* 0x0016381301007387 */ /* 0x0001e20000100800 */
[C---:B------:R-:W-:Y:S02]  /*e5230*/  FMUL R3, R15.reuse, R3 ;  /* 0x000000030f037220 */ /* 0x040fe40000400000 */
[C---:B------:R-:W-:Y:S01]  /*e5240*/  FMUL R22, R15.reuse, R22 ;  /* 0x000000160f167220 */ /* 0x040fe20000400000 */
[----:B0-----:R-:W4:Y:S01]  /*e5250*/  LDL.LU R19, [R1+0x42b8] ;  /* 0x0042b80001137983 */ /* 0x001f220000300800 */
[----:B------:R0:W-:Y:S03]  /*e5260*/  STL [R1+0x1634], R6 ;  /* 0x0016340601007387 */ /* 0x0001e60000100800 */
[----:B0-----:R-:W5:Y:S01]  /*e5270*/  LDL.LU R6, [R1+0x42b4] ;  /* 0x0042b40001067983 */ /* 0x001f620000300800 */
[----:B------:R0:W-:Y:S03]  /*e5280*/  STL [R1+0x1630], R2 ;  /* 0x0016300201007387 */ /* 0x0001e60000100800 */
[----:B0-----:R-:W4:Y:S01]  /*e5290*/  LDL.LU R2, [R1+0x42b0] ;  /* 0x0042b00001027983 */ /* 0x001f220000300800 */
        /* <DEDUP_REMOVED lines=10> */
[----:B0-----:R-:W5:Y:S01]  /*e5340*/  LDL.LU R8, [R1+0x324] ;  /* 0x0003240001087983 */ /* 0x001f620000300800 */
[----:B------:R-:W-:-:S05]  /*e5350*/  FMUL R7, R15, R7 ;  /* 0x000000070f077220 */ /* 0x000fca0000400000 */
[----:B------:R0:W-:Y:S02]  /*e5360*/  STL [R1+0x14f8], R7 ;  /* 0x0014f80701007387 */ /* 0x0001e40000100800 */
[C---:B0-----:R-:W-:Y:S02]  /*e5370*/  FMUL R7, R15.reuse, R10 ;  /* 0x0000000a0f077220 */ /* 0x041fe40000400000 */
[C---:B------:R-:W-:Y:S02]  /*e5380*/  FMUL R10, R15.reuse, R9 ;  /* 0x000000090f0a7220 */ /* 0x040fe40000400000 */
[C---:B------:R-:W-:Y:S01]  /*e5390*/  FMUL R9, R15.reuse, R28 ;  /* 0x0000001c0f097220 */ /* 0x040fe20000400000 */
[----:B------:R0:W-:Y:S02]  /*e53a0*/  STL [R1+0x14f4], R7 ;  /* 0x0014f40701007387 */ /* 0x0001e40000100800 */
[----:B------:R1:W-:Y:S02]  /*e53b0*/  STL [R1+0x14f0], R10 ;  /* 0x0014f00a01007387 */ /* 0x0003e40000100800 */
[----:B------:R1:W-:Y:S02]  /*e53c0*/  STL [R1+0x14ec], R9 ;  /* 0x0014ec0901007387 */ /* 0x0003e40000100800 */
[----:B0-----:R-:W-:-:S02]  /*e53d0*/  FMUL R7, R15, R18 ;  /* 0x000000120f077220 */ /* 0x001fc40000400000 */
[C---:B-1----:R-:W-:Y:S02]  /*e53e0*/  FMUL R10, R15.reuse, R23 ;  /* 0x000000170f0a7220 */ /* 0x042fe40000400000 */
[C---:B------:R-:W-:Y:S01]  /*e53f0*/  FMUL R9, R15.reuse, R14 ;  /* 0x0000000e0f097220 */ /* 0x040fe20000400000 */
[----:B------:R0:W-:Y:S02]  /*e5400*/  STL [R1+0x137c], R7 ;  /* 0x00137c0701007387 */ /* 0x0001e40000100800 */
[----:B------:R1:W-:Y:S02]  /*e5410*/  STL [R1+0x1378], R10 ;  /* 0x0013780a01007387 */ /* 0x0003e40000100800 */
[C---:B0-----:R-:W-:Y:S02]  /*e5420*/  FMUL R7, R15.reuse, R16 ;  /* 0x000000100f077220 */ /* 0x041fe40000400000 */
[----:B------:R-:W5:Y:S01]  /*e5430*/  LDL.LU R16, [R1+0x320] ;  /* 0x0003200001107983 */ /* 0x000f620000300800 */
[----:B------:R0:W-:Y:S02]  /*e5440*/  STL [R1+0x1374], R9 ;  /* 0x0013740901007387 */ /* 0x0001e40000100800 */
[----:B------:R0:W-:Y:S02]  /*e5450*/  STL [R1+0x1370], R7 ;  /* 0x0013700701007387 */ /* 0x0001e40000100800 */
[----:B-1----:R-:W-:-:S02]  /*e5460*/  FMUL R10, R15, R27 ;  /* 0x0000001b0f0a7220 */ /* 0x002fc40000400000 */
[C---:B0-----:R-:W-:Y:S02]  /*e5470*/  FMUL R9, R15.reuse, R17 ;  /* 0x000000110f097220 */ /* 0x041fe40000400000 */
[----:B------:R-:W-:-:S03]  /*e5480*/  FMUL R7, R15, R26 ;  /* 0x0000001a0f077220 */ /* 0x000fc60000400000 */
[----:B------:R0:W-:Y:S02]  /*e5490*/  STL [R1+0x136c], R9 ;  /* 0x00136c0901007387 */ /* 0x0001e40000100800 */
[----:B------:R1:W-:Y:S02]  /*e54a0*/  STL [R1+0x1368], R7 ;  /* 0x0013680701007387 */ /* 0x0003e40000100800 */
[----:B------:R1:W-:Y:S02]  /*e54b0*/  STL [R1+0x1364], R10 ;  /* 0x0013640a01007387 */ /* 0x0003e40000100800 */
[C---:B0-----:R-:W-:Y:S02]  /*e54c0*/  FMUL R9, R15.reuse, R24 ;  /* 0x000000180f097220 */ /* 0x041fe40000400000 */
[C---:B-1----:R-:W-:Y:S02]  /*e54d0*/  FMUL R7, R15.reuse, R25 ;  /* 0x000000190f077220 */ /* 0x042fe40000400000 */
[----:B------:R-:W-:Y:S01]  /*e54e0*/  FMUL R10, R15, R29 ;  /* 0x0000001d0f0a7220 */ /* 0x000fe20000400000 */
[----:B------:R0:W-:Y:S02]  /*e54f0*/  STL [R1+0x1360], R9 ;  /* 0x0013600901007387 */ /* 0x0001e40000100800 */
[----:B------:R1:W-:Y:S02]  /*e5500*/  STL [R1+0x1f0], R7 ;  /* 0x0001f00701007387 */ /* 0x0003e40000100800 */
[----:B------:R-:W-:Y:S02]  /*e5510*/  STL [R1+0x1ec], R10 ;  /* 0x0001ec0a01007387 */ /* 0x000fe40000100800 */
[----:B------:R-:W-:-:S02]  /*e5520*/  IMAD.MOV.U32 R4, RZ, RZ, c[0x0][0x1c8] ;  /* 0x00007200ff047624 */ /* 0x000fc400078e00ff */
[C---:B------:R-:W-:Y:S02]  /*e5530*/  FMUL R0, R15.reuse, R0 ;  /* 0x000000000f007220 */ /* 0x040fe40000400000 */
[C---:B0-----:R-:W-:Y:S02]  /*e5540*/  FMUL R9, R15.reuse, R12 ;  /* 0x0000000c0f097220 */ /* 0x041fe40000400000 */
[C---:B-1----:R-:W-:Y:S02]  /*e5550*/  FMUL R7, R15.reuse, R11 ;  /* 0x0000000b0f077220 */ /* 0x042fe40000400000 */
[----:B------:R-:W5:Y:S01]  /*e5560*/  LDL.LU R11, [R1+0x31c] ;  /* 0x00031c00010b7983 */ /* 0x000f620000300800 */
[----:B------:R-:W-:Y:S02]  /*e5570*/  STL [R1+0x1e8], R9 ;  /* 0x0001e80901007387 */ /* 0x000fe40000100800 */
[----:B------:R0:W-:Y:S02]  /*e5580*/  STL [R1+0x1e4], R7 ;  /* 0x0001e40701007387 */ /* 0x0001e40000100800 */
[----:B------:R-:W-:Y:S01]  /*e5590*/  IMAD R4, R4, 0x64, RZ ;  /* 0x0000006404047824 */ /* 0x000fe200078e02ff */
[----:B------:R-:W-:Y:S01]  /*e55a0*/  MOV R13, c[0x0][0x1c8] ;  /* 0x00007200000d7a02 */ /* 0x000fe20000000f00 */
[----:B------:R2:W-:Y:S01]  /*e55b0*/  STL [R1+0x1e0], R0 ;  /* 0x0001e00001007387 */ /* 0x0005e20000100800 */
[----:B0-----:R-:W-:-:S03]  /*e55c0*/  FMUL R7, R15, R20 ;  /* 0x000000140f077220 */ /* 0x001fc60000400000 */
[----:B------:R-:W-:Y:S02]  /*e55d0*/  IMAD R13, R13, 0x190, RZ ;  /* 0x000001900d0d7824 */ /* 0x000fe400078e02ff */
[----:B------:R4:W-:Y:S01]  /*e55e0*/  STL [R1+0x1dc], R7 ;  /* 0x0001dc0701007387 */ /* 0x0009e20000100800 */
[----:B---3--:R-:W-:-:S05]  /*e55f0*/  FMUL R9, R15, R21 ;  /* 0x000000150f097220 */ /* 0x008fca0000400000 */
[----:B------:R-:W-:Y:S01]  /*e5600*/  STL [R1+0x1d8], R9 ;  /* 0x0001d80901007387 */ /* 0x000fe20000100800 */
[----:B------:R-:W3:Y:S02]  /*e5610*/  LDL.LU R21, [R1+0x318] ;  /* 0x0003180001157983 */ /* 0x000ee40000300800 */
[----:B--2---:R-:W-:-:S05]  /*e5620*/  FMUL R0, R15, R5 ;  /* 0x000000050f007220 */ /* 0x004fca0000400000 */
[----:B------:R-:W-:Y:S01]  /*e5630*/  STL [R1+0x1d0], R0 ;  /* 0x0001d00001007387 */ /* 0x000fe20000100800 */
[----:B----4-:R-:W-:Y:S01]  /*e5640*/  LEA.HI.X.SX32 R7, R4, R3, 0x1, P5 ;  /* 0x0000000304077211 */ /* 0x010fe200028f0eff */
[----:B-----5:R-:W0:Y:S04]  /*e5650*/  MUFU.RCP R22, R22 ;  /* 0x0000001600167308 */ /* 0x020e280000001000 */
[----:B------:R1:W-:Y:S02]  /*e5660*/  STL.64 [R1+0x9f8], R6 ;  /* 0x0009f80601007387 */ /* 0x0003e40000100a00 */
[----:B-1----:R-:W-:Y:S01]  /*e5670*/  IADD3 R6, P5, R13, R2, RZ ;  /* 0x000000020d067210 */ /* 0x002fe20007fbe0ff */
[----:B------:R-:W-:-:S04]  /*e5680*/  FMUL R0, R19, R8 ;  /* 0x0000000813007220 */ /* 0x000fc80000400000 */
[----:B------:R-:W-:Y:S01]  /*e5690*/  STL [R1+0x42a0], R6 ;  /* 0x0042a00601007387 */ /* 0x000fe20000100800 */
[----:B------:R-:W-:Y:S02]  /*e56a0*/  STL [R1+0x429c], R2 ;  /* 0x00429c0201007387 */ /* 0x000fe40000100800 */
[----:B------:R-:W-:Y:S02]  /*e56b0*/  STL [R1+0x4298], R3 ;  /* 0x0042980301007387 */ /* 0x000fe40000100800 */
[----:B0-----:R0:W-:Y:S02]  /*e56c0*/  STL [R1+0x42a4], R22 ;  /* 0x0042a41601007387 */ /* 0x0011e40000100800 */
        /* <DEDUP_REMOVED lines=30> */
[----:B0-----:R-:W5:Y:S01]  /*e58b0*/  LDL.LU R0, [R1+0x34] ;  /* 0x0000340001007983 */ /* 0x001f620000300800 */
[----:B---3--:R-:W-:-:S05]  /*e58c0*/  FMUL R11, R19, R21 ;  /* 0x00000015130b7220 */ /* 0x008fca0000400000 */
[----:B------:R0:W-:Y:S04]  /*e58d0*/  STL [R1+0x161c], R11 ;  /* 0x00161c0b01007387 */ /* 0x0001e80000100800 */
[----:B0-----:R-:W3:Y:S01]  /*e58e0*/  LDL.LU R11, [R1+0x28] ;  /* 0x00002800010b7983 */ /* 0x001ee20000300800 */
[----:B------:R-:W3:Y:S02]  /*e58f0*/  LDL.LU R21, [R1+0x328] ;  /* 0x0003280001157983 */ /* 0x000ee40000300800 */
[C---:B--2---:R-:W-:Y:S02]  /*e5900*/  FMUL R22, R19.reuse, R22 ;  /* 0x0000001613167220 */ /* 0x044fe40000400000 */
[C---:B----4-:R-:W-:Y:S02]  /*e5910*/  FMUL R6, R19.reuse, R6 ;  /* 0x0000000613067220 */ /* 0x050fe40000400000 */
[----:B-----5:R-:W-:-:S02]  /*e5920*/  FMUL R2, R19, R2 ;  /* 0x0000000213027220 */ /* 0x020fc40000400000 */
[C---:B------:R-:W-:Y:S01]  /*e5930*/  FMUL R3, R19.reuse, R3 ;  /* 0x0000000313037220 */ /* 0x040fe20000400000 */
[----:B------:R0:W-:Y:S01]  /*e5940*/  STL [R1+0x1618], R22 ;  /* 0x0016181601007387 */ /* 0x0001e20000100800 */
[----:B------:R-:W-:-:S03]  /*e5950*/  FMUL R8, R19, R8 ;  /* 0x0000000813087220 */ /* 0x000fc60000400000 */
[----:B0-----:R-:W2:Y:S01]  /*e5960*/  LDL.LU R22, [R1+0x42a4] ;  /* 0x0042a40001167983 */ /* 0x001ea20000300800 */
[----:B------:R0:W-:Y:S03]  /*e5970*/  STL [R1+0x1614], R6 ;  /* 0x0016140601007387 */ /* 0x0001e60000100800 */
[----:B0-----:R-:W4:Y:S01]  /*e5980*/  LDL.LU R6, [R1+0x42a0] ;  /* 0x0042a00001067983 */ /* 0x001f220000300800 */
[----:B------:R0:W-:Y:S03]  /*e5990*/  STL [R1+0x1610], R2 ;  /* 0x0016100201007387 */ /* 0x0001e60000100800 */
[----:B0-----:R-:W5:Y:S01]  /*e59a0*/  LDL.LU R2, [R1+0x429c] ;  /* 0x00429c0001027983 */ /* 0x001f620000300800 */
[----:B------:R0:W-:Y:S02]  /*e59b0*/  STL [R1+0x160c], R3 ;  /* 0x00160c0301007387 */ /* 0x0001e40000100800 */
[C---:B------:R-:W-:Y:S01]  /*e59c0*/  FMUL R9, R19.reuse, R9 ;  /* 0x0000000913097220 */ /* 0x040fe20000400000 */
[----:B0-----:R-:W2:Y:S01]  /*e59d0*/  LDL.LU R3, [R1+0x4298] ;  /* 0x0042980001037983 */ /* 0x001ea20000300800 */
[----:B------:R0:W-:Y:S02]  /*e59e0*/  STL [R1+0x14d0], R8 ;  /* 0x0014d00801007387 */ /* 0x0001e40000100800 */
[C---:B------:R-:W-:Y:S01]  /*e59f0*/  FMUL R10, R19.reuse, R10 ;  /* 0x0000000a130a7220 */ /* 0x040fe20000400000 */
[----:B0-----:R-:W4:Y:S01]  /*e5a00*/  LDL.LU R8, [R1+0x4294] ;  /* 0x0042940001087983 */ /* 0x001f220000300800 */
        /* <DEDUP_REMOVED lines=8> */
[----:B------:R-:W-:-:S03]  /*e5a90*/  FMUL R13, R19, R4 ;  /* 0x00000004130d7220 */ /* 0x000fc60000400000 */
[----:B------:R0:W-:Y:S01]  /*e5aa0*/  STL [R1+0x14b4], R7 ;  /* 0x0014b40701007387 */ /* 0x0001e20000100800 */
[C---:B------:R-:W-:Y:S02]  /*e5ab0*/  FMUL R4, R19.reuse, R15 ;  /* 0x0000000f13047220 */ /* 0x040fe40000400000 */
        /* <DEDUP_REMOVED lines=8> */
[----:B------:R-:W5:Y:S01]  /*e5b40*/  LDL.LU R20, [R1+0x330] ;  /* 0x0003300001147983 */ /* 0x000f620000300800 */
[----:B------:R0:W-:Y:S02]  /*e5b50*/  STL [R1+0x1354], R7 ;  /* 0x0013540701007387 */ /* 0x0001e40000100800 */
[----:B------:R1:W-:Y:S02]  /*e5b60*/  STL [R1+0x1350], R4 ;  /* 0x0013500401007387 */ /* 0x0003e40000100800 */
[----:B------:R-:W-:-:S02]  /*e5b70*/  FMUL R13, R19, R26 ;  /* 0x0000001a130d7220 */ /* 0x000fc40000400000 */
[C---:B0-----:R-:W-:Y:S02]  /*e5b80*/  FMUL R7, R19.reuse, R14 ;  /* 0x0000000e13077220 */ /* 0x041fe40000400000 */
[----:B-1----:R-:W-:-:S03]  /*e5b90*/  FMUL R4, R19, R17 ;  /* 0x0000001113047220 */ /* 0x002fc60000400000 */
[----:B------:R0:W-:Y:S02]  /*e5ba0*/  STL [R1+0x134c], R7 ;  /* 0x00134c0701007387 */ /* 0x0001e40000100800 */
[----:B------:R1:W-:Y:S02]  /*e5bb0*/  STL [R1+0x1348], R4 ;  /* 0x0013480401007387 */ /* 0x0003e40000100800 */
[----:B------:R1:W-:Y:S02]  /*e5bc0*/  STL [R1+0x1344], R13 ;  /* 0x0013440d01007387 */ /* 0x0003e40000100800 */
[C---:B0-----:R-:W-:Y:S02]  /*e5bd0*/  FMUL R7, R19.reuse, R27 ;  /* 0x0000001b13077220 */ /* 0x041fe40000400000 */
[C---:B-1----:R-:W-:Y:S02]  /*e5be0*/  FMUL R4, R19.reuse, R24 ;  /* 0x0000001813047220 */ /* 0x042fe40000400000 */
[C---:B------:R-:W-:Y:S01]  /*e5bf0*/  FMUL R13, R19.reuse, R25 ;  /* 0x00000019130d7220 */ /* 0x040fe20000400000 */
[----:B------:R0:W-:Y:S01]  /*e5c00*/  STL [R1+0x1340], R7 ;  /* 0x0013400701007387 */ /* 0x0001e20000100800 */
[----:B------:R-:W-:Y:S01]  /*e5c10*/  MOV R10, c[0x0][0x1c8] ;  /* 0x00007200000a7a02 */ /* 0x000fe20000000f00 */
[----:B------:R1:W-:Y:S02]  /*e5c20*/  STL [R1+0x1b8], R4 ;  /* 0x0001b80401007387 */ /* 0x0003e40000100800 */
[----:B------:R-:W-:Y:S02]  /*e5c30*/  STL [R1+0x1b4], R13 ;  /* 0x0001b40d01007387 */ /* 0x000fe40000100800 */
[----:B------:R-:W-:-:S02]  /*e5c40*/  FMUL R12, R19, R12 ;  /* 0x0000000c130c7220 */ /* 0x000fc40000400000 */
[C---:B0-----:R-:W-:Y:S02]  /*e5c50*/  FMUL R7, R19.reuse, R29 ;  /* 0x0000001d13077220 */ /* 0x041fe40000400000 */
[C---:B-1----:R-:W-:Y:S02]  /*e5c60*/  FMUL R4, R19.reuse, R16 ;  /* 0x0000001013047220 */ /* 0x042fe40000400000 */
[----:B------:R-:W5:Y:S01]  /*e5c70*/  LDL.LU R16, [R1+0x338] ;  /* 0x0003380001107983 */ /* 0x000f620000300800 */
[----:B------:R0:W-:Y:S02]  /*e5c80*/  STL [R1+0x1b0], R7 ;  /* 0x0001b00701007387 */ /* 0x0001e40000100800 */
[----:B------:R-:W-:Y:S01]  /*e5c90*/  IMAD R10, R10, 0xc8, RZ ;  /* 0x000000c80a0a7824 */ /* 0x000fe200078e02ff */
[----:B------:R-:W-:Y:S01]  /*e5ca0*/  MOV R9, c[0x0][0x1c8] ;  /* 0x0000720000097a02 */ /* 0x000fe20000000f00 */
[----:B------:R3:W-:Y:S01]  /*e5cb0*/  STL [R1+0x1ac], R4 ;  /* 0x0001ac0401007387 */ /* 0x0007e20000100800 */
[----:B------:R-:W-:Y:S02]  /*e5cc0*/  STL [R1+0x1a8], R12 ;  /* 0x0001a80c01007387 */ /* 0x000fe40000100800 */
[----:B0-----:R-:W-:-:S02]  /*e5cd0*/  FMUL R7, R19, R0 ;  /* 0x0000000013077220 */ /* 0x001fc40000400000 */
[----:B------:R-:W-:-:S03]  /*e5ce0*/  IMAD R9, R9, 0x320, RZ ;  /* 0x0000032009097824 */ /* 0x000fc600078e02ff */
[----:B------:R2:W-:Y:S01]  /*e5cf0*/  STL [R1+0x1a4], R7 ;  /* 0x0001a40701007387 */ /* 0x0005e20000100800 */
[C---:B---3--:R-:W-:Y:S02]  /*e5d00*/  FMUL R4, R19.reuse, R11 ;  /* 0x0000000b13047220 */ /* 0x048fe40000400000 */
[----:B------:R-:W-:-:S03]  /*e5d10*/  FMUL R0, R19, R21 ;  /* 0x0000001513007220 */ /* 0x000fc60000400000 */
[----:B------:R-:W-:Y:S01]  /*e5d20*/  STL [R1+0x1a0], R4 ;  /* 0x0001a00401007387 */ /* 0x000fe20000100800 */
[----:B------:R-:W3:Y:S02]  /*e5d30*/  LDL.LU R11, [R1+0x340] ;  /* 0x00034000010b7983 */ /* 0x000ee40000300800 */
[----:B------:R-:W-:Y:S01]  /*e5d40*/  STL [R1+0x19c], R0 ;  /* 0x00019c0001007387 */ /* 0x000fe20000100800 */
[----:B--2---:R-:W-:Y:S01]  /*e5d50*/  LEA.HI.X.SX32 R7, R10, R3, 0x1, P5 ;  /* 0x000000030a077211 */ /* 0x004fe200028f0eff */
[----:B----4-:R-:W0:Y:S04]  /*e5d60*/  MUFU.RCP R8, R8 ;  /* 0x0000000800087308 */ /* 0x010e280000001000 */
[----:B------:R5:W-:Y:S02]  /*e5d70*/  STL.64 [R1+0x9f0], R6 ;  /* 0x0009f00601007387 */ /* 0x000be40000100a00 */
[----:B-----5:R-:W-:Y:S01]  /*e5d80*/  IADD3 R6, P5, R9, R2, RZ ;  /* 0x0000000209067210 */ /* 0x020fe20007fbe0ff */
        /* <DEDUP_REMOVED lines=61> */
[----:B0-----:R-:W4:Y:S01]  /*e6160*/  LDL.LU R21, [R1+0x334] ;  /* 0x0003340001157983 */ /* 0x001f220000300800 */
        /* <DEDUP_REMOVED lines=10> */
[----:B------:R-:W-:Y:S02]  /*e6210*/  STL [R1+0x133c], R10 ;  /* 0x00133c0a01007387 */ /* 0x000fe40000100800 */
[C---:B------:R-:W-:Y:S02]  /*e6220*/  FMUL R4, R22.reuse, R20 ;  /* 0x0000001416047220 */ /* 0x040fe40000400000 */
[----:B------:R1:W-:Y:S01]  /*e6230*/  STL [R1+0x1338], R9 ;  /* 0x0013380901007387 */ /* 0x0003e20000100800 */
[----:B------:R-:W4:Y:S01]  /*e6240*/  LDL.LU R20, [R1+0x33c] ;  /* 0x00033c0001147983 */ /* 0x000f220000300800 */
[----:B0-----:R-:W-:-:S05]  /*e6250*/  FMUL R7, R22, R15 ;  /* 0x0000000f16077220 */ /* 0x001fca0000400000 */
[----:B------:R0:W-:Y:S01]  /*e6260*/  STL [R1+0x1334], R7 ;  /* 0x0013340701007387 */ /* 0x0001e20000100800 */
[----:B------:R0:W-:Y:S02]  /*e6270*/  STL [R1+0x3c0], R4 ;  /* 0x0003c00401007387 */ /* 0x0001e40000100800 */
[C---:B-1----:R-:W-:Y:S02]  /*e6280*/  FMUL R9, R22.reuse, R17 ;  /* 0x0000001116097220 */ /* 0x042fe40000400000 */
[C---:B0-----:R-:W-:Y:S02]  /*e6290*/  FMUL R7, R22.reuse, R18 ;  /* 0x0000001216077220 */ /* 0x041fe40000400000 */
[----:B------:R-:W-:-:S03]  /*e62a0*/  FMUL R4, R22, R23 ;  /* 0x0000001716047220 */ /* 0x000fc60000400000 */
        /* <DEDUP_REMOVED lines=9> */
[----:B------:R3:W-:Y:S01]  /*e6340*/  STL [R1+0x154], R9 ;  /* 0x0001540901007387 */ /* 0x0007e20000100800 */
[----:B------:R-:W-:Y:S01]  /*e6350*/  MOV R14, c[0x0][0x1c8] ;  /* 0x00007200000e7a02 */ /* 0x000fe20000000f00 */
[----:B0-----:R-:W-:-:S02]  /*e6360*/  FMUL R7, R22, R25 ;  /* 0x0000001916077220 */ /* 0x001fc40000400000 */
[C---:B-1----:R-:W-:Y:S02]  /*e6370*/  FMUL R4, R22.reuse, R16 ;  /* 0x0000001016047220 */ /* 0x042fe40000400000 */
[----:B---3--:R-:W-:Y:S01]  /*e6380*/  FMUL R9, R22, R29 ;  /* 0x0000001d16097220 */ /* 0x008fe20000400000 */
[----:B------:R-:W3:Y:S01]  /*e6390*/  LDL.LU R16, [R1+0x344] ;  /* 0x0003440001107983 */ /* 0x000ee20000300800 */
[----:B------:R0:W-:Y:S02]  /*e63a0*/  STL [R1+0x150], R7 ;  /* 0x0001500701007387 */ /* 0x0001e40000100800 */
[----:B------:R-:W-:Y:S02]  /*e63b0*/  IMAD R13, R13, 0x190, RZ ;  /* 0x000001900d0d7824 */ /* 0x000fe400078e02ff */
[----:B------:R1:W-:Y:S02]  /*e63c0*/  STL [R1+0x14c], R4 ;  /* 0x00014c0401007387 */ /* 0x0003e40000100800 */
[----:B------:R-:W-:Y:S01]  /*e63d0*/  IMAD R14, R14, 0x322, RZ ;  /* 0x000003220e0e7824 */ /* 0x000fe200078e02ff */
[----:B------:R-:W-:Y:S01]  /*e63e0*/  STL [R1+0x148], R9 ;  /* 0x0001480901007387 */ /* 0x000fe20000100800 */
[----:B0-----:R-:W-:-:S02]  /*e63f0*/  FMUL R7, R22, R12 ;  /* 0x0000000c16077220 */ /* 0x001fc40000400000 */
[C---:B-1----:R-:W-:Y:S02]  /*e6400*/  FMUL R4, R22.reuse, R0 ;  /* 0x0000000016047220 */ /* 0x042fe40000400000 */
[----:B------:R-:W-:Y:S01]  /*e6410*/  FMUL R0, R22, R11 ;  /* 0x0000000b16007220 */ /* 0x000fe20000400000 */
[----:B------:R2:W-:Y:S02]  /*e6420*/  STL [R1+0x144], R7 ;  /* 0x0001440701007387 */ /* 0x0005e40000100800 */
[----:B------:R-:W-:Y:S01]  /*e6430*/  STL [R1+0x140], R4 ;  /* 0x0001400401007387 */ /* 0x000fe20000100800 */
[----:B--2---:R-:W-:Y:S01]  /*e6440*/  LEA.HI.X.SX32 R7, R13, R3, 0x1, P5 ;  /* 0x000000030d077211 */ /* 0x004fe200028f0eff */
[----:B-----5:R-:W-:Y:S01]  /*e6450*/  IADD3 R14, P5, R14, R2, RZ ;  /* 0x000000020e0e7210 */ /* 0x020fe20007fbe0ff */
[----:B----4-:R-:W0:Y:S03]  /*e6460*/  MUFU.RCP R5, R5 ;  /* 0x0000000500057308 */ /* 0x010e260000001000 */
[----:B------:R1:W-:Y:S01]  /*e6470*/  STL.64 [R1+0xa18], R6 ;  /* 0x000a180601007387 */ /* 0x0003e20000100a00 */
[----:B------:R2:W-:Y:S03]  /*e6480*/  STL [R1+0x13c], R0 ;  /* 0x00013c0001007387 */ /* 0x0005e60000100800 */
[----:B-1----:R-:W4:Y:S01]  /*e6490*/  LDL.LU R7, [R1+0x34c] ;  /* 0x00034c0001077983 */ /* 0x002f220000300800 */
[----:B------:R-:W-:Y:S02]  /*e64a0*/  STL [R1+0x4278], R14 ;  /* 0x0042780e01007387 */ /* 0x000fe40000100800 */
[----:B------:R-:W-:Y:S02]  /*e64b0*/  STL [R1+0x4274], R2 ;  /* 0x0042740201007387 */ /* 0x000fe40000100800 */
[----:B------:R-:W-:Y:S02]  /*e64c0*/  STL [R1+0x4270], R3 ;  /* 0x0042700301007387 */ /* 0x000fe40000100800 */
[C---:B--2---:R-:W-:Y:S01]  /*e64d0*/  FMUL R0, R8.reuse, R21 ;  /* 0x0000001508007220 */ /* 0x044fe20000400000 */
[----:B0-----:R0:W-:Y:S04]  /*e64e0*/  STL [R1+0x427c], R5 ;  /* 0x00427c0501007387 */ /* 0x0011e80000100800 */
[----:B0-----:R-:W2:Y:S01]  /*e64f0*/  LDL.LU R5, [R1+0x354] ;  /* 0x0003540001057983 */ /* 0x001ea20000300800 */
[----:B------:R-:W5:Y:S02]  /*e6500*/  LDL.LU R14, [R1+0x35c] ;  /* 0x00035c00010e7983 */ /* 0x000f640000300800 */
        /* <DEDUP_REMOVED lines=20> */
[----:B------:R0:W-:Y:S01]  /*e6650*/  STL [R1+0x15a0], R0 ;  /* 0x0015a00001007387 */ /* 0x0001e20000100800 */
[----:B------:R-:W3:Y:S02]  /*e6660*/  LDL.LU R26, [R1+0x3e4] ;  /* 0x0003e400011a7983 */ /* 0x000ee40000300800 */
[----:B------:R-:W3:Y:S02]  /*e6670*/  LDL.LU R27, [R1+0x3ec] ;  /* 0x0003ec00011b7983 */ /* 0x000ee40000300800 */
[----:B------:R-:W3:Y:S01]  /*e6680*/  LDL.LU R24, [R1+0x3f4] ;  /* 0x0003f40001187983 */ /* 0x000ee20000300800 */
[----:B------:R-:W3:Y:S01]  /*e6690*/  LDL.LU R25, [R1+0x3fc] ;  /* 0x0003fc0001197983 */ /* 0x000ee20000300800 */
[----:B------:R-:W3:Y:S02]  /*e66a0*/  LDL.LU R29, [R1+0x404] ;  /* 0x00040400011d7983 */ /* 0x000ee40000300800 */
[----:B------:R-:W3:Y:S02]  /*e66b0*/  LDL.LU R20, [R1+0x40c] ;  /* 0x00040c0001147983 */ /* 0x000ee40000300800 */
[----:B------:R-:W3:Y:S01]  /*e66c0*/  LDL.LU R12, [R1+0x414] ;  /* 0x00041400010c7983 */ /* 0x000ee20000300800 */
[----:B0-----:R-:W3:Y:S01]  /*e66d0*/  LDL.LU R0, [R1+0x41c] ;  /* 0x00041c0001007983 */ /* 0x001ee20000300800 */
[----:B----4-:R-:W-:-:S05]  /*e66e0*/  FMUL R7, R8, R7 ;  /* 0x0000000708077220 */ /* 0x010fca0000400000 */
[----:B------:R0:W-:Y:S01]  /*e66f0*/  STL [R1+0x159c], R7 ;  /* 0x00159c0701007387 */ /* 0x0001e20000100800 */
[----:B------:R-:W4:Y:S02]  /*e6700*/  LDL.LU R16, [R1+0x424] ;  /* 0x0004240001107983 */ /* 0x000f240000300800 */
[C---:B--2---:R-:W-:Y:S02]  /*e6710*/  FMUL R5, R8.reuse, R5 ;  /* 0x0000000508057220 */ /* 0x044fe40000400000 */
[C---:B-----5:R-:W-:Y:S01]  /*e6720*/  FMUL R14, R8.reuse, R14 ;  /* 0x0000000e080e7220 */ /* 0x060fe20000400000 */
[----:B0-----:R-:W2:Y:S01]  /*e6730*/  LDL.LU R7, [R1+0x428] ;  /* 0x0004280001077983 */ /* 0x001ea20000300800 */
[C---:B------:R-:W-:Y:S02]  /*e6740*/  FMUL R2, R8.reuse, R2 ;  /* 0x0000000208027220 */ /* 0x040fe40000400000 */
[----:B------:R0:W-:Y:S02]  /*e6750*/  STL [R1+0x1598], R5 ;  /* 0x0015980501007387 */ /* 0x0001e40000100800 */
[----:B------:R-:W-:-:S02]  /*e6760*/  FMUL R3, R8, R3 ;  /* 0x0000000308037220 */ /* 0x000fc40000400000 */
[C---:B------:R-:W-:Y:S01]  /*e6770*/  FMUL R21, R8.reuse, R21 ;  /* 0x0000001508157220 */ /* 0x040fe20000400000 */
[----:B0-----:R-:W5:Y:S01]  /*e6780*/  LDL.LU R5, [R1+0x427c] ;  /* 0x00427c0001057983 */ /* 0x001f620000300800 */
[----:B------:R0:W-:Y:S03]  /*e6790*/  STL [R1+0x1594], R14 ;  /* 0x0015940e01007387 */ /* 0x0001e60000100800 */
[----:B0-----:R-:W5:Y:S01]  /*e67a0*/  LDL.LU R14, [R1+0x4278] ;  /* 0x00427800010e7983 */ /* 0x001f620000300800 */
[----:B------:R0:W-:Y:S03]  /*e67b0*/  STL [R1+0x1590], R2 ;  /* 0x0015900201007387 */ /* 0x0001e60000100800 */
[----:B0-----:R-:W5:Y:S01]  /*e67c0*/  LDL.LU R2, [R1+0x4274] ;  /* 0x0042740001027983 */ /* 0x001f620000300800 */
[----:B------:R0:W-:Y:S02]  /*e67d0*/  STL [R1+0x158c], R3 ;  /* 0x00158c0301007387 */ /* 0x0001e40000100800 */
[C---:B------:R-:W-:Y:S01]  /*e67e0*/  FMUL R4, R8.reuse, R4 ;  /* 0x0000000408047220 */ /* 0x040fe20000400000 */
[----:B0-----:R-:W5:Y:S01]  /*e67f0*/  LDL.LU R3, [R1+0x4270] ;  /* 0x0042700001037983 */ /* 0x001f620000300800 */
        /* <DEDUP_REMOVED lines=8> */
[C---:B------:R-:W-:Y:S02]  /*e6880*/  FMUL R15, R8.reuse, R15 ;  /* 0x0000000f080f7220 */ /* 0x040fe40000400000 */
[----:B------:R-:W-:-:S03]  /*e6890*/  FMUL R13, R8, R13 ;  /* 0x0000000d080d7220 */ /* 0x000fc60000400000 */
[----:B------:R0:W-:Y:S02]  /*e68a0*/  STL [R1+0x13e0], R15 ;  /* 0x0013e00f01007387 */ /* 0x0001e40000100800 */
[----:B------:R1:W-:Y:S02]  /*e68b0*/  STL [R1+0x13dc], R13 ;  /* 0x0013dc0d01007387 */ /* 0x0003e40000100800 */
[C---:B------:R-:W-:Y:S02]  /*e68c0*/  FMUL R9, R8.reuse, R9 ;  /* 0x0000000908097220 */ /* 0x040fe40000400000 */
[C---:B0-----:R-:W-:Y:S02]  /*e68d0*/  FMUL R15, R8.reuse, R28 ;  /* 0x0000001c080f7220 */ /* 0x041fe40000400000 */
[----:B-1----:R-:W-:-:S03]  /*e68e0*/  FMUL R13, R8, R22 ;  /* 0x00000016080d7220 */ /* 0x002fc60000400000 */
[----:B------:R0:W-:Y:S02]  /*e68f0*/  STL [R1+0x13d8], R15 ;  /* 0x0013d80f01007387 */ /* 0x0001e40000100800 */
[----:B------:R1:W-:Y:S02]  /*e6900*/  STL [R1+0x13d4], R13 ;  /* 0x0013d40d01007387 */ /* 0x0003e40000100800 */
[----:B------:R3:W-:Y:S02]  /*e6910*/  STL [R1+0x38c], R9 ;  /* 0x00038c0901007387 */ /* 0x0007e40000100800 */
[C---:B0-----:R-:W-:Y:S02]  /*e6920*/  FMUL R15, R8.reuse, R19 ;  /* 0x00000013080f7220 */ /* 0x041fe40000400000 */
[C---:B-1----:R-:W-:Y:S02]  /*e6930*/  FMUL R13, R8.reuse, R18 ;  /* 0x00000012080d7220 */ /* 0x042fe40000400000 */
[C---:B---3--:R-:W-:Y:S01]  /*e6940*/  FMUL R9, R8.reuse, R6 ;  /* 0x0000000608097220 */ /* 0x048fe20000400000 */
[----:B------:R-:W-:Y:S01]  /*e6950*/  STL [R1+0x388], R15 ;  /* 0x0003880f01007387 */ /* 0x000fe20000100800 */
[----:B------:R-:W3:Y:S02]  /*e6960*/  LDL.LU R6, [R1+0x430] ;  /* 0x0004300001067983 */ /* 0x000ee40000300800 */
[----:B------:R0:W-:Y:S02]  /*e6970*/  STL [R1+0x37c], R13 ;  /* 0x00037c0d01007387 */ /* 0x0001e40000100800 */
[----:B------:R1:W-:Y:S02]  /*e6980*/  STL [R1+0x378], R9 ;  /* 0x0003780901007387 */ /* 0x0003e40000100800 */
[----:B0-----:R-:W-:-:S02]  /*e6990*/  FMUL R13, R8, R23 ;  /* 0x00000017080d7220 */ /* 0x001fc40000400000 */
[C---:B-1----:R-:W-:Y:S02]  /*e69a0*/  FMUL R9, R8.reuse, R17 ;  /* 0x0000001108097220 */ /* 0x042fe40000400000 */
[C---:B------:R-:W-:Y:S01]  /*e69b0*/  FMUL R15, R8.reuse, R26 ;  /* 0x0000001a080f7220 */ /* 0x040fe20000400000 */
[----:B------:R0:W-:Y:S02]  /*e69c0*/  STL [R1+0x36c], R13 ;  /* 0x00036c0d01007387 */ /* 0x0001e40000100800 */
[----:B------:R1:W-:Y:S02]  /*e69d0*/  STL [R1+0x368], R9 ;  /* 0x0003680901007387 */ /* 0x0003e40000100800 */
[----:B------:R1:W-:Y:S02]  /*e69e0*/  STL [R1+0x364], R15 ;  /* 0x0003640f01007387 */ /* 0x0003e40000100800 */
[C---:B0-----:R-:W-:Y:S02]  /*e69f0*/  FMUL R13, R8.reuse, R27 ;  /* 0x0000001b080d7220 */ /* 0x041fe40000400000 */
[----:B-1----:R-:W-:-:S02]  /*e6a00*/  FMUL R9, R8, R24 ;  /* 0x0000001808097220 */ /* 0x002fc40000400000 */
[C---:B------:R-:W-:Y:S01]  /*e6a10*/  FMUL R15, R8.reuse, R25 ;  /* 0x00000019080f7220 */ /* 0x040fe20000400000 */
[----:B------:R0:W-:Y:S01]  /*e6a20*/  STL [R1+0x360], R13 ;  /* 0x0003600d01007387 */ /* 0x0001e20000100800 */
[----:B------:R-:W-:Y:S01]  /*e6a30*/  MOV R10, c[0x0][0x1c8] ;  /* 0x00007200000a7a02 */ /* 0x000fe20000000f00 */
[----:B------:R1:W-:Y:S02]  /*e6a40*/  STL [R1+0x128], R9 ;  /* 0x0001280901007387 */ /* 0x0003e40000100800 */
[----:B------:R-:W-:Y:S02]  /*e6a50*/  STL [R1+0x124], R15 ;  /* 0x0001240f01007387 */ /* 0x000fe40000100800 */
[----:B------:R-:W-:Y:S02]  /*e6a60*/  IMAD.MOV.U32 R4, RZ, RZ, c[0x0][0x1c8] ;  /* 0x00007200ff047624 */ /* 0x000fe400078e00ff */
[C---:B0-----:R-:W-:Y:S02]  /*e6a70*/  FMUL R13, R8.reuse, R29 ;  /* 0x0000001d080d7220 */ /* 0x041fe40000400000 */
[----:B-1----:R-:W-:-:S02]  /*e6a80*/  FMUL R9, R8, R20 ;  /* 0x0000001408097220 */ /* 0x002fc40000400000 */
[----:B------:R-:W3:Y:S01]  /*e6a90*/  LDL.LU R20, [R1+0x434] ;  /* 0x0004340001147983 */ /* 0x000ee20000300800 */
[----:B------:R0:W-:Y:S02]  /*e6aa0*/  STL [R1+0x118], R13 ;  /* 0x0001180d01007387 */ /* 0x0001e40000100800 */
[----:B------:R-:W-:Y:S02]  /*e6ab0*/  IMAD R10, R10, 0x191, RZ ;  /* 0x000001910a0a7824 */ /* 0x000fe400078e02ff */
[----:B------:R-:W-:Y:S01]  /*e6ac0*/  IMAD R4, R4, 0x192, RZ ;  /* 0x0000019204047824 */ /* 0x000fe200078e02ff */
[----:B------:R4:W-:Y:S01]  /*e6ad0*/  STL [R1+0x114], R9 ;  /* 0x0001140901007387 */ /* 0x0009e20000100800 */
[C---:B0-----:R-:W-:Y:S02]  /*e6ae0*/  FMUL R13, R8.reuse, R12 ;  /* 0x0000000c080d7220 */ /* 0x041fe40000400000 */
[----:B------:R-:W-:-:S03]  /*e6af0*/  FMUL R12, R8, R0 ;  /* 0x00000000080c7220 */ /* 0x000fc60000400000 */
[----:B------:R-:W-:Y:S02]  /*e6b00*/  STL [R1+0x108], R13 ;  /* 0x0001080d01007387 */ /* 0x000fe40000100800 */
[----:B------:R0:W-:Y:S02]  /*e6b10*/  STL [R1+0x104], R12 ;  /* 0x0001040c01007387 */ /* 0x0001e40000100800 */
[----:B----4-:R-:W-:-:S05]  /*e6b20*/  FMUL R9, R8, R16 ;  /* 0x0000001008097220 */ /* 0x010fca0000400000 */
[----:B------:R-:W-:Y:S01]  /*e6b30*/  STL [R1+0x100], R9 ;  /* 0x0001000901007387 */ /* 0x000fe20000100800 */
[----:B------:R-:W4:Y:S02]  /*e6b40*/  LDL.LU R16, [R1+0x438] ;  /* 0x0004380001107983 */ /* 0x000f240000300800 */
[----:B--2---:R-:W-:-:S05]  /*e6b50*/  FMUL R0, R8, R7 ;  /* 0x0000000708007220 */ /* 0x004fca0000400000 */
[----:B------:R1:W-:Y:S01]  /*e6b60*/  STL [R1+0xfc], R0 ;  /* 0x0000fc0001007387 */ /* 0x0003e20000100800 */
[----:B-----5:R-:W-:Y:S01]  /*e6b70*/  LEA.HI.X.SX32 R15, R10, R3, 0x1, P5 ;  /* 0x000000030a0f7211 */ /* 0x020fe200028f0eff */
[----:B0-----:R-:W-:Y:S01]  /*e6b80*/  IADD3 R12, P5, R4, R2, RZ ;  /* 0x00000002040c7210 */ /* 0x001fe20007fbe0ff */
[----:B------:R-:W0:Y:S04]  /*e6b90*/  MUFU.RCP R21, R21 ;  /* 0x0000001500157308 */ /* 0x000e280000001000 */
[----:B------:R-:W-:Y:S01]  /*e6ba0*/  STL [R1+0x4264], R12 ;  /* 0x0042640c01007387 */ /* 0x000fe20000100800 */
[----:B------:R-:W-:Y:S02]  /*e6bb0*/  STL.64 [R1+0xa08], R14 ;  /* 0x000a080e01007387 */ /* 0x000fe40000100a00 */
[----:B------:R-:W-:Y:S02]  /*e6bc0*/  STL [R1+0x4260], R2 ;  /* 0x0042600201007387 */ /* 0x000fe40000100800 */
[----:B------:R-:W-:Y:S02]  /*e6bd0*/  STL [R1+0x425c], R3 ;  /* 0x00425c0301007387 */ /* 0x000fe40000100800 */
[C---:B-1----:R-:W-:Y:S01]  /*e6be0*/  FMUL R0, R5.reuse, R11 ;  /* 0x0000000b05007220 */ /* 0x042fe20000400000 */
        /* <DEDUP_REMOVED lines=12> */
[----:B---3--:R-:W-:-:S05]  /*e6cb0*/  FMUL R0, R5, R6 ;  /* 0x0000000605007220 */ /* 0x008fca0000400000 */
[----:B------:R0:W-:Y:S01]  /*e6cc0*/  STL [R1+0x1564], R0 ;  /* 0x0015640001007387 */ /* 0x0001e20000100800 */
[----:B------:R-:W3:Y:S02]  /*e6cd0*/  LDL.LU R10, [R1+0x494] ;  /* 0x00049400010a7983 */ /* 0x000ee40000300800 */
[----:B------:R-:W3:Y:S02]  /*e6ce0*/  LDL.LU R28, [R1+0x498] ;  /* 0x00049800011c7983 */ /* 0x000ee40000300800 */
[----:B------:R-:W3:Y:S01]  /*e6cf0*/  LDL.LU R14, [R1+0x4a4] ;  /* 0x0004a400010e7983 */ /* 0x000ee20000300800 */
[----:B------:R-:W3:Y:S01]  /*e6d00*/  LDL.LU R22, [R1+0x4a8] ;  /* 0x0004a80001167983 */ /* 0x000ee20000300800 */
[----:B------:R-:W3:Y:S03]  /*e6d10*/  LDL.LU R19, [R1+0x4b4] ;  /* 0x0004b40001137983 */ /* 0x000ee60000300800 */
[----:B0-----:R-:W3:Y:S01]  /*e6d20*/  LDL.LU R0, [R1+0x4b8] ;  /* 0x0004b80001007983 */ /* 0x001ee20000300800 */
[----:B------:R-:W3:Y:S02]  /*e6d30*/  LDL.LU R15, [R1+0x4c4] ;  /* 0x0004c400010f7983 */ /* 0x000ee40000300800 */
[----:B------:R-:W3:Y:S02]  /*e6d40*/  LDL.LU R18, [R1+0x4c8] ;  /* 0x0004c80001127983 */ /* 0x000ee40000300800 */
[----:B------:R-:W-:-:S05]  /*e6d50*/  FMUL R6, R5, R20 ;  /* 0x0000001405067220 */ /* 0x000fca0000400000 */
[----:B------:R0:W-:Y:S01]  /*e6d60*/  STL [R1+0x1560], R6 ;  /* 0x0015600601007387 */ /* 0x0001e20000100800 */
[----:B------:R-:W3:Y:S02]  /*e6d70*/  LDL.LU R23, [R1+0x4d4] ;  /* 0x0004d40001177983 */ /* 0x000ee40000300800 */
[----:B------:R-:W3:Y:S02]  /*e6d80*/  LDL.LU R17, [R1+0x4d8] ;  /* 0x0004d80001117983 */ /* 0x000ee40000300800 */
[----:B------:R-:W3:Y:S01]  /*e6d90*/  LDL.LU R26, [R1+0x4e4] ;  /* 0x0004e400011a7983 */ /* 0x000ee20000300800 */
[----:B------:R-:W3:Y:S04]  /*e6da0*/  LDL.LU R27, [R1+0x4e8] ;  /* 0x0004e800011b7983 */ /* 0x000ee80000300800 */
[----:B0-----:R-:W3:Y:S01]  /*e6db0*/  LDL.LU R6, [R1+0x4f4] ;  /* 0x0004f40001067983 */ /* 0x001ee20000300800 */
[----:B------:R-:W3:Y:S02]  /*e6dc0*/  LDL.LU R24, [R1+0x4f8] ;  /* 0x0004f80001187983 */ /* 0x000ee40000300800 */
[----:B------:R-:W3:Y:S02]  /*e6dd0*/  LDL.LU R25, [R1+0x504] ;  /* 0x0005040001197983 */ /* 0x000ee40000300800 */
[----:B----4-:R-:W-:-:S05]  /*e6de0*/  FMUL R16, R5, R16 ;  /* 0x0000001005107220 */ /* 0x010fca0000400000 */
[----:B------:R0:W-:Y:S01]  /*e6df0*/  STL [R1+0x155c], R16 ;  /* 0x00155c1001007387 */ /* 0x0001e20000100800 */
[----:B------:R-:W4:Y:S02]  /*e6e00*/  LDL.LU R29, [R1+0x508] ;  /* 0x00050800011d7983 */ /* 0x000f240000300800 */
[----:B------:R-:W4:Y:S01]  /*e6e10*/  LDL.LU R20, [R1+0x510] ;  /* 0x0005100001147983 */ /* 0x000f220000300800 */
[----:B0-----:R-:W4:Y:S01]  /*e6e20*/  LDL.LU R16, [R1+0x518] ;  /* 0x0005180001107983 */ /* 0x001f220000300800 */
[C---:B--2---:R-:W-:Y:S02]  /*e6e30*/  FMUL R21, R5.reuse, R21 ;  /* 0x0000001505157220 */ /* 0x044fe40000400000 */
[C---:B-----5:R-:W-:Y:S02]  /*e6e40*/  FMUL R12, R5.reuse, R12 ;  /* 0x0000000c050c7220 */ /* 0x060fe40000400000 */
[C---:B------:R-:W-:Y:S02]  /*e6e50*/  FMUL R2, R5.reuse, R2 ;  /* 0x0000000205027220 */ /* 0x040fe40000400000 */
[C---:B------:R-:W-:Y:S01]  /*e6e60*/  FMUL R3, R5.reuse, R3 ;  /* 0x0000000305037220 */ /* 0x040fe20000400000 */
[----:B------:R0:W-:Y:S01]  /*e6e70*/  STL [R1+0x1558], R21 ;  /* 0x0015581501007387 */ /* 0x0001e20000100800 */
[----:B------:R-:W-:-:S03]  /*e6e80*/  FMUL R11, R5, R11 ;  /* 0x0000000b050b7220 */ /* 0x000fc60000400000 */
[----:B0-----:R-:W2:Y:S01]  /*e6e90*/  LDL.LU R21, [R1+0x4268] ;  /* 0x0042680001157983 */ /* 0x001ea20000300800 */
[----:B------:R0:W-:Y:S03]  /*e6ea0*/  STL [R1+0x1554], R12 ;  /* 0x0015540c01007387 */ /* 0x0001e60000100800 */
[----:B0-----:R-:W5:Y:S01]  /*e6eb0*/  LDL.LU R12, [R1+0x4264] ;  /* 0x00426400010c7983 */ /* 0x001f620000300800 */
[----:B------:R0:W-:Y:S03]  /*e6ec0*/  STL [R1+0x1550], R2 ;  /* 0x0015500201007387 */ /* 0x0001e60000100800 */
[----:B0-----:R-:W2:Y:S01]  /*e6ed0*/  LDL.LU R2, [R1+0x4260] ;  /* 0x0042600001027983 */ /* 0x001ea20000300800 */
[----:B------:R0:W-:Y:S02]  /*e6ee0*/  STL [R1+0x154c], R3 ;  /* 0x00154c0301007387 */ /* 0x0001e40000100800 */
[C---:B------:R-:W-:Y:S01]  /*e6ef0*/  FMUL R8, R5.reuse, R8 ;  /* 0x0000000805087220 */ /* 0x040fe20000400000 */
[----:B0-----:R-:W2:Y:S01]  /*e6f00*/  LDL.LU R3, [R1+0x425c] ;  /* 0x00425c0001037983 */ /* 0x001ea20000300800 */
        /* <DEDUP_REMOVED lines=12> */
[C---:B---3--:R-:W-:Y:S02]  /*e6fd0*/  FMUL R13, R5.reuse, R10 ;  /* 0x0000000a050d7220 */ /* 0x048fe40000400000 */
[C---:B0-----:R-:W-:Y:S02]  /*e6fe0*/  FMUL R4, R5.reuse, R28 ;  /* 0x0000001c05047220 */ /* 0x041fe40000400000 */
[C---:B------:R-:W-:Y:S01]  /*e6ff0*/  FMUL R10, R5.reuse, R14 ;  /* 0x0000000e050a7220 */ /* 0x040fe20000400000 */
[----:B------:R0:W-:Y:S02]  /*e7000*/  STL [R1+0x458], R13 ;  /* 0x0004580d01007387 */ /* 0x0001e40000100800 */
[----:B------:R1:W-:Y:S02]  /*e7010*/  STL [R1+0x454], R4 ;  /* 0x0004540401007387 */ /* 0x0003e40000100800 */
[----:B------:R3:W-:Y:S02]  /*e7020*/  STL [R1+0x33c], R10 ;  /* 0x00033c0a01007387 */ /* 0x0007e40000100800 */
[----:B0-----:R-:W-:-:S02]  /*e7030*/  FMUL R13, R5, R22 ;  /* 0x00000016050d7220 */ /* 0x001fc40000400000 */
[C---:B-1----:R-:W-:Y:S02]  /*e7040*/  FMUL R4, R5.reuse, R19 ;  /* 0x0000001305047220 */ /* 0x042fe40000400000 */
[C---:B---3--:R-:W-:Y:S01]  /*e7050*/  FMUL R10, R5.reuse, R0 ;  /* 0x00000000050a7220 */ /* 0x048fe20000400000 */
[----:B------:R-:W-:Y:S01]  /*e7060*/  STL [R1+0x338], R13 ;  /* 0x0003380d01007387 */ /* 0x000fe20000100800 */
[----:B------:R-:W3:Y:S02]  /*e7070*/  LDL.LU R0, [R1+0x440] ;  /* 0x0004400001007983 */ /* 0x000ee40000300800 */
[----:B------:R0:W-:Y:S02]  /*e7080*/  STL [R1+0x334], R4 ;  /* 0x0003340401007387 */ /* 0x0001e40000100800 */
[----:B------:R1:W-:Y:S02]  /*e7090*/  STL [R1+0x330], R10 ;  /* 0x0003300a01007387 */ /* 0x0003e40000100800 */
[----:B0-----:R-:W-:-:S02]  /*e70a0*/  FMUL R4, R5, R15 ;  /* 0x0000000f05047220 */ /* 0x001fc40000400000 */
[C---:B------:R-:W-:Y:S02]  /*e70b0*/  FMUL R13, R5.reuse, R18 ;  /* 0x00000012050d7220 */ /* 0x040fe40000400000 */
[C---:B-1----:R-:W-:Y:S01]  /*e70c0*/  FMUL R10, R5.reuse, R23 ;  /* 0x00000017050a7220 */ /* 0x042fe20000400000 */
[----:B------:R0:W-:Y:S02]  /*e70d0*/  STL [R1+0x32c], R4 ;  /* 0x00032c0401007387 */ /* 0x0001e40000100800 */
[----:B------:R1:W-:Y:S02]  /*e70e0*/  STL [R1+0x328], R13 ;  /* 0x0003280d01007387 */ /* 0x0003e40000100800 */
[----:B------:R1:W-:Y:S02]  /*e70f0*/  STL [R1+0x324], R10 ;  /* 0x0003240a01007387 */ /* 0x0003e40000100800 */
[C---:B0-----:R-:W-:Y:S02]  /*e7100*/  FMUL R4, R5.reuse, R17 ;  /* 0x0000001105047220 */ /* 0x041fe40000400000 */
[----:B-1----:R-:W-:-:S02]  /*e7110*/  FMUL R13, R5, R26 ;  /* 0x0000001a050d7220 */ /* 0x002fc40000400000 */
[C---:B------:R-:W-:Y:S01]  /*e7120*/  FMUL R10, R5.reuse, R27 ;  /* 0x0000001b050a7220 */ /* 0x040fe20000400000 */
[----:B------:R0:W-:Y:S02]  /*e7130*/  STL [R1+0x320], R4 ;  /* 0x0003200401007387 */ /* 0x0001e40000100800 */
[----:B------:R-:W-:Y:S01]  /*e7140*/  STL [R1+0xd8], R13 ;  /* 0x0000d80d01007387 */ /* 0x000fe20000100800 */
[----:B------:R-:W-:Y:S02]  /*e7150*/  MOV R9, c[0x0][0x1c8] ;  /* 0x0000720000097a02 */ /* 0x000fe40000000f00 */
[----:B------:R-:W-:Y:S01]  /*e7160*/  MOV R8, c[0x0][0x1c8] ;  /* 0x0000720000087a02 */ /* 0x000fe20000000f00 */
[----:B0-----:R-:W-:Y:S02]  /*e7170*/  FMUL R4, R5, R6 ;  /* 0x0000000605047220 */ /* 0x001fe40000400000 */
[----:B------:R-:W3:Y:S01]  /*e7180*/  LDL.LU R6, [R1+0x44c] ;  /* 0x00044c0001067983 */ /* 0x000ee20000300800 */
[----:B------:R0:W-:Y:S02]  /*e7190*/  STL [R1+0xd4], R10 ;  /* 0x0000d40a01007387 */ /* 0x0001e40000100800 */
[----:B------:R1:W-:Y:S02]  /*e71a0*/  STL [R1+0xd0], R4 ;  /* 0x0000d00401007387 */ /* 0x0003e40000100800 */
[----:B------:R-:W-:-:S02]  /*e71b0*/  IMAD R9, R9, 0xc9, RZ ;  /* 0x000000c909097824 */ /* 0x000fc400078e02ff */
[----:B------:R-:W-:Y:S02]  /*e71c0*/  IMAD R8, R8, 0x324, RZ ;  /* 0x0000032408087824 */ /* 0x000fe400078e02ff */
[C---:B0-----:R-:W-:Y:S02]  /*e71d0*/  FMUL R10, R5.reuse, R24 ;  /* 0x00000018050a7220 */ /* 0x041fe40000400000 */
[----:B-1----:R-:W-:-:S03]  /*e71e0*/  FMUL R4, R5, R25 ;  /* 0x0000001905047220 */ /* 0x002fc60000400000 */
[----:B------:R0:W-:Y:S02]  /*e71f0*/  STL [R1+0xcc], R10 ;  /* 0x0000cc0a01007387 */ /* 0x0001e40000100800 */
[----:B------:R1:W-:Y:S02]  /*e7200*/  STL [R1+0xc8], R4 ;  /* 0x0000c80401007387 */ /* 0x0003e40000100800 */
[C---:B----4-:R-:W-:Y:S02]  /*e7210*/  FMUL R13, R5.reuse, R29 ;  /* 0x0000001d050d7220 */ /* 0x050fe40000400000 */
[----:B0-----:R-:W-:-:S03]  /*e7220*/  FMUL R10, R5, R20 ;  /* 0x00000014050a7220 */ /* 0x001fc60000400000 */
[----:B------:R2:W-:Y:S02]  /*e7230*/  STL [R1+0xc4], R13 ;  /* 0x0000c40d01007387 */ /* 0x0005e40000100800 */
[----:B------:R-:W-:Y:S02]  /*e7240*/  STL [R1+0x70], R10 ;  /* 0x0000700a01007387 */ /* 0x000fe40000100800 */
[----:B------:R-:W4:Y:S02]  /*e7250*/  LDL.LU R20, [R1+0x450] ;  /* 0x0004500001147983 */ /* 0x000f240000300800 */
[----:B-1----:R-:W-:-:S05]  /*e7260*/  FMUL R4, R5, R16 ;  /* 0x0000001005047220 */ /* 0x002fca0000400000 */
[----:B------:R-:W-:Y:S01]  /*e7270*/  STL [R1+0x64], R4 ;  /* 0x0000640401007387 */ /* 0x000fe20000100800 */
[----:B--2---:R-:W-:Y:S01]  /*e7280*/  LEA.HI.X.SX32 R13, R9, R3, 0x1, P5 ;  /* 0x00000003090d7211 */ /* 0x004fe200028f0eff */
[----:B------:R-:W-:Y:S01]  /*e7290*/  IADD3 R14, P5, R8, R2, RZ ;  /* 0x00000002080e7210 */ /* 0x000fe20007fbe0ff */
[----:B-----5:R-:W0:Y:S04]  /*e72a0*/  MUFU.RCP R11, R11 ;  /* 0x0000000b000b7308 */ /* 0x020e280000001000 */
[----:B------:R-:W-:Y:S01]  /*e72b0*/  STL [R1+0x4250], R14 ;  /* 0x0042500e01007387 */ /* 0x000fe20000100800 */
[----:B------:R-:W-:Y:S02]  /*e72c0*/  STL.64 [R1+0x9d8], R12 ;  /* 0x0009d80c01007387 */ /* 0x000fe40000100a00 */
[----:B------:R1:W-:Y:S02]  /*e72d0*/  STL [R1+0x424c], R2 ;  /* 0x00424c0201007387 */ /* 0x0003e40000100800 */
[----:B------:R-:W-:Y:S02]  /*e72e0*/  STL [R1+0x4248], R3 ;  /* 0x0042480301007387 */ /* 0x000fe40000100800 */
[C---:B-1----:R-:W-:Y:S01]  /*e72f0*/  FMUL R2, R21.reuse, R7 ;  /* 0x0000000715027220 */ /* 0x042fe20000400000 */
[----:B0-----:R0:W-:Y:S04]  /*e7300*/  STL [R1+0x4254], R11 ;  /* 0x0042540b01007387 */ /* 0x0011e80000100800 */
[----:B0-----:R-:W2:Y:S01]  /*e7310*/  LDL.LU R11, [R1+0x45c] ;  /* 0x00045c00010b7983 */ /* 0x001ea20000300800 */
[----:B------:R-:W5:Y:S02]  /*e7320*/  LDL.LU R14, [R1+0x460] ;  /* 0x00046000010e7983 */ /* 0x000f640000300800 */
[----:B------:R0:W-:Y:S02]  /*e7330*/  STL [R1+0x1528], R2 ;  /* 0x0015280201007387 */ /* 0x0001e40000100800 */
[----:B0-----:R-:W5:Y:S01]  /*e7340*/  LDL.LU R2, [R1+0x46c] ;  /* 0x00046c0001027983 */ /* 0x001f620000300800 */
[----:B------:R-:W5:Y:S02]  /*e7350*/  LDL.LU R3, [R1+0x470] ;  /* 0x0004700001037983 */ /* 0x000f640000300800 */
[----:B------:R-:W5:Y:S02]  /*e7360*/  LDL.LU R7, [R1+0x47c] ;  /* 0x00047c0001077983 */ /* 0x000f640000300800 */
[----:B------:R-:W5:Y:S01]  /*e7370*/  LDL.LU R10, [R1+0x480] ;  /* 0x00048000010a7983 */ /* 0x000f620000300800 */
[----:B------:R-:W5:Y:S01]  /*e7380*/  LDL.LU R4, [R1+0x48c] ;  /* 0x00048c0001047983 */ /* 0x000f620000300800 */
[----:B------:R-:W5:Y:S02]  /*e7390*/  LDL.LU R16, [R1+0x490] ;  /* 0x0004900001107983 */ /* 0x000f640000300800 */
        /* <DEDUP_REMOVED lines=10> */
[----:B------:R-:W3:Y:S02]  /*e7440*/  LDL.LU R19, [R1+0x4dc] ;  /* 0x0004dc0001137983 */ /* 0x000ee40000300800 */
[----:B0-----:R-:W-:-:S05]  /*e7450*/  FMUL R0, R21, R6 ;  /* 0x0000000615007220 */ /* 0x001fca0000400000 */
[----:B------:R0:W-:Y:S01]  /*e7460*/  STL [R1+0x1520], R0 ;  /* 0x0015200001007387 */ /* 0x0001e20000100800 */
[----:B------:R-:W3:Y:S02]  /*e7470*/  LDL.LU R18, [R1+0x4e0] ;  /* 0x0004e00001127983 */ /* 0x000ee40000300800 */
[----:B------:R-:W3:Y:S02]  /*e7480*/  LDL.LU R23, [R1+0x4ec] ;  /* 0x0004ec0001177983 */ /* 0x000ee40000300800 */
[----:B------:R-:W3:Y:S01]  /*e7490*/  LDL.LU R17, [R1+0x4f0] ;  /* 0x0004f00001117983 */ /* 0x000ee20000300800 */
[----:B------:R-:W3:Y:S01]  /*e74a0*/  LDL.LU R26, [R1+0x4fc] ;  /* 0x0004fc00011a7983 */ /* 0x000ee20000300800 */
[----:B------:R-:W3:Y:S02]  /*e74b0*/  LDL.LU R27, [R1+0x500] ;  /* 0x00050000011b7983 */ /* 0x000ee40000300800 */
[----:B------:R-:W3:Y:S01]  /*e74c0*/  LDL.LU R24, [R1+0x50c] ;  /* 0x00050c0001187983 */ /* 0x000ee20000300800 */
[----:B0-----:R-:W3:Y:S01]  /*e74d0*/  LDL.LU R0, [R1+0x514] ;  /* 0x0005140001007983 */ /* 0x001ee20000300800 */
[----:B------:R-:W3:Y:S02]  /*e74e0*/  LDL.LU R25, [R1+0x51c] ;  /* 0x00051c0001197983 */ /* 0x000ee40000300800 */
[----:B------:R-:W3:Y:S02]  /*e74f0*/  LDL.LU R29, [R1+0x520] ;  /* 0x00052000011d7983 */ /* 0x000ee40000300800 */
[----:B----4-:R-:W-:-:S05]  /*e7500*/  FMUL R6, R21, R20 ;  /* 0x0000001415067220 */ /* 0x010fca0000400000 */
[----:B------:R0:W-:Y:S04]  /*e7510*/  STL [R1+0x151c], R6 ;  /* 0x00151c0601007387 */ /* 0x0001e80000100800 */
[----:B0-----:R-:W4:Y:S01]  /*e7520*/  LDL.LU R6, [R1+0x524] ;  /* 0x0005240001067983 */ /* 0x001f220000300800 */
[----:B------:R-:W4:Y:S02]  /*e7530*/  LDL.LU R20, [R1+0x528] ;  /* 0x0005280001147983 */ /* 0x000f240000300800 */
[C---:B--2---:R-:W-:Y:S02]  /*e7540*/  FMUL R11, R21.reuse, R11 ;  /* 0x0000000b150b7220 */ /* 0x044fe40000400000 */
[----:B-----5:R-:W-:-:S03]  /*e7550*/  FMUL R14, R21, R14 ;  /* 0x0000000e150e7220 */ /* 0x020fc60000400000 */
[----:B------:R0:W-:Y:S01]  /*e7560*/  STL [R1+0x1518], R11 ;  /* 0x0015180b01007387 */ /* 0x0001e20000100800 */
[C---:B------:R-:W-:Y:S02]  /*e7570*/  FMUL R2, R21.reuse, R2 ;  /* 0x0000000215027220 */ /* 0x040fe40000400000 */
[C---:B------:R-:W-:Y:S01]  /*e7580*/  FMUL R3, R21.reuse, R3 ;  /* 0x0000000315037220 */ /* 0x040fe20000400000 */
[----:B0-----:R-:W2:Y:S01]  /*e7590*/  LDL.LU R11, [R1+0x4254] ;  /* 0x00425400010b7983 */ /* 0x001ea20000300800 */
[----:B------:R0:W-:Y:S02]  /*e75a0*/  STL [R1+0x1514], R14 ;  /* 0x0015140e01007387 */ /* 0x0001e40000100800 */
[C---:B------:R-:W-:Y:S01]  /*e75b0*/  FMUL R7, R21.reuse, R7 ;  /* 0x0000000715077220 */ /* 0x040fe20000400000 */
        /* <DEDUP_REMOVED lines=17> */
[C---:B---3--:R-:W-:Y:S02]  /*e76d0*/  FMUL R8, R21.reuse, R9 ;  /* 0x0000000915087220 */ /* 0x048fe40000400000 */
[C---:B------:R-:W-:Y:S01]  /*e76e0*/  FMUL R9, R21.reuse, R5 ;  /* 0x0000000515097220 */ /* 0x040fe20000400000 */
[----:B------:R0:W-:Y:S02]  /*e76f0*/  STL [R1+0x41c], R15 ;  /* 0x00041c0f01007387 */ /* 0x0001e40000100800 */
[----:B------:R1:W-:Y:S02]  /*e7700*/  STL [R1+0x418], R8 ;  /* 0x0004180801007387 */ /* 0x0003e40000100800 */
[----:B------:R-:W-:-:S02]  /*e7710*/  FMUL R5, R21, R12 ;  /* 0x0000000c15057220 */ /* 0x000fc40000400000 */
[C---:B0-----:R-:W-:Y:S02]  /*e7720*/  FMUL R15, R21.reuse, R28 ;  /* 0x0000001c150f7220 */ /* 0x041fe40000400000 */
[----:B-1----:R-:W-:-:S03]  /*e7730*/  FMUL R8, R21, R13 ;  /* 0x0000000d15087220 */ /* 0x002fc60000400000 */
[----:B------:R-:W-:Y:S01]  /*e7740*/  STL [R1+0x414], R15 ;  /* 0x0004140f01007387 */ /* 0x000fe20000100800 */
[----:B------:R0:W-:Y:S02]  /*e7750*/  STL [R1+0x2fc], R9 ;  /* 0x0002fc0901007387 */ /* 0x0001e40000100800 */
[----:B------:R-:W3:Y:S02]  /*e7760*/  LDL.LU R12, [R1+0x530] ;  /* 0x00053000010c7983 */ /* 0x000ee40000300800 */
[----:B------:R-:W-:Y:S01]  /*e7770*/  STL [R1+0x2f8], R8 ;  /* 0x0002f80801007387 */ /* 0x000fe20000100800 */
[----:B------:R1:W-:Y:S01]  /*e7780*/  STL [R1+0x2f4], R5 ;  /* 0x0002f40501007387 */ /* 0x0003e20000100800 */
[C---:B0-----:R-:W-:Y:S02]  /*e7790*/  FMUL R9, R21.reuse, R22 ;  /* 0x0000001615097220 */ /* 0x041fe40000400000 */
[C---:B-1----:R-:W-:Y:S02]  /*e77a0*/  FMUL R5, R21.reuse, R19 ;  /* 0x0000001315057220 */ /* 0x042fe40000400000 */
[C---:B------:R-:W-:Y:S01]  /*e77b0*/  FMUL R8, R21.reuse, R18 ;  /* 0x0000001215087220 */ /* 0x040fe20000400000 */
[----:B------:R0:W-:Y:S02]  /*e77c0*/  STL [R1+0x2f0], R9 ;  /* 0x0002f00901007387 */ /* 0x0001e40000100800 */
[----:B------:R1:W-:Y:S02]  /*e77d0*/  STL [R1+0x2ec], R5 ;  /* 0x0002ec0501007387 */ /* 0x0003e40000100800 */
[----:B------:R1:W-:Y:S01]  /*e77e0*/  STL [R1+0x2e8], R8 ;  /* 0x0002e80801007387 */ /* 0x0003e20000100800 */
[----:B0-----:R-:W-:-:S02]  /*e77f0*/  FMUL R9, R21, R23 ;  /* 0x0000001715097220 */ /* 0x001fc40000400000 */
[C---:B-1----:R-:W-:Y:S02]  /*e7800*/  FMUL R5, R21.reuse, R17 ;  /* 0x0000001115057220 */ /* 0x042fe40000400000 */
[C---:B------:R-:W-:Y:S01]  /*e7810*/  FMUL R8, R21.reuse, R26 ;  /* 0x0000001a15087220 */ /* 0x040fe20000400000 */
[----:B------:R0:W-:Y:S02]  /*e7820*/  STL [R1+0x2e4], R9 ;  /* 0x0002e40901007387 */ /* 0x0001e40000100800 */
[----:B------:R1:W-:Y:S02]  /*e7830*/  STL [R1+0x2e0], R5 ;  /* 0x0002e00501007387 */ /* 0x0003e40000100800 */
[----:B------:R-:W-:Y:S01]  /*e7840*/  IMAD.MOV.U32 R4, RZ, RZ, c[0x0][0x1c8] ;  /* 0x00007200ff047624 */ /* 0x000fe200078e00ff */
[----:B------:R4:W-:Y:S01]  /*e7850*/  STL [R1+0x80], R8 ;  /* 0x0000800801007387 */ /* 0x0009e20000100800 */
[C---:B0-----:R-:W-:Y:S02]  /*e7860*/  FMUL R9, R21.reuse, R27 ;  /* 0x0000001b15097220 */ /* 0x041fe40000400000 */
[----:B-1----:R-:W-:-:S02]  /*e7870*/  FMUL R5, R21, R24 ;  /* 0x0000001815057220 */ /* 0x002fc40000400000 */
[C---:B----4-:R-:W-:Y:S01]  /*e7880*/  FMUL R8, R21.reuse, R0 ;  /* 0x0000000015087220 */ /* 0x050fe20000400000 */
[----:B------:R-:W-:Y:S01]  /*e7890*/  STL [R1+0x7c], R9 ;  /* 0x00007c0901007387 */ /* 0x000fe20000100800 */
[----:B------:R-:W4:Y:S02]  /*e78a0*/  LDL.LU R0, [R1+0x534] ;  /* 0x0005340001007983 */ /* 0x000f240000300800 */
[----:B------:R0:W-:Y:S02]  /*e78b0*/  STL [R1+0x78], R5 ;  /* 0x0000780501007387 */ /* 0x0001e40000100800 */
[----:B------:R-:W-:Y:S01]  /*e78c0*/  IMAD R4, R4, 0x192, RZ ;  /* 0x0000019204047824 */ /* 0x000fe200078e02ff */
[----:B------:R1:W-:Y:S01]  /*e78d0*/  STL [R1+0x74], R8 ;  /* 0x0000740801007387 */ /* 0x0003e20000100800 */
[----:B------:R-:W-:Y:S01]  /*e78e0*/  MOV R10, c[0x0][0x1c8] ;  /* 0x00007200000a7a02 */ /* 0x000fe20000000f00 */
[C---:B------:R-:W-:Y:S02]  /*e78f0*/  FMUL R6, R21.reuse, R6 ;  /* 0x0000000615067220 */ /* 0x040fe40000400000 */
[----:B0-----:R-:W-:-:S02]  /*e7900*/  FMUL R5, R21, R25 ;  /* 0x0000001915057220 */ /* 0x001fc40000400000 */
[----:B-1----:R-:W-:-:S03]  /*e7910*/  FMUL R8, R21, R29 ;  /* 0x0000001d15087220 */ /* 0x002fc60000400000 */
[----:B------:R0:W-:Y:S01]  /*e7920*/  STL [R1+0x6c], R5 ;  /* 0x00006c0501007387 */ /* 0x0001e20000100800 */
[----:B------:R-:W-:Y:S02]  /*e7930*/  IMAD R10, R10, 0x326, RZ ;  /* 0x000003260a0a7824 */ /* 0x000fe400078e02ff */
[----:B------:R-:W-:Y:S02]  /*e7940*/  STL [R1+0x68], R8 ;  /* 0x0000680801007387 */ /* 0x000fe40000100800 */
[----:B------:R1:W-:Y:S02]  /*e7950*/  STL [R1+0x60], R6 ;  /* 0x0000600601007387 */ /* 0x0003e40000100800 */
[----:B0-----:R-:W-:Y:S01]  /*e7960*/  FMUL R5, R21, R20 ;  /* 0x0000001415057220 */ /* 0x001fe20000400000 */
[----:B-1----:R-:W4:Y:S04]  /*e7970*/  LDL.LU R6, [R1+0x538] ;  /* 0x0005380001067983 */ /* 0x002f280000300800 */
[----:B------:R-:W-:Y:S01]  /*e7980*/  STL [R1+0x5c], R5 ;  /* 0x00005c0501007387 */ /* 0x000fe20000100800 */
[----:B--2---:R-:W-:Y:S01]  /*e7990*/  LEA.HI.X.SX32 R15, R4, R3, 0x1, P5 ;  /* 0x00000003040f7211 */ /* 0x004fe200028f0eff */
[----:B-----5:R-:W0:Y:S04]  /*e79a0*/  MUFU.RCP R7, R7 ;  /* 0x0000000700077308 */ /* 0x020e280000001000 */
[----:B------:R1:W-:Y:S02]  /*e79b0*/  STL.64 [R1+0x9e8], R14 ;  /* 0x0009e80e01007387 */ /* 0x0003e40000100a00 */
[----:B-1----:R-:W-:-:S05]  /*e79c0*/  IADD3 R14, P5, R10, R2, RZ ;  /* 0x000000020a0e7210 */ /* 0x002fca0007fbe0ff */
[----:B------:R-:W-:Y:S01]  /*e79d0*/  STL [R1+0x423c], R14 ;  /* 0x00423c0e01007387 */ /* 0x000fe20000100800 */
[----:B------:R1:W-:Y:S02]  /*e79e0*/  STL [R1+0x4238], R2 ;  /* 0x0042380201007387 */ /* 0x0003e40000100800 */
[----:B------:R-:W-:Y:S02]  /*e79f0*/  STL [R1+0x4234], R3 ;  /* 0x0042340301007387 */ /* 0x000fe40000100800 */
[----:B0-----:R0:W-:Y:S02]  /*e7a00*/  STL [R1+0x4240], R7 ;  /* 0x0042400701007387 */ /* 0x0011e40000100800 */
[C---:B-1----:R-:W-:Y:S01]  /*e7a10*/  FMUL R2, R11.reuse, R16 ;  /* 0x000000100b027220 */ /* 0x042fe20000400000 */
[----:B0-----:R-:W2:Y:S01]  /*e7a20*/  LDL.LU R7, [R1+0x53c] ;  /* 0x00053c0001077983 */ /* 0x001ea20000300800 */
[----:B------:R-:W5:Y:S03]  /*e7a30*/  LDL.LU R14, [R1+0x540] ;  /* 0x00054000010e7983 */ /* 0x000f660000300800 */
        /* <DEDUP_REMOVED lines=10> */
[----:B------:R-:W3:Y:S03]  /*e7ae0*/  LDL.LU R10, [R1+0x580] ;  /* 0x00058000010a7983 */ /* 0x000ee60000300800 */
[----:B0-----:R-:W3:Y:S01]  /*e7af0*/  LDL.LU R4, [R1+0x588] ;  /* 0x0005880001047983 */ /* 0x001ee20000300800 */
[----:B------:R-:W3:Y:S02]  /*e7b00*/  LDL.LU R28, [R1+0x590] ;  /* 0x00059000011c7983 */ /* 0x000ee40000300800 */
[----:B------:R-:W3:Y:S02]  /*e7b10*/  LDL.LU R21, [R1+0x598] ;  /* 0x0005980001157983 */ /* 0x000ee40000300800 */
[----:B------:R-:W3:Y:S01]  /*e7b20*/  LDL.LU R9, [R1+0x5a0] ;  /* 0x0005a00001097983 */ /* 0x000ee20000300800 */
[----:B------:R-:W3:Y:S01]  /*e7b30*/  LDL.LU R13, [R1+0x5a8] ;  /* 0x0005a800010d7983 */ /* 0x000ee20000300800 */
[----:B------:R-:W3:Y:S02]  /*e7b40*/  LDL.LU R12, [R1+0x5b0] ;  /* 0x0005b000010c7983 */ /* 0x000ee40000300800 */
[----:B------:R-:W3:Y:S02]  /*e7b50*/  LDL.LU R22, [R1+0x5b8] ;  /* 0x0005b80001167983 */ /* 0x000ee40000300800 */
[----:B------:R-:W3:Y:S02]  /*e7b60*/  LDL.LU R19, [R1+0x5c0] ;  /* 0x0005c00001137983 */ /* 0x000ee40000300800 */
[----:B----4-:R-:W-:-:S05]  /*e7b70*/  FMUL R0, R11, R0 ;  /* 0x000000000b007220 */ /* 0x010fca0000400000 */
[----:B------:R0:W-:Y:S01]  /*e7b80*/  STL [R1+0x14e0], R0 ;  /* 0x0014e00001007387 */ /* 0x0001e20000100800 */
[----:B------:R-:W4:Y:S02]  /*e7b90*/  LDL.LU R18, [R1+0x5c8] ;  /* 0x0005c80001127983 */ /* 0x000f240000300800 */
        /* <DEDUP_REMOVED lines=8> */
[----:B------:R-:W-:-:S05]  /*e7c20*/  FMUL R6, R11, R6 ;  /* 0x000000060b067220 */ /* 0x000fca0000400000 */
[----:B------:R0:W-:Y:S04]  /*e7c30*/  STL [R1+0x14dc], R6 ;  /* 0x0014dc0601007387 */ /* 0x0001e80000100800 */
[----:B0-----:R-:W4:Y:S01]  /*e7c40*/  LDL.LU R6, [R1+0x618] ;  /* 0x0006180001067983 */ /* 0x001f220000300800 */
        /* <DEDUP_REMOVED lines=11> */
[----:B------:R0:W-:Y:S03]  /*e7d00*/  STL [R1+0x14c4], R3 ;  /* 0x0014c40301007387 */ /* 0x0001e60000100800 */
[----:B0-----:R-:W2:Y:S01]  /*e7d10*/  LDL.LU R3, [R1+0x4234] ;  /* 0x0042340001037983 */ /* 0x001ea20000300800 */
[----:B------:R0:W-:Y:S03]  /*e7d20*/  STL [R1+0x410], R16 ;  /* 0x0004101001007387 */ /* 0x0001e60000100800 */
[----:B0-----:R-:W5:Y:S01]  /*e7d30*/  LDL.LU R16, [R1+0x4230] ;  /* 0x0042300001107983 */ /* 0x001f620000300800 */
[----:B------:R-:W-:-:S02]  /*e7d40*/  FMUL R5, R11, R5 ;  /* 0x000000050b057220 */ /* 0x000fc40000400000 */
[C---:B------:R-:W-:Y:S02]  /*e7d50*/  FMUL R20, R11.reuse, R20 ;  /* 0x000000140b147220 */ /* 0x040fe40000400000 */
[C---:B------:R-:W-:Y:S02]  /*e7d60*/  FMUL R8, R11.reuse, R8 ;  /* 0x000000080b087220 */ /* 0x040fe40000400000 */
[C---:B------:R-:W-:Y:S01]  /*e7d70*/  FMUL R15, R11.reuse, R15 ;  /* 0x0000000f0b0f7220 */ /* 0x040fe20000400000 */
[----:B------:R-:W-:Y:S01]  /*e7d80*/  STL [R1+0x40c], R5 ;  /* 0x00040c0501007387 */ /* 0x000fe20000100800 */
[----:B------:R0:W-:Y:S03]  /*e7d90*/  STL [R1+0x408], R20 ;  /* 0x0004081401007387 */ /* 0x0001e60000100800 */
[----:B0-----:R-:W5:Y:S01]  /*e7da0*/  LDL.LU R20, [R1+0x544] ;  /* 0x0005440001147983 */ /* 0x001f620000300800 */
[----:B------:R-:W-:Y:S02]  /*e7db0*/  STL [R1+0x404], R8 ;  /* 0x0004040801007387 */ /* 0x000fe40000100800 */
[----:B------:R3:W-:Y:S02]  /*e7dc0*/  STL [R1+0x400], R15 ;  /* 0x0004000f01007387 */ /* 0x0007e40000100800 */
[----:B---3--:R-:W-:-:S02]  /*e7dd0*/  FMUL R15, R11, R10 ;  /* 0x0000000a0b0f7220 */ /* 0x008fc40000400000 */
[C---:B------:R-:W-:Y:S02]  /*e7de0*/  FMUL R10, R11.reuse, R4 ;  /* 0x000000040b0a7220 */ /* 0x040fe40000400000 */
[C---:B------:R-:W-:Y:S01]  /*e7df0*/  FMUL R4, R11.reuse, R21 ;  /* 0x000000150b047220 */ /* 0x040fe20000400000 */
[----:B------:R0:W-:Y:S02]  /*e7e00*/  STL [R1+0x3fc], R15 ;  /* 0x0003fc0f01007387 */ /* 0x0001e40000100800 */
[----:B------:R1:W-:Y:S02]  /*e7e10*/  STL [R1+0x3f8], R10 ;  /* 0x0003f80a01007387 */ /* 0x0003e40000100800 */
[C---:B0-----:R-:W-:Y:S02]  /*e7e20*/  FMUL R15, R11.reuse, R28 ;  /* 0x0000001c0b0f7220 */ /* 0x041fe40000400000 */
[C---:B-1----:R-:W-:Y:S02]  /*e7e30*/  FMUL R10, R11.reuse, R9 ;  /* 0x000000090b0a7220 */ /* 0x042fe40000400000 */
[C---:B------:R-:W-:Y:S01]  /*e7e40*/  FMUL R9, R11.reuse, R13 ;  /* 0x0000000d0b097220 */ /* 0x040fe20000400000 */
[----:B------:R-:W-:Y:S01]  /*e7e50*/  STL [R1+0x3f4], R15 ;  /* 0x0003f40f01007387 */ /* 0x000fe20000100800 */
[----:B------:R0:W-:Y:S02]  /*e7e60*/  STL [R1+0x2dc], R4 ;  /* 0x0002dc0401007387 */ /* 0x0001e40000100800 */
[----:B------:R4:W-:Y:S02]  /*e7e70*/  STL [R1+0x2d8], R10 ;  /* 0x0002d80a01007387 */ /* 0x0009e40000100800 */
[----:B0-----:R-:W-:-:S02]  /*e7e80*/  FMUL R4, R11, R12 ;  /* 0x0000000c0b047220 */ /* 0x001fc40000400000 */
[----:B------:R-:W3:Y:S01]  /*e7e90*/  LDL.LU R12, [R1+0x54c] ;  /* 0x00054c00010c7983 */ /* 0x000ee20000300800 */
[----:B------:R0:W-:Y:S02]  /*e7ea0*/  STL [R1+0x2d0], R9 ;  /* 0x0002d00901007387 */ /* 0x0001e40000100800 */
[----:B------:R1:W-:Y:S02]  /*e7eb0*/  STL [R1+0x1cc], R4 ;  /* 0x0001cc0401007387 */ /* 0x0003e40000100800 */
[C---:B----4-:R-:W-:Y:S02]  /*e7ec0*/  FMUL R10, R11.reuse, R18 ;  /* 0x000000120b0a7220 */ /* 0x050fe40000400000 */
[C---:B0-----:R-:W-:Y:S02]  /*e7ed0*/  FMUL R9, R11.reuse, R22 ;  /* 0x000000160b097220 */ /* 0x041fe40000400000 */
[----:B-1----:R-:W-:-:S03]  /*e7ee0*/  FMUL R4, R11, R19 ;  /* 0x000000130b047220 */ /* 0x002fc60000400000 */
[----:B------:R0:W-:Y:S02]  /*e7ef0*/  STL [R1+0x1c8], R9 ;  /* 0x0001c80901007387 */ /* 0x0001e40000100800 */
[----:B------:R1:W-:Y:S02]  /*e7f00*/  STL [R1+0x1c4], R4 ;  /* 0x0001c40401007387 */ /* 0x0003e40000100800 */
[----:B------:R4:W-:Y:S02]  /*e7f10*/  STL [R1+0x1c0], R10 ;  /* 0x0001c00a01007387 */ /* 0x0009e40000100800 */
[C---:B0-----:R-:W-:Y:S02]  /*e7f20*/  FMUL R9, R11.reuse, R23 ;  /* 0x000000170b097220 */ /* 0x041fe40000400000 */
[C---:B-1----:R-:W-:Y:S02]  /*e7f30*/  FMUL R4, R11.reuse, R17 ;  /* 0x000000110b047220 */ /* 0x042fe40000400000 */
[----:B----4-:R-:W-:Y:S01]  /*e7f40*/  FMUL R10, R11, R26 ;  /* 0x0000001a0b0a7220 */ /* 0x010fe20000400000 */
[----:B------:R0:W-:Y:S02]  /*e7f50*/  STL [R1+0x1bc], R9 ;  /* 0x0001bc0901007387 */ /* 0x0001e40000100800 */
[----:B------:R1:W-:Y:S01]  /*e7f60*/  STL [R1+0x58], R4 ;  /* 0x0000580401007387 */ /* 0x0003e20000100800 */
[----:B------:R-:W-:-:S02]  /*e7f70*/  MOV R8, c[0x0][0x1c8] ;  /* 0x0000720000087a02 */ /* 0x000fc40000000f00 */
[----:B------:R-:W-:Y:S01]  /*e7f80*/  MOV R5, c[0x0][0x1c8] ;  /* 0x0000720000057a02 */ /* 0x000fe20000000f00 */
[----:B------:R4:W-:Y:S01]  /*e7f90*/  STL [R1+0x54], R10 ;  /* 0x0000540a01007387 */ /* 0x0009e20000100800 */
[C---:B0-----:R-:W-:Y:S02]  /*e7fa0*/  FMUL R9, R11.reuse, R27 ;  /* 0x0000001b0b097220 */ /* 0x041fe40000400000 */
[C---:B-1----:R-:W-:Y:S02]  /*e7fb0*/  FMUL R4, R11.reuse, R24 ;  /* 0x000000180b047220 */ /* 0x042fe40000400000 */
[----:B----4-:R-:W-:Y:S01]  /*e7fc0*/  FMUL R10, R11, R25 ;  /* 0x000000190b0a7220 */ /* 0x010fe20000400000 */
[----:B------:R0:W-:Y:S02]  /*e7fd0*/  STL [R1+0x50], R9 ;  /* 0x0000500901007387 */ /* 0x0001e40000100800 */
[----:B------:R1:W-:Y:S02]  /*e7fe0*/  STL [R1+0x4c], R4 ;  /* 0x00004c0401007387 */ /* 0x0003e40000100800 */
[----:B------:R-:W-:-:S02]  /*e7ff0*/  IMAD R8, R8, 0x193, RZ ;  /* 0x0000019308087824 */ /* 0x000fc400078e02ff */
[----:B------:R-:W-:Y:S01]  /*e8000*/  IMAD R5, R5, 0xca, RZ ;  /* 0x000000ca05057824 */ /* 0x000fe200078e02ff */
[----:B------:R-:W-:Y:S01]  /*e8010*/  STL [R1+0x40], R10 ;  /* 0x0000400a01007387 */ /* 0x000fe20000100800 */
[C---:B0-----:R-:W-:Y:S02]  /*e8020*/  FMUL R9, R11.reuse, R29 ;  /* 0x0000001d0b097220 */ /* 0x041fe40000400000 */
[C---:B-1----:R-:W-:Y:S02]  /*e8030*/  FMUL R4, R11.reuse, R0 ;  /* 0x000000000b047220 */ /* 0x042fe40000400000 */
[----:B------:R-:W4:Y:S01]  /*e8040*/  LDL.LU R0, [R1+0x554] ;  /* 0x0005540001007983 */ /* 0x000f220000300800 */
[----:B------:R-:W-:Y:S02]  /*e8050*/  STL [R1+0x3c], R9 ;  /* 0x00003c0901007387 */ /* 0x000fe40000100800 */
[----:B------:R-:W-:Y:S02]  /*e8060*/  FMUL R6, R11, R6 ;  /* 0x000000060b067220 */ /* 0x000fe40000400000 */
[----:B------:R0:W-:Y:S03]  /*e8070*/  STL [R1+0x30], R4 ;  /* 0x0000300401007387 */ /* 0x0001e60000100800 */
[----:B------:R-:W-:Y:S01]  /*e8080*/  STL [R1+0x24], R6 ;  /* 0x0000240601007387 */ /* 0x000fe20000100800 */
[----:B--2---:R-:W-:Y:S01]  /*e8090*/  LEA.HI.X.SX32 R15, R8, R3, 0x1, P5 ;  /* 0x00000003080f7211 */ /* 0x004fe200028f0eff */
[----:B0-----:R-:W-:Y:S01]  /*e80a0*/  IADD3 R4, P5, R5, R2, RZ ;  /* 0x0000000205047210 */ /* 0x001fe20007fbe0ff */
[----:B-----5:R-:W0:Y:S04]  /*e80b0*/  MUFU.RCP R16, R16 ;  /* 0x0000001000107308 */ /* 0x020e280000001000 */
[----:B------:R-:W-:Y:S01]  /*e80c0*/  STL [R1+0x4224], R4 ;  /* 0x0042240401007387 */ /* 0x000fe20000100800 */
[----:B------:R-:W-:Y:S02]  /*e80d0*/  STL [R1+0x4220], R2 ;  /* 0x0042200201007387 */ /* 0x000fe40000100800 */
[----:B------:R-:W-:Y:S02]  /*e80e0*/  STL.64 [R1+0x9e0], R14 ;  /* 0x0009e00e01007387 */ /* 0x000fe40000100a00 */
[----:B------:R-:W-:Y:S01]  /*e80f0*/  STL [R1+0x421c], R3 ;  /* 0x00421c0301007387 */ /* 0x000fe20000100800 */
[----:B0-----:R0:W-:Y:S04]  /*e8100*/  STL [R1+0x4228], R16 ;  /* 0x0042281001007387 */ /* 0x0011e80000100800 */
[----:B0-----:R-:W2:Y:S01]  /*e8110*/  LDL.LU R16, [R1+0x564] ;  /* 0x0005640001107983 */ /* 0x001ea20000300800 */
[----:B------:R-:W-:-:S03]  /*e8120*/  FMUL R2, R7, R20 ;  /* 0x0000001407027220 */ /* 0x000fc60000400000 */
[----:B--2---:R0:W-:Y:S02]  /*e8130*/  STL [R1+0x422c], R16 ;  /* 0x00422c1001007387 */ /* 0x0041e40000100800 */
[----:B------:R1:W-:Y:S02]  /*e8140*/  STL [R1+0x14a8], R2 ;  /* 0x0014a80201007387 */ /* 0x0003e40000100800 */
[----:B0-----:R-:W2:Y:S01]  /*e8150*/  LDL.LU R16, [R1+0x55c] ;  /* 0x00055c0001107983 */ /* 0x001ea20000300800 */
[----:B------:R-:W5:Y:S02]  /*e8160*/  LDL.LU R4, [R1+0x56c] ;  /* 0x00056c0001047983 */ /* 0x000f640000300800 */
[----:B-1----:R-:W5:Y:S02]  /*e8170*/  LDL.LU R2, [R1+0x574] ;  /* 0x0005740001027983 */ /* 0x002f640000300800 */
[----:B------:R-:W5:Y:S01]  /*e8180*/  LDL.LU R3, [R1+0x57c] ;  /* 0x00057c0001037983 */ /* 0x000f620000300800 */
[----:B------:R-:W5:Y:S01]  /*e8190*/  LDL.LU R20, [R1+0x584] ;  /* 0x0005840001147983 */ /* 0x000f620000300800 */
[----:B---3--:R-:W-:-:S02]  /*e81a0*/  FMUL R8, R7, R12 ;  /* 0x0000000c07087220 */ /* 0x008fc40000400000 */
[----:B------:R-:W3:Y:S02]  /*e81b0*/  LDL.LU R13, [R1+0x58c] ;  /* 0x00058c00010d7983 */ /* 0x000ee40000300800 */
[----:B------:R-:W3:Y:S01]  /*e81c0*/  LDL.LU R6, [R1+0x594] ;  /* 0x0005940001067983 */ /* 0x000ee20000300800 */
[----:B------:R-:W3:Y:S01]  /*e81d0*/  LDL.LU R9, [R1+0x59c] ;  /* 0x00059c0001097983 */ /* 0x000ee20000300800 */
[----:B------:R-:W3:Y:S02]  /*e81e0*/  LDL.LU R5, [R1+0x5a4] ;  /* 0x0005a40001057983 */ /* 0x000ee40000300800 */
[----:B------:R0:W-:Y:S02]  /*e81f0*/  STL [R1+0x14a0], R8 ;  /* 0x0014a00801007387 */ /* 0x0001e40000100800 */
[C---:B----4-:R-:W-:Y:S01]  /*e8200*/  FMUL R0, R7.reuse, R0 ;  /* 0x0000000007007220 */ /* 0x050fe20000400000 */
[----:B0-----:R-:W4:Y:S01]  /*e8210*/  LDL.LU R8, [R1+0x5ac] ;  /* 0x0005ac0001087983 */ /* 0x001f220000300800 */
        /* <DEDUP_REMOVED lines=8> */
[----:B------:R-:W4:Y:S02]  /*e82a0*/  LDL.LU R15, [R1+0x5f0] ;  /* 0x0005f000010f7983 */ /* 0x000f240000300800 */
[----:B------:R-:W4:Y:S02]  /*e82b0*/  LDL.LU R18, [R1+0x5f8] ;  /* 0x0005f80001127983 */ /* 0x000f240000300800 */
[----:B------:R0:W-:Y:S01]  /*e82c0*/  STL [R1+0x1498], R0 ;  /* 0x0014980001007387 */ /* 0x0001e20000100800 */
[----:B------:R-:W4:Y:S01]  /*e82d0*/  LDL.LU R23, [R1+0x5fc] ;  /* 0x0005fc0001177983 */ /* 0x000f220000300800 */
[----:B------:R-:W4:Y:S02]  /*e82e0*/  LDL.LU R17, [R1+0x604] ;  /* 0x0006040001117983 */ /* 0x000f240000300800 */
[----:B------:R-:W4:Y:S02]  /*e82f0*/  LDL.LU R26, [R1+0x60c] ;  /* 0x00060c00011a7983 */ /* 0x000f240000300800 */
[----:B------:R-:W4:Y:S01]  /*e8300*/  LDL.LU R27, [R1+0x614] ;  /* 0x00061400011b7983 */ /* 0x000f220000300800 */
[----:B------:R-:W4:Y:S01]  /*e8310*/  LDL.LU R24, [R1+0x61c] ;  /* 0x00061c0001187983 */ /* 0x000f220000300800 */
[----:B------:R-:W4:Y:S02]  /*e8320*/  LDL.LU R25, [R1+0x620] ;  /* 0x0006200001197983 */ /* 0x000f240000300800 */
[----:B------:R-:W4:Y:S01]  /*e8330*/  LDL.LU R12, [R1+0x624] ;  /* 0x00062400010c7983 */ /* 0x000f220000300800 */
[----:B0-----:R-:W4:Y:S01]  /*e8340*/  LDL.LU R0, [R1+0x628] ;  /* 0x0006280001007983 */ /* 0x001f220000300800 */
[----:B--2---:R-:W-:-:S05]  /*e8350*/  FMUL R16, R7, R16 ;  /* 0x0000001007107220 */ /* 0x004fca0000400000 */
[----:B------:R0:W-:Y:S04]  /*e8360*/  STL [R1+0x1490], R16 ;  /* 0x0014901001007387 */ /* 0x0001e80000100800 */
[----:B0-----:R-:W2:Y:S01]  /*e8370*/  LDL.LU R16, [R1+0x422c] ;  /* 0x00422c0001107983 */ /* 0x001ea20000300800 */
[C---:B-----5:R-:W-:Y:S02]  /*e8380*/  FMUL R4, R7.reuse, R4 ;  /* 0x0000000407047220 */ /* 0x060fe40000400000 */
[C---:B------:R-:W-:Y:S02]  /*e8390*/  FMUL R2, R7.reuse, R2 ;  /* 0x0000000207027220 */ /* 0x040fe40000400000 */
[C---:B------:R-:W-:Y:S02]  /*e83a0*/  FMUL R3, R7.reuse, R3 ;  /* 0x0000000307037220 */ /* 0x040fe40000400000 */
[----:B------:R-:W-:-:S02]  /*e83b0*/  FMUL R20, R7, R20 ;  /* 0x0000001407147220 */ /* 0x000fc40000400000 */
[C---:B---3--:R-:W-:Y:S02]  /*e83c0*/  FMUL R13, R7.reuse, R13 ;  /* 0x0000000d070d7220 */ /* 0x048fe40000400000 */
[C---:B------:R-:W-:Y:S02]  /*e83d0*/  FMUL R6, R7.reuse, R6 ;  /* 0x0000000607067220 */ /* 0x040fe40000400000 */
[C---:B------:R-:W-:Y:S02]  /*e83e0*/  FMUL R9, R7.reuse, R9 ;  /* 0x0000000907097220 */ /* 0x040fe40000400000 */
[C---:B------:R-:W-:Y:S02]  /*e83f0*/  FMUL R5, R7.reuse, R5 ;  /* 0x0000000507057220 */ /* 0x040fe40000400000 */
[C---:B----4-:R-:W-:Y:S02]  /*e8400*/  FMUL R10, R7.reuse, R10 ;  /* 0x0000000a070a7220 */ /* 0x050fe40000400000 */
[----:B--2---:R-:W-:-:S05]  /*e8410*/  FMUL R16, R7, R16 ;  /* 0x0000001007107220 */ /* 0x004fca0000400000 */
[----:B------:R0:W-:Y:S04]  /*e8420*/  STL [R1+0x1488], R16 ;  /* 0x0014881001007387 */ /* 0x0001e80000100800 */
[----:B0-----:R-:W2:Y:S01]  /*e8430*/  LDL.LU R16, [R1+0x4228] ;  /* 0x0042280001107983 */ /* 0x001ea20000300800 */
[----:B------:R0:W-:Y:S03]  /*e8440*/  STL [R1+0x1484], R4 ;  /* 0x0014840401007387 */ /* 0x0001e60000100800 */
[----:B0-----:R-:W3:Y:S01]  /*e8450*/  LDL.LU R4, [R1+0x4224] ;  /* 0x0042240001047983 */ /* 0x001ee20000300800 */
[----:B------:R0:W-:Y:S03]  /*e8460*/  STL [R1+0x1478], R2 ;  /* 0x0014780201007387 */ /* 0x0001e60000100800 */
[----:B0-----:R-:W4:Y:S01]  /*e8470*/  LDL.LU R2, [R1+0x4220] ;  /* 0x0042200001027983 */ /* 0x001f220000300800 */
[----:B------:R0:W-:Y:S03]  /*e8480*/  STL [R1+0x1470], R3 ;  /* 0x0014700301007387 */ /* 0x0001e60000100800 */
[----:B0-----:R-:W5:Y:S01]  /*e8490*/  LDL.LU R3, [R1+0x421c] ;  /* 0x00421c0001037983 */ /* 0x001f620000300800 */
[----:B------:R0:W-:Y:S03]  /*e84a0*/  STL [R1+0x3ec], R20 ;  /* 0x0003ec1401007387 */ /* 0x0001e60000100800 */
[----:B0-----:R-:W2:Y:S01]  /*e84b0*/  LDL.LU R20, [R1+0x4218] ;  /* 0x0042180001147983 */ /* 0x001ea20000300800 */
[----:B------:R-:W-:Y:S02]  /*e84c0*/  STL [R1+0x3e4], R13 ;  /* 0x0003e40d01007387 */ /* 0x000fe40000100800 */
[----:B------:R0:W-:Y:S02]  /*e84d0*/  STL [R1+0x3dc], R6 ;  /* 0x0003dc0601007387 */ /* 0x0001e40000100800 */
[----:B0-----:R-:W3:Y:S01]  /*e84e0*/  LDL.LU R6, [R1+0x63c] ;  /* 0x00063c0001067983 */ /* 0x001ee20000300800 */
[----:B------:R-:W-:Y:S02]  /*e84f0*/  STL [R1+0x3d4], R9 ;  /* 0x0003d40901007387 */ /* 0x000fe40000100800 */
[----:B------:R0:W-:Y:S02]  /*e8500*/  STL [R1+0x3cc], R5 ;  /* 0x0003cc0501007387 */ /* 0x0001e40000100800 */
[----:B0-----:R-:W-:-:S02]  /*e8510*/  FMUL R5, R7, R8 ;  /* 0x0000000807057220 */ /* 0x001fc40000400000 */
        /* <DEDUP_REMOVED lines=10> */
[C---:B------:R-:W-:Y:S01]  /*e85c0*/  FMUL R8, R7.reuse, R19 ;  /* 0x0000001307087220 */ /* 0x040fe20000400000 */
[----:B------:R0:W-:Y:S02]  /*e85d0*/  STL [R1+0x184], R5 ;  /* 0x0001840501007387 */ /* 0x0001e40000100800 */
[----:B------:R1:W-:Y:S02]  /*e85e0*/  STL [R1+0x17c], R10 ;  /* 0x00017c0a01007387 */ /* 0x0003e40000100800 */
[----:B0-----:R-:W-:-:S02]  /*e85f0*/  FMUL R5, R7, R29 ;  /* 0x0000001d07057220 */ /* 0x001fc40000400000 */
[----:B------:R-:W3:Y:S01]  /*e8600*/  LDL.LU R29, [R1+0x644] ;  /* 0x00064400011d7983 */ /* 0x000ee20000300800 */
[----:B------:R0:W-:Y:S02]  /*e8610*/  STL [R1+0x174], R8 ;  /* 0x0001740801007387 */ /* 0x0001e40000100800 */
[C---:B-1----:R-:W-:Y:S02]  /*e8620*/  FMUL R10, R7.reuse, R15 ;  /* 0x0000000f070a7220 */ /* 0x042fe40000400000 */
[----:B------:R1:W-:Y:S03]  /*e8630*/  STL [R1+0x16c], R5 ;  /* 0x00016c0501007387 */ /* 0x0003e60000100800 */
[----:B------:R1:W-:Y:S01]  /*e8640*/  STL [R1+0x164], R10 ;  /* 0x0001640a01007387 */ /* 0x0003e20000100800 */
[C---:B0-----:R-:W-:Y:S02]  /*e8650*/  FMUL R8, R7.reuse, R23 ;  /* 0x0000001707087220 */ /* 0x041fe40000400000 */
[----:B-1----:R-:W-:-:S02]  /*e8660*/  FMUL R5, R7, R18 ;  /* 0x0000001207057220 */ /* 0x002fc40000400000 */
[----:B------:R-:W-:-:S03]  /*e8670*/  FMUL R10, R7, R17 ;  /* 0x00000011070a7220 */ /* 0x000fc60000400000 */
[----:B------:R0:W-:Y:S01]  /*e8680*/  STL [R1+0x15c], R5 ;  /* 0x00015c0501007387 */ /* 0x0001e20000100800 */
[----:B------:R1:W-:Y:S03]  /*e8690*/  STL [R1+0x48], R8 ;  /* 0x0000480801007387 */ /* 0x0003e60000100800 */
[----:B------:R1:W-:Y:S01]  /*e86a0*/  STL [R1+0x44], R10 ;  /* 0x0000440a01007387 */ /* 0x0003e20000100800 */
[C---:B0-----:R-:W-:Y:S02]  /*e86b0*/  FMUL R5, R7.reuse, R26 ;  /* 0x0000001a07057220 */ /* 0x041fe40000400000 */
[C---:B-1----:R-:W-:Y:S02]  /*e86c0*/  FMUL R8, R7.reuse, R27 ;  /* 0x0000001b07087220 */ /* 0x042fe40000400000 */
[----:B------:R-:W-:Y:S01]  /*e86d0*/  FMUL R10, R7, R24 ;  /* 0x00000018070a7220 */ /* 0x000fe20000400000 */
[----:B------:R0:W-:Y:S02]  /*e86e0*/  STL [R1+0x38], R5 ;  /* 0x0000380501007387 */ /* 0x0001e40000100800 */
[----:B------:R1:W-:Y:S01]  /*e86f0*/  STL [R1+0x34], R8 ;  /* 0x0000340801007387 */ /* 0x0003e20000100800 */
[----:B------:R-:W-:-:S02]  /*e8700*/  MOV R9, c[0x0][0x1c8] ;  /* 0x0000720000097a02 */ /* 0x000fc40000000f00 */
[----:B------:R-:W-:Y:S01]  /*e8710*/  MOV R13, c[0x0][0x1c8] ;  /* 0x00007200000d7a02 */ /* 0x000fe20000000f00 */
[----:B------:R-:W-:Y:S01]  /*e8720*/  STL [R1+0x2c], R10 ;  /* 0x00002c0a01007387 */ /* 0x000fe20000100800 */
[C---:B0-----:R-:W-:Y:S02]  /*e8730*/  FMUL R5, R7.reuse, R25 ;  /* 0x0000001907057220 */ /* 0x041fe40000400000 */
[----:B-1----:R-:W-:Y:S02]  /*e8740*/  FMUL R8, R7, R12 ;  /* 0x0000000c07087220 */ /* 0x002fe40000400000 */
[----:B------:R-:W-:Y:S01]  /*e8750*/  IMAD R9, R9, 0x65, RZ ;  /* 0x0000006509097824 */ /* 0x000fe200078e02ff */
[----:B------:R5:W-:Y:S02]  /*e8760*/  STL [R1+0x28], R5 ;  /* 0x0000280501007387 */ /* 0x000be40000100800 */
[----:B------:R2:W-:Y:S02]  /*e8770*/  STL [R1+0x20], R8 ;  /* 0x0000200801007387 */ /* 0x0005e40000100800 */
[----:B------:R-:W-:-:S02]  /*e8780*/  IMAD R13, R13, 0x194, RZ ;  /* 0x000001940d0d7824 */ /* 0x000fc400078e02ff */
[----:B------:R-:W-:Y:S02]  /*e8790*/  FMUL R7, R7, R0 ;  /* 0x0000000007077220 */ /* 0x000fe40000400000 */
[----:B------:R-:W3:Y:S03]  /*e87a0*/  LDL.LU R0, [R1+0x648] ;  /* 0x0006480001007983 */ /* 0x000ee60000300800 */
[----:B------:R-:W-:Y:S01]  /*e87b0*/  STL [R1+0x1c], R7 ;  /* 0x00001c0701007387 */ /* 0x000fe20000100800 */
[----:B-----5:R-:W-:Y:S01]  /*e87c0*/  LEA.HI.X.SX32 R5, R9, R3, 0x1, P5 ;  /* 0x0000000309057211 */ /* 0x020fe200028f0eff */
[----:B----4-:R-:W-:Y:S01]  /*e87d0*/  IADD3 R10, P5, R13, R2, RZ ;  /* 0x000000020d0a7210 */ /* 0x010fe20007fbe0ff */
[----:B--2---:R-:W0:Y:S04]  /*e87e0*/  MUFU.RCP R8, R20 ;  /* 0x0000001400087308 */ /* 0x004e280000001000 */
[----:B------:R-:W-:Y:S01]  /*e87f0*/  STL [R1+0x420c], R10 ;  /* 0x00420c0a01007387 */ /* 0x000fe20000100800 */
[----:B---3--:R-:W-:Y:S03]  /*e8800*/  STL.64 [R1+0x9c0], R4 ;  /* 0x0009c00401007387 */ /* 0x008fe60000100a00 */
[----:B------:R-:W-:Y:S01]  /*e8810*/  STL [R1+0x4208], R2 ;  /* 0x0042080201007387 */ /* 0x000fe20000100800 */
[----:B------:R-:W-:Y:S03]  /*e8820*/  STL [R1+0x4204], R3 ;  /* 0x0042040301007387 */ /* 0x000fe60000100800 */
[----:B0-----:R0:W-:Y:S04]  /*e8830*/  STL [R1+0x4210], R8 ;  /* 0x0042100801007387 */ /* 0x0011e80000100800 */
[----:B0-----:R-:W2:Y:S01]  /*e8840*/  LDL.LU R8, [R1+0x654] ;  /* 0x0006540001087983 */ /* 0x001ea20000300800 */
[----:B------:R-:W-:-:S03]  /*e8850*/  FMUL R2, R16, R6 ;  /* 0x0000000610027220 */ /* 0x000fc60000400000 */
[----:B--2---:R0:W-:Y:S02]  /*e8860*/  STL [R1+0x4214], R8 ;  /* 0x0042140801007387 */ /* 0x0041e40000100800 */
[----:B------:R1:W-:Y:S02]  /*e8870*/  STL [R1+0x1424], R2 ;  /* 0x0014240201007387 */ /* 0x0003e40000100800 */
[----:B0-----:R-:W2:Y:S01]  /*e8880*/  LDL.LU R8, [R1+0x64c] ;  /* 0x00064c0001087983 */ /* 0x001ea20000300800 */
[----:B------:R-:W3:Y:S02]  /*e8890*/  LDL.LU R10, [R1+0x658] ;  /* 0x00065800010a7983 */ /* 0x000ee40000300800 */
[----:B-1----:R-:W4:Y:S02]  /*e88a0*/  LDL.LU R2, [R1+0x660] ;  /* 0x0006600001027983 */ /* 0x002f240000300800 */
[----:B------:R-:W5:Y:S01]  /*e88b0*/  LDL.LU R3, [R1+0x668] ;  /* 0x0006680001037983 */ /* 0x000f620000300800 */
[----:B------:R-:W3:Y:S01]  /*e88c0*/  LDL.LU R6, [R1+0x670] ;  /* 0x0006700001067983 */ /* 0x000ee20000300800 */
[----:B------:R-:W3:Y:S02]  /*e88d0*/  LDL.LU R4, [R1+0x678] ;  /* 0x0006780001047983 */ /* 0x000ee40000300800 */
[----:B------:R-:W3:Y:S02]  /*e88e0*/  LDL.LU R5, [R1+0x680] ;  /* 0x0006800001057983 */ /* 0x000ee40000300800 */
[C---:B------:R-:W-:Y:S01]  /*e88f0*/  FMUL R7, R16.reuse, R29 ;  /* 0x0000001d10077220 */ /* 0x040fe20000400000 */
[----:B------:R-:W3:Y:S01]  /*e8900*/  LDL.LU R20, [R1+0x688] ;  /* 0x0006880001147983 */ /* 0x000ee20000300800 */
[----:B------:R-:W3:Y:S02]  /*e8910*/  LDL.LU R12, [R1+0x690] ;  /* 0x00069000010c7983 */ /* 0x000ee40000300800 */
[----:B------:R-:W3:Y:S02]  /*e8920*/  LDL.LU R11, [R1+0x698] ;  /* 0x00069800010b7983 */ /* 0x000ee40000300800 */
[----:B------:R-:W3:Y:S01]  /*e8930*/  LDL.LU R13, [R1+0x6a0] ;  /* 0x0006a000010d7983 */ /* 0x000ee20000300800 */
[----:B------:R0:W-:Y:S01]  /*e8940*/  STL [R1+0x1420], R7 ;  /* 0x0014200701007387 */ /* 0x0001e20000100800 */
[----:B------:R-:W3:Y:S02]  /*e8950*/  LDL.LU R9, [R1+0x6a8] ;  /* 0x0006a80001097983 */ /* 0x000ee40000300800 */
[----:B------:R-:W3:Y:S02]  /*e8960*/  LDL.LU R28, [R1+0x6b0] ;  /* 0x0006b000011c7983 */ /* 0x000ee40000300800 */
[C---:B------:R-:W-:Y:S01]  /*e8970*/  FMUL R0, R16.reuse, R0 ;  /* 0x0000000010007220 */ /* 0x040fe20000400000 */
        /* <DEDUP_REMOVED lines=11> */
[----:B------:R0:W-:Y:S01]  /*e8a30*/  STL [R1+0x141c], R0 ;  /* 0x00141c0001007387 */ /* 0x0001e20000100800 */
[----:B------:R-:W5:Y:S01]  /*e8a40*/  LDL.LU R24, [R1+0x718] ;  /* 0x0007180001187983 */ /* 0x000f620000300800 */
[----:B------:R-:W5:Y:S02]  /*e8a50*/  LDL.LU R25, [R1+0x720] ;  /* 0x0007200001197983 */ /* 0x000f640000300800 */
[----:B------:R-:W5:Y:S01]  /*e8a60*/  LDL.LU R29, [R1+0x728] ;  /* 0x00072800011d7983 */ /* 0x000f620000300800 */
[----:B0-----:R-:W5:Y:S01]  /*e8a70*/  LDL.LU R0, [R1+0x730] ;  /* 0x0007300001007983 */ /* 0x001f620000300800 */
[----:B--2---:R-:W-:-:S05]  /*e8a80*/  FMUL R8, R16, R8 ;  /* 0x0000000810087220 */ /* 0x004fca0000400000 */
[----:B------:R0:W-:Y:S04]  /*e8a90*/  STL [R1+0x1418], R8 ;  /* 0x0014180801007387 */ /* 0x0001e80000100800 */
[----:B0-----:R-:W2:Y:S01]  /*e8aa0*/  LDL.LU R8, [R1+0x4214] ;  /* 0x0042140001087983 */ /* 0x001ea20000300800 */
[C---:B---3--:R-:W-:Y:S02]  /*e8ab0*/  FMUL R10, R16.reuse, R10 ;  /* 0x0000000a100a7220 */ /* 0x048fe40000400000 */
[C---:B----4-:R-:W-:Y:S02]  /*e8ac0*/  FMUL R2, R16.reuse, R2 ;  /* 0x0000000210027220 */ /* 0x050fe40000400000 */
[C---:B-----5:R-:W-:Y:S02]  /*e8ad0*/  FMUL R3, R16.reuse, R3 ;  /* 0x0000000310037220 */ /* 0x060fe40000400000 */
[----:B------:R-:W-:-:S02]  /*e8ae0*/  FMUL R6, R16, R6 ;  /* 0x0000000610067220 */ /* 0x000fc40000400000 */
[C---:B------:R-:W-:Y:S02]  /*e8af0*/  FMUL R4, R16.reuse, R4 ;  /* 0x0000000410047220 */ /* 0x040fe40000400000 */
[C---:B------:R-:W-:Y:S02]  /*e8b00*/  FMUL R5, R16.reuse, R5 ;  /* 0x0000000510057220 */ /* 0x040fe40000400000 */
[C---:B------:R-:W-:Y:S02]  /*e8b10*/  FMUL R20, R16.reuse, R20 ;  /* 0x0000001410147220 */ /* 0x040fe40000400000 */
[C---:B------:R-:W-:Y:S02]  /*e8b20*/  FMUL R9, R16.reuse, R9 ;  /* 0x0000000910097220 */ /* 0x040fe40000400000 */
        /* <DEDUP_REMOVED lines=12> */
[----:B------:R-:W-:Y:S02]  /*e8bf0*/  STL [R1+0x394], R5 ;  /* 0x0003940501007387 */ /* 0x000fe40000100800 */
[----:B------:R0:W-:Y:S02]  /*e8c00*/  STL [R1+0x390], R20 ;  /* 0x0003901401007387 */ /* 0x0001e40000100800 */
[----:B0-----:R-:W-:-:S02]  /*e8c10*/  FMUL R20, R16, R12 ;  /* 0x0000000c10147220 */ /* 0x001fc40000400000 */
[----:B------:R-:W2:Y:S03]  /*e8c20*/  LDL.LU R12, [R1+0x65c] ;  /* 0x00065c00010c7983 */ /* 0x000ea60000300800 */
[----:B------:R0:W-:Y:S02]  /*e8c30*/  STL [R1+0x384], R20 ;  /* 0x0003841401007387 */ /* 0x0001e40000100800 */
[C---:B0-----:R-:W-:Y:S02]  /*e8c40*/  FMUL R20, R16.reuse, R11 ;  /* 0x0000000b10147220 */ /* 0x041fe40000400000 */
[C---:B------:R-:W-:Y:S02]  /*e8c50*/  FMUL R11, R16.reuse, R13 ;  /* 0x0000000d100b7220 */ /* 0x040fe40000400000 */
[C---:B------:R-:W-:Y:S01]  /*e8c60*/  FMUL R13, R16.reuse, R28 ;  /* 0x0000001c100d7220 */ /* 0x040fe20000400000 */
[----:B------:R-:W-:Y:S02]  /*e8c70*/  STL [R1+0x380], R20 ;  /* 0x0003801401007387 */ /* 0x000fe40000100800 */
[----:B------:R0:W-:Y:S02]  /*e8c80*/  STL [R1+0x374], R11 ;  /* 0x0003740b01007387 */ /* 0x0001e40000100800 */
[----:B------:R1:W-:Y:S02]  /*e8c90*/  STL [R1+0x370], R9 ;  /* 0x0003700901007387 */ /* 0x0003e40000100800 */
[----:B------:R-:W-:Y:S02]  /*e8ca0*/  STL [R1+0x138], R13 ;  /* 0x0001380d01007387 */ /* 0x000fe40000100800 */
        /* <DEDUP_REMOVED lines=9> */
[----:B------:R0:W-:Y:S02]  /*e8d40*/  STL [R1+0x120], R11 ;  /* 0x0001200b01007387 */ /* 0x0001e40000100800 */
[----:B------:R1:W-:Y:S02]  /*e8d50*/  STL [R1+0x11c], R9 ;  /* 0x00011c0901007387 */ /* 0x0003e40000100800 */
[----:B------:R1:W-:Y:S02]  /*e8d60*/  STL [R1+0x110], R7 ;  /* 0x0001100701007387 */ /* 0x0003e40000100800 */
[C---:B0-----:R-:W-:Y:S02]  /*e8d70*/  FMUL R11, R16.reuse, R18 ;  /* 0x00000012100b7220 */ /* 0x041fe40000400000 */
[C---:B-1----:R-:W-:Y:S02]  /*e8d80*/  FMUL R9, R16.reuse, R23 ;  /* 0x0000001710097220 */ /* 0x042fe40000400000 */
[C---:B------:R-:W-:Y:S01]  /*e8d90*/  FMUL R7, R16.reuse, R17 ;  /* 0x0000001110077220 */ /* 0x040fe20000400000 */
[----:B------:R-:W-:Y:S01]  /*e8da0*/  STL [R1+0x10c], R11 ;  /* 0x00010c0b01007387 */ /* 0x000fe20000100800 */
[----:B------:R-:W4:Y:S02]  /*e8db0*/  LDL.LU R17, [R1+0x664] ;  /* 0x0006640001117983 */ /* 0x000f240000300800 */
[----:B------:R0:W-:Y:S02]  /*e8dc0*/  STL [R1+0x18], R9 ;  /* 0x0000180901007387 */ /* 0x0001e40000100800 */
[----:B------:R1:W-:Y:S02]  /*e8dd0*/  STL [R1+0x14], R7 ;  /* 0x0000140701007387 */ /* 0x0003e40000100800 */
[----:B0-----:R-:W-:-:S02]  /*e8de0*/  FMUL R9, R16, R26 ;  /* 0x0000001a10097220 */ /* 0x001fc40000400000 */
[C---:B-1----:R-:W-:Y:S02]  /*e8df0*/  FMUL R7, R16.reuse, R27 ;  /* 0x0000001b10077220 */ /* 0x042fe40000400000 */
[C---:B------:R-:W-:Y:S01]  /*e8e00*/  FMUL R11, R16.reuse, R24 ;  /* 0x00000018100b7220 */ /* 0x040fe20000400000 */
[----:B------:R0:W-:Y:S02]  /*e8e10*/  STL [R1+0x10], R9 ;  /* 0x0000100901007387 */ /* 0x0001e40000100800 */
[----:B------:R1:W-:Y:S01]  /*e8e20*/  STL [R1+0xc], R7 ;  /* 0x00000c0701007387 */ /* 0x0003e20000100800 */
[----:B------:R-:W-:Y:S01]  /*e8e30*/  MOV R5, c[0x0][0x1c8] ;  /* 0x0000720000057a02 */ /* 0x000fe20000000f00 */
[----:B------:R5:W-:Y:S02]  /*e8e40*/  STL [R1+0x8], R11 ;  /* 0x0000080b01007387 */ /* 0x000be40000100800 */
[C---:B0-----:R-:W-:Y:S02]  /*e8e50*/  FMUL R9, R16.reuse, R25 ;  /* 0x0000001910097220 */ /* 0x041fe40000400000 */
[----:B-1----:R-:W-:-:S02]  /*e8e60*/  FMUL R7, R16, R29 ;  /* 0x0000001d10077220 */ /* 0x002fc40000400000 */
[----:B------:R-:W-:Y:S01]  /*e8e70*/  FMUL R29, R16, R0 ;  /* 0x00000000101d7220 */ /* 0x000fe20000400000 */
[----:B------:R-:W-:Y:S01]  /*e8e80*/  STL [R1+0x4], R9 ;  /* 0x0000040901007387 */ /* 0x000fe20000100800 */
[----:B------:R-:W4:Y:S02]  /*e8e90*/  LDL.LU R18, [R1+0x66c] ;  /* 0x00066c0001127983 */ /* 0x000f240000300800 */
[----:B------:R-:W-:Y:S02]  /*e8ea0*/  STL [R1], R7 ;  /* 0x0000000701007387 */ /* 0x000fe40000100800 */
[----:B------:R-:W-:Y:S02]  /*e8eb0*/  STL [R1+0x41a0], R29 ;  /* 0x0041a01d01007387 */ /* 0x000fe40000100800 */
[----:B------:R-:W-:Y:S01]  /*e8ec0*/  IMAD R5, R5, 0xca, RZ ;  /* 0x000000ca05057824 */ /* 0x000fe200078e02ff */
[----:B------:R-:W4:Y:S01]  /*e8ed0*/  LDL.LU R23, [R1+0x674] ;  /* 0x0006740001177983 */ /* 0x000f220000300800 */
[----:B------:R-:W4:Y:S02]  /*e8ee0*/  LDL.LU R26, [R1+0x67c] ;  /* 0x00067c00011a7983 */ /* 0x000f240000300800 */
[----:B------:R-:W4:Y:S01]  /*e8ef0*/  LDL.LU R27, [R1+0x684] ;  /* 0x00068400011b7983 */ /* 0x000f220000300800 */
[----:B-----5:R-:W-:-:S05]  /*e8f00*/  LEA.HI.X.SX32 R11, R5, R3, 0x1, P5 ;  /* 0x00000003050b7211 */ /* 0x020fca00028f0eff */
[----:B---3--:R-:W-:Y:S01]  /*e8f10*/  STL.64 [R1+0x9b8], R10 ;  /* 0x0009b80a01007387 */ /* 0x008fe20000100a00 */
[----:B------:R-:W3:Y:S02]  /*e8f20*/  LDL.LU R0, [R1+0x68c] ;  /* 0x00068c0001007983 */ /* 0x000ee40000300800 */
[----:B------:R0:W-:Y:S02]  /*e8f30*/  STL [R1+0x41fc], R3 ;  /* 0x0041fc0301007387 */ /* 0x0001e40000100800 */
[----:B0-----:R-:W5:Y:S01]  /*e8f40*/  LDL.LU R3, [R1+0x694] ;  /* 0x0006940001037983 */ /* 0x001f620000300800 */
[----:B------:R-:W-:-:S04]  /*e8f50*/  IMAD.MOV.U32 R4, RZ, RZ, c[0x0][0x1c8] ;  /* 0x00007200ff047624 */ /* 0x000fc800078e00ff */
[----:B------:R-:W-:Y:S02]  /*e8f60*/  IMAD R4, R4, 0x328, RZ ;  /* 0x0000032804047824 */ /* 0x000fe400078e02ff */
[----:B--2---:R-:W-:Y:S02]  /*e8f70*/  FMUL R5, R8, R12 ;  /* 0x0000000c08057220 */ /* 0x004fe40000400000 */
[----:B------:R-:W2:Y:S03]  /*e8f80*/  LDL.LU R12, [R1+0x69c] ;  /* 0x00069c00010c7983 */ /* 0x000ea60000300800 */
[----:B------:R0:W-:Y:S02]  /*e8f90*/  STL [R1+0x13bc], R5 ;  /* 0x0013bc0501007387 */ /* 0x0001e40000100800 */
[----:B------:R-:W2:Y:S01]  /*e8fa0*/  LDL.LU R7, [R1+0x6a4] ;  /* 0x0006a40001077983 */ /* 0x000ea20000300800 */
[----:B----4-:R-:W-:Y:S01]  /*e8fb0*/  IADD3 R24, P5, R4, R2, RZ ;  /* 0x0000000204187210 */ /* 0x010fe20007fbe0ff */
[----:B------:R-:W4:Y:S01]  /*e8fc0*/  LDL.LU R28, [R1+0x6ac] ;  /* 0x0006ac00011c7983 */ /* 0x000f220000300800 */
[----:B------:R1:W2:Y:S01]  /*e8fd0*/  MUFU.RCP R4, R6 ;  /* 0x0000000600047308 */ /* 0x0002a20000001000 */
[----:B------:R-:W4:Y:S02]  /*e8fe0*/  LDL.LU R13, [R1+0x6b4] ;  /* 0x0006b400010d7983 */ /* 0x000f240000300800 */
[----:B-1----:R-:W4:Y:S01]  /*e8ff0*/  LDL.LU R6, [R1+0x6bc] ;  /* 0x0006bc0001067983 */ /* 0x002f220000300800 */
[----:B------:R-:W4:Y:S02]  /*e9000*/  LDL.LU R25, [R1+0x6c4] ;  /* 0x0006c40001197983 */ /* 0x000f240000300800 */
[----:B0-----:R-:W4:Y:S02]  /*e9010*/  LDL.LU R5, [R1+0x6cc] ;  /* 0x0006cc0001057983 */ /* 0x001f240000300800 */
[----:B------:R-:W4:Y:S01]  /*e9020*/  LDL.LU R29, [R1+0x6d4] ;  /* 0x0006d400011d7983 */ /* 0x000f220000300800 */
[----:B------:R-:W4:Y:S01]  /*e9030*/  LDL.LU R16, [R1+0x6dc] ;  /* 0x0006dc0001107983 */ /* 0x000f220000300800 */
[----:B------:R-:W4:Y:S02]  /*e9040*/  LDL.LU R20, [R1+0x6e4] ;  /* 0x0006e40001147983 */ /* 0x000f240000300800 */
[----:B------:R-:W4:Y:S02]  /*e9050*/  LDL.LU R9, [R1+0x6ec] ;  /* 0x0006ec0001097983 */ /* 0x000f240000300800 */
[----:B------:R-:W4:Y:S01]  /*e9060*/  LDL.LU R14, [R1+0x6f4] ;  /* 0x0006f400010e7983 */ /* 0x000f220000300800 */
[----:B------:R-:W4:Y:S01]  /*e9070*/  LDL.LU R11, [R1+0x6fc] ;  /* 0x0006fc00010b7983 */ /* 0x000f220000300800 */
[----:B------:R-:W4:Y:S02]  /*e9080*/  LDL.LU R10, [R1+0x700] ;  /* 0x00070000010a7983 */ /* 0x000f240000300800 */
[----:B------:R-:W-:-:S05]  /*e9090*/  FMUL R15, R8, R17 ;  /* 0x00000011080f7220 */ /* 0x000fca0000400000 */
[----:B------:R0:W-:Y:S01]  /*e90a0*/  STL [R1+0x13b4], R15 ;  /* 0x0013b40f01007387 */ /* 0x0001e20000100800 */
[----:B------:R-:W4:Y:S02]  /*e90b0*/  LDL.LU R21, [R1+0x708] ;  /* 0x0007080001157983 */ /* 0x000f240000300800 */
[----:B------:R-:W4:Y:S02]  /*e90c0*/  LDL.LU R22, [R1+0x710] ;  /* 0x0007100001167983 */ /* 0x000f240000300800 */
[----:B------:R-:W4:Y:S01]  /*e90d0*/  LDL.LU R19, [R1+0x714] ;  /* 0x0007140001137983 */ /* 0x000f220000300800 */
[----:B0-----:R-:W4:Y:S01]  /*e90e0*/  LDL.LU R15, [R1+0x71c] ;  /* 0x00071c00010f7983 */ /* 0x001f220000300800 */
[----:B------:R-:W4:Y:S02]  /*e90f0*/  LDL.LU R17, [R1+0x724] ;  /* 0x0007240001117983 */ /* 0x000f240000300800 */
[C---:B------:R-:W-:Y:S02]  /*e9100*/  FMUL R18, R8.reuse, R18 ;  /* 0x0000001208127220 */ /* 0x040fe40000400000 */
[----:B------:R-:W-:-:S02]  /*e9110*/  FMUL R23, R8, R23 ;  /* 0x0000001708177220 */ /* 0x000fc40000400000 */
[C---:B------:R-:W-:Y:S01]  /*e9120*/  FMUL R26, R8.reuse, R26 ;  /* 0x0000001a081a7220 */ /* 0x040fe20000400000 */
[----:B------:R0:W-:Y:S01]  /*e9130*/  STL [R1+0x47c], R18 ;  /* 0x00047c1201007387 */ /* 0x0001e20000100800 */
[----:B------:R-:W-:-:S03]  /*e9140*/  FMUL R27, R8, R27 ;  /* 0x0000001b081b7220 */ /* 0x000fc60000400000 */
[----:B0-----:R-:W4:Y:S01]  /*e9150*/  LDL.LU R18, [R1+0x72c] ;  /* 0x00072c0001127983 */ /* 0x001f220000300800 */
[----:B------:R0:W-:Y:S03]  /*e9160*/  STL [R1+0x478], R23 ;  /* 0x0004781701007387 */ /* 0x0001e60000100800 */
[----:B0-----:R-:W4:Y:S01]  /*e9170*/  LDL.LU R23, [R1+0x734] ;  /* 0x0007340001177983 */ /* 0x001f220000300800 */
[----:B------:R0:W-:Y:S03]  /*e9180*/  STL [R1+0x470], R26 ;  /* 0x0004701a01007387 */ /* 0x0001e60000100800 */
[----:B0-----:R-:W4:Y:S01]  /*e9190*/  LDL.LU R26, [R1+0x738] ;  /* 0x00073800011a7983 */ /* 0x001f220000300800 */
[----:B------:R0:W-:Y:S03]  /*e91a0*/  STL [R1+0x46c], R27 ;  /* 0x00046c1b01007387 */ /* 0x0001e60000100800 */
[----:B0-----:R-:W4:Y:S01]  /*e91b0*/  LDL.LU R27, [R1+0x73c] ;  /* 0x00073c00011b7983 */ /* 0x001f220000300800 */
[----:B---3--:R-:W-:-:S05]  /*e91c0*/  FMUL R0, R8, R0 ;  /* 0x0000000008007220 */ /* 0x008fca0000400000 */
[----:B------:R0:W-:Y:S01]  /*e91d0*/  STL [R1+0x460], R0 ;  /* 0x0004600001007387 */ /* 0x0001e20000100800 */
[----:B-----5:R-:W-:-:S03]  /*e91e0*/  FMUL R3, R8, R3 ;  /* 0x0000000308037220 */ /* 0x020fc60000400000 */
[----:B0-----:R-:W3:Y:S02]  /*e91f0*/  LDL.LU R0, [R1+0x740] ;  /* 0x0007400001007983 */ /* 0x001ee40000300800 */
[----:B------:R0:W-:Y:S02]  /*e9200*/  STL [R1+0x45c], R3 ;  /* 0x00045c0301007387 */ /* 0x0001e40000100800 */
[----:B0-----:R-:W5:Y:S01]  /*e9210*/  LDL.LU R3, [R1+0x41fc] ;  /* 0x0041fc0001037983 */ /* 0x001f620000300800 */
[C---:B--2---:R-:W-:Y:S02]  /*e9220*/  FMUL R12, R8.reuse, R12 ;  /* 0x0000000c080c7220 */ /* 0x044fe40000400000 */
[C---:B------:R-:W-:Y:S02]  /*e9230*/  FMUL R7, R8.reuse, R7 ;  /* 0x0000000708077220 */ /* 0x040fe40000400000 */
[C---:B----4-:R-:W-:Y:S02]  /*e9240*/  FMUL R28, R8.reuse, R28 ;  /* 0x0000001c081c7220 */ /* 0x050fe40000400000 */
[C---:B------:R-:W-:Y:S01]  /*e9250*/  FMUL R13, R8.reuse, R13 ;  /* 0x0000000d080d7220 */ /* 0x040fe20000400000 */
[----:B------:R0:W-:Y:S01]  /*e9260*/  STL [R1+0x35c], R12 ;  /* 0x00035c0c01007387 */ /* 0x0001e20000100800 */
[----:B------:R-:W-:-:S03]  /*e9270*/  FMUL R6, R8, R6 ;  /* 0x0000000608067220 */ /* 0x000fc60000400000 */
[----:B0-----:R-:W2:Y:S01]  /*e9280*/  LDL.LU R12, [R1+0x41f8] ;  /* 0x0041f800010c7983 */ /* 0x001ea20000300800 */
[----:B------:R-:W-:Y:S02]  /*e9290*/  STL [R1+0x358], R7 ;  /* 0x0003580701007387 */ /* 0x000fe40000100800 */
[----:B------:R-:W-:Y:S02]  /*e92a0*/  STL [R1+0x354], R28 ;  /* 0x0003541c01007387 */ /* 0x000fe40000100800 */
[----:B------:R-:W-:Y:S01]  /*e92b0*/  STL [R1+0x350], R13 ;  /* 0x0003500d01007387 */ /* 0x000fe20000100800 */
[----:B------:R0:W-:Y:S02]  /*e92c0*/  STL [R1+0x34c], R6 ;  /* 0x00034c0601007387 */ /* 0x0001e40000100800 */
[C---:B0-----:R-:W-:Y:S02]  /*e92d0*/  FMUL R6, R8.reuse, R25 ;  /* 0x0000001908067220 */ /* 0x041fe40000400000 */
[----:B------:R-:W-:-:S02]  /*e92e0*/  FMUL R25, R8, R5 ;  /* 0x0000000508197220 */ /* 0x000fc40000400000 */
[C---:B------:R-:W-:Y:S01]  /*e92f0*/  FMUL R5, R8.reuse, R29 ;  /* 0x0000001d08057220 */ /* 0x040fe20000400000 */
[----:B------:R0:W-:Y:S02]  /*e9300*/  STL [R1+0x348], R6 ;  /* 0x0003480601007387 */ /* 0x0001e40000100800 */
[----:B------:R-:W-:Y:S02]  /*e9310*/  STL [R1+0x344], R25 ;  /* 0x0003441901007387 */ /* 0x000fe40000100800 */
[----:B------:R1:W-:Y:S02]  /*e9320*/  STL [R1+0x340], R5 ;  /* 0x0003400501007387 */ /* 0x0003e40000100800 */
[C---:B0-----:R-:W-:Y:S02]  /*e9330*/  FMUL R6, R8.reuse, R16 ;  /* 0x0000001008067220 */ /* 0x041fe40000400000 */
[C---:B------:R-:W-:Y:S02]  /*e9340*/  FMUL R16, R8.reuse, R20 ;  /* 0x0000001408107220 */ /* 0x040fe40000400000 */
[C---:B-1----:R-:W-:Y:S01]  /*e9350*/  FMUL R5, R8.reuse, R9 ;  /* 0x0000000908057220 */ /* 0x042fe20000400000 */
[----:B------:R0:W-:Y:S02]  /*e9360*/  STL [R1+0xf8], R6 ;  /* 0x0000f80601007387 */ /* 0x0001e40000100800 */
[----:B------:R1:W-:Y:S02]  /*e9370*/  STL [R1+0xf4], R16 ;  /* 0x0000f41001007387 */ /* 0x0003e40000100800 */
[----:B------:R-:W-:-:S02]  /*e9380*/  FMUL R9, R8, R10 ;  /* 0x0000000a08097220 */ /* 0x000fc40000400000 */
[C---:B0-----:R-:W-:Y:S02]  /*e9390*/  FMUL R6, R8.reuse, R14 ;  /* 0x0000000e08067220 */ /* 0x041fe40000400000 */
[----:B------:R-:W4:Y:S01]  /*e93a0*/  LDL.LU R14, [R1+0x74c] ;  /* 0x00074c00010e7983 */ /* 0x000f220000300800 */
[----:B------:R0:W-:Y:S02]  /*e93b0*/  STL [R1+0xf0], R5 ;  /* 0x0000f00501007387 */ /* 0x0001e40000100800 */
[----:B------:R0:W-:Y:S02]  /*e93c0*/  STL [R1+0xec], R6 ;  /* 0x0000ec0601007387 */ /* 0x0001e40000100800 */
[C---:B-1----:R-:W-:Y:S02]  /*e93d0*/  FMUL R16, R8.reuse, R19 ;  /* 0x0000001308107220 */ /* 0x042fe40000400000 */
[C---:B0-----:R-:W-:Y:S02]  /*e93e0*/  FMUL R5, R8.reuse, R11 ;  /* 0x0000000b08057220 */ /* 0x041fe40000400000 */
[----:B------:R-:W-:-:S02]  /*e93f0*/  FMUL R6, R8, R21 ;  /* 0x0000001508067220 */ /* 0x000fc40000400000 */
[C---:B------:R-:W-:Y:S01]  /*e9400*/  FMUL R17, R8.reuse, R17 ;  /* 0x0000001108117220 */ /* 0x040fe20000400000 */
[----:B------:R0:W-:Y:S01]  /*e9410*/  STL [R1+0xe8], R5 ;  /* 0x0000e80501007387 */ /* 0x0001e20000100800 */
[----:B------:R1:W-:Y:S02]  /*e9420*/  STL [R1+0xe4], R9 ;  /* 0x0000e40901007387 */ /* 0x0003e40000100800 */
[C---:B------:R-:W-:Y:S02]  /*e9430*/  FMUL R11, R8.reuse, R15 ;  /* 0x0000000f080b7220 */ /* 0x040fe40000400000 */
[----:B------:R-:W-:Y:S01]  /*e9440*/  STL [R1+0xe0], R6 ;  /* 0x0000e00601007387 */ /* 0x000fe20000100800 */
[----:B------:R-:W-:Y:S01]  /*e9450*/  MOV R28, c[0x0][0x1c8] ;  /* 0x00007200001c7a02 */ /* 0x000fe20000000f00 */
[----:B0-----:R-:W-:-:S05]  /*e9460*/  FMUL R5, R8, R22 ;  /* 0x0000001608057220 */ /* 0x001fca0000400000 */
[----:B------:R-:W-:Y:S01]  /*e9470*/  STL [R1+0xdc], R5 ;  /* 0x0000dc0501007387 */ /* 0x000fe20000100800 */
[----:B------:R-:W-:Y:S02]  /*e9480*/  STL.64 [R1+0x4188], R16 ;  /* 0x0041881001007387 */ /* 0x000fe40000100a00 */
[----:B------:R-:W-:Y:S02]  /*e9490*/  IMAD R13, R28, 0x194, RZ ;  /* 0x000001941c0d7824 */ /* 0x000fe400078e02ff */
[----:B------:R-:W-:-:S05]  /*e94a0*/  FMUL R10, R8, R18 ;  /* 0x00000012080a7220 */ /* 0x000fca0000400000 */
[----:B------:R-:W-:Y:S01]  /*e94b0*/  STL.64 [R1+0x4190], R10 ;  /* 0x0041900a01007387 */ /* 0x000fe20000100a00 */
[----:B-1----:R-:W-:-:S05]  /*e94c0*/  FMUL R9, R8, R23 ;  /* 0x0000001708097220 */ /* 0x002fca0000400000 */
[----:B------:R-:W-:Y:S01]  /*e94d0*/  STL [R1+0x41a4], R9 ;  /* 0x0041a40901007387 */ /* 0x000fe20000100800 */
[----:B------:R-:W-:-:S05]  /*e94e0*/  FMUL R18, R8, R26 ;  /* 0x0000001a08127220 */ /* 0x000fca0000400000 */
[----:B------:R-:W-:Y:S01]  /*e94f0*/  STL [R1+0x41a8], R18 ;  /* 0x0041a81201007387 */ /* 0x000fe20000100800 */
[----:B------:R-:W-:-:S05]  /*e9500*/  FMUL R19, R8, R27 ;  /* 0x0000001b08137220 */ /* 0x000fca0000400000 */
[----:B------:R-:W-:Y:S01]  /*e9510*/  STL [R1+0x41ac], R19 ;  /* 0x0041ac1301007387 */ /* 0x000fe20000100800 */
[----:B------:R-:W4:Y:S02]  /*e9520*/  LDL.LU R21, [R1+0x750] ;  /* 0x0007500001157983 */ /* 0x000f240000300800 */
[----:B------:R-:W4:Y:S02]  /*e9530*/  LDL.LU R22, [R1+0x754] ;  /* 0x0007540001167983 */ /* 0x000f240000300800 */
[----:B------:R-:W4:Y:S01]  /*e9540*/  LDL.LU R15, [R1+0x75c] ;  /* 0x00075c00010f7983 */ /* 0x000f220000300800 */
[----:B------:R-:W4:Y:S01]  /*e9550*/  LDL.LU R23, [R1+0x764] ;  /* 0x0007640001177983 */ /* 0x000f220000300800 */
[----:B---3--:R-:W-:Y:S02]  /*e9560*/  FMUL R8, R8, R0 ;  /* 0x0000000008087220 */ /* 0x008fe40000400000 */
[----:B------:R-:W-:-:S03]  /*e9570*/  IMAD R0, R28, 0x196, RZ ;  /* 0x000001961c007824 */ /* 0x000fc600078e02ff */
[----:B------:R-:W-:Y:S02]  /*e9580*/  STL [R1+0x41b0], R8 ;  /* 0x0041b00801007387 */ /* 0x000fe40000100800 */
[----:B------:R-:W-:Y:S02]  /*e9590*/  STL [R1+0x41f4], R0 ;  /* 0x0041f40001007387 */ /* 0x000fe40000100800 */
[----:B------:R-:W3:Y:S01]  /*e95a0*/  LDL.LU R27, [R1+0x768] ;  /* 0x00076800011b7983 */ /* 0x000ee20000300800 */
[----:B-----5:R-:W-:-:S05]  /*e95b0*/  LEA.HI.X.SX32 R25, R13, R3, 0x1, P5 ;  /* 0x000000030d197211 */ /* 0x020fca00028f0eff */
[----:B------:R0:W-:Y:S04]  /*e95c0*/  STL.64 [R1+0x9d0], R24 ;  /* 0x0009d01801007387 */ /* 0x0001e80000100a00 */
[----:B0-----:R-:W5:Y:S01]  /*e95d0*/  LDL.LU R24, [R1+0x76c] ;  /* 0x00076c0001187983 */ /* 0x001f620000300800 */
[----:B------:R-:W5:Y:S02]  /*e95e0*/  LDL.LU R25, [R1+0x770] ;  /* 0x0007700001197983 */ /* 0x000f640000300800 */
[----:B------:R-:W5:Y:S01]  /*e95f0*/  LDL.LU R0, [R1+0x774] ;  /* 0x0007740001007983 */ /* 0x000f620000300800 */
[----:B------:R-:W-:Y:S01]  /*e9600*/  MOV R7, c[0x0][0x1c8] ;  /* 0x0000720000077a02 */ /* 0x000fe20000000f00 */
[----:B------:R-:W5:Y:S01]  /*e9610*/  LDL.LU R28, [R1+0x778] ;  /* 0x00077800011c7983 */ /* 0x000f620000300800 */
[----:B--2---:R0:W1:Y:S03]  /*e9620*/  MUFU.RCP R26, R12 ;  /* 0x0000000c001a7308 */ /* 0x0040660000001000 */
[----:B------:R-:W-:-:S05]  /*e9630*/  IMAD R7, R7, 0x32a, RZ ;  /* 0x0000032a07077824 */ /* 0x000fca00078e02ff */
[----:B------:R-:W-:Y:S01]  /*e9640*/  IADD3 R8, P5, R7, R2, RZ ;  /* 0x0000000207087210 */ /* 0x000fe20007fbe0ff */
[----:B----4-:R-:W-:-:S05]  /*e9650*/  FMUL R5, R4, R14 ;  /* 0x0000000e04057220 */ /* 0x010fca0000400000 */
[----:B------:R2:W-:Y:S01]  /*e9660*/  STL [R1+0x450], R5 ;  /* 0x0004500501007387 */ /* 0x0005e20000100800 */
        /* <DEDUP_REMOVED lines=10> */
[----:B------:R-:W4:Y:S01]  /*e9710*/  LDL R17, [R1+0x844] ;  /* 0x0008440001117983 */ /* 0x000f220000100800 */
[----:B------:R-:W4:Y:S01]  /*e9720*/  LDL.LU R6, [R1+0x850] ;  /* 0x0008500001067983 */ /* 0x000f220000300800 */
[----:B--2---:R-:W2:Y:S02]  /*e9730*/  LDL.LU R5, [R1+0x85c] ;  /* 0x00085c0001057983 */ /* 0x004ea40000300800 */
[----:B------:R-:W2:Y:S02]  /*e9740*/  LDL.LU R29, [R1+0x860] ;  /* 0x00086000011d7983 */ /* 0x000ea40000300800 */
[----:B------:R-:W2:Y:S02]  /*e9750*/  LDL.LU R20, [R1+0x86c] ;  /* 0x00086c0001147983 */ /* 0x000ea40000300800 */
[----:B------:R-:W-:-:S02]  /*e9760*/  FMUL R21, R4, R21 ;  /* 0x0000001504157220 */ /* 0x000fc40000400000 */
[C---:B------:R-:W-:Y:S02]  /*e9770*/  FMUL R22, R4.reuse, R22 ;  /* 0x0000001604167220 */ /* 0x040fe40000400000 */
[C---:B------:R-:W-:Y:S02]  /*e9780*/  FMUL R15, R4.reuse, R15 ;  /* 0x0000000f040f7220 */ /* 0x040fe40000400000 */
[C---:B------:R-:W-:Y:S01]  /*e9790*/  FMUL R23, R4.reuse, R23 ;  /* 0x0000001704177220 */ /* 0x040fe20000400000 */
[----:B------:R0:W-:Y:S04]  /*e97a0*/  STL [R1+0x44c], R21 ;  /* 0x00044c1501007387 */ /* 0x0001e80000100800 */
[----:B0-----:R-:W2:Y:S01]  /*e97b0*/  LDL.LU R21, [R1+0x870] ;  /* 0x0008700001157983 */ /* 0x001ea20000300800 */
[----:B------:R0:W-:Y:S03]  /*e97c0*/  STL [R1+0x448], R22 ;  /* 0x0004481601007387 */ /* 0x0001e60000100800 */
[----:B0-----:R-:W2:Y:S01]  /*e97d0*/  LDL.LU R22, [R1+0x87c] ;  /* 0x00087c0001167983 */ /* 0x001ea20000300800 */
[----:B------:R0:W-:Y:S03]  /*e97e0*/  STL [R1+0x444], R15 ;  /* 0x0004440f01007387 */ /* 0x0001e60000100800 */
[----:B0-----:R-:W2:Y:S01]  /*e97f0*/  LDL.LU R15, [R1+0x880] ;  /* 0x00088000010f7983 */ /* 0x001ea20000300800 */
[----:B------:R0:W-:Y:S03]  /*e9800*/  STL [R1+0x440], R23 ;  /* 0x0004401701007387 */ /* 0x0001e60000100800 */
[----:B0-----:R-:W2:Y:S01]  /*e9810*/  LDL.LU R23, [R1+0x88c] ;  /* 0x00088c0001177983 */ /* 0x001ea20000300800 */
[----:B---3--:R-:W-:-:S05]  /*e9820*/  FMUL R27, R4, R27 ;  /* 0x0000001b041b7220 */ /* 0x008fca0000400000 */
[----:B------:R0:W-:Y:S04]  /*e9830*/  STL [R1+0x43c], R27 ;  /* 0x00043c1b01007387 */ /* 0x0001e80000100800 */
[----:B0-----:R-:W3:Y:S01]  /*e9840*/  LDL.LU R27, [R1+0x890] ;  /* 0x00089000011b7983 */ /* 0x001ee20000300800 */
[C---:B-----5:R-:W-:Y:S02]  /*e9850*/  FMUL R24, R4.reuse, R24 ;  /* 0x0000001804187220 */ /* 0x060fe40000400000 */
[C---:B------:R-:W-:Y:S02]  /*e9860*/  FMUL R25, R4.reuse, R25 ;  /* 0x0000001904197220 */ /* 0x040fe40000400000 */
[C---:B------:R-:W-:Y:S01]  /*e9870*/  FMUL R0, R4.reuse, R0 ;  /* 0x0000000004007220 */ /* 0x040fe20000400000 */
[----:B------:R0:W-:Y:S04]  /*e9880*/  STL [R1+0x438], R24 ;  /* 0x0004381801007387 */ /* 0x0001e80000100800 */
[----:B0-----:R-:W5:Y:S01]  /*e9890*/  LDL.LU R24, [R1+0x89c] ;  /* 0x00089c0001187983 */ /* 0x001f620000300800 */
[----:B------:R0:W-:Y:S03]  /*e98a0*/  STL [R1+0x434], R25 ;  /* 0x0004341901007387 */ /* 0x0001e60000100800 */
[----:B0-----:R-:W5:Y:S01]  /*e98b0*/  LDL.LU R25, [R1+0x8a0] ;  /* 0x0008a00001197983 */ /* 0x001f620000300800 */
[----:B------:R0:W-:Y:S03]  /*e98c0*/  STL [R1+0x31c], R0 ;  /* 0x00031c0001007387 */ /* 0x0001e60000100800 */
[----:B0-----:R-:W5:Y:S01]  /*e98d0*/  LDL.LU R0, [R1+0x41f4] ;  /* 0x0041f40001007983 */ /* 0x001f620000300800 */
[----:B------:R-:W-:-:S05]  /*e98e0*/  FMUL R28, R4, R28 ;  /* 0x0000001c041c7220 */ /* 0x000fca0000400000 */
[----:B------:R-:W-:Y:S01]  /*e98f0*/  STL [R1+0x318], R28 ;  /* 0x0003181c01007387 */ /* 0x000fe20000100800 */
[C---:B----4-:R-:W-:Y:S02]  /*e9900*/  FMUL R14, R4.reuse, R14 ;  /* 0x0000000e040e7220 */ /* 0x050fe40000400000 */
[C---:B------:R-:W-:Y:S02]  /*e9910*/  FMUL R12, R4.reuse, R12 ;  /* 0x0000000c040c7220 */ /* 0x040fe40000400000 */
[C---:B------:R-:W-:Y:S01]  /*e9920*/  FMUL R9, R4.reuse, R9 ;  /* 0x0000000904097220 */ /* 0x040fe20000400000 */
[----:B------:R-:W-:Y:S02]  /*e9930*/  STL [R1+0x314], R14 ;  /* 0x0003140e01007387 */ /* 0x000fe40000100800 */
[----:B------:R0:W-:Y:S02]  /*e9940*/  STL [R1+0x310], R12 ;  /* 0x0003100c01007387 */ /* 0x0001e40000100800 */
[----:B------:R4:W-:Y:S02]  /*e9950*/  STL [R1+0x30c], R9 ;  /* 0x00030c0901007387 */ /* 0x0009e40000100800 */
[----:B0-----:R-:W-:-:S02]  /*e9960*/  FMUL R12, R4, R7 ;  /* 0x00000007040c7220 */ /* 0x001fc40000400000 */
[C---:B----4-:R-:W-:Y:S02]  /*e9970*/  FMUL R9, R4.reuse, R13 ;  /* 0x0000000d04097220 */ /* 0x050fe40000400000 */
[C---:B------:R-:W-:Y:S01]  /*e9980*/  FMUL R7, R4.reuse, R19 ;  /* 0x0000001304077220 */ /* 0x040fe20000400000 */
[----:B------:R0:W-:Y:S02]  /*e9990*/  STL [R1+0x308], R12 ;  /* 0x0003080c01007387 */ /* 0x0001e40000100800 */
[----:B------:R4:W-:Y:S02]  /*e99a0*/  STL [R1+0x304], R9 ;  /* 0x0003040901007387 */ /* 0x0009e40000100800 */
[----:B------:R1:W-:Y:S02]  /*e99b0*/  STL [R1+0x300], R7 ;  /* 0x0003000701007387 */ /* 0x0003e40000100800 */
[C---:B0-----:R-:W-:Y:S02]  /*e99c0*/  FMUL R12, R4.reuse, R18 ;  /* 0x00000012040c7220 */ /* 0x041fe40000400000 */
[----:B----4-:R-:W-:-:S02]  /*e99d0*/  FMUL R9, R4, R10 ;  /* 0x0000000a04097220 */ /* 0x010fc40000400000 */
[C---:B-1----:R-:W-:Y:S02]  /*e99e0*/  FMUL R7, R4.reuse, R11 ;  /* 0x0000000b04077220 */ /* 0x042fe40000400000 */
[C---:B------:R-:W-:Y:S01]  /*e99f0*/  FMUL R10, R4.reuse, R16 ;  /* 0x00000010040a7220 */ /* 0x040fe20000400000 */
[----:B------:R-:W-:Y:S01]  /*e9a00*/  STL [R1+0xc0], R12 ;  /* 0x0000c00c01007387 */ /* 0x000fe20000100800 */
[----:B------:R0:W-:Y:S02]  /*e9a10*/  STL [R1+0xbc], R9 ;  /* 0x0000bc0901007387 */ /* 0x0001e40000100800 */
[----:B------:R1:W-:Y:S02]  /*e9a20*/  STL [R1+0xb8], R7 ;  /* 0x0000b80701007387 */ /* 0x0003e40000100800 */
[C---:B--2---:R-:W-:Y:S01]  /*e9a30*/  FMUL R20, R4.reuse, R20 ;  /* 0x0000001404147220 */ /* 0x044fe20000400000 */
[----:B------:R-:W-:Y:S01]  /*e9a40*/  STL [R1+0xb4], R10 ;  /* 0x0000b40a01007387 */ /* 0x000fe20000100800 */
[----:B------:R-:W-:Y:S01]  /*e9a50*/  MOV R28, c[0x0][0x1c8] ;  /* 0x00007200001c7a02 */ /* 0x000fe20000000f00 */
[----:B0-----:R-:W-:-:S02]  /*e9a60*/  FMUL R9, R4, R17 ;  /* 0x0000001104097220 */ /* 0x001fc40000400000 */
[C---:B-1----:R-:W-:Y:S02]  /*e9a70*/  FMUL R7, R4.reuse, R6 ;  /* 0x0000000604077220 */ /* 0x042fe40000400000 */
[C---:B------:R-:W-:Y:S02]  /*e9a80*/  FMUL R6, R4.reuse, R5 ;  /* 0x0000000504067220 */ /* 0x040fe40000400000 */
[----:B------:R-:W-:Y:S01]  /*e9a90*/  FMUL R5, R4, R29 ;  /* 0x0000001d04057220 */ /* 0x000fe20000400000 */
[----:B------:R0:W-:Y:S01]  /*e9aa0*/  STL [R1+0xb0], R9 ;  /* 0x0000b00901007387 */ /* 0x0001e20000100800 */
[----:B------:R1:W-:Y:S02]  /*e9ab0*/  STL [R1+0xac], R7 ;  /* 0x0000ac0701007387 */ /* 0x0003e40000100800 */
[----:B------:R2:W-:Y:S02]  /*e9ac0*/  STL [R1+0xa8], R6 ;  /* 0x0000a80601007387 */ /* 0x0005e40000100800 */
[----:B------:R-:W-:Y:S01]  /*e9ad0*/  STL [R1+0x41b4], R20 ;  /* 0x0041b41401007387 */ /* 0x000fe20000100800 */
[----:B------:R4:W-:Y:S01]  /*e9ae0*/  STL [R1+0xa4], R5 ;  /* 0x0000a40501007387 */ /* 0x0009e20000100800 */
[----:B------:R-:W-:-:S02]  /*e9af0*/  IMAD R14, R28, 0x195, RZ ;  /* 0x000001951c0e7824 */ /* 0x000fc400078e02ff */
[C---:B------:R-:W-:Y:S02]  /*e9b00*/  IMAD R17, R28.reuse, 0xcb, RZ ;  /* 0x000000cb1c117824 */ /* 0x040fe400078e02ff */
[----:B------:R-:W-:Y:S01]  /*e9b10*/  IMAD R16, R28, 0x32c, RZ ;  /* 0x0000032c1c107824 */ /* 0x000fe200078e02ff */
[----:B0-----:R-:W-:Y:S01]  /*e9b20*/  LEA.HI.X.SX32 R9, R14, R3, 0x1, P5 ;  /* 0x000000030e097211 */ /* 0x001fe200028f0eff */
[----:B-1----:R-:W-:-:S05]  /*e9b30*/  FMUL R7, R4, R21 ;  /* 0x0000001504077220 */ /* 0x002fca0000400000 */
[----:B------:R-:W-:Y:S01]  /*e9b40*/  STL [R1+0x41b8], R7 ;  /* 0x0041b80701007387 */ /* 0x000fe20000100800 */
[----:B------:R-:W-:-:S05]  /*e9b50*/  FMUL R21, R4, R22 ;  /* 0x0000001604157220 */ /* 0x000fca0000400000 */
[----:B------:R-:W-:Y:S01]  /*e9b60*/  STL [R1+0x41bc], R21 ;  /* 0x0041bc1501007387 */ /* 0x000fe20000100800 */
[----:B--2---:R-:W-:-:S05]  /*e9b70*/  FMUL R6, R4, R15 ;  /* 0x0000000f04067220 */ /* 0x004fca0000400000 */
[----:B------:R-:W-:Y:S01]  /*e9b80*/  STL [R1+0x41c0], R6 ;  /* 0x0041c00601007387 */ /* 0x000fe20000100800 */
[----:B----4-:R-:W-:-:S05]  /*e9b90*/  FMUL R5, R4, R23 ;  /* 0x0000001704057220 */ /* 0x010fca0000400000 */
[----:B------:R-:W-:Y:S01]  /*e9ba0*/  STL [R1+0x41c4], R5 ;  /* 0x0041c40501007387 */ /* 0x000fe20000100800 */
[----:B---3--:R-:W-:-:S05]  /*e9bb0*/  FMUL R22, R4, R27 ;  /* 0x0000001b04167220 */ /* 0x008fca0000400000 */
[----:B------:R-:W-:Y:S01]  /*e9bc0*/  STL [R1+0x41c8], R22 ;  /* 0x0041c81601007387 */ /* 0x000fe20000100800 */
[----:B-----5:R-:W-:-:S05]  /*e9bd0*/  FMUL R23, R4, R24 ;  /* 0x0000001804177220 */ /* 0x020fca0000400000 */
[----:B------:R-:W-:Y:S01]  /*e9be0*/  STL [R1+0x41cc], R23 ;  /* 0x0041cc1701007387 */ /* 0x000fe20000100800 */
[----:B------:R-:W-:-:S05]  /*e9bf0*/  FMUL R4, R4, R25 ;  /* 0x0000001904047220 */ /* 0x000fca0000400000 */
[----:B------:R-:W-:Y:S01]  /*e9c00*/  STL [R1+0x41d0], R4 ;  /* 0x0041d00401007387 */ /* 0x000fe20000100800 */
[----:B------:R-:W-:Y:S02]  /*e9c10*/  STL [R1+0x41d4], R17 ;  /* 0x0041d41101007387 */ /* 0x000fe40000100800 */
[----:B------:R-:W-:Y:S01]  /*e9c20*/  STL [R1+0x41d8], R16 ;  /* 0x0041d81001007387 */ /* 0x000fe20000100800 */
[----:B------:R-:W-:-:S05]  /*e9c30*/  IADD3 R10, P5, R0, R2, RZ ;  /* 0x00000002000a7210 */ /* 0x000fca0007fbe0ff */
[----:B------:R0:W-:Y:S04]  /*e9c40*/  STL [R1+0x41e4], R10 ;  /* 0x0041e40a01007387 */ /* 0x0001e80000100800 */
[----:B0-----:R-:W2:Y:S01]  /*e9c50*/  LDL.LU R10, [R1+0x798] ;  /* 0x00079800010a7983 */ /* 0x001ea20000300800 */
[----:B------:R-:W-:Y:S03]  /*e9c60*/  STL.64 [R1+0x9c8], R8 ;  /* 0x0009c80801007387 */ /* 0x000fe60000100a00 */
[----:B--2---:R0:W-:Y:S04]  /*e9c70*/  STL [R1+0x41e8], R10 ;  /* 0x0041e80a01007387 */ /* 0x0041e80000100800 */
[----:B0-----:R-:W2:Y:S04]  /*e9c80*/  LDL.LU R10, [R1+0x790] ;  /* 0x00079000010a7983 */ /* 0x001ea80000300800 */
[----:B--2---:R0:W-:Y:S04]  /*e9c90*/  STL [R1+0x41ec], R10 ;  /* 0x0041ec0a01007387 */ /* 0x0041e80000100800 */
[----:B0-----:R-:W2:Y:S04]  /*e9ca0*/  LDL.LU R10, [R1+0x780] ;  /* 0x00078000010a7983 */ /* 0x001ea80000300800 */
[----:B--2---:R0:W-:Y:S04]  /*e9cb0*/  STL [R1+0x41f0], R10 ;  /* 0x0041f00a01007387 */ /* 0x0041e80000100800 */
[----:B0-----:R-:W2:Y:S01]  /*e9cc0*/  LDL.LU R10, [R1+0x77c] ;  /* 0x00077c00010a7983 */ /* 0x001ea20000300800 */
[----:B------:R0:W-:Y:S03]  /*e9cd0*/  STL [R1+0x41e0], R2 ;  /* 0x0041e00201007387 */ /* 0x0001e60000100800 */
[----:B0-----:R-:W3:Y:S01]  /*e9ce0*/  LDL.LU R2, [R1+0x810] ;  /* 0x0008100001027983 */ /* 0x001ee20000300800 */
[----:B------:R0:W-:Y:S03]  /*e9cf0*/  STL [R1+0x41dc], R3 ;  /* 0x0041dc0301007387 */ /* 0x0001e60000100800 */
[----:B0-----:R-:W4:Y:S01]  /*e9d00*/  LDL.LU R3, [R1+0x818] ;  /* 0x0008180001037983 */ /* 0x001f220000300800 */
[----:B------:R-:W5:Y:S02]  /*e9d10*/  LDL.LU R16, [R1+0x820] ;  /* 0x0008200001107983 */ /* 0x000f640000300800 */
        /* <DEDUP_REMOVED lines=24> */
[----:B--2---:R-:W-:-:S05]  /*e9ea0*/  FMUL R10, R26, R10 ;  /* 0x0000000a1a0a7220 */ /* 0x004fca0000400000 */
[----:B------:R0:W-:Y:S04]  /*e9eb0*/  STL [R1+0x3f0], R10 ;  /* 0x0003f00a01007387 */ /* 0x0001e80000100800 */
[----:B0-----:R-:W2:Y:S02]  /*e9ec0*/  LDL.LU R10, [R1+0x41f0] ;  /* 0x0041f000010a7983 */ /* 0x001ea40000300800 */
[----:B--2---:R-:W-:-:S05]  /*e9ed0*/  FMUL R10, R26, R10 ;  /* 0x0000000a1a0a7220 */ /* 0x004fca0000400000 */
[----:B------:R0:W-:Y:S04]  /*e9ee0*/  STL [R1+0x3e8], R10 ;  /* 0x0003e80a01007387 */ /* 0x0001e80000100800 */
[----:B0-----:R-:W2:Y:S02]  /*e9ef0*/  LDL.LU R10, [R1+0x41ec] ;  /* 0x0041ec00010a7983 */ /* 0x001ea40000300800 */
        /* <DEDUP_REMOVED lines=11> */
[C---:B------:R-:W-:Y:S02]  /*e9fb0*/  FMUL R6, R26.reuse, R6 ;  /* 0x000000061a067220 */ /* 0x040fe40000400000 */
        /* <DEDUP_REMOVED lines=25> */
[----:B0-----:R-:W2:Y:S01]  /*ea150*/  LDL.LU R22, [R1+0x41c8] ;  /* 0x0041c80001167983 */ /* 0x001ea20000300800 */
        /* <DEDUP_REMOVED lines=22> */
[----:B------:R-:W-:-:S02]  /*ea2c0*/  FMUL R28, R26, R28 ;  /* 0x0000001c1a1c7220 */ /* 0x000fc40000400000 */
[C---:B------:R-:W-:Y:S02]  /*ea2d0*/  FMUL R11, R26.reuse, R11 ;  /* 0x0000000b1a0b7220 */ /* 0x040fe40000400000 */
[C---:B------:R-:W-:Y:S02]  /*ea2e0*/  FMUL R24, R26.reuse, R24 ;  /* 0x000000181a187220 */ /* 0x040fe40000400000 */
[C---:B------:R-:W-:Y:S02]  /*ea2f0*/  FMUL R15, R26.reuse, R15 ;  /* 0x0000000f1a0f7220 */ /* 0x040fe40000400000 */
[C---:B------:R-:W-:Y:S01]  /*ea300*/  FMUL R12, R26.reuse, R12 ;  /* 0x0000000c1a0c7220 */ /* 0x040fe20000400000 */
[----:B------:R0:W-:Y:S01]  /*ea310*/  STL [R1+0x88], R28 ;  /* 0x0000881c01007387 */ /* 0x0001e20000100800 */
[C---:B------:R-:W-:Y:S02]  /*ea320*/  FMUL R27, R26.reuse, R27 ;  /* 0x0000001b1a1b7220 */ /* 0x040fe40000400000 */
[----:B------:R-:W-:-:S02]  /*ea330*/  FMUL R14, R26, R14 ;  /* 0x0000000e1a0e7220 */ /* 0x000fc40000400000 */
[C---:B------:R-:W-:Y:S02]  /*ea340*/  FMUL R25, R26.reuse, R25 ;  /* 0x000000191a197220 */ /* 0x040fe40000400000 */
[----:B------:R-:W-:Y:S01]  /*ea350*/  FMUL R13, R26, R13 ;  /* 0x0000000d1a0d7220 */ /* 0x000fe20000400000 */
[----:B------:R4:W-:Y:S01]  /*ea360*/  STL [R1+0x84], R11 ;  /* 0x0000840b01007387 */ /* 0x0009e20000100800 */
[----:B0-----:R-:W-:Y:S01]  /*ea370*/  IMAD.MOV.U32 R28, RZ, RZ, c[0x0][0x1c8] ;  /* 0x00007200ff1c7624 */ /* 0x001fe200078e00ff */
[----:B------:R-:W-:Y:S01]  /*ea380*/  F2FP.PACK_AB R12, R12, R27 ;  /* 0x0000001b0c0c723e */ /* 0x000fe200000000ff */
[----:B--2---:R-:W-:Y:S02]  /*ea390*/  FMUL R26, R26, R0 ;  /* 0x000000001a1a7220 */ /* 0x004fe40000400000 */
[----:B------:R-:W2:Y:S01]  /*ea3a0*/  LDL.LU R0, [R1+0x4198] ;  /* 0x0041980001007983 */ /* 0x000ea20000300800 */
[----:B----4-:R-:W-:Y:S01]  /*ea3b0*/  LEA.HI.X.SX32 R11, R17, R3, 0x1, P5 ;  /* 0x00000003110b7211 */ /* 0x010fe200028f0eff */
[----:B------:R-:W-:Y:S01]  /*ea3c0*/  IMAD R17, R28, 0x196, RZ ;  /* 0x000001961c117824 */ /* 0x000fe200078e02ff */
[----:B---3--:R-:W-:Y:S01]  /*ea3d0*/  IADD3 R16, P5, R16, R2, RZ ;  /* 0x0000000210107210 */ /* 0x008fe20007fbe0ff */
[----:B------:R-:W-:-:S03]  /*ea3e0*/  IMAD R27, R28, 0x32e, RZ ;  /* 0x0000032e1c1b7824 */ /* 0x000fc600078e02ff */
[----:B------:R-:W-:Y:S01]  /*ea3f0*/  LEA.HI.X.SX32 R17, R17, R3, 0x1, P5 ;  /* 0x0000000311117211 */ /* 0x000fe200028f0eff */
[----:B------:R0:W-:Y:S01]  /*ea400*/  STL.64 [R1+0x9a0], R10 ;  /* 0x0009a00a01007387 */ /* 0x0001e20000100a00 */
[----:B------:R-:W-:Y:S01]  /*ea410*/  F2FP.PACK_AB R13, R13, R26 ;  /* 0x0000001a0d0d723e */ /* 0x000fe200000000ff */
[----:B------:R-:W-:Y:S01]  /*ea420*/  IMAD R26, R28, 0x197, RZ ;  /* 0x000001971c1a7824 */ /* 0x000fe200078e02ff */
[----:B------:R-:W-:Y:S01]  /*ea430*/  F2FP.PACK_AB R14, R14, R25 ;  /* 0x000000190e0e723e */ /* 0x000fe200000000ff */
[----:B------:R-:W-:Y:S01]  /*ea440*/  SHF.L.U32 R25, R28, 0x1, RZ ;  /* 0x000000011c197819 */ /* 0x000fe200000006ff */
[----:B0-----:R-:W3:Y:S01]  /*ea450*/  LDL.LU.64 R10, [R1+0x4190] ;  /* 0x00419000010a7983 */ /* 0x001ee20000300a00 */
[----:B------:R0:W-:Y:S01]  /*ea460*/  STL.64 [R1+0x9b0], R16 ;  /* 0x0009b01001007387 */ /* 0x0001e20000100a00 */
[----:B------:R-:W-:Y:S02]  /*ea470*/  F2FP.PACK_AB R15, R24, R15 ;  /* 0x0000000f180f723e */ /* 0x000fe400000000ff */
[----:B0-----:R-:W-:-:S04]  /*ea480*/  IADD3 R16, P5, R27, R2, RZ ;  /* 0x000000021b107210 */ /* 0x001fc80007fbe0ff */
[----:B------:R-:W-:-:S05]  /*ea490*/  LEA.HI.X.SX32 R17, R26, R3, 0x1, P5 ;  /* 0x000000031a117211 */ /* 0x000fca00028f0eff */
[----:B------:R0:W-:Y:S02]  /*ea4a0*/  STL.64 [R1+0x9a8], R16 ;  /* 0x0009a81001007387 */ /* 0x0001e40000100a00 */
[----:B0-----:R-:W-:-:S04]  /*ea4b0*/  IADD3 R16, P5, R25, R2, RZ ;  /* 0x0000000219107210 */ /* 0x001fc80007fbe0ff */
[----:B------:R-:W-:-:S05]  /*ea4c0*/  LEA.HI.X.SX32 R17, R28, R3, 0x1, P5 ;  /* 0x000000031c117211 */ /* 0x000fca00028f0eff */
[----:B------:R-:W-:Y:S01]  /*ea4d0*/  STL.64 [R1+0x998], R16 ;  /* 0x0009981001007387 */ /* 0x000fe20000100a00 */
[----:B------:R-:W-:Y:S02]  /*ea4e0*/  F2FP.PACK_AB R6, R21, R6 ;  /* 0x000000061506723e */ /* 0x000fe400000000ff */
[----:B------:R-:W4:Y:S01]  /*ea4f0*/  LDL.LU R21, [R1] ;  /* 0x0000000001157983 */ /* 0x000f220000300800 */
[----:B------:R-:W-:Y:S02]  /*ea500*/  F2FP.PACK_AB R5, R5, R22 ;  /* 0x000000160505723e */ /* 0x000fe400000000ff */
[----:B-----5:R-:W-:Y:S01]  /*ea510*/  F2FP.PACK_AB R4, R23, R4 ;  /* 0x000000041704723e */ /* 0x020fe200000000ff */
[----:B--2---:R0:W-:Y:S02]  /*ea520*/  STS.128 [R0], R12 ;  /* 0x0000000c00007388 */ /* 0x0041e40000000c00 */
[C---:B0-----:R-:W-:Y:S02]  /*ea530*/  LEA R14, P5, R28.reuse, R2, 0x2 ;  /* 0x000000021c0e7211 */ /* 0x041fe400078a10ff */
[----:B------:R-:W-:-:S02]  /*ea540*/  SHF.L.U32 R13, R28, 0x2, RZ ;  /* 0x000000021c0d7819 */ /* 0x000fc400000006ff */
[----:B------:R-:W-:Y:S01]  /*ea550*/  LEA.HI.X.SX32 R15, R25, R3, 0x1, P5 ;  /* 0x00000003190f7211 */ /* 0x000fe200028f0eff */
[----:B------:R-:W-:-:S04]  /*ea560*/  LEA R16, P5, R28, R2, 0x3 ;  /* 0x000000021c107211 */ /* 0x000fc800078a18ff */
[----:B------:R-:W-:Y:S01]  /*ea570*/  LEA.HI.X.SX32 R17, R13, R3, 0x1, P5 ;  /* 0x000000030d117211 */ /* 0x000fe200028f0eff */
[----:B------:R0:W-:Y:S01]  /*ea580*/  STL.64 [R1+0x990], R14 ;  /* 0x0009900e01007387 */ /* 0x0001e20000100a00 */
[----:B------:R-:W2:Y:S02]  /*ea590*/  LDL.LU R25, [R1+0x8] ;  /* 0x0000080001197983 */ /* 0x000ea40000300800 */
[----:B------:R-:W2:Y:S01]  /*ea5a0*/  LDL.LU R26, [R1+0x4] ;  /* 0x00000400011a7983 */ /* 0x000ea20000300800 */
[----:B------:R1:W-:Y:S01]  /*ea5b0*/  STL.64 [R1+0x988], R16 ;  /* 0x0009881001007387 */ /* 0x0003e20000100a00 */
[----:B------:R-:W5:Y:S02]  /*ea5c0*/  LDL.LU R22, [R1+0x10] ;  /* 0x0000100001167983 */ /* 0x000f640000300800 */
[----:B------:R-:W5:Y:S02]  /*ea5d0*/  LDL.LU R23, [R1+0xc] ;  /* 0x00000c0001177983 */ /* 0x000f640000300800 */
[----:B------:R-:W-:-:S02]  /*ea5e0*/  IMAD R12, R28, 0xe, RZ ;  /* 0x0000000e1c0c7824 */ /* 0x000fc400078e02ff */
[----:B0-----:R-:W-:-:S03]  /*ea5f0*/  IMAD R14, R28, 0x7, RZ ;  /* 0x000000071c0e7824 */ /* 0x001fc600078e02ff */
[----:B-1----:R-:W-:-:S04]  /*ea600*/  IADD3 R16, P5, R12, R2, RZ ;  /* 0x000000020c107210 */ /* 0x002fc80007fbe0ff */
[----:B------:R-:W-:Y:S02]  /*ea610*/  LEA.HI.X.SX32 R17, R14, R3, 0x1, P5 ;  /* 0x000000030e117211 */ /* 0x000fe400028f0eff */
[C---:B------:R-:W-:Y:S01]  /*ea620*/  SHF.L.U32 R15, R28.reuse, 0x3, RZ ;  /* 0x000000031c0f7819 */ /* 0x040fe200000006ff */
[----:B-----5:R-:W-:Y:S02]  /*ea630*/  STL.64 [R1+0x4180], R22 ;  /* 0x0041801601007387 */ /* 0x020fe40000100a00 */
[----:B------:R0:W-:Y:S02]  /*ea640*/  STL.64 [R1+0x980], R16 ;  /* 0x0009801001007387 */ /* 0x0001e40000100a00 */
[----:B0-----:R-:W-:-:S04]  /*ea650*/  LEA R16, P5, R28, R2, 0x4 ;  /* 0x000000021c107211 */ /* 0x001fc800078a20ff */
[----:B------:R-:W-:-:S05]  /*ea660*/  LEA.HI.X.SX32 R17, R15, R3, 0x1, P5 ;  /* 0x000000030f117211 */ /* 0x000fca00028f0eff */
[----:B------:R0:W-:Y:S04]  /*ea670*/  STL.64 [R1+0x978], R16 ;  /* 0x0009781001007387 */ /* 0x0001e80000100a00 */
[----:B0-----:R-:W3:Y:S01]  /*ea680*/  LDL.LU.64 R16, [R1+0x4188] ;  /* 0x0041880001107983 */ /* 0x001ee20000300a00 */
[----:B------:R-:W-:Y:S02]  /*ea690*/  IMAD R13, R28, 0x1a, RZ ;  /* 0x0000001a1c0d7824 */ /* 0x000fe400078e02ff */
[----:B------:R-:W5:Y:S02]  /*ea6a0*/  LDL.LU R24, [R1+0x18] ;  /* 0x0000180001187983 */ /* 0x000f640000300800 */
[----:B------:R-:W5:Y:S01]  /*ea6b0*/  LDL.LU R27, [R1+0x14] ;  /* 0x00001400011b7983 */ /* 0x000f620000300800 */
[----:B------:R-:W-:-:S05]  /*ea6c0*/  IADD3 R22, P5, R13, R2, RZ ;  /* 0x000000020d167210 */ /* 0x000fca0007fbe0ff */
[----:B------:R0:W-:Y:S01]  /*ea6d0*/  STL [R1+0x970], R22 ;  /* 0x0009701601007387 */ /* 0x0001e20000100800 */
[----:B------:R-:W-:Y:S01]  /*ea6e0*/  F2FP.PACK_AB R9, R9, R18 ;  /* 0x000000120909723e */ /* 0x000fe200000000ff */
[C---:B------:R-:W-:Y:S02]  /*ea6f0*/  IMAD R18, R28.reuse, 0xd, RZ ;  /* 0x0000000d1c127824 */ /* 0x040fe400078e02ff */
[----:B------:R-:W-:Y:S01]  /*ea700*/  IMAD R14, R28, 0x1c, RZ ;  /* 0x0000001c1c0e7824 */ /* 0x000fe200078e02ff */
[----:B------:R-:W-:Y:S02]  /*ea710*/  F2FP.PACK_AB R7, R20, R7 ;  /* 0x000000071407723e */ /* 0x000fe400000000ff */
[----:B------:R-:W-:Y:S01]  /*ea720*/  F2FP.PACK_AB R8, R19, R8 ;  /* 0x000000081308723e */ /* 0x000fe200000000ff */
[----:B------:R-:W-:Y:S01]  /*ea730*/  IMAD R15, R28, 0x1e, RZ ;  /* 0x0000001e1c0f7824 */ /* 0x000fe200078e02ff */
[----:B---3--:R-:W-:Y:S02]  /*ea740*/  F2FP.PACK_AB R10, R17, R10 ;  /* 0x0000000a110a723e */ /* 0x008fe400000000ff */
[----:B------:R-:W-:Y:S01]  /*ea750*/  F2FP.PACK_AB R11, R16, R11 ;  /* 0x0000000b100b723e */ /* 0x000fe200000000ff */
[----:B------:R-:W-:-:S02]  /*ea760*/  MOV R16, R22 ;  /* 0x0000001600107202 */ /* 0x000fc40000000f00 */
[----:B------:R-:W-:Y:S02]  /*ea770*/  IMAD.MOV.U32 R17, RZ, RZ, R23 ;  /* 0x000000ffff117224 */ /* 0x000fe400078e0017 */
[----:B0-----:R-:W3:Y:S01]  /*ea780*/  LDL.LU.64 R22, [R1+0x4180] ;  /* 0x0041800001167983 */ /* 0x001ee20000300a00 */
[-C--:B------:R-:W-:Y:S01]  /*ea790*/  LEA.HI.X.SX32 R17, R18, R3.reuse, 0x1, P5 ;  /* 0x0000000312117211 */ /* 0x080fe200028f0eff */
[-C--:B------:R-:W-:Y:S02]  /*ea7a0*/  IADD3 R16, P5, R14, R2.reuse, RZ ;  /* 0x000000020e107210 */ /* 0x080fe40007fbe0ff */
[----:B------:R-:W-:Y:S04]  /*ea7b0*/  STS.128 [R0+0x80], R4 ;  /* 0x0000800400007388 */ /* 0x000fe80000000c00 */
[----:B------:R0:W-:Y:S04]  /*ea7c0*/  STL [R1+0x974], R17 ;  /* 0x0009741101007387 */ /* 0x0001e80000100800 */
[----:B------:R1:W-:Y:S01]  /*ea7d0*/  STS.128 [R0+0x100], R8 ;  /* 0x0001000800007388 */ /* 0x0003e20000000c00 */
[----:B------:R-:W3:Y:S01]  /*ea7e0*/  LDL.LU R18, [R1+0x24] ;  /* 0x0000240001127983 */ /* 0x000ee20000300800 */
[----:B0-----:R-:W-:Y:S01]  /*ea7f0*/  LEA.HI.X.SX32 R17, R12, R3, 0x1, P5 ;  /* 0x000000030c117211 */ /* 0x001fe200028f0eff */
[----:B------:R-:W-:Y:S01]  /*ea800*/  IMAD R5, R28, 0xf, RZ ;  /* 0x0000000f1c057824 */ /* 0x000fe200078e02ff */
[----:B-1----:R-:W-:-:S02]  /*ea810*/  IADD3 R8, P5, R15, R2, RZ ;  /* 0x000000020f087210 */ /* 0x002fc40007fbe0ff */
[----:B----4-:R-:W-:Y:S02]  /*ea820*/  F2FP.PACK_AB R4, R21, R29 ;  /* 0x0000001d1504723e */ /* 0x010fe400000000ff */
[-C--:B------:R-:W-:Y:S01]  /*ea830*/  LEA.HI.X.SX32 R9, R5, R3.reuse, 0x1, P5 ;  /* 0x0000000305097211 */ /* 0x080fe200028f0eff */
[----:B------:R-:W-:Y:S01]  /*ea840*/  STL.64 [R1+0x968], R16 ;  /* 0x0009681001007387 */ /* 0x000fe20000100a00 */
[----:B------:R-:W4:Y:S01]  /*ea850*/  LDL.LU R29, [R1+0x28] ;  /* 0x00002800011d7983 */ /* 0x000f220000300800 */
[C---:B------:R-:W-:Y:S02]  /*ea860*/  SHF.L.U32 R7, R28.reuse, 0x4, RZ ;  /* 0x000000041c077819 */ /* 0x040fe400000006ff */
[C---:B------:R-:W-:Y:S01]  /*ea870*/  LEA R10, P5, R28.reuse, R2, 0x5 ;  /* 0x000000021c0a7211 */ /* 0x040fe200078a28ff */
[----:B------:R0:W-:Y:S01]  /*ea880*/  STL.64 [R1+0x960], R8 ;  /* 0x0009600801007387 */ /* 0x0001e20000100a00 */
[----:B--2---:R-:W-:Y:S01]  /*ea890*/  F2FP.PACK_AB R5, R25, R26 ;  /* 0x0000001a1905723e */ /* 0x004fe200000000ff */
[----:B------:R-:W-:Y:S01]  /*ea8a0*/  IMAD R12, R28, 0x34, RZ ;  /* 0x000000341c0c7824 */ /* 0x000fe200078e02ff */
[----:B------:R-:W-:Y:S01]  /*ea8b0*/  LEA.HI.X.SX32 R11, R7, R3, 0x1, P5 ;  /* 0x00000003070b7211 */ /* 0x000fe200028f0eff */
[----:B0-----:R-:W2:Y:S01]  /*ea8c0*/  LDL.LU R9, [R1+0x40] ;  /* 0x0000400001097983 */ /* 0x001ea20000300800 */
[----:B------:R-:W2:Y:S02]  /*ea8d0*/  LDL.LU R19, [R1+0x3c] ;  /* 0x00003c0001137983 */ /* 0x000ea40000300800 */
[----:B------:R-:W2:Y:S02]  /*ea8e0*/  LDL.LU R20, [R1+0x38] ;  /* 0x0000380001147983 */ /* 0x000ea40000300800 */
[----:B------:R-:W2:Y:S01]  /*ea8f0*/  LDL.LU R21, [R1+0x34] ;  /* 0x0000340001157983 */ /* 0x000ea20000300800 */
[----:B------:R-:W2:Y:S01]  /*ea900*/  LDL.LU R25, [R1+0x50] ;  /* 0x0000500001197983 */ /* 0x000ea20000300800 */
[----:B------:R-:W2:Y:S01]  /*ea910*/  LDL.LU R26, [R1+0x4c] ;  /* 0x00004c00011a7983 */ /* 0x000ea20000300800 */
[----:B-----5:R-:W-:-:S02]  /*ea920*/  F2FP.PACK_AB R7, R24, R27 ;  /* 0x0000001b1807723e */ /* 0x020fc400000000ff */
[----:B---3--:R-:W-:Y:S02]  /*ea930*/  F2FP.PACK_AB R6, R22, R23 ;  /* 0x000000171606723e */ /* 0x008fe400000000ff */
[----:B------:R-:W3:Y:S01]  /*ea940*/  LDL.LU R22, [R1+0x48] ;  /* 0x0000480001167983 */ /* 0x000ee20000300800 */
[----:B------:R-:W3:Y:S02]  /*ea950*/  LDL.LU R23, [R1+0x44] ;  /* 0x0000440001177983 */ /* 0x000ee40000300800 */
[----:B------:R0:W-:Y:S02]  /*ea960*/  STL.64 [R1+0x958], R10 ;  /* 0x0009580a01007387 */ /* 0x0001e40000100a00 */
[----:B------:R-:W5:Y:S01]  /*ea970*/  LDL.LU R24, [R1+0x58] ;  /* 0x0000580001187983 */ /* 0x000f620000300800 */
[----:B------:R-:W5:Y:S01]  /*ea980*/  LDL.LU R27, [R1+0x54] ;  /* 0x00005400011b7983 */ /* 0x000f620000300800 */
[----:B0-----:R-:W-:-:S04]  /*ea990*/  IADD3 R10, P5, R12, R2, RZ ;  /* 0x000000020c0a7210 */ /* 0x001fc80007fbe0ff */
[----:B------:R-:W-:Y:S02]  /*ea9a0*/  LEA.HI.X.SX32 R11, R13, R3, 0x1, P5 ;  /* 0x000000030d0b7211 */ /* 0x000fe400028f0eff */
[----:B------:R-:W3:Y:S03]  /*ea9b0*/  LDL.LU R13, [R1+0x1c] ;  /* 0x00001c00010d7983 */ /* 0x000ee60000300800 */
[----:B------:R0:W-:Y:S02]  /*ea9c0*/  STL.64 [R1+0x950], R10 ;  /* 0x0009500a01007387 */ /* 0x0001e40000100a00 */
[----:B0-----:R-:W3:Y:S04]  /*ea9d0*/  LDL.LU R11, [R1+0x20] ;  /* 0x00002000010b7983 */ /* 0x001ee80000300800 */
[----:B------:R0:W-:Y:S04]  /*ea9e0*/  STS.128 [R0+0x180], R4 ;  /* 0x0001800400007388 */ /* 0x0001e80000000c00 */
[----:B0-----:R-:W4:Y:S01]  /*ea9f0*/  LDL.LU R6, [R1+0x30] ;  /* 0x0000300001067983 */ /* 0x001f220000300800 */
[----:B------:R-:W4:Y:S02]  /*eaa00*/  LDL.LU R7, [R1+0x2c] ;  /* 0x00002c0001077983 */ /* 0x000f240000300800 */
[----:B------:R-:W-:-:S02]  /*eaa10*/  IMAD R16, R28, 0x36, RZ ;  /* 0x000000361c107824 */ /* 0x000fc400078e02ff */
[----:B------:R-:W-:-:S03]  /*eaa20*/  IMAD R8, R28, 0x1b, RZ ;  /* 0x0000001b1c087824 */ /* 0x000fc600078e02ff */
[----:B------:R-:W-:Y:S01]  /*eaa30*/  IADD3 R10, P5, R16, R2, RZ ;  /* 0x00000002100a7210 */ /* 0x000fe20007fbe0ff */
[C---:B------:R-:W-:Y:S01]  /*eaa40*/  IMAD R17, R28.reuse, 0x38, RZ ;  /* 0x000000381c117824 */ /* 0x040fe200078e02ff */
[----:B--2---:R-:W-:Y:S01]  /*eaa50*/  F2FP.PACK_AB R9, R9, R19 ;  /* 0x000000130909723e */ /* 0x004fe200000000ff */
[----:B------:R-:W-:Y:S01]  /*eaa60*/  SHF.L.U32 R19, R28, 0x5, RZ ;  /* 0x000000051c137819 */ /* 0x000fe200000006ff */
[----:B---3--:R-:W-:Y:S01]  /*eaa70*/  F2FP.PACK_AB R4, R11, R13 ;  /* 0x0000000d0b04723e */ /* 0x008fe200000000ff */
[----:B------:R-:W-:-:S05]  /*eaa80*/  LEA.HI.X.SX32 R11, R8, R3, 0x1, P5 ;  /* 0x00000003080b7211 */ /* 0x000fca00028f0eff */
[----:B------:R0:W-:Y:S01]  /*eaa90*/  STL.64 [R1+0x948], R10 ;  /* 0x0009480a01007387 */ /* 0x0001e20000100a00 */
[----:B------:R-:W-:Y:S02]  /*eaaa0*/  IMAD R13, R28, 0x3a, RZ ;  /* 0x0000003a1c0d7824 */ /* 0x000fe400078e02ff */
[----:B------:R-:W-:Y:S01]  /*eaab0*/  STL.64 [R1+0x4178], R16 ;  /* 0x0041781001007387 */ /* 0x000fe20000100a00 */
[----:B0-----:R-:W-:-:S04]  /*eaac0*/  IADD3 R10, P5, R17, R2, RZ ;  /* 0x00000002110a7210 */ /* 0x001fc80007fbe0ff */
[----:B------:R-:W-:Y:S02]  /*eaad0*/  LEA.HI.X.SX32 R11, R14, R3, 0x1, P5 ;  /* 0x000000030e0b7211 */ /* 0x000fe400028f0eff */
[----:B----4-:R-:W-:Y:S01]  /*eaae0*/  F2FP.PACK_AB R8, R6, R18 ;  /* 0x000000120608723e */ /* 0x010fe200000000ff */
[C---:B------:R-:W-:Y:S02]  /*eaaf0*/  IMAD R6, R28.reuse, 0x1d, RZ ;  /* 0x0000001d1c067824 */ /* 0x040fe400078e02ff */
[C---:B------:R-:W-:Y:S01]  /*eab00*/  IMAD R18, R28.reuse, 0x3c, RZ ;  /* 0x0000003c1c127824 */ /* 0x040fe200078e02ff */
[----:B------:R0:W-:Y:S01]  /*eab10*/  STL.64 [R1+0x940], R10 ;  /* 0x0009400a01007387 */ /* 0x0001e20000100a00 */
[----:B------:R-:W-:Y:S01]  /*eab20*/  IMAD R14, R28, 0x3e, RZ ;  /* 0x0000003e1c0e7824 */ /* 0x000fe200078e02ff */
[----:B0-----:R-:W-:-:S04]  /*eab30*/  IADD3 R10, P5, R13, R2, RZ ;  /* 0x000000020d0a7210 */ /* 0x001fc80007fbe0ff */
[----:B------:R-:W-:Y:S01]  /*eab40*/  LEA.HI.X.SX32 R11, R6, R3, 0x1, P5 ;  /* 0x00000003060b7211 */ /* 0x000fe200028f0eff */
[----:B------:R-:W-:-:S04]  /*eab50*/  IADD3 R16, P5, R18, R2, RZ ;  /* 0x0000000212107210 */ /* 0x000fc80007fbe0ff */
[----:B------:R-:W-:Y:S01]  /*eab60*/  LEA.HI.X.SX32 R17, R15, R3, 0x1, P5 ;  /* 0x000000030f117211 */ /* 0x000fe200028f0eff */
[----:B------:R0:W-:Y:S01]  /*eab70*/  STL.64 [R1+0x938], R10 ;  /* 0x0009380a01007387 */ /* 0x0001e20000100a00 */
[----:B------:R-:W-:Y:S01]  /*eab80*/  F2FP.PACK_AB R5, R7, R29 ;  /* 0x0000001d0705723e */ /* 0x000fe200000000ff */
[----:B------:R-:W-:Y:S01]  /*eab90*/  F2FP.PACK_AB R7, R22, R23 ;  /* 0x000000171607723e */ /* 0x000fe200000000ff */
[----:B0-----:R-:W-:Y:S01]  /*eaba0*/  F2FP.PACK_AB R10, R25, R26 ;  /* 0x0000001a190a723e */ /* 0x001fe200000000ff */
[----:B------:R-:W-:Y:S01]  /*eabb0*/  IMAD R11, R28, 0x1f, RZ ;  /* 0x0000001f1c0b7824 */ /* 0x000fe200078e02ff */
[----:B------:R-:W2:Y:S01]  /*eabc0*/  LDL.LU R26, [R1+0x5c] ;  /* 0x00005c00011a7983 */ /* 0x000ea20000300800 */
[----:B------:R0:W-:Y:S02]  /*eabd0*/  STL.64 [R1+0x930], R16 ;  /* 0x0009301001007387 */ /* 0x0001e40000100a00 */
[----:B------:R-:W3:Y:S01]  /*eabe0*/  LDL.LU R22, [R1+0x68] ;  /* 0x0000680001167983 */ /* 0x000ee20000300800 */
[----:B0-----:R-:W-:-:S04]  /*eabf0*/  IADD3 R16, P5, R14, R2, RZ ;  /* 0x000000020e107210 */ /* 0x001fc80007fbe0ff */
[----:B------:R-:W-:-:S05]  /*eac00*/  LEA.HI.X.SX32 R17, R11, R3, 0x1, P5 ;  /* 0x000000030b117211 */ /* 0x000fca00028f0eff */
[----:B------:R0:W-:Y:S01]  /*eac10*/  STL.64 [R1+0x928], R16 ;  /* 0x0009281001007387 */ /* 0x0001e20000100a00 */
[----:B------:R-:W4:Y:S02]  /*eac20*/  LDL.LU R23, [R1+0xc4] ;  /* 0x0000c40001177983 */ /* 0x000f240000300800 */
[----:B------:R-:W-:Y:S02]  /*eac30*/  IMAD R15, R28, 0x66, RZ ;  /* 0x000000661c0f7824 */ /* 0x000fe400078e02ff */
[----:B------:R-:W2:Y:S01]  /*eac40*/  LDL.LU R29, [R1+0xd0] ;  /* 0x0000d000011d7983 */ /* 0x000ea20000300800 */
[----:B-----5:R-:W-:Y:S01]  /*eac50*/  F2FP.PACK_AB R11, R24, R27 ;  /* 0x0000001b180b723e */ /* 0x020fe200000000ff */
[----:B------:R-:W5:Y:S01]  /*eac60*/  LDL.LU R25, [R1+0xcc] ;  /* 0x0000cc0001197983 */ /* 0x000f620000300800 */
[----:B------:R-:W2:Y:S02]  /*eac70*/  LDL.LU R24, [R1+0x80] ;  /* 0x0000800001187983 */ /* 0x000ea40000300800 */
[----:B------:R-:W2:Y:S01]  /*eac80*/  LDL.LU R27, [R1+0x7c] ;  /* 0x00007c00011b7983 */ /* 0x000ea20000300800 */
[----:B0-----:R-:W-:-:S04]  /*eac90*/  LEA R16, P5, R28, R2, 0x6 ;  /* 0x000000021c107211 */ /* 0x001fc800078a30ff */
[----:B------:R-:W-:-:S05]  /*eaca0*/  LEA.HI.X.SX32 R17, R19, R3, 0x1, P5 ;  /* 0x0000000313117211 */ /* 0x000fca00028f0eff */
[----:B------:R-:W-:Y:S01]  /*eacb0*/  STL.64 [R1+0x920], R16 ;  /* 0x0009201001007387 */ /* 0x000fe20000100a00 */
[----:B------:R0:W-:Y:S03]  /*eacc0*/  STL.64 [R1+0x4168], R14 ;  /* 0x0041680e01007387 */ /* 0x0001e60000100a00 */
[----:B0-----:R-:W2:Y:S01]  /*eacd0*/  LDL.LU R14, [R1+0x60] ;  /* 0x00006000010e7983 */ /* 0x001ea20000300800 */
[----:B------:R-:W-:Y:S01]  /*eace0*/  F2FP.PACK_AB R6, R20, R21 ;  /* 0x000000151406723e */ /* 0x000fe200000000ff */
[----:B------:R-:W-:Y:S01]  /*eacf0*/  IMAD R21, R28, 0x33, RZ ;  /* 0x000000331c157824 */ /* 0x000fe200078e02ff */
[----:B------:R-:W-:Y:S01]  /*ead00*/  IADD3 R16, P5, R15, R2, RZ ;  /* 0x000000020f107210 */ /* 0x000fe20007fbe0ff */
[----:B------:R-:W-:Y:S04]  /*ead10*/  STS.128 [R0+0x280], R8 ;  /* 0x0002800800007388 */ /* 0x000fe80000000c00 */
[----:B------:R0:W-:Y:S01]  /*ead20*/  STS.128 [R0+0x200], R4 ;  /* 0x0002000400007388 */ /* 0x0001e20000000c00 */
[----:B------:R-:W-:-:S03]  /*ead30*/  LEA.HI.X.SX32 R17, R21, R3, 0x1, P5 ;  /* 0x0000000315117211 */ /* 0x000fc600028f0eff */
[----:B0-----:R-:W3:Y:S01]  /*ead40*/  LDL.LU R5, [R1+0x6c] ;  /* 0x00006c0001057983 */ /* 0x001ee20000300800 */
[----:B------:R-:W4:Y:S02]  /*ead50*/  LDL.LU R7, [R1+0xc8] ;  /* 0x0000c80001077983 */ /* 0x000f240000300800 */
[----:B------:R-:W3:Y:S02]  /*ead60*/  LDL.LU R8, [R1+0x70] ;  /* 0x0000700001087983 */ /* 0x000ee40000300800 */
[----:B------:R-:W3:Y:S01]  /*ead70*/  LDL.LU R9, [R1+0x64] ;  /* 0x0000640001097983 */ /* 0x000ee20000300800 */
[----:B------:R-:W3:Y:S01]  /*ead80*/  LDL.LU R10, [R1+0x78] ;  /* 0x00007800010a7983 */ /* 0x000ee20000300800 */
[----:B------:R-:W3:Y:S02]  /*ead90*/  LDL.LU R11, [R1+0x74] ;  /* 0x00007400010b7983 */ /* 0x000ee40000300800 */
[----:B------:R0:W-:Y:S01]  /*eada0*/  STL.64 [R1+0x918], R16 ;  /* 0x0009181001007387 */ /* 0x0001e20000100a00 */
[----:B--2---:R-:W-:-:S02]  /*eadb0*/  F2FP.PACK_AB R4, R14, R26 ;  /* 0x0000001a0e04723e */ /* 0x004fc400000000ff */
[----:B------:R-:W2:Y:S01]  /*eadc0*/  LDL.LU R14, [R1+0xd8] ;  /* 0x0000d800010e7983 */ /* 0x000ea20000300800 */
[----:B------:R-:W-:-:S05]  /*eadd0*/  IMAD R20, R28, 0x68, RZ ;  /* 0x000000681c147824 */ /* 0x000fca00078e02ff */
[----:B0-----:R-:W-:Y:S01]  /*eade0*/  IADD3 R16, P5, R20, R2, RZ ;  /* 0x0000000214107210 */ /* 0x001fe20007fbe0ff */
[----:B------:R-:W-:-:S03]  /*eadf0*/  IMAD R19, R28, 0x6a, RZ ;  /* 0x0000006a1c137824 */ /* 0x000fc600078e02ff */
[----:B------:R-:W-:Y:S01]  /*eae00*/  LEA.HI.X.SX32 R17, R12, R3, 0x1, P5 ;  /* 0x000000030c117211 */ /* 0x000fe200028f0eff */
[C---:B------:R-:W-:Y:S02]  /*eae10*/  IMAD R6, R28.reuse, 0x35, RZ ;  /* 0x000000351c067824 */ /* 0x040fe400078e02ff */
[----:B------:R-:W-:Y:S01]  /*eae20*/  IMAD R21, R28, 0x6c, RZ ;  /* 0x0000006c1c157824 */ /* 0x000fe200078e02ff */
[----:B--2---:R-:W-:Y:S01]  /*eae30*/  STL.64 [R1+0x4170], R14 ;  /* 0x0041700e01007387 */ /* 0x004fe20000100a00 */
[----:B------:R-:W2:Y:S02]  /*eae40*/  LDL.LU R26, [R1+0xd4] ;  /* 0x0000d400011a7983 */ /* 0x000ea40000300800 */
[----:B------:R0:W-:Y:S02]  /*eae50*/  STL.64 [R1+0x910], R16 ;  /* 0x0009101001007387 */ /* 0x0001e40000100a00 */
[----:B0-----:R-:W-:-:S04]  /*eae60*/  IADD3 R16, P5, R19, R2, RZ ;  /* 0x0000000213107210 */ /* 0x001fc80007fbe0ff */
[----:B------:R-:W-:-:S05]  /*eae70*/  LEA.HI.X.SX32 R17, R6, R3, 0x1, P5 ;  /* 0x0000000306117211 */ /* 0x000fca00028f0eff */
[----:B------:R0:W-:Y:S04]  /*eae80*/  STL.64 [R1+0x908], R16 ;  /* 0x0009081001007387 */ /* 0x0001e80000100a00 */
[----:B0-----:R-:W2:Y:S01]  /*eae90*/  LDL.LU.64 R16, [R1+0x4178] ;  /* 0x0041780001107983 */ /* 0x001ea20000300a00 */
[----:B------:R-:W-:Y:S01]  /*eaea0*/  IADD3 R14, P5, R21, R2, RZ ;  /* 0x00000002150e7210 */ /* 0x000fe20007fbe0ff */
[----:B------:R0:W-:Y:S02]  /*eaeb0*/  STL.64 [R1+0x4158], R20 ;  /* 0x0041581401007387 */ /* 0x0001e40000100a00 */
[----:B------:R1:W-:Y:S02]  /*eaec0*/  STL [R1+0x4160], R21 ;  /* 0x0041601501007387 */ /* 0x0003e40000100800 */
[----:B------:R3:W-:Y:S01]  /*eaed0*/  STL [R1+0x900], R14 ;  /* 0x0009000e01007387 */ /* 0x0007e20000100800 */
[----:B0-----:R-:W-:-:S02]  /*eaee0*/  MOV R20, R14 ;  /* 0x0000000e00147202 */ /* 0x001fc40000000f00 */
[----:B-1----:R-:W-:Y:S02]  /*eaef0*/  MOV R21, R15 ;  /* 0x0000000f00157202 */ /* 0x002fe40000000f00 */
[----:B---3--:R-:W3:Y:S01]  /*eaf00*/  LDL.LU.64 R14, [R1+0x4170] ;  /* 0x00417000010e7983 */ /* 0x008ee20000300a00 */
[----:B------:R-:W-:Y:S01]  /*eaf10*/  F2FP.PACK_AB R5, R5, R22 ;  /* 0x000000160505723e */ /* 0x000fe200000000ff */
[----:B------:R-:W-:Y:S01]  /*eaf20*/  IMAD R22, R28, 0x6e, RZ ;  /* 0x0000006e1c167824 */ /* 0x000fe200078e02ff */
[----:B------:R-:W-:Y:S01]  /*eaf30*/  F2FP.PACK_AB R8, R8, R9 ;  /* 0x000000090808723e */ /* 0x000fe200000000ff */
[----:B----4-:R-:W-:Y:S02]  /*eaf40*/  F2FP.PACK_AB R9, R7, R23 ;  /* 0x000000170709723e */ /* 0x010fe400000000ff */
[C---:B------:R-:W-:Y:S02]  /*eaf50*/  IMAD R7, R28.reuse, 0x37, RZ ;  /* 0x000000371c077824 */ /* 0x040fe400078e02ff */
[----:B------:R-:W-:Y:S01]  /*eaf60*/  IMAD R23, R28, 0x70, RZ ;  /* 0x000000701c177824 */ /* 0x000fe200078e02ff */
[----:B------:R-:W-:Y:S01]  /*eaf70*/  F2FP.PACK_AB R6, R10, R11 ;  /* 0x0000000b0a06723e */ /* 0x000fe200000000ff */
[----:B-----5:R-:W-:-:S02]  /*eaf80*/  F2FP.PACK_AB R10, R29, R25 ;  /* 0x000000191d0a723e */ /* 0x020fc400000000ff */
[----:B------:R-:W-:Y:S01]  /*eaf90*/  IMAD R12, R28, 0x39, RZ ;  /* 0x000000391c0c7824 */ /* 0x000fe200078e02ff */
[----:B--2---:R-:W-:Y:S01]  /*eafa0*/  LEA.HI.X.SX32 R21, R16, R3, 0x1, P5 ;  /* 0x0000000310157211 */ /* 0x004fe200028f0eff */
[----:B------:R-:W-:-:S04]  /*eafb0*/  IADD3 R20, P5, R22, R2, RZ ;  /* 0x0000000216147210 */ /* 0x000fc80007fbe0ff */
[----:B------:R0:W-:Y:S01]  /*eafc0*/  STL [R1+0x904], R21 ;  /* 0x0009041501007387 */ /* 0x0001e20000100800 */
[----:B------:R-:W2:Y:S02]  /*eafd0*/  LDL.LU R29, [R1+0xfc] ;  /* 0x0000fc00011d7983 */ /* 0x000ea40000300800 */
[----:B------:R-:W4:Y:S01]  /*eafe0*/  LDL.LU R25, [R1+0x13c] ;  /* 0x00013c0001197983 */ /* 0x000f220000300800 */
[----:B0-----:R-:W-:-:S05]  /*eaff0*/  LEA.HI.X.SX32 R21, R7, R3, 0x1, P5 ;  /* 0x0000000307157211 */ /* 0x001fca00028f0eff */
[----:B------:R0:W-:Y:S01]  /*eb000*/  STL.64 [R1+0x8f8], R20 ;  /* 0x0008f81401007387 */ /* 0x0001e20000100a00 */
[----:B------:R-:W-:Y:S02]  /*eb010*/  IMAD R16, R28, 0x72, RZ ;  /* 0x000000721c107824 */ /* 0x000fe400078e02ff */
[----:B------:R-:W-:Y:S01]  /*eb020*/  STL.64 [R1+0x4148], R22 ;  /* 0x0041481601007387 */ /* 0x000fe20000100a00 */
[----:B------:R-:W-:Y:S02]  /*eb030*/  F2FP.PACK_AB R7, R24, R27 ;  /* 0x0000001b1807723e */ /* 0x000fe400000000ff */
[----:B------:R-:W5:Y:S01]  /*eb040*/  LDL.LU R27, [R1+0x104] ;  /* 0x00010400011b7983 */ /* 0x000f620000300800 */
[----:B0-----:R-:W-:-:S04]  /*eb050*/  IADD3 R20, P5, R23, R2, RZ ;  /* 0x0000000217147210 */ /* 0x001fc80007fbe0ff */
[----:B------:R-:W-:Y:S01]  /*eb060*/  LEA.HI.X.SX32 R21, R17, R3, 0x1, P5 ;  /* 0x0000000311157211 */ /* 0x000fe200028f0eff */
[----:B------:R-:W-:-:S04]  /*eb070*/  IMAD R24, R28, 0x74, RZ ;  /* 0x000000741c187824 */ /* 0x000fc800078e02ff */
[----:B------:R0:W-:Y:S04]  /*eb080*/  STL.64 [R1+0x8f0], R20 ;  /* 0x0008f01401007387 */ /* 0x0001e80000100a00 */
[----:B------:R1:W-:Y:S01]  /*eb090*/  STS.128 [R0+0x300], R4 ;  /* 0x0003000400007388 */ /* 0x0003e20000000c00 */
[----:B---3--:R-:W-:Y:S02]  /*eb0a0*/  F2FP.PACK_AB R11, R14, R26 ;  /* 0x0000001a0e0b723e */ /* 0x008fe400000000ff */
[----:B0-----:R-:W-:-:S04]  /*eb0b0*/  IADD3 R20, P5, R16, R2, RZ ;  /* 0x0000000210147210 */ /* 0x001fc80007fbe0ff */
[----:B------:R-:W-:Y:S01]  /*eb0c0*/  LEA.HI.X.SX32 R21, R12, R3, 0x1, P5 ;  /* 0x000000030c157211 */ /* 0x000fe200028f0eff */
[----:B-1----:R-:W2:Y:S01]  /*eb0d0*/  LDL.LU R4, [R1+0x100] ;  /* 0x0001000001047983 */ /* 0x002ea20000300800 */
[----:B------:R-:W5:Y:S02]  /*eb0e0*/  LDL.LU R7, [R1+0x108] ;  /* 0x0001080001077983 */ /* 0x000f640000300800 */
[----:B------:R-:W3:Y:S02]  /*eb0f0*/  LDL.LU R6, [R1+0x114] ;  /* 0x0001140001067983 */ /* 0x000ee40000300800 */
[----:B------:R-:W3:Y:S01]  /*eb100*/  LDL.LU R22, [R1+0x150] ;  /* 0x0001500001167983 */ /* 0x000ee20000300800 */
[----:B------:R-:W-:Y:S01]  /*eb110*/  IADD3 R14, P5, R24, R2, RZ ;  /* 0x00000002180e7210 */ /* 0x000fe20007fbe0ff */
[----:B------:R-:W3:Y:S01]  /*eb120*/  LDL.LU R23, [R1+0x14c] ;  /* 0x00014c0001177983 */ /* 0x000ee20000300800 */
[----:B------:R0:W-:Y:S03]  /*eb130*/  STL.64 [R1+0x8e8], R20 ;  /* 0x0008e81401007387 */ /* 0x0001e60000100a00 */
[----:B------:R1:W-:Y:S01]  /*eb140*/  STS.128 [R0+0x380], R8 ;  /* 0x0003800800007388 */ /* 0x0003e20000000c00 */
[----:B------:R-:W-:-:S03]  /*eb150*/  IMAD R17, R28, 0x76, RZ ;  /* 0x000000761c117824 */ /* 0x000fc600078e02ff */
[----:B0-----:R-:W3:Y:S01]  /*eb160*/  LDL.LU R21, [R1+0x128] ;  /* 0x0001280001157983 */ /* 0x001ee20000300800 */
[----:B------:R-:W3:Y:S02]  /*eb170*/  LDL.LU R20, [R1+0x124] ;  /* 0x0001240001147983 */ /* 0x000ee40000300800 */
[----:B------:R0:W-:Y:S02]  /*eb180*/  STL [R1+0x8e0], R14 ;  /* 0x0008e00e01007387 */ /* 0x0001e40000100800 */
[----:B-1----:R-:W-:Y:S01]  /*eb190*/  IMAD.MOV.U32 R10, RZ, RZ, R14 ;  /* 0x000000ffff0a7224 */ /* 0x002fe200078e000e */
[----:B------:R-:W-:Y:S01]  /*eb1a0*/  MOV R11, R15 ;  /* 0x0000000f000b7202 */ /* 0x000fe20000000f00 */
[-C--:B------:R-:W-:Y:S01]  /*eb1b0*/  LEA.HI.X.SX32 R11, R13, R3.reuse, 0x1, P5 ;  /* 0x000000030d0b7211 */ /* 0x080fe200028f0eff */
[----:B0-----:R-:W3:Y:S01]  /*eb1c0*/  LDL.LU.64 R14, [R1+0x4168] ;  /* 0x00416800010e7983 */ /* 0x001ee20000300a00 */
[----:B------:R-:W4:Y:S02]  /*eb1d0*/  LDL.LU R8, [R1+0x140] ;  /* 0x0001400001087983 */ /* 0x000f240000300800 */
[----:B------:R-:W3:Y:S02]  /*eb1e0*/  LDL.LU R9, [R1+0x144] ;  /* 0x0001440001097983 */ /* 0x000ee40000300800 */
[----:B------:R-:W3:Y:S01]  /*eb1f0*/  LDL.LU R13, [R1+0x118] ;  /* 0x00011800010d7983 */ /* 0x000ee20000300800 */
[----:B------:R-:W-:Y:S01]  /*eb200*/  STL [R1+0x8e4], R11 ;  /* 0x0008e40b01007387 */ /* 0x000fe20000100800 */
[----:B------:R0:W-:Y:S03]  /*eb210*/  STL.64 [R1+0x4138], R16 ;  /* 0x0041381001007387 */ /* 0x0001e60000100a00 */
[----:B0-----:R-:W3:Y:S01]  /*eb220*/  LDL.LU R16, [R1+0x148] ;  /* 0x0001480001107983 */ /* 0x001ee20000300800 */
[C---:B------:R-:W-:Y:S01]  /*eb230*/  IMAD R5, R28.reuse, 0x3b, RZ ;  /* 0x0000003b1c057824 */ /* 0x040fe200078e02ff */
[----:B------:R-:W-:Y:S01]  /*eb240*/  IADD3 R10, P5, R17, R2, RZ ;  /* 0x00000002110a7210 */ /* 0x000fe20007fbe0ff */
[----:B------:R-:W-:Y:S01]  /*eb250*/  IMAD R26, R28, 0x78, RZ ;  /* 0x000000781c1a7824 */ /* 0x000fe200078e02ff */
[----:B------:R-:W-:Y:S01]  /*eb260*/  STL [R1+0x4140], R17 ;  /* 0x0041401101007387 */ /* 0x000fe20000100800 */
[----:B------:R-:W3:Y:S01]  /*eb270*/  LDL.LU R12, [R1+0x158] ;  /* 0x00015800010c7983 */ /* 0x000ee20000300800 */
[----:B------:R-:W-:-:S02]  /*eb280*/  LEA.HI.X.SX32 R11, R5, R3, 0x1, P5 ;  /* 0x00000003050b7211 */ /* 0x000fc400028f0eff */
[----:B--2---:R-:W-:Y:S02]  /*eb290*/  F2FP.PACK_AB R4, R4, R29 ;  /* 0x0000001d0404723e */ /* 0x004fe400000000ff */
[----:B------:R-:W2:Y:S01]  /*eb2a0*/  LDL.LU R29, [R1+0x154] ;  /* 0x00015400011d7983 */ /* 0x000ea20000300800 */
[----:B------:R0:W-:Y:S01]  /*eb2b0*/  STL.64 [R1+0x8d8], R10 ;  /* 0x0008d80a01007387 */ /* 0x0001e20000100a00 */
[----:B-----5:R-:W-:Y:S01]  /*eb2c0*/  F2FP.PACK_AB R5, R7, R27 ;  /* 0x0000001b0705723e */ /* 0x020fe200000000ff */
[----:B------:R-:W-:Y:S01]  /*eb2d0*/  IMAD R7, R28, 0x3d, RZ ;  /* 0x0000003d1c077824 */ /* 0x000fe200078e02ff */
[----:B0-----:R-:W-:-:S04]  /*eb2e0*/  IADD3 R10, P5, R26, R2, RZ ;  /* 0x000000021a0a7210 */ /* 0x001fc80007fbe0ff */
[----:B------:R-:W-:Y:S01]  /*eb2f0*/  LEA.HI.X.SX32 R11, R18, R3, 0x1, P5 ;  /* 0x00000003120b7211 */ /* 0x000fe200028f0eff */
[----:B------:R-:W-:-:S04]  /*eb300*/  IMAD R27, R28, 0x7c, RZ ;  /* 0x0000007c1c1b7824 */ /* 0x000fc800078e02ff */
[----:B------:R0:W-:Y:S01]  /*eb310*/  STL.64 [R1+0x8d0], R10 ;  /* 0x0008d00a01007387 */ /* 0x0001e20000100a00 */
[----:B----4-:R-:W-:Y:S01]  /*eb320*/  F2FP.PACK_AB R8, R8, R25 ;  /* 0x000000190808723e */ /* 0x010fe200000000ff */
[----:B------:R-:W-:-:S05]  /*eb330*/  IMAD R25, R28, 0x7a, RZ ;  /* 0x0000007a1c197824 */ /* 0x000fca00078e02ff */
[----:B0-----:R-:W-:Y:S01]  /*eb340*/  IADD3 R10, P5, R25, R2, RZ ;  /* 0x00000002190a7210 */ /* 0x001fe20007fbe0ff */
[----:B------:R-:W-:Y:S01]  /*eb350*/  IMAD R18, R28, 0x7e, RZ ;  /* 0x0000007e1c127824 */ /* 0x000fe200078e02ff */
[----:B------:R-:W-:Y:S02]  /*eb360*/  STL.64 [R1+0x4128], R24 ;  /* 0x0041281801007387 */ /* 0x000fe40000100a00 */
[----:B------:R-:W-:Y:S01]  /*eb370*/  LEA.HI.X.SX32 R11, R7, R3, 0x1, P5 ;  /* 0x00000003070b7211 */ /* 0x000fe200028f0eff */
[----:B------:R-:W-:Y:S01]  /*eb380*/  STL [R1+0x4130], R25 ;  /* 0x0041301901007387 */ /* 0x000fe20000100800 */
[----:B---3--:R-:W-:Y:S02]  /*eb390*/  F2FP.PACK_AB R6, R13, R6 ;  /* 0x000000060d06723e */ /* 0x008fe400000000ff */
[----:B------:R-:W-:Y:S01]  /*eb3a0*/  F2FP.PACK_AB R9, R16, R9 ;  /* 0x000000091009723e */ /* 0x000fe200000000ff */
[----:B------:R-:W-:Y:S01]  /*eb3b0*/  IADD3 R16, P5, R27, R2, RZ ;  /* 0x000000021b107210 */ /* 0x000fe20007fbe0ff */
[----:B------:R0:W-:Y:S01]  /*eb3c0*/  STL.64 [R1+0x4120], R26 ;  /* 0x0041201a01007387 */ /* 0x0001e20000100a00 */
[----:B------:R-:W-:Y:S01]  /*eb3d0*/  F2FP.PACK_AB R7, R21, R20 ;  /* 0x000000141507723e */ /* 0x000fe200000000ff */
[----:B------:R-:W-:Y:S01]  /*eb3e0*/  IMAD R13, R28, 0x3f, RZ ;  /* 0x0000003f1c0d7824 */ /* 0x000fe200078e02ff */
[-C--:B------:R-:W-:Y:S01]  /*eb3f0*/  LEA.HI.X.SX32 R17, R14, R3.reuse, 0x1, P5 ;  /* 0x000000030e117211 */ /* 0x080fe200028f0eff */
[----:B------:R-:W-:Y:S01]  /*eb400*/  IADD3 R20, P5, R18, R2, RZ ;  /* 0x0000000212147210 */ /* 0x000fe20007fbe0ff */
[----:B0-----:R-:W3:Y:S01]  /*eb410*/  LDL.LU R26, [R1+0x1a0] ;  /* 0x0001a000011a7983 */ /* 0x001ee20000300800 */
[----:B------:R0:W-:Y:S02]  /*eb420*/  STL.64 [R1+0x8c8], R10 ;  /* 0x0008c80a01007387 */ /* 0x0001e40000100a00 */
[----:B------:R-:W3:Y:S02]  /*eb430*/  LDL.LU R27, [R1+0x19c] ;  /* 0x00019c00011b7983 */ /* 0x000ee40000300800 */
[----:B------:R-:W4:Y:S01]  /*eb440*/  LDL.LU R25, [R1+0x1b0] ;  /* 0x0001b00001197983 */ /* 0x000f220000300800 */
[----:B------:R-:W-:-:S02]  /*eb450*/  LEA.HI.X.SX32 R21, R13, R3, 0x1, P5 ;  /* 0x000000030d157211 */ /* 0x000fc400028f0eff */
[----:B0-----:R-:W-:Y:S02]  /*eb460*/  F2FP.PACK_AB R10, R22, R23 ;  /* 0x00000017160a723e */ /* 0x001fe400000000ff */
[----:B------:R-:W4:Y:S01]  /*eb470*/  LDL.LU R22, [R1+0x1ac] ;  /* 0x0001ac0001167983 */ /* 0x000f220000300800 */
[----:B------:R-:W5:Y:S02]  /*eb480*/  LDL.LU R14, [R1+0x1a4] ;  /* 0x0001a400010e7983 */ /* 0x000f640000300800 */
[----:B------:R0:W-:Y:S02]  /*eb490*/  STL.64 [R1+0x8c0], R16 ;  /* 0x0008c01001007387 */ /* 0x0001e40000100a00 */
[----:B0-----:R-:W2:Y:S01]  /*eb4a0*/  LDL.LU R16, [R1+0x1b8] ;  /* 0x0001b80001107983 */ /* 0x001ea20000300800 */
[----:B------:R-:W2:Y:S02]  /*eb4b0*/  LDL.LU R23, [R1+0x1b4] ;  /* 0x0001b40001177983 */ /* 0x000ea40000300800 */
[----:B------:R-:W-:Y:S02]  /*eb4c0*/  STL.64 [R1+0x4150], R18 ;  /* 0x0041501201007387 */ /* 0x000fe40000100a00 */
[----:B------:R0:W-:Y:S02]  /*eb4d0*/  STL.64 [R1+0x8b8], R20 ;  /* 0x0008b81401007387 */ /* 0x0001e40000100a00 */
[----:B0-----:R-:W2:Y:S01]  /*eb4e0*/  LDL.LU R21, [R1+0x4160] ;  /* 0x0041600001157983 */ /* 0x001ea20000300800 */
[C---:B------:R-:W-:Y:S01]  /*eb4f0*/  LEA R20, P5, R28.reuse, R2, 0x7 ;  /* 0x000000021c147211 */ /* 0x040fe200078a38ff */
[----:B------:R-:W5:Y:S02]  /*eb500*/  LDL.LU R13, [R1+0x1a8] ;  /* 0x0001a800010d7983 */ /* 0x000f640000300800 */
[----:B------:R-:W3:Y:S01]  /*eb510*/  LDL.LU R24, [R1+0x1d8] ;  /* 0x0001d80001187983 */ /* 0x000ee20000300800 */
[----:B------:R-:W3:Y:S04]  /*eb520*/  LDL.LU R17, [R1+0x1d0] ;  /* 0x0001d00001117983 */ /* 0x000ee80000300800 */
[----:B------:R0:W-:Y:S01]  /*eb530*/  STS.128 [R0+0x400], R4 ;  /* 0x0004000400007388 */ /* 0x0001e20000000c00 */
[----:B------:R1:W-:Y:S01]  /*eb540*/  STL [R1+0x8b0], R20 ;  /* 0x0008b01401007387 */ /* 0x0003e20000100800 */
[----:B0-----:R-:W-:Y:S01]  /*eb550*/  MOV R6, R20 ;  /* 0x0000001400067202 */ /* 0x001fe20000000f00 */
[----:B------:R-:W-:Y:S01]  /*eb560*/  IMAD R18, R28, 0xcc, RZ ;  /* 0x000000cc1c127824 */ /* 0x000fe200078e02ff */
[----:B--2---:R-:W-:-:S02]  /*eb570*/  MOV R7, R21 ;  /* 0x0000001500077202 */ /* 0x004fc40000000f00 */
[----:B-1----:R-:W2:Y:S01]  /*eb580*/  LDL.LU.64 R20, [R1+0x4158] ;  /* 0x0041580001147983 */ /* 0x002ea20000300a00 */
[----:B------:R-:W-:Y:S01]  /*eb590*/  F2FP.PACK_AB R11, R12, R29 ;  /* 0x0000001d0c0b723e */ /* 0x000fe200000000ff */
[C---:B------:R-:W-:Y:S02]  /*eb5a0*/  SHF.L.U32 R12, R28.reuse, 0x6, RZ ;  /* 0x000000061c0c7819 */ /* 0x040fe400000006ff */
[----:B------:R-:W-:Y:S02]  /*eb5b0*/  IMAD R29, R28, 0xce, RZ ;  /* 0x000000ce1c1d7824 */ /* 0x000fe400078e02ff */
[----:B------:R-:W-:Y:S01]  /*eb5c0*/  LEA.HI.X.SX32 R7, R12, R3, 0x1, P5 ;  /* 0x000000030c077211 */ /* 0x000fe200028f0eff */
[-C--:B------:R-:W-:Y:S02]  /*eb5d0*/  IADD3 R6, P5, R18, R2.reuse, RZ ;  /* 0x0000000212067210 */ /* 0x080fe40007fbe0ff */
[----:B------:R-:W-:Y:S02]  /*eb5e0*/  IMAD R4, R28, 0x67, RZ ;  /* 0x000000671c047824 */ /* 0x000fe400078e02ff */
[----:B------:R0:W-:Y:S04]  /*eb5f0*/  STL [R1+0x8b4], R7 ;  /* 0x0008b40701007387 */ /* 0x0001e80000100800 */
[----:B------:R1:W-:Y:S01]  /*eb600*/  STS.128 [R0+0x480], R8 ;  /* 0x0004800800007388 */ /* 0x0003e20000000c00 */
[----:B---3--:R-:W-:Y:S01]  /*eb610*/  F2FP.PACK_AB R12, R26, R27 ;  /* 0x0000001b1a0c723e */ /* 0x008fe200000000ff */
[----:B------:R-:W-:Y:S01]  /*eb620*/  IMAD R5, R28, 0xd0, RZ ;  /* 0x000000d01c057824 */ /* 0x000fe200078e02ff */
[----:B0-----:R-:W-:Y:S01]  /*eb630*/  LEA.HI.X.SX32 R7, R15, R3, 0x1, P5 ;  /* 0x000000030f077211 */ /* 0x001fe200028f0eff */
[----:B------:R-:W-:-:S04]  /*eb640*/  IADD3 R18, P5, R29, R2, RZ ;  /* 0x000000021d127210 */ /* 0x000fc80007fbe0ff */
[----:B------:R-:W-:Y:S01]  /*eb650*/  LEA.HI.X.SX32 R19, R4, R3, 0x1, P5 ;  /* 0x0000000304137211 */ /* 0x000fe200028f0eff */
[----:B-1----:R-:W3:Y:S01]  /*eb660*/  LDL.LU R8, [R1+0x1dc] ;  /* 0x0001dc0001087983 */ /* 0x002ee20000300800 */
[----:B------:R0:W-:Y:S03]  /*eb670*/  STL.64 [R1+0x8a8], R6 ;  /* 0x0008a80601007387 */ /* 0x0001e60000100a00 */
[----:B0-----:R-:W3:Y:S01]  /*eb680*/  LDL.LU R6, [R1+0x1e8] ;  /* 0x0001e80001067983 */ /* 0x001ee20000300800 */
[----:B------:R-:W3:Y:S02]  /*eb690*/  LDL.LU R7, [R1+0x1e4] ;  /* 0x0001e40001077983 */ /* 0x000ee40000300800 */
[----:B------:R-:W3:Y:S02]  /*eb6a0*/  LDL.LU R26, [R1+0x1f0] ;  /* 0x0001f000011a7983 */ /* 0x000ee40000300800 */
[----:B------:R-:W3:Y:S01]  /*eb6b0*/  LDL.LU R27, [R1+0x1ec] ;  /* 0x0001ec00011b7983 */ /* 0x000ee20000300800 */
[----:B------:R-:W3:Y:S01]  /*eb6c0*/  LDL.LU R11, [R1+0x1f4] ;  /* 0x0001f400010b7983 */ /* 0x000ee20000300800 */
[----:B------:R0:W-:Y:S01]  /*eb6d0*/  STL.64 [R1+0x8a0], R18 ;  /* 0x0008a01201007387 */ /* 0x0001e20000100a00 */
[----:B-----5:R-:W-:Y:S01]  /*eb6e0*/  F2FP.PACK_AB R13, R13, R14 ;  /* 0x0000000e0d0d723e */ /* 0x020fe200000000ff */
[----:B------:R-:W5:Y:S01]  /*eb6f0*/  LDL.LU R9, [R1+0x1fc] ;  /* 0x0001fc0001097983 */ /* 0x000f620000300800 */
[----:B----4-:R-:W-:-:S02]  /*eb700*/  F2FP.PACK_AB R14, R25, R22 ;  /* 0x00000016190e723e */ /* 0x010fc400000000ff */
[----:B------:R-:W-:Y:S01]  /*eb710*/  F2FP.PACK_AB R15, R16, R23 ;  /* 0x00000017100f723e */ /* 0x000fe200000000ff */
[----:B------:R-:W4:Y:S01]  /*eb720*/  LDL.LU R10, [R1+0x204] ;  /* 0x00020400010a7983 */ /* 0x000f220000300800 */
[----:B0-----:R-:W-:-:S03]  /*eb730*/  IADD3 R18, P5, R5, R2, RZ ;  /* 0x0000000205127210 */ /* 0x001fc60007fbe0ff */
[----:B------:R-:W-:Y:S01]  /*eb740*/  STS.128 [R0+0x500], R12 ;  /* 0x0005000c00007388 */ /* 0x000fe20000000c00 */
[C---:B------:R-:W-:Y:S02]  /*eb750*/  IMAD R22, R28.reuse, 0xd2, RZ ;  /* 0x000000d21c167824 */ /* 0x040fe400078e02ff */
[----:B------:R-:W-:Y:S01]  /*eb760*/  IMAD R5, R28, 0x69, RZ ;  /* 0x000000691c057824 */ /* 0x000fe200078e02ff */
[----:B------:R-:W-:Y:S02]  /*eb770*/  F2FP.PACK_AB R4, R24, R17 ;  /* 0x000000111804723e */ /* 0x000fe400000000ff */
[----:B--2---:R-:W-:-:S05]  /*eb780*/  LEA.HI.X.SX32 R19, R20, R3, 0x1, P5 ;  /* 0x0000000314137211 */ /* 0x004fca00028f0eff */
[----:B------:R0:W-:Y:S04]  /*eb790*/  STL.64 [R1+0x898], R18 ;  /* 0x0008981201007387 */ /* 0x0001e80000100a00 */
[----:B0-----:R-:W2:Y:S01]  /*eb7a0*/  LDL.LU.64 R18, [R1+0x4150] ;  /* 0x0041500001127983 */ /* 0x001ea20000300a00 */
[----:B------:R-:W4:Y:S02]  /*eb7b0*/  LDL.LU R12, [R1+0x1e0] ;  /* 0x0001e000010c7983 */ /* 0x000f240000300800 */
[----:B------:R-:W5:Y:S01]  /*eb7c0*/  LDL.LU R13, [R1+0x1f8] ;  /* 0x0001f800010d7983 */ /* 0x000f620000300800 */
[----:B------:R-:W-:Y:S01]  /*eb7d0*/  IADD3 R22, P5, R22, R2, RZ ;  /* 0x0000000216167210 */ /* 0x000fe20007fbe0ff */
[----:B------:R-:W5:Y:S01]  /*eb7e0*/  LDL.LU R14, [R1+0x200] ;  /* 0x00020000010e7983 */ /* 0x000f620000300800 */
[----:B------:R-:W5:Y:S02]  /*eb7f0*/  LDL.LU R15, [R1+0x208] ;  /* 0x00020800010f7983 */ /* 0x000f640000300800 */
[----:B------:R-:W5:Y:S01]  /*eb800*/  LDL.LU R25, [R1+0x210] ;  /* 0x0002100001197983 */ /* 0x000f620000300800 */
[----:B------:R-:W-:Y:S01]  /*eb810*/  LEA.HI.X.SX32 R23, R5, R3, 0x1, P5 ;  /* 0x0000000305177211 */ /* 0x000fe200028f0eff */
[----:B------:R-:W5:Y:S04]  /*eb820*/  LDL.LU R24, [R1+0x20c] ;  /* 0x00020c0001187983 */ /* 0x000f680000300800 */
[----:B------:R0:W-:Y:S04]  /*eb830*/  STL.64 [R1+0x890], R22 ;  /* 0x0008901601007387 */ /* 0x0001e80000100a00 */
[----:B0-----:R-:W5:Y:S01]  /*eb840*/  LDL.LU.64 R22, [R1+0x4148] ;  /* 0x0041480001167983 */ /* 0x001f620000300a00 */
[----:B------:R-:W-:-:S05]  /*eb850*/  IMAD R16, R28, 0xd4, RZ ;  /* 0x000000d41c107824 */ /* 0x000fca00078e02ff */
[----:B------:R-:W-:Y:S01]  /*eb860*/  IADD3 R16, P5, R16, R2, RZ ;  /* 0x0000000210107210 */ /* 0x000fe20007fbe0ff */
[----:B------:R-:W-:Y:S01]  /*eb870*/  IMAD R20, R28, 0xd6, RZ ;  /* 0x000000d61c147824 */ /* 0x000fe200078e02ff */
[----:B---3--:R-:W-:Y:S01]  /*eb880*/  F2FP.PACK_AB R6, R6, R7 ;  /* 0x000000070606723e */ /* 0x008fe200000000ff */
[----:B------:R-:W-:Y:S01]  /*eb890*/  F2FP.PACK_AB R7, R26, R27 ;  /* 0x0000001b1a07723e */ /* 0x000fe200000000ff */
[----:B--2---:R-:W-:Y:S02]  /*eb8a0*/  LEA.HI.X.SX32 R17, R19, R3, 0x1, P5 ;  /* 0x0000000313117211 */ /* 0x004fe400028f0eff */
[----:B----4-:R-:W-:Y:S01]  /*eb8b0*/  F2FP.PACK_AB R5, R12, R8 ;  /* 0x000000080c05723e */ /* 0x010fe200000000ff */
[C---:B------:R-:W-:Y:S02]  /*eb8c0*/  IMAD R8, R28.reuse, 0x6b, RZ ;  /* 0x0000006b1c087824 */ /* 0x040fe400078e02ff */
[----:B------:R0:W-:Y:S01]  /*eb8d0*/  STL.64 [R1+0x888], R16 ;  /* 0x0008881001007387 */ /* 0x0001e20000100a00 */
[----:B------:R-:W-:-:S02]  /*eb8e0*/  IMAD R12, R28, 0xd8, RZ ;  /* 0x000000d81c0c7824 */ /* 0x000fc400078e02ff */
[----:B------:R-:W2:Y:S02]  /*eb8f0*/  LDL.LU R26, [R1+0x630] ;  /* 0x00063000011a7983 */ /* 0x000ea40000300800 */
[----:B------:R-:W2:Y:S01]  /*eb900*/  LDL.LU R27, [R1+0x62c] ;  /* 0x00062c00011b7983 */ /* 0x000ea20000300800 */
[----:B0-----:R-:W-:-:S04]  /*eb910*/  IADD3 R16, P5, R20, R2, RZ ;  /* 0x0000000214107210 */ /* 0x001fc80007fbe0ff */
[----:B------:R-:W-:-:S05]  /*eb920*/  LEA.HI.X.SX32 R17, R8, R3, 0x1, P5 ;  /* 0x0000000308117211 */ /* 0x000fca00028f0eff */
[----:B------:R0:W-:Y:S01]  /*eb930*/  STL.64 [R1+0x880], R16 ;  /* 0x0008801001007387 */ /* 0x0001e20000100a00 */
[C---:B------:R-:W-:Y:S01]  /*eb940*/  IMAD R19, R28.reuse, 0xda, RZ ;  /* 0x000000da1c137824 */ /* 0x040fe200078e02ff */
[----:B-----5:R-:W-:Y:S01]  /*eb950*/  F2FP.PACK_AB R8, R13, R11 ;  /* 0x0000000b0d08723e */ /* 0x020fe200000000ff */
[----:B------:R-:W-:Y:S01]  /*eb960*/  IMAD R11, R28, 0x6d, RZ ;  /* 0x0000006d1c0b7824 */ /* 0x000fe200078e02ff */
[----:B0-----:R-:W-:-:S04]  /*eb970*/  IADD3 R16, P5, R12, R2, RZ ;  /* 0x000000020c107210 */ /* 0x001fc80007fbe0ff */
[----:B------:R-:W-:-:S05]  /*eb980*/  LEA.HI.X.SX32 R17, R21, R3, 0x1, P5 ;  /* 0x0000000315117211 */ /* 0x000fca00028f0eff */
[----:B------:R0:W-:Y:S01]  /*eb990*/  STL.64 [R1+0x878], R16 ;  /* 0x0008781001007387 */ /* 0x0001e20000100a00 */
[----:B------:R-:W-:Y:S02]  /*eb9a0*/  IMAD R12, R28, 0xdc, RZ ;  /* 0x000000dc1c0c7824 */ /* 0x000fe400078e02ff */
[----:B------:R1:W-:Y:S01]  /*eb9b0*/  STL.64 [R1+0x4118], R18 ;  /* 0x0041181201007387 */ /* 0x0003e20000100a00 */
[----:B------:R-:W-:Y:S02]  /*eb9c0*/  F2FP.PACK_AB R9, R14, R9 ;  /* 0x000000090e09723e */ /* 0x000fe400000000ff */
[----:B0-----:R-:W-:Y:S01]  /*eb9d0*/  IADD3 R16, P5, R19, R2, RZ ;  /* 0x0000000213107210 */ /* 0x001fe20007fbe0ff */
[----:B-1----:R-:W3:Y:S01]  /*eb9e0*/  LDL.LU R18, [R1+0x638] ;  /* 0x0006380001127983 */ /* 0x002ee20000300800 */
[----:B------:R-:W3:Y:S02]  /*eb9f0*/  LDL.LU R13, [R1+0x634] ;  /* 0x00063400010d7983 */ /* 0x000ee40000300800 */
[----:B------:R-:W-:Y:S01]  /*eba00*/  LEA.HI.X.SX32 R17, R11, R3, 0x1, P5 ;  /* 0x000000030b117211 */ /* 0x000fe200028f0eff */
[----:B------:R-:W4:Y:S04]  /*eba10*/  LDL.LU R14, [R1+0x640] ;  /* 0x00064000010e7983 */ /* 0x000f280000300800 */
[----:B------:R0:W-:Y:S01]  /*eba20*/  STL.64 [R1+0x870], R16 ;  /* 0x0008701001007387 */ /* 0x0001e20000100a00 */
[----:B------:R-:W-:Y:S01]  /*eba30*/  F2FP.PACK_AB R10, R15, R10 ;  /* 0x0000000a0f0a723e */ /* 0x000fe200000000ff */
[----:B------:R-:W5:Y:S02]  /*eba40*/  LDL.LU R19, [R1+0x748] ;  /* 0x0007480001137983 */ /* 0x000f640000300800 */
[----:B------:R-:W5:Y:S01]  /*eba50*/  LDL.LU R15, [R1+0x744] ;  /* 0x00074400010f7983 */ /* 0x000f620000300800 */
[----:B0-----:R-:W-:-:S04]  /*eba60*/  IADD3 R16, P5, R12, R2, RZ ;  /* 0x000000020c107210 */ /* 0x001fc80007fbe0ff */
[----:B------:R-:W-:-:S05]  /*eba70*/  LEA.HI.X.SX32 R17, R22, R3, 0x1, P5 ;  /* 0x0000000316117211 */ /* 0x000fca00028f0eff */
[----:B------:R0:W-:Y:S04]  /*eba80*/  STL.64 [R1+0x868], R16 ;  /* 0x0008681001007387 */ /* 0x0001e80000100a00 */
[----:B0-----:R-:W2:Y:S01]  /*eba90*/  LDL.LU R17, [R1+0x4140] ;  /* 0x0041400001117983 */ /* 0x001ea20000300800 */
[----:B------:R-:W-:-:S05]  /*ebaa0*/  IMAD R21, R28, 0xde, RZ ;  /* 0x000000de1c157824 */ /* 0x000fca00078e02ff */
[----:B------:R-:W-:Y:S01]  /*ebab0*/  IADD3 R16, P5, R21, R2, RZ ;  /* 0x0000000215107210 */ /* 0x000fe20007fbe0ff */
[----:B------:R0:W-:Y:S04]  /*ebac0*/  STL.64 [R1+0x40e0], R20 ;  /* 0x0040e01401007387 */ /* 0x0001e80000100a00 */
[----:B------:R1:W-:Y:S01]  /*ebad0*/  STL [R1+0x860], R16 ;  /* 0x0008601001007387 */ /* 0x0003e20000100800 */
[----:B0-----:R-:W-:Y:S02]  /*ebae0*/  IMAD.MOV.U32 R20, RZ, RZ, R16 ;  /* 0x000000ffff147224 */ /* 0x001fe400078e0010 */
[C---:B------:R-:W-:Y:S01]  /*ebaf0*/  IMAD R12, R28.reuse, 0x6f, RZ ;  /* 0x0000006f1c0c7824 */ /* 0x040fe200078e02ff */
[----:B------:R-:W-:Y:S01]  /*ebb00*/  F2FP.PACK_AB R11, R25, R24 ;  /* 0x00000018190b723e */ /* 0x000fe200000000ff */
[----:B------:R-:W-:Y:S01]  /*ebb10*/  IMAD R24, R28, 0xe0, RZ ;  /* 0x000000e01c187824 */ /* 0x000fe200078e02ff */
[----:B------:R0:W-:Y:S01]  /*ebb20*/  STS.128 [R0+0x580], R4 ;  /* 0x0005800400007388 */ /* 0x0001e20000000c00 */
[----:B--2---:R-:W-:-:S03]  /*ebb30*/  MOV R21, R17 ;  /* 0x0000001100157202 */ /* 0x004fc60000000f00 */
[----:B-1----:R-:W2:Y:S01]  /*ebb40*/  LDL.LU.64 R16, [R1+0x4138] ;  /* 0x0041380001107983 */ /* 0x002ea20000300a00 */
[-C--:B------:R-:W-:Y:S01]  /*ebb50*/  LEA.HI.X.SX32 R21, R12, R3.reuse, 0x1, P5 ;  /* 0x000000030c157211 */ /* 0x080fe200028f0eff */
[-C--:B------:R-:W-:Y:S02]  /*ebb60*/  IADD3 R24, P5, R24, R2.reuse, RZ ;  /* 0x0000000218187210 */ /* 0x080fe40007fbe0ff */
[----:B0-----:R-:W4:Y:S01]  /*ebb70*/  LDL.LU R7, [R1+0x650] ;  /* 0x0006500001077983 */ /* 0x001f220000300800 */
[----:B------:R0:W-:Y:S01]  /*ebb80*/  STS.128 [R0+0x600], R8 ;  /* 0x0006000800007388 */ /* 0x0001e20000000c00 */
[----:B------:R-:W-:Y:S01]  /*ebb90*/  IMAD R22, R28, 0xe2, RZ ;  /* 0x000000e21c167824 */ /* 0x000fe200078e02ff */
[----:B------:R-:W-:Y:S02]  /*ebba0*/  LEA.HI.X.SX32 R25, R23, R3, 0x1, P5 ;  /* 0x0000000317197211 */ /* 0x000fe400028f0eff */
[----:B------:R-:W-:Y:S01]  /*ebbb0*/  F2FP.PACK_AB R12, R26, R27 ;  /* 0x0000001b1a0c723e */ /* 0x000fe200000000ff */
[C---:B------:R-:W-:Y:S01]  /*ebbc0*/  IMAD R4, R28.reuse, 0x71, RZ ;  /* 0x000000711c047824 */ /* 0x040fe200078e02ff */
[----:B0-----:R-:W4:Y:S01]  /*ebbd0*/  LDL.LU R11, [R1+0x7bc] ;  /* 0x0007bc00010b7983 */ /* 0x001f220000300800 */
[----:B------:R0:W-:Y:S02]  /*ebbe0*/  STL [R1+0x864], R21 ;  /* 0x0008641501007387 */ /* 0x0001e40000100800 */
[----:B------:R-:W5:Y:S02]  /*ebbf0*/  LDL.LU R6, [R1+0x7b8] ;  /* 0x0007b80001067983 */ /* 0x000f640000300800 */
[----:B------:R-:W5:Y:S01]  /*ebc00*/  LDL.LU R9, [R1+0x7a4] ;  /* 0x0007a40001097983 */ /* 0x000f620000300800 */
[----:B------:R-:W5:Y:S01]  /*ebc10*/  LDL.LU R20, [R1+0x7a0] ;  /* 0x0007a00001147983 */ /* 0x000f620000300800 */
[----:B------:R-:W5:Y:S02]  /*ebc20*/  LDL.LU R26, [R1+0x7c4] ;  /* 0x0007c400011a7983 */ /* 0x000f640000300800 */
[----:B------:R-:W5:Y:S02]  /*ebc30*/  LDL.LU R27, [R1+0x7c0] ;  /* 0x0007c000011b7983 */ /* 0x000f640000300800 */
[----:B------:R1:W-:Y:S02]  /*ebc40*/  STL.64 [R1+0x858], R24 ;  /* 0x0008581801007387 */ /* 0x0003e40000100a00 */
[----:B------:R-:W-:Y:S01]  /*ebc50*/  IMAD R5, R28, 0xe4, RZ ;  /* 0x000000e41c057824 */ /* 0x000fe200078e02ff */
[----:B---3--:R-:W-:Y:S01]  /*ebc60*/  F2FP.PACK_AB R13, R18, R13 ;  /* 0x0000000d120d723e */ /* 0x008fe200000000ff */
[----:B0-----:R-:W3:Y:S01]  /*ebc70*/  LDL.LU R21, [R1+0x7ac] ;  /* 0x0007ac0001157983 */ /* 0x001ee20000300800 */
[----:B------:R-:W3:Y:S01]  /*ebc80*/  LDL.LU R18, [R1+0x7a8] ;  /* 0x0007a80001127983 */ /* 0x000ee20000300800 */
[----:B-1----:R-:W-:-:S04]  /*ebc90*/  IADD3 R24, P5, R22, R2, RZ ;  /* 0x0000000216187210 */ /* 0x002fc80007fbe0ff */
[----:B------:R-:W-:Y:S02]  /*ebca0*/  LEA.HI.X.SX32 R25, R4, R3, 0x1, P5 ;  /* 0x0000000304197211 */ /* 0x000fe400028f0eff */
[----:B------:R-:W3:Y:S03]  /*ebcb0*/  LDL.LU R4, [R1+0x758] ;  /* 0x0007580001047983 */ /* 0x000ee60000300800 */
[----:B------:R0:W-:Y:S02]  /*ebcc0*/  STL.64 [R1+0x850], R24 ;  /* 0x0008501801007387 */ /* 0x0001e40000100a00 */
[----:B0-----:R-:W-:-:S04]  /*ebcd0*/  IADD3 R24, P5, R5, R2, RZ ;  /* 0x0000000205187210 */ /* 0x001fc80007fbe0ff */
[----:B--2---:R-:W-:-:S05]  /*ebce0*/  LEA.HI.X.SX32 R25, R16, R3, 0x1, P5 ;  /* 0x0000000310197211 */ /* 0x004fca00028f0eff */
[----:B------:R0:W-:Y:S04]  /*ebcf0*/  STL.64 [R1+0x848], R24 ;  /* 0x0008481801007387 */ /* 0x0001e80000100a00 */
[----:B0-----:R-:W2:Y:S01]  /*ebd00*/  LDL.LU R25, [R1+0x4130] ;  /* 0x0041300001197983 */ /* 0x001ea20000300800 */
[----:B------:R-:W-:Y:S02]  /*ebd10*/  IMAD R23, R28, 0xe6, RZ ;  /* 0x000000e61c177824 */ /* 0x000fe400078e02ff */
[----:B------:R-:W3:Y:S01]  /*ebd20*/  LDL.LU R16, [R1+0x760] ;  /* 0x0007600001107983 */ /* 0x000ee20000300800 */
[----:B----4-:R-:W-:Y:S01]  /*ebd30*/  F2FP.PACK_AB R14, R7, R14 ;  /* 0x0000000e070e723e */ /* 0x010fe200000000ff */
[----:B------:R-:W4:Y:S01]  /*ebd40*/  LDL.LU R10, [R1+0x7c8] ;  /* 0x0007c800010a7983 */ /* 0x000f220000300800 */
[----:B-----5:R-:W-:-:S02]  /*ebd50*/  F2FP.PACK_AB R15, R19, R15 ;  /* 0x0000000f130f723e */ /* 0x020fc400000000ff */
[----:B------:R-:W-:Y:S01]  /*ebd60*/  IADD3 R24, P5, R23, R2, RZ ;  /* 0x0000000217187210 */ /* 0x000fe20007fbe0ff */
[----:B------:R-:W5:Y:S04]  /*ebd70*/  LDL.LU R7, [R1+0x7b4] ;  /* 0x0007b40001077983 */ /* 0x000f680000300800 */
[----:B------:R-:W5:Y:S01]  /*ebd80*/  LDL.LU R19, [R1+0x7b0] ;  /* 0x0007b00001137983 */ /* 0x000f620000300800 */
[----:B------:R2:W-:Y:S03]  /*ebd90*/  STL [R1+0x840], R24 ;  /* 0x0008401801007387 */ /* 0x0005e60000100800 */
[----:B--2---:R-:W2:Y:S01]  /*ebda0*/  LDL.LU.64 R24, [R1+0x4128] ;  /* 0x0041280001187983 */ /* 0x004ea20000300a00 */
[----:B------:R0:W-:Y:S03]  /*ebdb0*/  STL.64 [R1+0x40b0], R22 ;  /* 0x0040b01601007387 */ /* 0x0001e60000100a00 */
[----:B0-----:R-:W2:Y:S01]  /*ebdc0*/  LDL.64 R22, [R1+0x840] ;  /* 0x0008400001167983 */ /* 0x001ea20000100a00 */
[----:B------:R-:W-:-:S02]  /*ebdd0*/  IMAD R5, R28, 0x73, RZ ;  /* 0x000000731c057824 */ /* 0x000fc400078e02ff */
[----:B------:R-:W-:Y:S01]  /*ebde0*/  IMAD R8, R28, 0xe8, RZ ;  /* 0x000000e81c087824 */ /* 0x000fe200078e02ff */
[----:B------:R0:W-:Y:S01]  /*ebdf0*/  STS.128 [R0+0x680], R12 ;  /* 0x0006800c00007388 */ /* 0x0001e20000000c00 */
[----:B---3--:R-:W-:Y:S01]  /*ebe00*/  F2FP.PACK_AB R4, R16, R4 ;  /* 0x000000041004723e */ /* 0x008fe200000000ff */
[----:B------:R-:W-:Y:S02]  /*ebe10*/  IMAD R16, R28, 0xea, RZ ;  /* 0x000000ea1c107824 */ /* 0x000fe400078e02ff */
[----:B0-----:R-:W3:Y:S01]  /*ebe20*/  LDL.LU R12, [R1+0x7d0] ;  /* 0x0007d000010c7983 */ /* 0x001ee20000300800 */
[----:B--2---:R-:W-:Y:S01]  /*ebe30*/  LEA.HI.X.SX32 R23, R5, R3, 0x1, P5 ;  /* 0x0000000305177211 */ /* 0x004fe200028f0eff */
[----:B------:R-:W-:-:S04]  /*ebe40*/  IADD3 R14, P5, R8, R2, RZ ;  /* 0x00000002080e7210 */ /* 0x000fc80007fbe0ff */
[----:B------:R-:W-:Y:S02]  /*ebe50*/  LEA.HI.X.SX32 R15, R24, R3, 0x1, P5 ;  /* 0x00000003180f7211 */ /* 0x000fe400028f0eff */
[----:B------:R-:W-:Y:S01]  /*ebe60*/  F2FP.PACK_AB R8, R11, R6 ;  /* 0x000000060b08723e */ /* 0x000fe200000000ff */
[----:B------:R-:W-:Y:S01]  /*ebe70*/  STL [R1+0x844], R23 ;  /* 0x0008441701007387 */ /* 0x000fe20000100800 */
[----:B------:R-:W-:Y:S02]  /*ebe80*/  IMAD R6, R28, 0x75, RZ ;  /* 0x000000751c067824 */ /* 0x000fe400078e02ff */
[----:B------:R0:W-:Y:S02]  /*ebe90*/  STL.64 [R1+0x838], R14 ;  /* 0x0008380e01007387 */ /* 0x0001e40000100a00 */
[----:B------:R-:W2:Y:S01]  /*ebea0*/  LDL.LU R13, [R1+0x84] ;  /* 0x00008400010d7983 */ /* 0x000ea20000300800 */
[----:B0-----:R-:W-:-:S04]  /*ebeb0*/  IADD3 R14, P5, R16, R2, RZ ;  /* 0x00000002100e7210 */ /* 0x001fc80007fbe0ff */
[----:B------:R-:W-:-:S05]  /*ebec0*/  LEA.HI.X.SX32 R15, R6, R3, 0x1, P5 ;  /* 0x00000003060f7211 */ /* 0x000fca00028f0eff */
[----:B------:R0:W-:Y:S04]  /*ebed0*/  STL.64 [R1+0x830], R14 ;  /* 0x0008300e01007387 */ /* 0x0001e80000100a00 */
[----:B0-----:R-:W2:Y:S01]  /*ebee0*/  LDL.LU R14, [R1+0x90] ;  /* 0x00009000010e7983 */ /* 0x001ea20000300800 */
[----:B------:R-:W2:Y:S02]  /*ebef0*/  LDL.LU R15, [R1+0x8c] ;  /* 0x00008c00010f7983 */ /* 0x000ea40000300800 */
[----:B------:R-:W-:Y:S01]  /*ebf00*/  IMAD R11, R28, 0xec, RZ ;  /* 0x000000ec1c0b7824 */ /* 0x000fe200078e02ff */
[----:B------:R-:W-:Y:S01]  /*ebf10*/  F2FP.PACK_AB R5, R9, R20 ;  /* 0x000000140905723e */ /* 0x000fe200000000ff */
[----:B------:R-:W-:-:S03]  /*ebf20*/  F2FP.PACK_AB R9, R26, R27 ;  /* 0x0000001b1a09723e */ /* 0x000fc600000000ff */
[----:B------:R-:W-:Y:S01]  /*ebf30*/  IADD3 R26, P5, R11, R2, RZ ;  /* 0x000000020b1a7210 */ /* 0x000fe20007fbe0ff */
[C---:B------:R-:W-:Y:S01]  /*ebf40*/  IMAD R24, R28.reuse, 0xee, RZ ;  /* 0x000000ee1c187824 */ /* 0x040fe200078e02ff */
[----:B------:R-:W-:Y:S02]  /*ebf50*/  F2FP.PACK_AB R6, R21, R18 ;  /* 0x000000121506723e */ /* 0x000fe400000000ff */
[----:B------:R-:W-:Y:S01]  /*ebf60*/  LEA.HI.X.SX32 R27, R17, R3, 0x1, P5 ;  /* 0x00000003111b7211 */ /* 0x000fe200028f0eff */
[----:B------:R-:W-:Y:S01]  /*ebf70*/  IMAD R11, R28, 0x77, RZ ;  /* 0x000000771c0b7824 */ /* 0x000fe200078e02ff */
[----:B--2---:R0:W-:Y:S04]  /*ebf80*/  STL.64 [R1+0x4110], R14 ;  /* 0x0041100e01007387 */ /* 0x0041e80000100a00 */
[----:B0-----:R-:W3:Y:S01]  /*ebf90*/  LDL.LU R14, [R1+0x7d4] ;  /* 0x0007d400010e7983 */ /* 0x001ee20000300800 */
[----:B------:R-:W2:Y:S02]  /*ebfa0*/  LDL.LU R22, [R1+0x98] ;  /* 0x0000980001167983 */ /* 0x000ea40000300800 */
[----:B------:R-:W2:Y:S02]  /*ebfb0*/  LDL.LU R23, [R1+0x94] ;  /* 0x0000940001177983 */ /* 0x000ea40000300800 */
[----:B------:R-:W2:Y:S01]  /*ebfc0*/  LDL.LU R20, [R1+0xa0] ;  /* 0x0000a00001147983 */ /* 0x000ea20000300800 */
[----:B------:R-:W2:Y:S01]  /*ebfd0*/  LDL.LU R21, [R1+0x9c] ;  /* 0x00009c0001157983 */ /* 0x000ea20000300800 */
[----:B------:R-:W4:Y:S02]  /*ebfe0*/  LDL.LU R17, [R1+0x7cc] ;  /* 0x0007cc0001117983 */ /* 0x000f240000300800 */
[----:B------:R0:W-:Y:S02]  /*ebff0*/  STL.64 [R1+0x828], R26 ;  /* 0x0008281a01007387 */ /* 0x0001e40000100a00 */
[----:B0-----:R-:W-:-:S04]  /*ec000*/  IADD3 R26, P5, R24, R2, RZ ;  /* 0x00000002181a7210 */ /* 0x001fc80007fbe0ff */
[----:B------:R-:W-:-:S05]  /*ec010*/  LEA.HI.X.SX32 R27, R11, R3, 0x1, P5 ;  /* 0x000000030b1b7211 */ /* 0x000fca00028f0eff */
[----:B------:R0:W-:Y:S04]  /*ec020*/  STL.64 [R1+0x820], R26 ;  /* 0x0008201a01007387 */ /* 0x0001e80000100a00 */
[----:B0-----:R-:W2:Y:S01]  /*ec030*/  LDL.LU.64 R26, [R1+0x4120] ;  /* 0x00412000011a7983 */ /* 0x001ea20000300a00 */
[----:B------:R-:W-:Y:S01]  /*ec040*/  IMAD R18, R28, 0xf0, RZ ;  /* 0x000000f01c127824 */ /* 0x000fe200078e02ff */
[----:B-----5:R-:W-:-:S04]  /*ec050*/  F2FP.PACK_AB R7, R7, R19 ;  /* 0x000000130707723e */ /* 0x020fc800000000ff */
[----:B------:R-:W-:-:S04]  /*ec060*/  IADD3 R18, P5, R18, R2, RZ ;  /* 0x0000000212127210 */ /* 0x000fc80007fbe0ff */
[----:B--2---:R-:W-:-:S05]  /*ec070*/  LEA.HI.X.SX32 R19, R26, R3, 0x1, P5 ;  /* 0x000000031a137211 */ /* 0x004fca00028f0eff */
[----:B------:R0:W-:Y:S04]  /*ec080*/  STL.64 [R1+0x818], R18 ;  /* 0x0008181201007387 */ /* 0x0001e80000100a00 */
[----:B0-----:R-:W2:Y:S01]  /*ec090*/  LDL.LU.64 R18, [R1+0x4118] ;  /* 0x0041180001127983 */ /* 0x001ea20000300a00 */
[----:B----4-:R-:W-:Y:S01]  /*ec0a0*/  F2FP.PACK_AB R10, R17, R10 ;  /* 0x0000000a110a723e */ /* 0x010fe200000000ff */
[----:B------:R-:W-:Y:S01]  /*ec0b0*/  IMAD R17, R28, 0xf2, RZ ;  /* 0x000000f21c117824 */ /* 0x000fe200078e02ff */
[----:B---3--:R-:W-:-:S04]  /*ec0c0*/  F2FP.PACK_AB R11, R14, R12 ;  /* 0x0000000c0e0b723e */ /* 0x008fc800000000ff */
[----:B------:R-:W-:Y:S01]  /*ec0d0*/  IADD3 R14, P5, R17, R2, RZ ;  /* 0x00000002110e7210 */ /* 0x000fe20007fbe0ff */
[----:B------:R0:W-:Y:S04]  /*ec0e0*/  STL.64 [R1+0x4090], R16 ;  /* 0x0040901001007387 */ /* 0x0001e80000100a00 */
[----:B0-----:R-:W3:Y:S01]  /*ec0f0*/  LDL.LU R16, [R1+0x88] ;  /* 0x0000880001107983 */ /* 0x001ee20000300800 */
[----:B------:R-:W-:Y:S02]  /*ec100*/  STL [R1+0x40d0], R17 ;  /* 0x0040d01101007387 */ /* 0x000fe40000100800 */
[----:B------:R-:W-:Y:S02]  /*ec110*/  STL [R1+0x810], R14 ;  /* 0x0008100e01007387 */ /* 0x000fe40000100800 */
[----:B------:R-:W-:Y:S01]  /*ec120*/  IMAD R12, R28, 0x79, RZ ;  /* 0x000000791c0c7824 */ /* 0x000fe200078e02ff */
[----:B--2---:R0:W-:Y:S02]  /*ec130*/  STL.64 [R1+0x40e8], R18 ;  /* 0x0040e81201007387 */ /* 0x0041e40000100a00 */
[----:B0-----:R-:W-:-:S02]  /*ec140*/  MOV R18, R14 ;  /* 0x0000000e00127202 */ /* 0x001fc40000000f00 */
[----:B------:R-:W-:Y:S02]  /*ec150*/  MOV R19, R15 ;  /* 0x0000000f00137202 */ /* 0x000fe40000000f00 */
[----:B------:R-:W2:Y:S01]  /*ec160*/  LDL.LU.64 R14, [R1+0x4110] ;  /* 0x00411000010e7983 */ /* 0x000ea20000300a00 */
[----:B------:R-:W-:-:S03]  /*ec170*/  IMAD R17, R28, 0xf4, RZ ;  /* 0x000000f41c117824 */ /* 0x000fc600078e02ff */
[----:B------:R0:W-:Y:S01]  /*ec180*/  STS.128 [R0+0x780], R8 ;  /* 0x0007800800007388 */ /* 0x0001e20000000c00 */
[----:B------:R-:W-:Y:S01]  /*ec190*/  LEA.HI.X.SX32 R19, R12, R3, 0x1, P5 ;  /* 0x000000030c137211 */ /* 0x000fe200028f0eff */
[----:B------:R-:W-:Y:S02]  /*ec1a0*/  IMAD R26, R28, 0xf6, RZ ;  /* 0x000000f61c1a7824 */ /* 0x000fe400078e02ff */
[----:B------:R1:W-:Y:S04]  /*ec1b0*/  STS.128 [R0+0x700], R4 ;  /* 0x0007000400007388 */ /* 0x0003e80000000c00 */
[----:B------:R-:W-:Y:S01]  /*ec1c0*/  STL [R1+0x814], R19 ;  /* 0x0008141301007387 */ /* 0x000fe20000100800 */
[----:B------:R-:W-:Y:S01]  /*ec1d0*/  BAR.SYNC.DEFER_BLOCKING 0x0 ;  /* 0x0000000000007b1d */ /* 0x000fe20000010000 */
[----:B0-----:R-:W-:-:S04]  /*ec1e0*/  IADD3 R10, P5, R17, R2, RZ ;  /* 0x00000002110a7210 */ /* 0x001fc80007fbe0ff */
[----:B------:R-:W-:Y:S01]  /*ec1f0*/  LEA.HI.X.SX32 R11, R25, R3, 0x1, P5 ;  /* 0x00000003190b7211 */ /* 0x000fe200028f0eff */
[----:B-1----:R-:W-:-:S04]  /*ec200*/  IMAD R7, R28, 0x7b, RZ ;  /* 0x0000007b1c077824 */ /* 0x002fc800078e02ff */
[----:B------:R0:W-:Y:S01]  /*ec210*/  STL.64 [R1+0x808], R10 ;  /* 0x0008080a01007387 */ /* 0x0001e20000100a00 */
[----:B------:R-:W-:Y:S01]  /*ec220*/  IMAD R8, R28, 0xf8, RZ ;  /* 0x000000f81c087824 */ /* 0x000fe200078e02ff */
[----:B0-----:R-:W-:-:S04]  /*ec230*/  IADD3 R10, P5, R26, R2, RZ ;  /* 0x000000021a0a7210 */ /* 0x001fc80007fbe0ff */
[----:B------:R-:W-:Y:S02]  /*ec240*/  LEA.HI.X.SX32 R11, R7, R3, 0x1, P5 ;  /* 0x00000003070b7211 */ /* 0x000fe400028f0eff */
[----:B------:R-:W-:Y:S01]  /*ec250*/  F2FP.PACK_AB R6, R22, R23 ;  /* 0x000000171606723e */ /* 0x000fe200000000ff */
[----:B------:R-:W-:Y:S02]  /*ec260*/  F2FP.PACK_AB R7, R20, R21 ;  /* 0x000000151407723e */ /* 0x000fe400000000ff */
[----:B------:R0:W-:Y:S01]  /*ec270*/  STL.64 [R1+0x800], R10 ;  /* 0x0008000a01007387 */ /* 0x0001e20000100a00 */
[----:B---3--:R-:W-:Y:S02]  /*ec280*/  F2FP.PACK_AB R4, R16, R13 ;  /* 0x0000000d1004723e */ /* 0x008fe400000000ff */
[----:B------:R-:W-:Y:S01]  /*ec290*/  STL.64 [R1+0x40f8], R6 ;  /* 0x0040f80601007387 */ /* 0x000fe20000100a00 */
[----:B0-----:R-:W-:-:S04]  /*ec2a0*/  IADD3 R10, P5, R8, R2, RZ ;  /* 0x00000002080a7210 */ /* 0x001fc80007fbe0ff */
[----:B------:R-:W-:Y:S02]  /*ec2b0*/  LEA.HI.X.SX32 R11, R27, R3, 0x1, P5 ;  /* 0x000000031b0b7211 */ /* 0x000fe400028f0eff */
[----:B--2---:R-:W-:-:S05]  /*ec2c0*/  F2FP.PACK_AB R5, R14, R15 ;  /* 0x0000000f0e05723e */ /* 0x004fca00000000ff */
[----:B------:R-:W-:Y:S01]  /*ec2d0*/  STL.64 [R1+0x40f0], R4 ;  /* 0x0040f00401007387 */ /* 0x000fe20000100a00 */
[----:B------:R-:W2:Y:S02]  /*ec2e0*/  LDL.LU R12, [R1+0xa8] ;  /* 0x0000a800010c7983 */ /* 0x000ea40000300800 */
[----:B------:R0:W-:Y:S02]  /*ec2f0*/  STL.64 [R1+0x7f8], R10 ;  /* 0x0007f80a01007387 */ /* 0x0001e40000100a00 */
[----:B0-----:R-:W3:Y:S01]  /*ec300*/  LDL.LU R10, [R1+0xa4] ;  /* 0x0000a400010a7983 */ /* 0x001ee20000300800 */
[----:B------:R-:W3:Y:S03]  /*ec310*/  LDL.LU R11, [R1+0xb0] ;  /* 0x0000b000010b7983 */ /* 0x000ee60000300800 */
[----:B------:R-:W0:Y:S01]  /*ec320*/  S2R R20, SR_TID.X ;  /* 0x0000000000147919 */ /* 0x000e220000002100 */
[----:B------:R-:W-:-:S02]  /*ec330*/  IMAD R8, R28, 0x7d, RZ ;  /* 0x0000007d1c087824 */ /* 0x000fc400078e02ff */
[----:B------:R-:W-:Y:S01]  /*ec340*/  IMAD R9, R28, 0xfc, RZ ;  /* 0x000000fc1c097824 */ /* 0x000fe200078e02ff */
[C---:B0-----:R-:W-:Y:S01]  /*ec350*/  LOP3.LUT R21, R20.reuse, 0x7f, RZ, 0xc0, !PT ;  /* 0x0000007f14157812 */ /* 0x041fe200078ec0ff */
[----:B------:R-:W-:-:S04]  /*ec360*/  SHF.L.U32 R20, R20, 0xc, RZ ;  /* 0x0000000c14147819 */ /* 0x000fc800000006ff */
[----:B------:R-:W-:-:S05]  /*ec370*/  LOP3.LUT R20, R20, 0x6000, RZ, 0xc0, !PT ;  /* 0x0000600014147812 */ /* 0x000fca00078ec0ff */
[----:B------:R-:W-:Y:S02]  /*ec380*/  IMAD R23, R21, 0x10, R20 ;  /* 0x0000001015177824 */ /* 0x000fe400078e0214 */
[----:B------:R-:W-:-:S03]  /*ec390*/  IMAD R25, R28, 0xfa, RZ ;  /* 0x000000fa1c197824 */ /* 0x000fc600078e02ff */
[C---:B------:R-:W-:Y:S01]  /*ec3a0*/  LOP3.LUT R5, R23.reuse, 0x20, RZ, 0x3c, !PT ;  /* 0x0000002017057812 */ /* 0x040fe200078e3cff */
[----:B---3--:R-:W-:Y:S01]  /*ec3b0*/  STL.64 [R1+0x4108], R10 ;  /* 0x0041080a01007387 */ /* 0x008fe20000100a00 */
[----:B------:R-:W-:Y:S02]  /*ec3c0*/  STL.64 [R1+0x4100], R8 ;  /* 0x0041000801007387 */ /* 0x000fe40000100a00 */
[----:B------:R-:W0:Y:S04]  /*ec3d0*/  LDS.128 R8, [R23] ;  /* 0x0000000017087984 */ /* 0x000e280000000c00 */
[----:B------:R-:W2:Y:S01]  /*ec3e0*/  LDL.LU R13, [R1+0xac] ;  /* 0x0000ac00010d7983 */ /* 0x000ea20000300800 */
[----:B------:R-:W-:Y:S04]  /*ec3f0*/  STL.64 [R1+0x4088], R24 ;  /* 0x0040881801007387 */ /* 0x000fe80000100a00 */
[----:B0-----:R-:W-:Y:S01]  /*ec400*/  STL.64 [R1+0x2c0], R8 ;  /* 0x0002c00801007387 */ /* 0x001fe20000100a00 */
[----:B------:R-:W-:Y:S02]  /*ec410*/  STL.64 [R1+0x2c8], R10 ;  /* 0x0002c80a01007387 */ /* 0x000fe40000100a00 */
[----:B------:R-:W0:Y:S02]  /*ec420*/  LDS.128 R8, [R23+0x800] ;  /* 0x0008000017087984 */ /* 0x000e240000000c00 */
[----:B0-----:R-:W-:Y:S02]  /*ec430*/  STL.64 [R1+0x2b0], R8 ;  /* 0x0002b00801007387 */ /* 0x001fe40000100a00 */
[----:B------:R-:W-:Y:S02]  /*ec440*/  STL.64 [R1+0x2b8], R10 ;  /* 0x0002b80a01007387 */ /* 0x000fe40000100a00 */
[----:B------:R-:W0:Y:S04]  /*ec450*/  LDS.128 R8, [R23+0x1000] ;  /* 0x0010000017087984 */ /* 0x000e280000000c00 */
[----:B------:R-:W4:Y:S01]  /*ec460*/  LDL.LU R14, [R1+0xb8] ;  /* 0x0000b800010e7983 */ /* 0x000f220000300800 */
[----:B------:R-:W4:Y:S04]  /*ec470*/  LDL.LU R15, [R1+0xb4] ;  /* 0x0000b400010f7983 */ /* 0x000f280000300800 */
[----:B0-----:R-:W-:Y:S01]  /*ec480*/  STL.64 [R1+0x2a0], R8 ;  /* 0x0002a00801007387 */ /* 0x001fe20000100a00 */
[----:B------:R-:W-:Y:S02]  /*ec490*/  STL.64 [R1+0x2a8], R10 ;  /* 0x0002a80a01007387 */ /* 0x000fe40000100a00 */
[----:B------:R-:W0:Y:S02]  /*ec4a0*/  LDS.128 R8, [R23+0x1800] ;  /* 0x0018000017087984 */ /* 0x000e240000000c00 */
[----:B0-----:R-:W-:Y:S02]  /*ec4b0*/  STL.64 [R1+0x290], R8 ;  /* 0x0002900801007387 */ /* 0x001fe40000100a00 */
[----:B------:R-:W-:Y:S02]  /*ec4c0*/  STL.64 [R1+0x298], R10 ;  /* 0x0002980a01007387 */ /* 0x000fe40000100a00 */
[----:B------:R-:W0:Y:S02]  /*ec4d0*/  LDS.128 R8, [R5] ;  /* 0x0000000005087984 */ /* 0x000e240000000c00 */
[----:B0-----:R-:W-:Y:S02]  /*ec4e0*/  STL.64 [R1+0x280], R8 ;  /* 0x0002800801007387 */ /* 0x001fe40000100a00 */
[----:B------:R-:W-:Y:S02]  /*ec4f0*/  STL.64 [R1+0x288], R10 ;  /* 0x0002880a01007387 */ /* 0x000fe40000100a00 */
[----:B------:R-:W0:Y:S02]  /*ec500*/  LDS.128 R8, [R5+0x800] ;  /* 0x0008000005087984 */ /* 0x000e240000000c00 */
[----:B0-----:R-:W-:Y:S02]  /*ec510*/  STL.64 [R1+0x270], R8 ;  /* 0x0002700801007387 */ /* 0x001fe40000100a00 */
[----:B------:R-:W-:Y:S02]  /*ec520*/  STL.64 [R1+0x278], R10 ;  /* 0x0002780a01007387 */ /* 0x000fe40000100a00 */
[----:B------:R-:W0:Y:S01]  /*ec530*/  LDS.128 R8, [R5+0x1000] ;  /* 0x0010000005087984 */ /* 0x000e220000000c00 */
[C---:B------:R-:W-:Y:S01]  /*ec540*/  LOP3.LUT R4, R23.reuse, 0x40, RZ, 0x3c, !PT ;  /* 0x0000004017047812 */ /* 0x040fe200078e3cff */
[----:B0-----:R-:W-:Y:S02]  /*ec550*/  STL.64 [R1+0x260], R8 ;  /* 0x0002600801007387 */ /* 0x001fe40000100a00 */
[----:B------:R-:W-:Y:S02]  /*ec560*/  STL.64 [R1+0x268], R10 ;  /* 0x0002680a01007387 */ /* 0x000fe40000100a00 */
[----:B------:R-:W0:Y:S01]  /*ec570*/  LDS.128 R8, [R5+0x1800] ;  /* 0x0018000005087984 */ /* 0x000e220000000c00 */
[----:B------:R-:W-:Y:S01]  /*ec580*/  LOP3.LUT R16, R23, 0x60, RZ, 0x3c, !PT ;  /* 0x0000006017107812 */ /* 0x000fe200078e3cff */
[----:B------:R-:W5:Y:S02]  /*ec590*/  LDL.LU R22, [R1+0xc0] ;  /* 0x0000c00001167983 */ /* 0x000f640000300800 */
[----:B------:R-:W5:Y:S02]  /*ec5a0*/  LDL.LU R23, [R1+0xbc] ;  /* 0x0000bc0001177983 */ /* 0x000f640000300800 */
[----:B0-----:R-:W-:Y:S01]  /*ec5b0*/  STL.64 [R1+0x250], R8 ;  /* 0x0002500801007387 */ /* 0x001fe20000100a00 */
[----:B------:R-:W-:Y:S02]  /*ec5c0*/  STL.64 [R1+0x258], R10 ;  /* 0x0002580a01007387 */ /* 0x000fe40000100a00 */
[----:B------:R-:W0:Y:S02]  /*ec5d0*/  LDS.128 R8, [R4] ;  /* 0x0000000004087984 */ /* 0x000e240000000c00 */
[----:B0-----:R-:W-:Y:S02]  /*ec5e0*/  STL.64 [R1+0x240], R8 ;  /* 0x0002400801007387 */ /* 0x001fe40000100a00 */
[----:B------:R-:W-:Y:S02]  /*ec5f0*/  STL.64 [R1+0x248], R10 ;  /* 0x0002480a01007387 */ /* 0x000fe40000100a00 */
[----:B------:R-:W0:Y:S02]  /*ec600*/  LDS.128 R8, [R4+0x800] ;  /* 0x0008000004087984 */ /* 0x000e240000000c00 */
[----:B0-----:R-:W-:Y:S02]  /*ec610*/  STL.64 [R1+0x230], R8 ;  /* 0x0002300801007387 */ /* 0x001fe40000100a00 */
[----:B------:R-:W-:Y:S02]  /*ec620*/  STL.64 [R1+0x238], R10 ;  /* 0x0002380a01007387 */ /* 0x000fe40000100a00 */
[----:B------:R-:W0:Y:S02]  /*ec630*/  LDS.128 R8, [R4+0x1000] ;  /* 0x0010000004087984 */ /* 0x000e240000000c00 */
[----:B------:R-:W1:Y:S04]  /*ec640*/  LDS.128 R4, [R4+0x1800] ;  /* 0x0018000004047984 */ /* 0x000e680000000c00 */
[----:B0-----:R-:W-:Y:S01]  /*ec650*/  STL.64 [R1+0x220], R8 ;  /* 0x0002200801007387 */ /* 0x001fe20000100a00 */
[----:B------:R0:W-:Y:S03]  /*ec660*/  STL.64 [R1+0x228], R10 ;  /* 0x0002280a01007387 */ /* 0x0001e60000100a00 */
[----:B0-----:R-:W2:Y:S01]  /*ec670*/  LDL.LU.64 R10, [R1+0x4108] ;  /* 0x00410800010a7983 */ /* 0x001ea20000300a00 */
[----:B------:R-:W2:Y:S02]  /*ec680*/  LDL.LU.64 R8, [R1+0x4100] ;  /* 0x0041000001087983 */ /* 0x000ea40000300a00 */
[----:B-1----:R-:W-:Y:S02]  /*ec690*/  STL.64 [R1+0x210], R4 ;  /* 0x0002100401007387 */ /* 0x002fe40000100a00 */
[----:B------:R-:W-:Y:S02]  /*ec6a0*/  STL.64 [R1+0x218], R6 ;  /* 0x0002180601007387 */ /* 0x000fe40000100a00 */
[----:B------:R-:W0:Y:S04]  /*ec6b0*/  LDS.128 R4, [R16] ;  /* 0x0000000010047984 */ /* 0x000e280000000c00 */
[----:B0-----:R-:W-:Y:S01]  /*ec6c0*/  STL.64 [R1+0x200], R4 ;  /* 0x0002000401007387 */ /* 0x001fe20000100a00 */
        /* <DEDUP_REMOVED lines=8> */
[----:B------:R-:W-:Y:S06]  /*ec750*/  BAR.SYNC.DEFER_BLOCKING 0x0 ;  /* 0x0000000000007b1d */ /* 0x000fec0000010000 */
[----:B0-----:R-:W3:Y:S01]  /*ec760*/  LDL.LU.64 R6, [R1+0x40f8] ;  /* 0x0040f80001067983 */ /* 0x001ee20000300a00 */
[----:B------:R-:W3:Y:S02]  /*ec770*/  LDL.LU.64 R4, [R1+0x40f0] ;  /* 0x0040f00001047983 */ /* 0x000ee40000300a00 */
[----:B-1----:R-:W-:Y:S02]  /*ec780*/  STL.64 [R1+0x1d0], R16 ;  /* 0x0001d01001007387 */ /* 0x002fe40000100a00 */
[----:B------:R0:W-:Y:S02]  /*ec790*/  STL.64 [R1+0x1d8], R18 ;  /* 0x0001d81201007387 */ /* 0x0001e40000100a00 */
[----:B0-----:R-:W3:Y:S01]  /*ec7a0*/  LDL.LU.64 R18, [R1+0x40e8] ;  /* 0x0040e80001127983 */ /* 0x001ee20000300a00 */
[----:B------:R-:W3:Y:S02]  /*ec7b0*/  LDL.LU R17, [R1+0xe0] ;  /* 0x0000e00001117983 */ /* 0x000ee40000300800 */
[----:B------:R-:W3:Y:S01]  /*ec7c0*/  LDL.LU R16, [R1+0xdc] ;  /* 0x0000dc0001107983 */ /* 0x000ee20000300800 */
[----:B------:R-:W-:Y:S01]  /*ec7d0*/  IADD3 R20, P5, R25, R2, RZ ;  /* 0x0000000219147210 */ /* 0x000fe20007fbe0ff */
[----:B------:R-:W-:Y:S01]  /*ec7e0*/  IMAD R27, R28, 0xfe, RZ ;  /* 0x000000fe1c1b7824 */ /* 0x000fe200078e02ff */
[----:B----4-:R-:W-:Y:S01]  /*ec7f0*/  F2FP.PACK_AB R14, R14, R15 ;  /* 0x0000000f0e0e723e */ /* 0x010fe200000000ff */
[----:B-----5:R-:W-:Y:S01]  /*ec800*/  F2FP.PACK_AB R15, R22, R23 ;  /* 0x00000017160f723e */ /* 0x020fe200000000ff */
[----:B--2---:R-:W-:-:S05]  /*ec810*/  LEA.HI.X.SX32 R21, R8, R3, 0x1, P5 ;  /* 0x0000000308157211 */ /* 0x004fca00028f0eff */
[----:B------:R0:W-:Y:S01]  /*ec820*/  STL.64 [R1+0x7f0], R20 ;  /* 0x0007f01401007387 */ /* 0x0001e20000100a00 */
[----:B------:R-:W2:Y:S01]  /*ec830*/  LDL.LU R8, [R1+0x110] ;  /* 0x0001100001087983 */ /* 0x000ea20000300800 */
[----:B------:R-:W-:Y:S02]  /*ec840*/  F2FP.PACK_AB R12, R12, R10 ;  /* 0x0000000a0c0c723e */ /* 0x000fe400000000ff */
[----:B------:R-:W-:Y:S02]  /*ec850*/  F2FP.PACK_AB R13, R11, R13 ;  /* 0x0000000d0b0d723e */ /* 0x000fe400000000ff */
[-C--:B0-----:R-:W-:Y:S01]  /*ec860*/  IADD3 R20, P5, R9, R2.reuse, RZ ;  /* 0x0000000209147210 */ /* 0x081fe20007fbe0ff */
[----:B---3--:R0:W-:Y:S04]  /*ec870*/  STS.128 [R0], R4 ;  /* 0x0000000400007388 */ /* 0x0081e80000000c00 */
[----:B0-----:R-:W2:Y:S01]  /*ec880*/  LDL.LU R6, [R1+0x10c] ;  /* 0x00010c0001067983 */ /* 0x001ea20000300800 */
[----:B------:R-:W3:Y:S02]  /*ec890*/  LDL.LU R24, [R1+0xe8] ;  /* 0x0000e80001187983 */ /* 0x000ee40000300800 */
[----:B------:R-:W3:Y:S01]  /*ec8a0*/  LDL.LU R25, [R1+0xe4] ;  /* 0x0000e40001197983 */ /* 0x000ee20000300800 */
[----:B------:R-:W-:Y:S01]  /*ec8b0*/  LEA.HI.X.SX32 R21, R18, R3, 0x1, P5 ;  /* 0x0000000312157211 */ /* 0x000fe200028f0eff */
[----:B------:R-:W4:Y:S01]  /*ec8c0*/  LDL.LU R9, [R1+0x120] ;  /* 0x0001200001097983 */ /* 0x000f220000300800 */
[----:B------:R-:W4:Y:S02]  /*ec8d0*/  LDL.LU R10, [R1+0x11c] ;  /* 0x00011c00010a7983 */ /* 0x000f240000300800 */
[----:B------:R-:W5:Y:S01]  /*ec8e0*/  LDL.LU R11, [R1+0xec] ;  /* 0x0000ec00010b7983 */ /* 0x000f620000300800 */
[----:B------:R-:W-:Y:S01]  /*ec8f0*/  STL.64 [R1+0x7e8], R20 ;  /* 0x0007e81401007387 */ /* 0x000fe20000100a00 */
[----:B------:R0:W-:Y:S03]  /*ec900*/  STL.64 [R1+0x4068], R26 ;  /* 0x0040681a01007387 */ /* 0x0001e60000100a00 */
[----:B0-----:R-:W5:Y:S01]  /*ec910*/  LDL.LU R26, [R1+0xf0] ;  /* 0x0000f000011a7983 */ /* 0x001f620000300800 */
[----:B------:R-:W5:Y:S02]  /*ec920*/  LDL.LU R22, [R1+0x130] ;  /* 0x0001300001167983 */ /* 0x000f640000300800 */
[----:B------:R-:W5:Y:S02]  /*ec930*/  LDL.LU R23, [R1+0x12c] ;  /* 0x00012c0001177983 */ /* 0x000f640000300800 */
[----:B------:R-:W-:Y:S01]  /*ec940*/  IMAD R4, R28, 0x7f, RZ ;  /* 0x0000007f1c047824 */ /* 0x000fe200078e02ff */
[----:B------:R-:W-:-:S02]  /*ec950*/  IADD3 R20, P5, R27, R2, RZ ;  /* 0x000000021b147210 */ /* 0x000fc40007fbe0ff */
[----:B------:R-:W5:Y:S01]  /*ec960*/  LDL.LU R27, [R1+0xf8] ;  /* 0x0000f800011b7983 */ /* 0x000f620000300800 */
[----:B------:R-:W5:Y:S01]  /*ec970*/  LDL.LU R7, [R1+0xf4] ;  /* 0x0000f40001077983 */ /* 0x000f620000300800 */
[----:B------:R-:W-:Y:S02]  /*ec980*/  LEA.HI.X.SX32 R21, R4, R3, 0x1, P5 ;  /* 0x0000000304157211 */ /* 0x000fe400028f0eff */
[C---:B------:R-:W-:Y:S01]  /*ec990*/  SHF.L.U32 R5, R28.reuse, 0x7, RZ ;  /* 0x000000071c057819 */ /* 0x040fe200000006ff */
[C---:B------:R-:W-:Y:S01]  /*ec9a0*/  IMAD R18, R28.reuse, 0x198, RZ ;  /* 0x000001981c127824 */ /* 0x040fe200078e02ff */
[----:B------:R-:W-:Y:S01]  /*ec9b0*/  F2FP.PACK_AB R4, R17, R16 ;  /* 0x000000101104723e */ /* 0x000fe200000000ff */
[----:B------:R0:W-:Y:S01]  /*ec9c0*/  STL.64 [R1+0x7e0], R20 ;  /* 0x0007e01401007387 */ /* 0x0001e20000100a00 */
[----:B------:R-:W5:Y:S02]  /*ec9d0*/  LDL.LU R17, [R1+0x138] ;  /* 0x0001380001117983 */ /* 0x000f640000300800 */
[----:B------:R-:W5:Y:S01]  /*ec9e0*/  LDL.LU R16, [R1+0x134] ;  /* 0x0001340001107983 */ /* 0x000f620000300800 */
[----:B------:R1:W-:Y:S01]  /*ec9f0*/  STS.128 [R0+0x80], R12 ;  /* 0x0000800c00007388 */ /* 0x0003e20000000c00 */
[----:B0-----:R-:W-:-:S04]  /*eca00*/  LEA R20, P5, R28, R2, 0x8 ;  /* 0x000000021c147211 */ /* 0x001fc800078a40ff */
[-C--:B------:R-:W-:Y:S01]  /*eca10*/  LEA.HI.X.SX32 R21, R5, R3.reuse, 0x1, P5 ;  /* 0x0000000305157211 */ /* 0x080fe200028f0eff */
[----:B------:R-:W-:Y:S01]  /*eca20*/  IMAD R5, R28, 0xcc, RZ ;  /* 0x000000cc1c057824 */ /* 0x000fe200078e02ff */
[-C--:B-1----:R-:W-:Y:S01]  /*eca30*/  IADD3 R14, P5, R18, R2.reuse, RZ ;  /* 0x00000002120e7210 */ /* 0x082fe20007fbe0ff */
[C---:B------:R-:W-:Y:S02]  /*eca40*/  IMAD R13, R28.reuse, 0x19a, RZ ;  /* 0x0000019a1c0d7824 */ /* 0x040fe400078e02ff */
[----:B------:R0:W-:Y:S01]  /*eca50*/  STL.64 [R1+0x7d8], R20 ;  /* 0x0007d81401007387 */ /* 0x0001e20000100a00 */
[----:B------:R-:W-:Y:S01]  /*eca60*/  LEA.HI.X.SX32 R15, R5, R3, 0x1, P5 ;  /* 0x00000003050f7211 */ /* 0x000fe200028f0eff */
[----:B------:R-:W-:Y:S02]  /*eca70*/  IMAD R12, R28, 0x19c, RZ ;  /* 0x0000019c1c0c7824 */ /* 0x000fe400078e02ff */
[----:B0-----:R-:W5:Y:S01]  /*eca80*/  LDL.LU.64 R20, [R1+0x40e0] ;  /* 0x0040e00001147983 */ /* 0x001f620000300a00 */
[----:B------:R-:W-:Y:S02]  /*eca90*/  STL.64 [R1+0x40d8], R18 ;  /* 0x0040d81201007387 */ /* 0x000fe40000100a00 */
[----:B------:R0:W-:Y:S02]  /*ecaa0*/  STL.64 [R1+0x7d0], R14 ;  /* 0x0007d00e01007387 */ /* 0x0001e40000100a00 */
[----:B0-----:R-:W-:-:S02]  /*ecab0*/  IADD3 R14, P5, R13, R2, RZ ;  /* 0x000000020d0e7210 */ /* 0x001fc40007fbe0ff */
[----:B--2---:R-:W-:Y:S01]  /*ecac0*/  F2FP.PACK_AB R8, R8, R6 ;  /* 0x000000060808723e */ /* 0x004fe200000000ff */
[----:B------:R-:W-:Y:S01]  /*ecad0*/  IMAD R6, R28, 0xcd, RZ ;  /* 0x000000cd1c067824 */ /* 0x000fe200078e02ff */
[----:B---3--:R-:W-:Y:S02]  /*ecae0*/  F2FP.PACK_AB R5, R24, R25 ;  /* 0x000000191805723e */ /* 0x008fe400000000ff */
[----:B------:R-:W2:Y:S01]  /*ecaf0*/  LDL.LU R24, [R1+0x164] ;  /* 0x0001640001187983 */ /* 0x000ea20000300800 */
[----:B------:R-:W2:Y:S01]  /*ecb00*/  LDL.LU R25, [R1+0x15c] ;  /* 0x00015c0001197983 */ /* 0x000ea20000300800 */
[----:B------:R-:W-:-:S05]  /*ecb10*/  LEA.HI.X.SX32 R15, R6, R3, 0x1, P5 ;  /* 0x00000003060f7211 */ /* 0x000fca00028f0eff */
[----:B------:R0:W-:Y:S01]  /*ecb20*/  STL.64 [R1+0x7c8], R14 ;  /* 0x0007c80e01007387 */ /* 0x0001e20000100a00 */
[----:B----4-:R-:W-:Y:S01]  /*ecb30*/  F2FP.PACK_AB R9, R9, R10 ;  /* 0x0000000a0909723e */ /* 0x010fe200000000ff */
[----:B------:R-:W-:Y:S01]  /*ecb40*/  IMAD R10, R28, 0x19e, RZ ;  /* 0x0000019e1c0a7824 */ /* 0x000fe200078e02ff */
[----:B0-----:R-:W-:-:S04]  /*ecb50*/  IADD3 R14, P5, R12, R2, RZ ;  /* 0x000000020c0e7210 */ /* 0x001fc80007fbe0ff */
[----:B------:R-:W-:Y:S02]  /*ecb60*/  LEA.HI.X.SX32 R15, R29, R3, 0x1, P5 ;  /* 0x000000031d0f7211 */ /* 0x000fe400028f0eff */
[----:B-----5:R-:W-:Y:S01]  /*ecb70*/  F2FP.PACK_AB R6, R26, R11 ;  /* 0x0000000b1a06723e */ /* 0x020fe200000000ff */
[----:B------:R-:W-:Y:S01]  /*ecb80*/  IADD3 R18, P5, R10, R2, RZ ;  /* 0x000000020a127210 */ /* 0x000fe20007fbe0ff */
[----:B------:R-:W-:Y:S01]  /*ecb90*/  F2FP.PACK_AB R10, R22, R23 ;  /* 0x00000017160a723e */ /* 0x000fe200000000ff */
[----:B------:R0:W-:Y:S04]  /*ecba0*/  STL.64 [R1+0x7c0], R14 ;  /* 0x0007c00e01007387 */ /* 0x0001e80000100a00 */
[----:B0-----:R-:W3:Y:S01]  /*ecbb0*/  LDL.LU R14, [R1+0x174] ;  /* 0x00017400010e7983 */ /* 0x001ee20000300800 */
[----:B------:R-:W3:Y:S02]  /*ecbc0*/  LDL.LU R26, [R1+0x16c] ;  /* 0x00016c00011a7983 */ /* 0x000ee40000300800 */
[----:B------:R-:W4:Y:S02]  /*ecbd0*/  LDL.LU R22, [R1+0x184] ;  /* 0x0001840001167983 */ /* 0x000f240000300800 */
[----:B------:R-:W4:Y:S02]  /*ecbe0*/  LDL.LU R23, [R1+0x17c] ;  /* 0x00017c0001177983 */ /* 0x000f240000300800 */
[----:B------:R-:W-:-:S02]  /*ecbf0*/  IMAD R11, R28, 0xcf, RZ ;  /* 0x000000cf1c0b7824 */ /* 0x000fc400078e02ff */
[----:B------:R-:W-:-:S03]  /*ecc00*/  IMAD R12, R28, 0x1a0, RZ ;  /* 0x000001a01c0c7824 */ /* 0x000fc600078e02ff */
[----:B------:R-:W-:Y:S01]  /*ecc10*/  LEA.HI.X.SX32 R19, R11, R3, 0x1, P5 ;  /* 0x000000030b137211 */ /* 0x000fe200028f0eff */
[----:B------:R-:W-:Y:S02]  /*ecc20*/  F2FP.PACK_AB R11, R17, R16 ;  /* 0x00000010110b723e */ /* 0x000fe400000000ff */
[C---:B------:R-:W-:Y:S02]  /*ecc30*/  IMAD R17, R28.reuse, 0xd0, RZ ;  /* 0x000000d01c117824 */ /* 0x040fe400078e02ff */
[----:B------:R0:W-:Y:S01]  /*ecc40*/  STL.64 [R1+0x7b8], R18 ;  /* 0x0007b81201007387 */ /* 0x0001e20000100a00 */
[----:B------:R-:W-:Y:S01]  /*ecc50*/  F2FP.PACK_AB R7, R27, R7 ;  /* 0x000000071b07723e */ /* 0x000fe200000000ff */
[----:B------:R-:W-:Y:S02]  /*ecc60*/  IMAD R29, R28, 0x1a2, RZ ;  /* 0x000001a21c1d7824 */ /* 0x000fe400078e02ff */
[----:B------:R-:W5:Y:S01]  /*ecc70*/  LDL.LU R15, [R1+0x18c] ;  /* 0x00018c00010f7983 */ /* 0x000f620000300800 */
[----:B------:R-:W5:Y:S01]  /*ecc80*/  LDL.LU R27, [R1+0x1bc] ;  /* 0x0001bc00011b7983 */ /* 0x000f620000300800 */
[----:B0-----:R-:W-:-:S04]  /*ecc90*/  IADD3 R18, P5, R12, R2, RZ ;  /* 0x000000020c127210 */ /* 0x001fc80007fbe0ff */
[----:B------:R-:W-:Y:S01]  /*ecca0*/  LEA.HI.X.SX32 R19, R17, R3, 0x1, P5 ;  /* 0x0000000311137211 */ /* 0x000fe200028f0eff */
[C---:B------:R-:W-:Y:S01]  /*eccb0*/  IMAD R12, R28.reuse, 0xd1, RZ ;  /* 0x000000d11c0c7824 */ /* 0x040fe200078e02ff */
[----:B------:R-:W-:Y:S04]  /*eccc0*/  STS.128 [R0+0x100], R4 ;  /* 0x0001000400007388 */ /* 0x000fe80000000c00 */
[----:B------:R0:W-:Y:S01]  /*eccd0*/  STL.64 [R1+0x7b0], R18 ;  /* 0x0007b01201007387 */ /* 0x0001e20000100a00 */
[----:B------:R-:W-:-:S03]  /*ecce0*/  IMAD R16, R28, 0x1a4, RZ ;  /* 0x000001a41c107824 */ /* 0x000fc600078e02ff */
[----:B------:R1:W-:Y:S01]  /*eccf0*/  STS.128 [R0+0x180], R8 ;  /* 0x0001800800007388 */ /* 0x0003e20000000c00 */
[----:B0-----:R-:W-:-:S03]  /*ecd00*/  IADD3 R18, P5, R29, R2, RZ ;  /* 0x000000021d127210 */ /* 0x001fc60007fbe0ff */
[----:B------:R-:W5:Y:S01]  /*ecd10*/  LDL.LU R5, [R1+0x194] ;  /* 0x0001940001057983 */ /* 0x000f620000300800 */
[----:B------:R-:W-:Y:S01]  /*ecd20*/  LEA.HI.X.SX32 R19, R12, R3, 0x1, P5 ;  /* 0x000000030c137211 */ /* 0x000fe200028f0eff */
[----:B------:R-:W5:Y:S02]  /*ecd30*/  LDL.LU R6, [R1+0x1c0] ;  /* 0x0001c00001067983 */ /* 0x000f640000300800 */
[----:B-1----:R-:W5:Y:S02]  /*ecd40*/  LDL.LU R11, [R1+0x1c8] ;  /* 0x0001c800010b7983 */ /* 0x002f640000300800 */
[----:B------:R0:W-:Y:S01]  /*ecd50*/  STL.64 [R1+0x7a8], R18 ;  /* 0x0007a81201007387 */ /* 0x0001e20000100a00 */
[----:B------:R-:W5:Y:S01]  /*ecd60*/  LDL.LU R7, [R1+0x1c4] ;  /* 0x0001c40001077983 */ /* 0x000f620000300800 */
[----:B------:R-:W-:Y:S01]  /*ecd70*/  IADD3 R16, P5, R16, R2, RZ ;  /* 0x0000000210107210 */ /* 0x000fe20007fbe0ff */
[----:B------:R-:W-:Y:S01]  /*ecd80*/  IMAD R13, R28, 0x1a6, RZ ;  /* 0x000001a61c0d7824 */ /* 0x000fe200078e02ff */
[----:B--2---:R-:W-:Y:S01]  /*ecd90*/  F2FP.PACK_AB R12, R24, R25 ;  /* 0x00000019180c723e */ /* 0x004fe200000000ff */
[----:B------:R-:W-:Y:S01]  /*ecda0*/  IMAD R25, R28, 0xd2, RZ ;  /* 0x000000d21c197824 */ /* 0x000fe200078e02ff */
[----:B------:R-:W2:Y:S04]  /*ecdb0*/  LDL.LU R24, [R1+0x2d0] ;  /* 0x0002d00001187983 */ /* 0x000ea80000300800 */
[----:B------:R-:W-:-:S02]  /*ecdc0*/  LEA.HI.X.SX32 R17, R25, R3, 0x1, P5 ;  /* 0x0000000319117211 */ /* 0x000fc400028f0eff */
[----:B------:R-:W2:Y:S03]  /*ecdd0*/  LDL.LU R25, [R1+0x1cc] ;  /* 0x0001cc0001197983 */ /* 0x000ea60000300800 */
[----:B------:R1:W-:Y:S01]  /*ecde0*/  STL.64 [R1+0x770], R16 ;  /* 0x0007701001007387 */ /* 0x0003e20000100a00 */
[----:B0-----:R-:W-:Y:S01]  /*ecdf0*/  IADD3 R18, P5, R13, R2, RZ ;  /* 0x000000020d127210 */ /* 0x001fe20007fbe0ff */
[----:B-1----:R-:W2:Y:S01]  /*ece00*/  LDL.LU R17, [R1+0x2dc] ;  /* 0x0002dc0001117983 */ /* 0x002ea20000300800 */
[----:B------:R-:W2:Y:S01]  /*ece10*/  LDL.LU R16, [R1+0x2d8] ;  /* 0x0002d80001107983 */ /* 0x000ea20000300800 */
[----:B---3--:R-:W-:Y:S02]  /*ece20*/  F2FP.PACK_AB R13, R14, R26 ;  /* 0x0000001a0e0d723e */ /* 0x008fe400000000ff */
[----:B----4-:R-:W-:Y:S01]  /*ece30*/  F2FP.PACK_AB R14, R22, R23 ;  /* 0x00000017160e723e */ /* 0x010fe200000000ff */
[----:B------:R-:W3:Y:S01]  /*ece40*/  LDL.LU R26, [R1+0x2e4] ;  /* 0x0002e400011a7983 */ /* 0x000ee20000300800 */
[----:B------:R-:W3:Y:S02]  /*ece50*/  LDL.LU R22, [R1+0x2e0] ;  /* 0x0002e00001167983 */ /* 0x000ee40000300800 */
[----:B------:R-:W-:-:S02]  /*ece60*/  IMAD R4, R28, 0xd3, RZ ;  /* 0x000000d31c047824 */ /* 0x000fc400078e02ff */
[----:B------:R-:W-:-:S03]  /*ece70*/  IMAD R8, R28, 0x1a8, RZ ;  /* 0x000001a81c087824 */ /* 0x000fc600078e02ff */
[----:B------:R-:W-:Y:S01]  /*ece80*/  LEA.HI.X.SX32 R19, R4, R3, 0x1, P5 ;  /* 0x0000000304137211 */ /* 0x000fe200028f0eff */
[----:B------:R-:W-:-:S04]  /*ece90*/  IMAD R23, R28, 0xd4, RZ ;  /* 0x000000d41c177824 */ /* 0x000fc800078e02ff */
[----:B------:R0:W-:Y:S01]  /*ecea0*/  STL.64 [R1+0x768], R18 ;  /* 0x0007681201007387 */ /* 0x0001e20000100a00 */
[----:B------:R-:W-:Y:S01]  /*eceb0*/  IMAD R9, R28, 0x1aa, RZ ;  /* 0x000001aa1c097824 */ /* 0x000fe200078e02ff */
[----:B0-----:R-:W-:-:S04]  /*ecec0*/  IADD3 R18, P5, R8, R2, RZ ;  /* 0x0000000208127210 */ /* 0x001fc80007fbe0ff */
[----:B------:R-:W-:-:S05]  /*eced0*/  LEA.HI.X.SX32 R19, R23, R3, 0x1, P5 ;  /* 0x0000000317137211 */ /* 0x000fca00028f0eff */
[----:B------:R0:W-:Y:S01]  /*ecee0*/  STL.64 [R1+0x760], R18 ;  /* 0x0007601201007387 */ /* 0x0001e20000100a00 */
[C---:B------:R-:W-:Y:S01]  /*ecef0*/  IMAD R8, R28.reuse, 0x1ac, RZ ;  /* 0x000001ac1c087824 */ /* 0x040fe200078e02ff */
[----:B-----5:R-:W-:Y:S01]  /*ecf00*/  F2FP.PACK_AB R15, R5, R15 ;  /* 0x0000000f050f723e */ /* 0x020fe200000000ff */
[----:B------:R-:W-:Y:S01]  /*ecf10*/  IMAD R5, R28, 0xd5, RZ ;  /* 0x000000d51c057824 */ /* 0x000fe200078e02ff */
[----:B0-----:R-:W-:Y:S02]  /*ecf20*/  IADD3 R18, P5, R9, R2, RZ ;  /* 0x0000000209127210 */ /* 0x001fe40007fbe0ff */
[----:B------:R-:W4:Y:S01]  /*ecf30*/  LDL.LU R9, [R1+0x2e8] ;  /* 0x0002e80001097983 */ /* 0x000f220000300800 */
[----:B------:R-:W5:Y:S01]  /*ecf40*/  LDL.LU R10, [R1+0x2f4] ;  /* 0x0002f400010a7983 */ /* 0x000f620000300800 */
[----:B------:R-:W-:Y:S01]  /*ecf50*/  LEA.HI.X.SX32 R19, R5, R3, 0x1, P5 ;  /* 0x0000000305137211 */ /* 0x000fe200028f0eff */
[----:B------:R-:W5:Y:S01]  /*ecf60*/  LDL.LU R23, [R1+0x2f0] ;  /* 0x0002f00001177983 */ /* 0x000f620000300800 */
[----:B------:R0:W-:Y:S01]  /*ecf70*/  STS.128 [R0+0x200], R12 ;  /* 0x0002000c00007388 */ /* 0x0001e20000000c00 */
[----:B------:R-:W-:-:S02]  /*ecf80*/  F2FP.PACK_AB R4, R6, R27 ;  /* 0x0000001b0604723e */ /* 0x000fc400000000ff */
[----:B------:R-:W-:Y:S01]  /*ecf90*/  F2FP.PACK_AB R5, R11, R7 ;  /* 0x000000070b05723e */ /* 0x000fe200000000ff */
[----:B------:R-:W-:Y:S01]  /*ecfa0*/  IMAD R6, R28, 0x1ae, RZ ;  /* 0x000001ae1c067824 */ /* 0x000fe200078e02ff */
[----:B0-----:R-:W4:Y:S01]  /*ecfb0*/  LDL.LU R12, [R1+0x2ec] ;  /* 0x0002ec00010c7983 */ /* 0x001f220000300800 */
[----:B------:R0:W-:Y:S01]  /*ecfc0*/  STL.64 [R1+0x758], R18 ;  /* 0x0007581201007387 */ /* 0x0001e20000100a00 */
[----:B------:R-:W-:Y:S01]  /*ecfd0*/  IADD3 R14, P5, R8, R2, RZ ;  /* 0x00000002080e7210 */ /* 0x000fe20007fbe0ff */
[----:B------:R-:W-:-:S03]  /*ecfe0*/  IMAD R8, R28, 0xd7, RZ ;  /* 0x000000d71c087824 */ /* 0x000fc600078e02ff */
[----:B------:R-:W-:Y:S01]  /*ecff0*/  LEA.HI.X.SX32 R15, R20, R3, 0x1, P5 ;  /* 0x00000003140f7211 */ /* 0x000fe200028f0eff */
[----:B0-----:R-:W4:Y:S01]  /*ed000*/  LDL.LU.64 R18, [R1+0x40d8] ;  /* 0x0040d80001127983 */ /* 0x001f220000300a00 */
[----:B------:R-:W4:Y:S02]  /*ed010*/  LDL.LU R13, [R1+0x2fc] ;  /* 0x0002fc00010d7983 */ /* 0x000f240000300800 */
[----:B------:R-:W4:Y:S02]  /*ed020*/  LDL.LU R27, [R1+0x2f8] ;  /* 0x0002f800011b7983 */ /* 0x000f240000300800 */
[----:B------:R0:W-:Y:S01]  /*ed030*/  STL.64 [R1+0x40c8], R4 ;  /* 0x0040c80401007387 */ /* 0x0001e20000100a00 */
[----:B------:R1:W-:Y:S01]  /*ed040*/  STL.64 [R1+0x730], R14 ;  /* 0x0007300e01007387 */ /* 0x0003e20000100a00 */
[----:B0-----:R-:W-:-:S04]  /*ed050*/  IADD3 R4, P5, R6, R2, RZ ;  /* 0x0000000206047210 */ /* 0x001fc80007fbe0ff */
[----:B------:R-:W-:Y:S02]  /*ed060*/  LEA.HI.X.SX32 R5, R8, R3, 0x1, P5 ;  /* 0x0000000308057211 */ /* 0x000fe400028f0eff */
[----:B--2---:R-:W-:Y:S02]  /*ed070*/  F2FP.PACK_AB R6, R24, R25 ;  /* 0x000000191806723e */ /* 0x004fe400000000ff */
[----:B------:R-:W2:Y:S01]  /*ed080*/  LDL.LU R24, [R1+0x324] ;  /* 0x0003240001187983 */ /* 0x000ea20000300800 */
[----:B------:R-:W2:Y:S02]  /*ed090*/  LDL.LU R25, [R1+0x320] ;  /* 0x0003200001197983 */ /* 0x000ea40000300800 */
[----:B-1----:R-:W2:Y:S02]  /*ed0a0*/  LDL.LU R14, [R1+0x32c] ;  /* 0x00032c00010e7983 */ /* 0x002ea40000300800 */
[----:B------:R0:W-:Y:S01]  /*ed0b0*/  STL.64 [R1+0x728], R4 ;  /* 0x0007280401007387 */ /* 0x0001e20000100a00 */
[----:B---3--:R-:W-:-:S02]  /*ed0c0*/  F2FP.PACK_AB R8, R26, R22 ;  /* 0x000000161a08723e */ /* 0x008fc400000000ff */
[----:B------:R-:W3:Y:S01]  /*ed0d0*/  LDL.LU R26, [R1+0x328] ;  /* 0x00032800011a7983 */ /* 0x000ee20000300800 */
[----:B------:R-:W2:Y:S02]  /*ed0e0*/  LDL.LU R15, [R1+0x334] ;  /* 0x00033400010f7983 */ /* 0x000ea40000300800 */
[C---:B------:R-:W-:Y:S01]  /*ed0f0*/  IMAD R11, R28.reuse, 0x1b0, RZ ;  /* 0x000001b01c0b7824 */ /* 0x040fe200078e02ff */
[----:B------:R-:W-:Y:S01]  /*ed100*/  F2FP.PACK_AB R7, R17, R16 ;  /* 0x000000101107723e */ /* 0x000fe200000000ff */
[----:B------:R-:W-:-:S03]  /*ed110*/  IMAD R22, R28, 0xd8, RZ ;  /* 0x000000d81c167824 */ /* 0x000fc600078e02ff */
[----:B------:R-:W-:Y:S01]  /*ed120*/  IADD3 R16, P5, R11, R2, RZ ;  /* 0x000000020b107210 */ /* 0x000fe20007fbe0ff */
[----:B------:R-:W-:-:S03]  /*ed130*/  IMAD R20, R28, 0x1b2, RZ ;  /* 0x000001b21c147824 */ /* 0x000fc600078e02ff */
[----:B------:R-:W-:Y:S01]  /*ed140*/  LEA.HI.X.SX32 R17, R22, R3, 0x1, P5 ;  /* 0x0000000316117211 */ /* 0x000fe200028f0eff */
[C---:B------:R-:W-:Y:S02]  /*ed150*/  IMAD R11, R28.reuse, 0xd9, RZ ;  /* 0x000000d91c0b7824 */ /* 0x040fe400078e02ff */
[----:B0-----:R-:W-:Y:S01]  /*ed160*/  IMAD R4, R28, 0x1b4, RZ ;  /* 0x000001b41c047824 */ /* 0x001fe200078e02ff */
[----:B-----5:R-:W-:Y:S01]  /*ed170*/  F2FP.PACK_AB R10, R10, R23 ;  /* 0x000000170a0a723e */ /* 0x020fe200000000ff */
[----:B--2---:R-:W-:Y:S01]  /*ed180*/  STL.64 [R1+0x40c0], R14 ;  /* 0x0040c00e01007387 */ /* 0x004fe20000100a00 */
[----:B------:R-:W2:Y:S02]  /*ed190*/  LDL.LU R22, [R1+0x330] ;  /* 0x0003300001167983 */ /* 0x000ea40000300800 */
[----:B------:R0:W-:Y:S02]  /*ed1a0*/  STL.64 [R1+0x720], R16 ;  /* 0x0007201001007387 */ /* 0x0001e40000100a00 */
[----:B0-----:R-:W-:-:S04]  /*ed1b0*/  IADD3 R16, P5, R20, R2, RZ ;  /* 0x0000000214107210 */ /* 0x001fc80007fbe0ff */
[----:B------:R-:W-:Y:S01]  /*ed1c0*/  LEA.HI.X.SX32 R17, R11, R3, 0x1, P5 ;  /* 0x000000030b117211 */ /* 0x000fe200028f0eff */
[----:B------:R-:W-:-:S04]  /*ed1d0*/  IADD3 R4, P5, R4, R2, RZ ;  /* 0x0000000204047210 */ /* 0x000fc80007fbe0ff */
[----:B----4-:R-:W-:Y:S01]  /*ed1e0*/  LEA.HI.X.SX32 R5, R19, R3, 0x1, P5 ;  /* 0x0000000313057211 */ /* 0x010fe200028f0eff */
[----:B------:R0:W-:Y:S04]  /*ed1f0*/  STL.64 [R1+0x718], R16 ;  /* 0x0007181001007387 */ /* 0x0001e80000100a00 */
[----:B0-----:R-:W4:Y:S01]  /*ed200*/  LDL.LU R17, [R1+0x40d0] ;  /* 0x0040d00001117983 */ /* 0x001f220000300800 */
[----:B------:R-:W5:Y:S02]  /*ed210*/  LDL.LU R16, [R1+0x33c] ;  /* 0x00033c0001107983 */ /* 0x000f640000300800 */
[----:B------:R-:W5:Y:S02]  /*ed220*/  LDL.LU R23, [R1+0x338] ;  /* 0x0003380001177983 */ /* 0x000f640000300800 */
[----:B------:R0:W-:Y:S02]  /*ed230*/  STL.64 [R1+0x710], R4 ;  /* 0x0007100401007387 */ /* 0x0001e40000100a00 */
[----:B0-----:R-:W2:Y:S01]  /*ed240*/  LDL.LU.64 R4, [R1+0x40c8] ;  /* 0x0040c80001047983 */ /* 0x001ea20000300a00 */
[----:B------:R-:W-:-:S05]  /*ed250*/  IMAD R14, R28, 0x1b6, RZ ;  /* 0x000001b61c0e7824 */ /* 0x000fca00078e02ff */
[----:B------:R-:W-:-:S05]  /*ed260*/  IADD3 R14, P5, R14, R2, RZ ;  /* 0x000000020e0e7210 */ /* 0x000fca0007fbe0ff */
[----:B------:R-:W-:Y:S01]  /*ed270*/  STL [R1+0x708], R14 ;  /* 0x0007080e01007387 */ /* 0x000fe20000100800 */
[----:B------:R-:W-:-:S03]  /*ed280*/  F2FP.PACK_AB R9, R12, R9 ;  /* 0x000000090c09723e */ /* 0x000fc600000000ff */
[----:B--2---:R0:W-:Y:S02]  /*ed290*/  STS.128 [R0+0x280], R4 ;  /* 0x0002800400007388 */ /* 0x0041e40000000c00 */
[----:B0-----:R-:W-:Y:S02]  /*ed2a0*/  MOV R6, R14 ;  /* 0x0000000e00067202 */ /* 0x001fe40000000f00 */
[----:B------:R-:W-:Y:S02]  /*ed2b0*/  MOV R7, R15 ;  /* 0x0000000f00077202 */ /* 0x000fe40000000f00 */
[----:B------:R-:W3:Y:S01]  /*ed2c0*/  LDL.LU.64 R14, [R1+0x40c0] ;  /* 0x0040c000010e7983 */ /* 0x000ee20000300a00 */
[C---:B------:R-:W-:Y:S01]  /*ed2d0*/  IMAD R12, R28.reuse, 0xdb, RZ ;  /* 0x000000db1c0c7824 */ /* 0x040fe200078e02ff */
[----:B------:R-:W-:Y:S01]  /*ed2e0*/  F2FP.PACK_AB R11, R13, R27 ;  /* 0x0000001b0d0b723e */ /* 0x000fe200000000ff */
[----:B------:R-:W-:-:S03]  /*ed2f0*/  IMAD R13, R28, 0x1b8, RZ ;  /* 0x000001b81c0d7824 */ /* 0x000fc600078e02ff */
[----:B------:R-:W-:Y:S01]  /*ed300*/  LEA.HI.X.SX32 R7, R12, R3, 0x1, P5 ;  /* 0x000000030c077211 */ /* 0x000fe200028f0eff */
[----:B------:R-:W-:Y:S01]  /*ed310*/  F2FP.PACK_AB R12, R24, R25 ;  /* 0x00000019180c723e */ /* 0x000fe200000000ff */
[----:B------:R0:W-:Y:S01]  /*ed320*/  STS.128 [R0+0x300], R8 ;  /* 0x0003000800007388 */ /* 0x0001e20000000c00 */
[C---:B------:R-:W-:Y:S02]  /*ed330*/  IMAD R25, R28.reuse, 0xdc, RZ ;  /* 0x000000dc1c197824 */ /* 0x040fe400078e02ff */
[C---:B------:R-:W-:Y:S02]  /*ed340*/  IMAD R19, R28.reuse, 0x1ba, RZ ;  /* 0x000001ba1c137824 */ /* 0x040fe400078e02ff */
[C---:B------:R-:W-:Y:S02]  /*ed350*/  IMAD R4, R28.reuse, 0xdd, RZ ;  /* 0x000000dd1c047824 */ /* 0x040fe400078e02ff */
[----:B------:R-:W-:Y:S01]  /*ed360*/  IMAD R5, R28, 0x1bc, RZ ;  /* 0x000001bc1c057824 */ /* 0x000fe200078e02ff */
[-C--:B0-----:R-:W-:Y:S01]  /*ed370*/  IADD3 R8, P5, R13, R2.reuse, RZ ;  /* 0x000000020d087210 */ /* 0x081fe20007fbe0ff */
[----:B------:R-:W2:Y:S01]  /*ed380*/  LDL.LU R11, [R1+0x360] ;  /* 0x00036000010b7983 */ /* 0x000ea20000300800 */
[----:B------:R-:W-:Y:S02]  /*ed390*/  STL [R1+0x70c], R7 ;  /* 0x00070c0701007387 */ /* 0x000fe40000100800 */
[----:B------:R-:W2:Y:S01]  /*ed3a0*/  LDL.LU R6, [R1+0x3a8] ;  /* 0x0003a80001067983 */ /* 0x000ea20000300800 */
[-C--:B------:R-:W-:Y:S01]  /*ed3b0*/  LEA.HI.X.SX32 R9, R25, R3.reuse, 0x1, P5 ;  /* 0x0000000319097211 */ /* 0x080fe200028f0eff */
[----:B------:R-:W-:Y:S01]  /*ed3c0*/  IADD3 R24, P5, R19, R2, RZ ;  /* 0x0000000213187210 */ /* 0x000fe20007fbe0ff */
[----:B------:R-:W2:Y:S01]  /*ed3d0*/  LDL.LU R27, [R1+0x3a0] ;  /* 0x0003a000011b7983 */ /* 0x000ea20000300800 */
[----:B------:R-:W-:Y:S02]  /*ed3e0*/  STL.64 [R1+0x4038], R18 ;  /* 0x0040381201007387 */ /* 0x000fe40000100a00 */
[----:B------:R0:W-:Y:S01]  /*ed3f0*/  STL.64 [R1+0x6d0], R8 ;  /* 0x0006d00801007387 */ /* 0x0001e20000100a00 */
[----:B------:R-:W-:-:S02]  /*ed400*/  LEA.HI.X.SX32 R25, R4, R3, 0x1, P5 ;  /* 0x0000000304197211 */ /* 0x000fc400028f0eff */
[----:B---3--:R-:W-:-:S05]  /*ed410*/  F2FP.PACK_AB R13, R14, R26 ;  /* 0x0000001a0e0d723e */ /* 0x008fca00000000ff */
[----:B------:R1:W-:Y:S01]  /*ed420*/  STL.64 [R1+0x40b8], R12 ;  /* 0x0040b80c01007387 */ /* 0x0003e20000100a00 */
[----:B0-----:R-:W3:Y:S02]  /*ed430*/  LDL.LU R9, [R1+0x3b8] ;  /* 0x0003b80001097983 */ /* 0x001ee40000300800 */
[----:B------:R-:W3:Y:S02]  /*ed440*/  LDL.LU R26, [R1+0x3b0] ;  /* 0x0003b000011a7983 */ /* 0x000ee40000300800 */
[----:B------:R-:W2:Y:S01]  /*ed450*/  LDL.LU R4, [R1+0x364] ;  /* 0x0003640001047983 */ /* 0x000ea20000300800 */
[----:B------:R0:W-:Y:S01]  /*ed460*/  STL.64 [R1+0x6c8], R24 ;  /* 0x0006c81801007387 */ /* 0x0001e20000100a00 */
[----:B------:R-:W-:Y:S02]  /*ed470*/  F2FP.PACK_AB R14, R15, R22 ;  /* 0x000000160f0e723e */ /* 0x000fe400000000ff */
[----:B-1----:R-:W-:Y:S01]  /*ed480*/  IADD3 R12, P5, R5, R2, RZ ;  /* 0x00000002050c7210 */ /* 0x002fe20007fbe0ff */
[----:B0-----:R-:W2:Y:S01]  /*ed490*/  LDL.LU R24, [R1+0x37c] ;  /* 0x00037c0001187983 */ /* 0x001ea20000300800 */
[----:B------:R-:W2:Y:S02]  /*ed4a0*/  LDL.LU R25, [R1+0x378] ;  /* 0x0003780001197983 */ /* 0x000ea40000300800 */
[----:B------:R-:W-:Y:S01]  /*ed4b0*/  LEA.HI.X.SX32 R13, R21, R3, 0x1, P5 ;  /* 0x00000003150d7211 */ /* 0x000fe200028f0eff */
[----:B------:R-:W2:Y:S01]  /*ed4c0*/  LDL.LU R18, [R1+0x1334] ;  /* 0x0013340001127983 */ /* 0x000ea20000300800 */
[----:B------:R-:W2:Y:S01]  /*ed4d0*/  LDL.LU R10, [R1+0x3c0] ;  /* 0x0003c000010a7983 */ /* 0x000ea20000300800 */
[----:B-----5:R-:W-:Y:S01]  /*ed4e0*/  F2FP.PACK_AB R15, R16, R23 ;  /* 0x00000017100f723e */ /* 0x020fe200000000ff */
[----:B------:R-:W5:Y:S02]  /*ed4f0*/  LDL.LU R7, [R1+0x38c] ;  /* 0x00038c0001077983 */ /* 0x000f640000300800 */
[----:B------:R-:W5:Y:S01]  /*ed500*/  LDL.LU R16, [R1+0x388] ;  /* 0x0003880001107983 */ /* 0x000f620000300800 */
[----:B------:R0:W-:Y:S04]  /*ed510*/  STL.64 [R1+0x6c0], R12 ;  /* 0x0006c00c01007387 */ /* 0x0001e80000100a00 */
[----:B0-----:R-:W2:Y:S01]  /*ed520*/  LDL.LU.64 R12, [R1+0x40b8] ;  /* 0x0040b800010c7983 */ /* 0x001ea20000300a00 */
[----:B------:R-:W-:-:S02]  /*ed530*/  IMAD R22, R28, 0x1be, RZ ;  /* 0x000001be1c167824 */ /* 0x000fc400078e02ff */
[----:B------:R-:W-:-:S03]  /*ed540*/  IMAD R5, R28, 0xdf, RZ ;  /* 0x000000df1c057824 */ /* 0x000fc600078e02ff */
[----:B------:R-:W-:-:S04]  /*ed550*/  IADD3 R22, P5, R22, R2, RZ ;  /* 0x0000000216167210 */ /* 0x000fc80007fbe0ff */
[-C--:B------:R-:W-:Y:S01]  /*ed560*/  LEA.HI.X.SX32 R23, R5, R3.reuse, 0x1, P5 ;  /* 0x0000000305177211 */ /* 0x080fe200028f0eff */
[C---:B------:R-:W-:Y:S01]  /*ed570*/  IMAD R8, R28.reuse, 0x1c0, RZ ;  /* 0x000001c01c087824 */ /* 0x040fe200078e02ff */
[----:B--2---:R0:W-:Y:S04]  /*ed580*/  STS.128 [R0+0x380], R12 ;  /* 0x0003800c00007388 */ /* 0x0041e80000000c00 */
[----:B0-----:R-:W2:Y:S01]  /*ed590*/  LDL.LU R13, [R1+0x368] ;  /* 0x00036800010d7983 */ /* 0x001ea20000300800 */
[----:B------:R0:W-:Y:S03]  /*ed5a0*/  STL.64 [R1+0x6b8], R22 ;  /* 0x0006b81601007387 */ /* 0x0001e60000100a00 */
[----:B0-----:R-:W2:Y:S01]  /*ed5b0*/  LDL.LU.64 R22, [R1+0x40b0] ;  /* 0x0040b00001167983 */ /* 0x001ea20000300a00 */
[----:B------:R-:W2:Y:S02]  /*ed5c0*/  LDL.LU R5, [R1+0x36c] ;  /* 0x00036c0001057983 */ /* 0x000ea40000300800 */
[----:B------:R-:W-:Y:S01]  /*ed5d0*/  IMAD R15, R28, 0xe0, RZ ;  /* 0x000000e01c0f7824 */ /* 0x000fe200078e02ff */
[----:B------:R-:W-:Y:S01]  /*ed5e0*/  IADD3 R14, P5, R8, R2, RZ ;  /* 0x00000002080e7210 */ /* 0x000fe20007fbe0ff */
[----:B------:R-:W-:Y:S01]  /*ed5f0*/  IMAD R21, R28, 0x1c2, RZ ;  /* 0x000001c21c157824 */ /* 0x000fe200078e02ff */
[----:B------:R-:W4:Y:S02]  /*ed600*/  LDL.LU R12, [R1+0x133c] ;  /* 0x00133c00010c7983 */ /* 0x000f240000300800 */
[----:B------:R-:W-:-:S02]  /*ed610*/  LEA.HI.X.SX32 R15, R15, R3, 0x1, P5 ;  /* 0x000000030f0f7211 */ /* 0x000fc400028f0eff */
[----:B------:R-:W-:Y:S01]  /*ed620*/  F2FP.PACK_AB R8, R6, R27 ;  /* 0x0000001b0608723e */ /* 0x000fe200000000ff */
[----:B------:R-:W-:Y:S01]  /*ed630*/  IMAD R6, R28, 0xe1, RZ ;  /* 0x000000e11c067824 */ /* 0x000fe200078e02ff */
[----:B------:R-:W4:Y:S01]  /*ed640*/  LDL.LU R27, [R1+0x1338] ;  /* 0x00133800011b7983 */ /* 0x000f220000300800 */
[----:B------:R0:W-:Y:S01]  /*ed650*/  STL.64 [R1+0x690], R14 ;  /* 0x0006900e01007387 */ /* 0x0001e20000100a00 */
[----:B------:R-:W-:Y:S01]  /*ed660*/  F2FP.PACK_AB R4, R4, R11 ;  /* 0x0000000b0404723e */ /* 0x000fe200000000ff */
[----:B------:R-:W-:Y:S01]  /*ed670*/  IMAD R11, R28, 0x1c4, RZ ;  /* 0x000001c41c0b7824 */ /* 0x000fe200078e02ff */
[----:B------:R1:W-:Y:S01]  /*ed680*/  STL.64 [R1+0x4050], R20 ;  /* 0x0040501401007387 */ /* 0x0003e20000100a00 */
[----:B---3--:R-:W-:Y:S02]  /*ed690*/  F2FP.PACK_AB R9, R9, R26 ;  /* 0x0000001a0909723e */ /* 0x008fe400000000ff */
[----:B0-----:R-:W-:-:S04]  /*ed6a0*/  IADD3 R14, P5, R21, R2, RZ ;  /* 0x00000002150e7210 */ /* 0x001fc80007fbe0ff */
[----:B------:R-:W-:Y:S02]  /*ed6b0*/  LEA.HI.X.SX32 R15, R6, R3, 0x1, P5 ;  /* 0x00000003060f7211 */ /* 0x000fe400028f0eff */
[----:B--2---:R-:W-:-:S05]  /*ed6c0*/  F2FP.PACK_AB R5, R5, R13 ;  /* 0x0000000d0505723e */ /* 0x004fca00000000ff */
[----:B------:R-:W-:Y:S01]  /*ed6d0*/  STL.64 [R1+0x40a8], R4 ;  /* 0x0040a80401007387 */ /* 0x000fe20000100a00 */
[----:B-1----:R-:W2:Y:S02]  /*ed6e0*/  LDL.LU R21, [R1+0x1344] ;  /* 0x0013440001157983 */ /* 0x002ea40000300800 */
[----:B------:R-:W2:Y:S02]  /*ed6f0*/  LDL.LU R26, [R1+0x1340] ;  /* 0x00134000011a7983 */ /* 0x000ea40000300800 */
[----:B------:R0:W-:Y:S02]  /*ed700*/  STL.64 [R1+0x688], R14 ;  /* 0x0006880e01007387 */ /* 0x0001e40000100a00 */
[----:B0-----:R-:W-:-:S04]  /*ed710*/  IADD3 R14, P5, R11, R2, RZ ;  /* 0x000000020b0e7210 */ /* 0x001fc80007fbe0ff */
[----:B------:R-:W-:-:S05]  /*ed720*/  LEA.HI.X.SX32 R15, R22, R3, 0x1, P5 ;  /* 0x00000003160f7211 */ /* 0x000fca00028f0eff */
[----:B------:R0:W-:Y:S01]  /*ed730*/  STL.64 [R1+0x680], R14 ;  /* 0x0006800e01007387 */ /* 0x0001e20000100a00 */
[----:B------:R-:W3:Y:S03]  /*ed740*/  LDL.LU R13, [R1+0x134c] ;  /* 0x00134c00010d7983 */ /* 0x000ee60000300800 */
[----:B0-----:R-:W2:Y:S01]  /*ed750*/  LDL.LU R14, [R1+0x1348] ;  /* 0x00134800010e7983 */ /* 0x001ea20000300800 */
[----:B------:R-:W2:Y:S02]  /*ed760*/  LDL.LU R15, [R1+0x1354] ;  /* 0x00135400010f7983 */ /* 0x000ea40000300800 */
[----:B------:R-:W-:Y:S01]  /*ed770*/  IMAD R5, R28, 0x1c6, RZ ;  /* 0x000001c61c057824 */ /* 0x000fe200078e02ff */
[----:B------:R-:W-:Y:S01]  /*ed780*/  F2FP.PACK_AB R6, R24, R25 ;  /* 0x000000191806723e */ /* 0x000fe200000000ff */
[----:B------:R-:W-:-:S03]  /*ed790*/  IMAD R11, R28, 0xe3, RZ ;  /* 0x000000e31c0b7824 */ /* 0x000fc600078e02ff */
[----:B------:R-:W-:Y:S01]  /*ed7a0*/  IADD3 R24, P5, R5, R2, RZ ;  /* 0x0000000205187210 */ /* 0x000fe20007fbe0ff */
[----:B------:R-:W-:Y:S01]  /*ed7b0*/  IMAD R4, R28, 0x1c8, RZ ;  /* 0x000001c81c047824 */ /* 0x000fe200078e02ff */
[----:B-----5:R-:W-:Y:S02]  /*ed7c0*/  F2FP.PACK_AB R7, R7, R16 ;  /* 0x000000100707723e */ /* 0x020fe400000000ff */
[-C--:B------:R-:W-:Y:S02]  /*ed7d0*/  LEA.HI.X.SX32 R25, R11, R3.reuse, 0x1, P5 ;  /* 0x000000030b197211 */ /* 0x080fe400028f0eff */
[----:B------:R-:W-:Y:S02]  /*ed7e0*/  F2FP.PACK_AB R10, R18, R10 ;  /* 0x0000000a120a723e */ /* 0x000fe400000000ff */
[----:B------:R-:W-:Y:S01]  /*ed7f0*/  IADD3 R4, P5, R4, R2, RZ ;  /* 0x0000000204047210 */ /* 0x000fe20007fbe0ff */
[----:B--2---:R-:W-:Y:S01]  /*ed800*/  STL.64 [R1+0x40a0], R14 ;  /* 0x0040a00e01007387 */ /* 0x004fe20000100a00 */
[----:B------:R-:W2:Y:S02]  /*ed810*/  LDL.LU R16, [R1+0x1350] ;  /* 0x0013500001107983 */ /* 0x000ea40000300800 */
[----:B------:R-:W5:Y:S02]  /*ed820*/  LDL.LU R18, [R1+0x135c] ;  /* 0x00135c0001127983 */ /* 0x000f640000300800 */
[----:B------:R0:W-:Y:S02]  /*ed830*/  STL.64 [R1+0x678], R24 ;  /* 0x0006781801007387 */ /* 0x0001e40000100a00 */
[----:B0-----:R-:W-:Y:S01]  /*ed840*/  IMAD R25, R28, 0xe4, RZ ;  /* 0x000000e41c197824 */ /* 0x001fe200078e02ff */
[----:B------:R-:W5:Y:S04]  /*ed850*/  LDL.LU R24, [R1+0x1358] ;  /* 0x0013580001187983 */ /* 0x000f680000300800 */
[----:B------:R-:W-:-:S05]  /*ed860*/  LEA.HI.X.SX32 R5, R25, R3, 0x1, P5 ;  /* 0x0000000319057211 */ /* 0x000fca00028f0eff */
[----:B------:R0:W-:Y:S04]  /*ed870*/  STL.64 [R1+0x670], R4 ;  /* 0x0006700401007387 */ /* 0x0001e80000100a00 */
[----:B0-----:R-:W2:Y:S01]  /*ed880*/  LDL.LU.64 R4, [R1+0x40a8] ;  /* 0x0040a80001047983 */ /* 0x001ea20000300a00 */
[----:B------:R-:W-:Y:S01]  /*ed890*/  IMAD R22, R28, 0x1ca, RZ ;  /* 0x000001ca1c167824 */ /* 0x000fe200078e02ff */
[----:B----4-:R-:W-:Y:S01]  /*ed8a0*/  F2FP.PACK_AB R11, R12, R27 ;  /* 0x0000001b0c0b723e */ /* 0x010fe200000000ff */
[----:B------:R-:W-:-:S03]  /*ed8b0*/  IMAD R12, R28, 0xe5, RZ ;  /* 0x000000e51c0c7824 */ /* 0x000fc600078e02ff */
[----:B------:R-:W-:Y:S01]  /*ed8c0*/  IADD3 R14, P5, R22, R2, RZ ;  /* 0x00000002160e7210 */ /* 0x000fe20007fbe0ff */
[----:B------:R-:W-:Y:S04]  /*ed8d0*/  STS.128 [R0+0x480], R8 ;  /* 0x0004800800007388 */ /* 0x000fe80000000c00 */
[----:B------:R-:W-:Y:S04]  /*ed8e0*/  STL [R1+0x668], R14 ;  /* 0x0006680e01007387 */ /* 0x000fe80000100800 */
[----:B--2---:R0:W-:Y:S02]  /*ed8f0*/  STS.128 [R0+0x400], R4 ;  /* 0x0004000400007388 */ /* 0x0041e40000000c00 */
[----:B0-----:R-:W-:Y:S01]  /*ed900*/  IMAD.MOV.U32 R5, RZ, RZ, R15 ;  /* 0x000000ffff057224 */ /* 0x001fe200078e000f */
[----:B------:R-:W-:-:S02]  /*ed910*/  LEA.HI.X.SX32 R5, R12, R3, 0x1, P5 ;  /* 0x000000030c057211 */ /* 0x000fc400028f0eff */
[----:B------:R-:W-:Y:S02]  /*ed920*/  MOV R4, R14 ;  /* 0x0000000e00047202 */ /* 0x000fe40000000f00 */
[----:B------:R-:W3:Y:S01]  /*ed930*/  LDL.LU.64 R14, [R1+0x40a0] ;  /* 0x0040a000010e7983 */ /* 0x000ee20000300a00 */
[----:B------:R-:W2:Y:S02]  /*ed940*/  LDL.LU R27, [R1+0x1364] ;  /* 0x00136400011b7983 */ /* 0x000ea40000300800 */
[----:B------:R-:W2:Y:S02]  /*ed950*/  LDL.LU R25, [R1+0x1360] ;  /* 0x0013600001197983 */ /* 0x000ea40000300800 */
[----:B------:R0:W-:Y:S01]  /*ed960*/  STL [R1+0x66c], R5 ;  /* 0x00066c0501007387 */ /* 0x0001e20000100800 */
[----:B------:R-:W-:Y:S01]  /*ed970*/  F2FP.PACK_AB R12, R21, R26 ;  /* 0x0000001a150c723e */ /* 0x000fe200000000ff */
[----:B------:R-:W4:Y:S01]  /*ed980*/  LDL.LU R8, [R1+0x136c] ;  /* 0x00136c0001087983 */ /* 0x000f220000300800 */
[----:B------:R-:W2:Y:S02]  /*ed990*/  LDL.LU R21, [R1+0x1368] ;  /* 0x0013680001157983 */ /* 0x000ea40000300800 */
[----:B------:R-:W-:-:S02]  /*ed9a0*/  IMAD R7, R28, 0x1cc, RZ ;  /* 0x000001cc1c077824 */ /* 0x000fc400078e02ff */
[----:B------:R-:W-:-:S03]  /*ed9b0*/  IMAD R20, R28, 0x1ce, RZ ;  /* 0x000001ce1c147824 */ /* 0x000fc600078e02ff */
[----:B------:R-:W-:Y:S01]  /*ed9c0*/  IADD3 R6, P5, R7, R2, RZ ;  /* 0x0000000207067210 */ /* 0x000fe20007fbe0ff */
[----:B------:R-:W-:-:S03]  /*ed9d0*/  IMAD R4, R28, 0xe7, RZ ;  /* 0x000000e71c047824 */ /* 0x000fc600078e02ff */
[-C--:B------:R-:W-:Y:S01]  /*ed9e0*/  LEA.HI.X.SX32 R7, R23, R3.reuse, 0x1, P5 ;  /* 0x0000000317077211 */ /* 0x080fe200028f0eff */
[----:B------:R-:W-:Y:S02]  /*ed9f0*/  IADD3 R10, P5, R20, R2, RZ ;  /* 0x00000002140a7210 */ /* 0x000fe40007fbe0ff */
[----:B0-----:R-:W-:Y:S02]  /*eda00*/  IMAD R5, R28, 0x1d0, RZ ;  /* 0x000001d01c057824 */ /* 0x001fe400078e02ff */
[----:B------:R-:W-:-:S03]  /*eda10*/  LEA.HI.X.SX32 R11, R4, R3, 0x1, P5 ;  /* 0x00000003040b7211 */ /* 0x000fc600028f0eff */
[----:B------:R-:W-:Y:S01]  /*eda20*/  IADD3 R20, P5, R5, R2, RZ ;  /* 0x0000000205147210 */ /* 0x000fe20007fbe0ff */
[----:B--2---:R-:W-:Y:S01]  /*eda30*/  STL [R1+0x4098], R21 ;  /* 0x0040981501007387 */ /* 0x004fe20000100800 */
[----:B------:R-:W2:Y:S02]  /*eda40*/  LDL.LU R23, [R1+0x1374] ;  /* 0x0013740001177983 */ /* 0x000ea40000300800 */
[----:B------:R0:W-:Y:S01]  /*eda50*/  STL.64 [R1+0x630], R6 ;  /* 0x0006300601007387 */ /* 0x0001e20000100a00 */
[----:B---3--:R-:W-:Y:S01]  /*eda60*/  F2FP.PACK_AB R13, R13, R14 ;  /* 0x0000000e0d0d723e */ /* 0x008fe200000000ff */
[----:B------:R-:W-:Y:S02]  /*eda70*/  F2FP.PACK_AB R14, R15, R16 ;  /* 0x000000100f0e723e */ /* 0x000fe400000000ff */
[----:B------:R-:W-:Y:S01]  /*eda80*/  IMAD R16, R28, 0x1d2, RZ ;  /* 0x000001d21c107824 */ /* 0x000fe200078e02ff */
[----:B0-----:R-:W2:Y:S01]  /*eda90*/  LDL.LU R6, [R1+0x1370] ;  /* 0x0013700001067983 */ /* 0x001ea20000300800 */
[----:B------:R-:W3:Y:S02]  /*edaa0*/  LDL.LU R7, [R1+0x137c] ;  /* 0x00137c0001077983 */ /* 0x000ee40000300800 */
[----:B------:R-:W3:Y:S02]  /*edab0*/  LDL.LU R26, [R1+0x1378] ;  /* 0x00137800011a7983 */ /* 0x000ee40000300800 */
[----:B------:R0:W-:Y:S01]  /*edac0*/  STL.64 [R1+0x628], R10 ;  /* 0x0006280a01007387 */ /* 0x0001e20000100a00 */
[----:B-----5:R-:W-:Y:S01]  /*edad0*/  F2FP.PACK_AB R15, R18, R24 ;  /* 0x00000018120f723e */ /* 0x020fe200000000ff */
[----:B0-----:R-:W-:Y:S01]  /*edae0*/  IMAD R10, R28, 0xe8, RZ ;  /* 0x000000e81c0a7824 */ /* 0x001fe200078e02ff */
[----:B------:R-:W5:Y:S01]  /*edaf0*/  LDL.LU R11, [R1+0x1380] ;  /* 0x00138000010b7983 */ /* 0x000f620000300800 */
[----:B------:R-:W4:Y:S02]  /*edb00*/  LDL.LU R9, [R1+0x138c] ;  /* 0x00138c0001097983 */ /* 0x000f240000300800 */
[----:B------:R-:W4:Y:S01]  /*edb10*/  LDL.LU R18, [R1+0x1388] ;  /* 0x0013880001127983 */ /* 0x000f220000300800 */
[----:B------:R-:W-:Y:S01]  /*edb20*/  LEA.HI.X.SX32 R21, R10, R3, 0x1, P5 ;  /* 0x000000030a157211 */ /* 0x000fe200028f0eff */
[----:B------:R-:W-:Y:S01]  /*edb30*/  IADD3 R16, P5, R16, R2, RZ ;  /* 0x0000000210107210 */ /* 0x000fe20007fbe0ff */
[----:B------:R-:W-:Y:S04]  /*edb40*/  STS.128 [R0+0x500], R12 ;  /* 0x0005000c00007388 */ /* 0x000fe80000000c00 */
[----:B------:R0:W-:Y:S04]  /*edb50*/  STL.64 [R1+0x620], R20 ;  /* 0x0006201401007387 */ /* 0x0001e80000100a00 */
[----:B0-----:R-:W4:Y:S01]  /*edb60*/  LDL.LU R21, [R1+0x4098] ;  /* 0x0040980001157983 */ /* 0x001f220000300800 */
[----:B------:R-:W5:Y:S02]  /*edb70*/  LDL.LU R10, [R1+0x1390] ;  /* 0x00139000010a7983 */ /* 0x000f640000300800 */
[----:B------:R0:W-:Y:S01]  /*edb80*/  STL [R1+0x618], R16 ;  /* 0x0006181001007387 */ /* 0x0001e20000100800 */
[----:B------:R-:W-:-:S02]  /*edb90*/  MOV R12, R16 ;  /* 0x00000010000c7202 */ /* 0x000fc40000000f00 */
[----:B------:R-:W-:Y:S02]  /*edba0*/  MOV R13, R17 ;  /* 0x00000011000d7202 */ /* 0x000fe40000000f00 */
[----:B0-----:R-:W5:Y:S01]  /*edbb0*/  LDL.LU.64 R16, [R1+0x4090] ;  /* 0x0040900001107983 */ /* 0x001f620000300a00 */
[C---:B------:R-:W-:Y:S02]  /*edbc0*/  IMAD R5, R28.reuse, 0xe9, RZ ;  /* 0x000000e91c057824 */ /* 0x040fe400078e02ff */
[C---:B------:R-:W-:Y:S02]  /*edbd0*/  IMAD R24, R28.reuse, 0x1d4, RZ ;  /* 0x000001d41c187824 */ /* 0x040fe400078e02ff */
[----:B------:R-:W-:Y:S01]  /*edbe0*/  IMAD R20, R28, 0x1d6, RZ ;  /* 0x000001d61c147824 */ /* 0x000fe200078e02ff */
[----:B------:R-:W-:Y:S01]  /*edbf0*/  F2FP.PACK_AB R4, R27, R25 ;  /* 0x000000191b04723e */ /* 0x000fe200000000ff */
[----:B------:R-:W5:Y:S01]  /*edc00*/  LDL.LU R14, [R1+0x1384] ;  /* 0x00138400010e7983 */ /* 0x000f620000300800 */
[----:B------:R-:W-:Y:S01]  /*edc10*/  LEA.HI.X.SX32 R13, R5, R3, 0x1, P5 ;  /* 0x00000003050d7211 */ /* 0x000fe200028f0eff */
[----:B------:R-:W-:-:S02]  /*edc20*/  IADD3 R24, P5, R24, R2, RZ ;  /* 0x0000000218187210 */ /* 0x000fc40007fbe0ff */
[----:B------:R-:W5:Y:S02]  /*edc30*/  LDL.LU R15, [R1+0x1394] ;  /* 0x00139400010f7983 */ /* 0x000f640000300800 */
[----:B------:R0:W-:Y:S01]  /*edc40*/  STL [R1+0x61c], R13 ;  /* 0x00061c0d01007387 */ /* 0x0001e20000100800 */
[----:B------:R-:W5:Y:S02]  /*edc50*/  LDL.LU R12, [R1+0x139c] ;  /* 0x00139c00010c7983 */ /* 0x000f640000300800 */
[----:B------:R-:W5:Y:S02]  /*edc60*/  LDL.LU R27, [R1+0x1398] ;  /* 0x00139800011b7983 */ /* 0x000f640000300800 */
[C---:B0-----:R-:W-:Y:S01]  /*edc70*/  IMAD R13, R28.reuse, 0x1d8, RZ ;  /* 0x000001d81c0d7824 */ /* 0x041fe200078e02ff */
[----:B--2---:R-:W-:Y:S02]  /*edc80*/  F2FP.PACK_AB R6, R23, R6 ;  /* 0x000000061706723e */ /* 0x004fe400000000ff */
[----:B---3--:R-:W-:Y:S01]  /*edc90*/  F2FP.PACK_AB R7, R7, R26 ;  /* 0x0000001a0707723e */ /* 0x008fe200000000ff */
[----:B------:R-:W-:Y:S01]  /*edca0*/  IMAD R23, R28, 0xec, RZ ;  /* 0x000000ec1c177824 */ /* 0x000fe200078e02ff */
[----:B----4-:R-:W-:Y:S01]  /*edcb0*/  F2FP.PACK_AB R5, R8, R21 ;  /* 0x000000150805723e */ /* 0x010fe200000000ff */
[----:B------:R-:W-:-:S04]  /*edcc0*/  IMAD R8, R28, 0xeb, RZ ;  /* 0x000000eb1c087824 */ /* 0x000fc800078e02ff */
[----:B------:R-:W-:Y:S01]  /*edcd0*/  STL.64 [R1+0x4080], R4 ;  /* 0x0040800401007387 */ /* 0x000fe20000100a00 */
[----:B-----5:R-:W-:Y:S01]  /*edce0*/  LEA.HI.X.SX32 R25, R16, R3, 0x1, P5 ;  /* 0x0000000310197211 */ /* 0x020fe200028f0eff */
[----:B------:R-:W-:-:S04]  /*edcf0*/  IADD3 R20, P5, R20, R2, RZ ;  /* 0x0000000214147210 */ /* 0x000fc80007fbe0ff */
[----:B------:R-:W-:Y:S01]  /*edd00*/  LEA.HI.X.SX32 R21, R8, R3, 0x1, P5 ;  /* 0x0000000308157211 */ /* 0x000fe200028f0eff */
[----:B------:R0:W-:Y:S04]  /*edd10*/  STL.64 [R1+0x5f0], R24 ;  /* 0x0005f01801007387 */ /* 0x0001e80000100a00 */
[----:B0-----:R-:W2:Y:S01]  /*edd20*/  LDL.LU.64 R24, [R1+0x4088] ;  /* 0x0040880001187983 */ /* 0x001ea20000300a00 */
[----:B------:R-:W3:Y:S02]  /*edd30*/  LDL.LU R16, [R1+0x13b0] ;  /* 0x0013b00001107983 */ /* 0x000ee40000300800 */
[----:B------:R-:W3:Y:S02]  /*edd40*/  LDL.LU R26, [R1+0x13ac] ;  /* 0x0013ac00011a7983 */ /* 0x000ee40000300800 */
[----:B------:R0:W-:Y:S02]  /*edd50*/  STL.64 [R1+0x5e8], R20 ;  /* 0x0005e81401007387 */ /* 0x0001e40000100a00 */
[----:B0-----:R-:W-:-:S04]  /*edd60*/  IADD3 R20, P5, R13, R2, RZ ;  /* 0x000000020d147210 */ /* 0x001fc80007fbe0ff */
[----:B------:R-:W-:-:S05]  /*edd70*/  LEA.HI.X.SX32 R21, R23, R3, 0x1, P5 ;  /* 0x0000000317157211 */ /* 0x000fca00028f0eff */
[----:B------:R0:W-:Y:S01]  /*edd80*/  STL.64 [R1+0x5e0], R20 ;  /* 0x0005e01401007387 */ /* 0x0001e20000100a00 */
[----:B------:R-:W4:Y:S02]  /*edd90*/  LDL.LU R23, [R1+0x13c0] ;  /* 0x0013c00001177983 */ /* 0x000f240000300800 */
[----:B------:R-:W-:Y:S01]  /*edda0*/  IMAD R5, R28, 0x1da, RZ ;  /* 0x000001da1c057824 */ /* 0x000fe200078e02ff */
[----:B------:R-:W-:Y:S01]  /*eddb0*/  F2FP.PACK_AB R8, R14, R11 ;  /* 0x0000000b0e08723e */ /* 0x000fe200000000ff */
[C---:B------:R-:W-:Y:S02]  /*eddc0*/  IMAD R11, R28.reuse, 0xed, RZ ;  /* 0x000000ed1c0b7824 */ /* 0x040fe400078e02ff */
[----:B------:R-:W-:Y:S01]  /*eddd0*/  IMAD R4, R28, 0x1dc, RZ ;  /* 0x000001dc1c047824 */ /* 0x000fe200078e02ff */
[----:B0-----:R-:W-:Y:S02]  /*edde0*/  IADD3 R20, P5, R5, R2, RZ ;  /* 0x0000000205147210 */ /* 0x001fe40007fbe0ff */
[----:B------:R-:W-:-:S02]  /*eddf0*/  F2FP.PACK_AB R9, R9, R18 ;  /* 0x000000120909723e */ /* 0x000fc400000000ff */
[----:B------:R-:W-:Y:S01]  /*ede00*/  LEA.HI.X.SX32 R21, R11, R3, 0x1, P5 ;  /* 0x000000030b157211 */ /* 0x000fe200028f0eff */
[----:B------:R-:W-:Y:S01]  /*ede10*/  IADD3 R4, P5, R4, R2, RZ ;  /* 0x0000000204047210 */ /* 0x000fe20007fbe0ff */
[----:B------:R-:W-:-:S03]  /*ede20*/  F2FP.PACK_AB R10, R15, R10 ;  /* 0x0000000a0f0a723e */ /* 0x000fc600000000ff */
[----:B--2---:R-:W-:Y:S01]  /*ede30*/  LEA.HI.X.SX32 R5, R24, R3, 0x1, P5 ;  /* 0x0000000318057211 */ /* 0x004fe200028f0eff */
[----:B----4-:R-:W-:Y:S01]  /*ede40*/  STL.64 [R1+0x4078], R22 ;  /* 0x0040781601007387 */ /* 0x010fe20000100a00 */
[----:B------:R-:W2:Y:S02]  /*ede50*/  LDL.LU R18, [R1+0x13b8] ;  /* 0x0013b80001127983 */ /* 0x000ea40000300800 */
[----:B------:R-:W4:Y:S02]  /*ede60*/  LDL.LU R14, [R1+0x13c8] ;  /* 0x0013c800010e7983 */ /* 0x000f240000300800 */
[----:B------:R-:W4:Y:S01]  /*ede70*/  LDL.LU R15, [R1+0x13c4] ;  /* 0x0013c400010f7983 */ /* 0x000f220000300800 */
[----:B------:R0:W-:Y:S04]  /*ede80*/  STL.64 [R1+0x5d8], R20 ;  /* 0x0005d81401007387 */ /* 0x0001e80000100a00 */
[----:B0-----:R-:W5:Y:S01]  /*ede90*/  LDL.LU R20, [R1+0x13d0] ;  /* 0x0013d00001147983 */ /* 0x001f620000300800 */
[----:B------:R-:W5:Y:S02]  /*edea0*/  LDL.LU R21, [R1+0x13cc] ;  /* 0x0013cc0001157983 */ /* 0x000f640000300800 */
[----:B------:R0:W-:Y:S02]  /*edeb0*/  STL.64 [R1+0x5d0], R4 ;  /* 0x0005d00401007387 */ /* 0x0001e40000100a00 */
[----:B0-----:R-:W2:Y:S01]  /*edec0*/  LDL.LU.64 R4, [R1+0x4080] ;  /* 0x0040800001047983 */ /* 0x001ea20000300a00 */
[----:B------:R-:W-:Y:S01]  /*eded0*/  IMAD R13, R28, 0x1de, RZ ;  /* 0x000001de1c0d7824 */ /* 0x000fe200078e02ff */
[----:B------:R-:W-:Y:S01]  /*edee0*/  F2FP.PACK_AB R11, R12, R27 ;  /* 0x0000001b0c0b723e */ /* 0x000fe200000000ff */
[----:B------:R-:W-:-:S02]  /*edef0*/  IMAD R12, R28, 0xef, RZ ;  /* 0x000000ef1c0c7824 */ /* 0x000fc400078e02ff */
[----:B------:R-:W-:Y:S01]  /*edf00*/  IMAD R24, R28, 0x1e0, RZ ;  /* 0x000001e01c187824 */ /* 0x000fe200078e02ff */
[----:B------:R-:W-:Y:S01]  /*edf10*/  IADD3 R22, P5, R13, R2, RZ ;  /* 0x000000020d167210 */ /* 0x000fe20007fbe0ff */
[----:B------:R-:W-:Y:S04]  /*edf20*/  STS.128 [R0+0x600], R8 ;  /* 0x0006000800007388 */ /* 0x000fe80000000c00 */
[----:B------:R-:W-:Y:S04]  /*edf30*/  STL [R1+0x5c8], R22 ;  /* 0x0005c81601007387 */ /* 0x000fe80000100800 */
[----:B--2---:R0:W-:Y:S02]  /*edf40*/  STS.128 [R0+0x580], R4 ;  /* 0x0005800400007388 */ /* 0x0041e40000000c00 */
[----:B0-----:R-:W-:Y:S01]  /*edf50*/  MOV R7, R23 ;  /* 0x0000001700077202 */ /* 0x001fe20000000f00 */
[----:B------:R-:W-:Y:S01]  /*edf60*/  LEA.HI.X.SX32 R7, R12, R3, 0x1, P5 ;  /* 0x000000030c077211 */ /* 0x000fe200028f0eff */
[----:B---3--:R-:W-:Y:S01]  /*edf70*/  F2FP.PACK_AB R12, R16, R26 ;  /* 0x0000001a100c723e */ /* 0x008fe200000000ff */
[----:B------:R-:W-:Y:S01]  /*edf80*/  IMAD R16, R28, 0xf0, RZ ;  /* 0x000000f01c107824 */ /* 0x000fe200078e02ff */
[----:B------:R-:W-:-:S02]  /*edf90*/  IADD3 R10, P5, R24, R2, RZ ;  /* 0x00000002180a7210 */ /* 0x000fc40007fbe0ff */
[----:B------:R-:W-:Y:S02]  /*edfa0*/  MOV R6, R22 ;  /* 0x0000001600067202 */ /* 0x000fe40000000f00 */
[----:B------:R-:W2:Y:S01]  /*edfb0*/  LDL.LU.64 R22, [R1+0x4078] ;  /* 0x0040780001167983 */ /* 0x000ea20000300a00 */
[----:B------:R-:W3:Y:S01]  /*edfc0*/  LDL.LU R9, [R1+0x1414] ;  /* 0x0014140001097983 */ /* 0x000ee20000300800 */
[----:B------:R-:W-:Y:S01]  /*edfd0*/  LEA.HI.X.SX32 R11, R16, R3, 0x1, P5 ;  /* 0x00000003100b7211 */ /* 0x000fe200028f0eff */
[----:B------:R-:W3:Y:S01]  /*edfe0*/  LDL.LU R27, [R1+0x1410] ;  /* 0x00141000011b7983 */ /* 0x000ee20000300800 */
[----:B------:R-:W-:Y:S01]  /*edff0*/  STL [R1+0x5cc], R7 ;  /* 0x0005cc0701007387 */ /* 0x000fe20000100800 */
[----:B------:R-:W3:Y:S02]  /*ee000*/  LDL.LU R6, [R1+0x1474] ;  /* 0x0014740001067983 */ /* 0x000ee40000300800 */
[----:B------:R-:W3:Y:S02]  /*ee010*/  LDL.LU R26, [R1+0x146c] ;  /* 0x00146c00011a7983 */ /* 0x000ee40000300800 */
[----:B------:R0:W-:Y:S01]  /*ee020*/  STL.64 [R1+0x590], R10 ;  /* 0x0005900a01007387 */ /* 0x0001e20000100a00 */
[----:B------:R-:W3:Y:S01]  /*ee030*/  LDL.LU R24, [R1+0x142c] ;  /* 0x00142c0001187983 */ /* 0x000ee20000300800 */
[----:B------:R-:W-:-:S02]  /*ee040*/  IMAD R13, R28, 0x1e2, RZ ;  /* 0x000001e21c0d7824 */ /* 0x000fc400078e02ff */
[C---:B------:R-:W-:Y:S02]  /*ee050*/  IMAD R4, R28.reuse, 0xf1, RZ ;  /* 0x000000f11c047824 */ /* 0x040fe400078e02ff */
[----:B------:R-:W-:Y:S01]  /*ee060*/  IMAD R5, R28, 0x1e4, RZ ;  /* 0x000001e41c057824 */ /* 0x000fe200078e02ff */
[----:B0-----:R-:W-:-:S04]  /*ee070*/  IADD3 R10, P5, R13, R2, RZ ;  /* 0x000000020d0a7210 */ /* 0x001fc80007fbe0ff */
[----:B------:R-:W-:Y:S01]  /*ee080*/  LEA.HI.X.SX32 R11, R4, R3, 0x1, P5 ;  /* 0x00000003040b7211 */ /* 0x000fe200028f0eff */
[----:B------:R-:W-:Y:S01]  /*ee090*/  IMAD R7, R28, 0x1e6, RZ ;  /* 0x000001e61c077824 */ /* 0x000fe200078e02ff */
[----:B----4-:R-:W-:Y:S01]  /*ee0a0*/  F2FP.PACK_AB R14, R14, R15 ;  /* 0x0000000f0e0e723e */ /* 0x010fe200000000ff */
[----:B-----5:R-:W-:Y:S01]  /*ee0b0*/  F2FP.PACK_AB R15, R20, R21 ;  /* 0x00000015140f723e */ /* 0x020fe200000000ff */
[----:B--2---:R-:W-:Y:S01]  /*ee0c0*/  F2FP.PACK_AB R13, R23, R18 ;  /* 0x00000012170d723e */ /* 0x004fe200000000ff */
[----:B---3--:R-:W-:Y:S01]  /*ee0d0*/  STL.64 [R1+0x4070], R24 ;  /* 0x0040701801007387 */ /* 0x008fe20000100a00 */
[----:B------:R-:W2:Y:S02]  /*ee0e0*/  LDL.LU R16, [R1+0x1428] ;  /* 0x0014280001107983 */ /* 0x000ea40000300800 */
[----:B------:R-:W3:Y:S02]  /*ee0f0*/  LDL.LU R23, [R1+0x1480] ;  /* 0x0014800001177983 */ /* 0x000ee40000300800 */
[----:B------:R-:W3:Y:S01]  /*ee100*/  LDL.LU R18, [R1+0x147c] ;  /* 0x00147c0001127983 */ /* 0x000ee20000300800 */
[----:B------:R0:W-:Y:S02]  /*ee110*/  STL.64 [R1+0x588], R10 ;  /* 0x0005880a01007387 */ /* 0x0001e40000100a00 */
[----:B0-----:R-:W-:-:S04]  /*ee120*/  IADD3 R10, P5, R5, R2, RZ ;  /* 0x00000002050a7210 */ /* 0x001fc80007fbe0ff */
[----:B------:R-:W-:Y:S01]  /*ee130*/  LEA.HI.X.SX32 R11, R17, R3, 0x1, P5 ;  /* 0x00000003110b7211 */ /* 0x000fe200028f0eff */
[----:B------:R-:W-:-:S04]  /*ee140*/  IADD3 R24, P5, R7, R2, RZ ;  /* 0x0000000207187210 */ /* 0x000fc80007fbe0ff */
[----:B------:R0:W-:Y:S04]  /*ee150*/  STL.64 [R1+0x580], R10 ;  /* 0x0005800a01007387 */ /* 0x0001e80000100a00 */
[----:B------:R1:W-:Y:S04]  /*ee160*/  STS.128 [R0+0x680], R12 ;  /* 0x0006800c00007388 */ /* 0x0003e80000000c00 */
[----:B0-----:R-:W4:Y:S01]  /*ee170*/  LDL.LU R11, [R1+0x143c] ;  /* 0x00143c00010b7983 */ /* 0x001f220000300800 */
[----:B------:R-:W4:Y:S02]  /*ee180*/  LDL.LU R20, [R1+0x1438] ;  /* 0x0014380001147983 */ /* 0x000f240000300800 */
[----:B------:R-:W5:Y:S02]  /*ee190*/  LDL.LU R10, [R1+0x148c] ;  /* 0x00148c00010a7983 */ /* 0x000f640000300800 */
[----:B------:R-:W2:Y:S01]  /*ee1a0*/  LDL.LU R7, [R1+0x144c] ;  /* 0x00144c0001077983 */ /* 0x000ea20000300800 */
[----:B------:R-:W2:Y:S01]  /*ee1b0*/  LDL.LU R21, [R1+0x1448] ;  /* 0x0014480001157983 */ /* 0x000ea20000300800 */
[----:B------:R0:W-:Y:S02]  /*ee1c0*/  STL [R1+0x578], R24 ;  /* 0x0005781801007387 */ /* 0x0001e40000100800 */
[----:B-1----:R-:W-:Y:S01]  /*ee1d0*/  IMAD.MOV.U32 R14, RZ, RZ, R24 ;  /* 0x000000ffff0e7224 */ /* 0x002fe200078e0018 */
[----:B------:R-:W-:-:S02]  /*ee1e0*/  MOV R15, R25 ;  /* 0x00000019000f7202 */ /* 0x000fc40000000f00 */
[----:B0-----:R-:W2:Y:S01]  /*ee1f0*/  LDL.LU.64 R24, [R1+0x4070] ;  /* 0x0040700001187983 */ /* 0x001ea20000300a00 */
[----:B------:R-:W3:Y:S02]  /*ee200*/  LDL.LU R13, [R1+0x1494] ;  /* 0x00149400010d7983 */ /* 0x000ee40000300800 */
[----:B------:R-:W3:Y:S02]  /*ee210*/  LDL.LU R12, [R1+0x149c] ;  /* 0x00149c00010c7983 */ /* 0x000ee40000300800 */
[C---:B------:R-:W-:Y:S02]  /*ee220*/  IMAD R5, R28.reuse, 0xf3, RZ ;  /* 0x000000f31c057824 */ /* 0x040fe400078e02ff */
[C---:B------:R-:W-:Y:S01]  /*ee230*/  IMAD R8, R28.reuse, 0x1e8, RZ ;  /* 0x000001e81c087824 */ /* 0x040fe200078e02ff */
[----:B------:R-:W-:Y:S01]  /*ee240*/  F2FP.PACK_AB R4, R9, R27 ;  /* 0x0000001b0904723e */ /* 0x000fe200000000ff */
[----:B------:R-:W-:Y:S01]  /*ee250*/  IMAD R27, R28, 0xf4, RZ ;  /* 0x000000f41c1b7824 */ /* 0x000fe200078e02ff */
[----:B------:R-:W-:-:S02]  /*ee260*/  LEA.HI.X.SX32 R15, R5, R3, 0x1, P5 ;  /* 0x00000003050f7211 */ /* 0x000fc400028f0eff */
[----:B------:R-:W-:Y:S02]  /*ee270*/  IADD3 R14, P5, R8, R2, RZ ;  /* 0x00000002080e7210 */ /* 0x000fe40007fbe0ff */
[----:B------:R-:W-:Y:S01]  /*ee280*/  IMAD R9, R28, 0x1ea, RZ ;  /* 0x000001ea1c097824 */ /* 0x000fe200078e02ff */
[----:B------:R-:W-:Y:S01]  /*ee290*/  F2FP.PACK_AB R8, R6, R26 ;  /* 0x0000001a0608723e */ /* 0x000fe200000000ff */
[----:B------:R-:W-:Y:S01]  /*ee2a0*/  IMAD R6, R28, 0xf5, RZ ;  /* 0x000000f51c067824 */ /* 0x000fe200078e02ff */
[----:B--2---:R-:W-:Y:S01]  /*ee2b0*/  F2FP.PACK_AB R5, R24, R16 ;  /* 0x000000101805723e */ /* 0x004fe200000000ff */
[----:B---3--:R-:W-:Y:S01]  /*ee2c0*/  STL.64 [R1+0x4060], R12 ;  /* 0x0040600c01007387 */ /* 0x008fe20000100a00 */
[----:B------:R0:W-:Y:S03]  /*ee2d0*/  STL [R1+0x57c], R15 ;  /* 0x00057c0f01007387 */ /* 0x0001e60000100800 */
[----:B------:R-:W-:Y:S01]  /*ee2e0*/  STL.64 [R1+0x4058], R4 ;  /* 0x0040580401007387 */ /* 0x000fe20000100a00 */
[----:B0-----:R-:W-:Y:S01]  /*ee2f0*/  LEA.HI.X.SX32 R15, R27, R3, 0x1, P5 ;  /* 0x000000031b0f7211 */ /* 0x001fe200028f0eff */
[----:B------:R-:W-:-:S04]  /*ee300*/  IADD3 R26, P5, R9, R2, RZ ;  /* 0x00000002091a7210 */ /* 0x000fc80007fbe0ff */
[----:B------:R0:W-:Y:S01]  /*ee310*/  STL.64 [R1+0x550], R14 ;  /* 0x0005500e01007387 */ /* 0x0001e20000100a00 */
[----:B------:R-:W-:-:S03]  /*ee320*/  LEA.HI.X.SX32 R27, R6, R3, 0x1, P5 ;  /* 0x00000003061b7211 */ /* 0x000fc600028f0eff */
[----:B0-----:R-:W2:Y:S01]  /*ee330*/  LDL.LU R14, [R1+0x160] ;  /* 0x00016000010e7983 */ /* 0x001ea20000300800 */
[----:B------:R-:W3:Y:S02]  /*ee340*/  LDL.LU R15, [R1+0x178] ;  /* 0x00017800010f7983 */ /* 0x000ee40000300800 */
[----:B------:R-:W3:Y:S02]  /*ee350*/  LDL.LU R17, [R1+0x170] ;  /* 0x0001700001117983 */ /* 0x000ee40000300800 */
[----:B------:R-:W2:Y:S01]  /*ee360*/  LDL.LU R24, [R1+0x188] ;  /* 0x0001880001187983 */ /* 0x000ea20000300800 */
[----:B------:R-:W2:Y:S01]  /*ee370*/  LDL.LU R16, [R1+0x180] ;  /* 0x0001800001107983 */ /* 0x000ea20000300800 */
[----:B------:R0:W-:Y:S03]  /*ee380*/  STL.64 [R1+0x548], R26 ;  /* 0x0005481a01007387 */ /* 0x0001e60000100a00 */
[----:B0-----:R-:W2:Y:S01]  /*ee390*/  LDL.LU.64 R26, [R1+0x4068] ;  /* 0x00406800011a7983 */ /* 0x001ea20000300a00 */
[----:B------:R-:W-:-:S02]  /*ee3a0*/  IMAD R12, R28, 0x1ec, RZ ;  /* 0x000001ec1c0c7824 */ /* 0x000fc400078e02ff */
[----:B------:R-:W-:Y:S01]  /*ee3b0*/  IMAD R4, R28, 0x1ee, RZ ;  /* 0x000001ee1c047824 */ /* 0x000fe200078e02ff */
[----:B----4-:R-:W-:Y:S02]  /*ee3c0*/  F2FP.PACK_AB R6, R11, R20 ;  /* 0x000000140b06723e */ /* 0x010fe400000000ff */
[----:B------:R-:W-:Y:S01]  /*ee3d0*/  IADD3 R12, P5, R12, R2, RZ ;  /* 0x000000020c0c7210 */ /* 0x000fe20007fbe0ff */
[----:B------:R-:W-:Y:S01]  /*ee3e0*/  IMAD R11, R28, 0xf7, RZ ;  /* 0x000000f71c0b7824 */ /* 0x000fe200078e02ff */
[----:B------:R-:W-:Y:S02]  /*ee3f0*/  F2FP.PACK_AB R9, R23, R18 ;  /* 0x000000121709723e */ /* 0x000fe400000000ff */
[----:B------:R-:W4:Y:S01]  /*ee400*/  LDL.LU R23, [R1+0x198] ;  /* 0x0001980001177983 */ /* 0x000f220000300800 */
[----:B------:R-:W4:Y:S01]  /*ee410*/  LDL.LU R18, [R1+0x190] ;  /* 0x0001900001127983 */ /* 0x000f220000300800 */
[----:B--2---:R-:W-:Y:S01]  /*ee420*/  LEA.HI.X.SX32 R13, R26, R3, 0x1, P5 ;  /* 0x000000031a0d7211 */ /* 0x004fe200028f0eff */
[----:B------:R-:W-:-:S04]  /*ee430*/  IADD3 R4, P5, R4, R2, RZ ;  /* 0x0000000204047210 */ /* 0x000fc80007fbe0ff */
[----:B------:R-:W-:Y:S01]  /*ee440*/  LEA.HI.X.SX32 R5, R11, R3, 0x1, P5 ;  /* 0x000000030b057211 */ /* 0x000fe200028f0eff */
[----:B------:R0:W-:Y:S04]  /*ee450*/  STL.64 [R1+0x540], R12 ;  /* 0x0005400c01007387 */ /* 0x0001e80000100a00 */
[----:B0-----:R-:W5:Y:S01]  /*ee460*/  LDL.LU.64 R12, [R1+0x4060] ;  /* 0x00406000010c7983 */ /* 0x001f620000300a00 */
[----:B------:R-:W2:Y:S02]  /*ee470*/  LDL.LU R26, [R1+0x168] ;  /* 0x00016800011a7983 */ /* 0x000ea40000300800 */
[----:B------:R0:W-:Y:S02]  /*ee480*/  STL.64 [R1+0x538], R4 ;  /* 0x0005380401007387 */ /* 0x0001e40000100a00 */
[----:B0-----:R-:W2:Y:S01]  /*ee490*/  LDL.LU.64 R4, [R1+0x4058] ;  /* 0x0040580001047983 */ /* 0x001ea20000300a00 */
[----:B------:R-:W3:Y:S02]  /*ee4a0*/  LDL.LU R11, [R1+0x14a4] ;  /* 0x0014a400010b7983 */ /* 0x000ee40000300800 */
[C---:B------:R-:W-:Y:S01]  /*ee4b0*/  IMAD R20, R28.reuse, 0x1f0, RZ ;  /* 0x000001f01c147824 */ /* 0x040fe200078e02ff */
[----:B------:R-:W-:Y:S01]  /*ee4c0*/  F2FP.PACK_AB R7, R7, R21 ;  /* 0x000000150707723e */ /* 0x000fe200000000ff */
[----:B------:R-:W-:-:S03]  /*ee4d0*/  IMAD R21, R28, 0xf8, RZ ;  /* 0x000000f81c157824 */ /* 0x000fc600078e02ff */
[----:B------:R-:W-:-:S04]  /*ee4e0*/  IADD3 R20, P5, R20, R2, RZ ;  /* 0x0000000214147210 */ /* 0x000fc80007fbe0ff */
[----:B------:R-:W-:-:S05]  /*ee4f0*/  LEA.HI.X.SX32 R21, R21, R3, 0x1, P5 ;  /* 0x0000000315157211 */ /* 0x000fca00028f0eff */
[----:B------:R0:W-:Y:S01]  /*ee500*/  STL.64 [R1+0x530], R20 ;  /* 0x0005301401007387 */ /* 0x0001e20000100a00 */
[----:B-----5:R-:W-:Y:S01]  /*ee510*/  F2FP.PACK_AB R10, R13, R10 ;  /* 0x0000000a0d0a723e */ /* 0x020fe200000000ff */
[----:B------:R-:W-:-:S05]  /*ee520*/  IMAD R13, R28, 0x1f2, RZ ;  /* 0x000001f21c0d7824 */ /* 0x000fca00078e02ff */
[----:B0-----:R-:W-:Y:S01]  /*ee530*/  IADD3 R20, P5, R13, R2, RZ ;  /* 0x000000020d147210 */ /* 0x001fe20007fbe0ff */
[----:B--2---:R0:W-:Y:S01]  /*ee540*/  STS.128 [R0+0x700], R4 ;  /* 0x0007000400007388 */ /* 0x0041e20000000c00 */
[----:B---3--:R-:W-:Y:S01]  /*ee550*/  F2FP.PACK_AB R11, R11, R12 ;  /* 0x0000000c0b0b723e */ /* 0x008fe200000000ff */
[----:B------:R-:W-:-:S04]  /*ee560*/  IMAD R12, R28, 0xf9, RZ ;  /* 0x000000f91c0c7824 */ /* 0x000fc800078e02ff */
[----:B------:R1:W-:Y:S01]  /*ee570*/  STS.128 [R0+0x780], R8 ;  /* 0x0007800800007388 */ /* 0x0003e20000000c00 */
[----:B------:R-:W-:Y:S01]  /*ee580*/  LEA.HI.X.SX32 R21, R12, R3, 0x1, P5 ;  /* 0x000000030c157211 */ /* 0x000fe200028f0eff */
[C---:B------:R-:W-:Y:S02]  /*ee590*/  IMAD R13, R28.reuse, 0x1f6, RZ ;  /* 0x000001f61c0d7824 */ /* 0x040fe400078e02ff */
[----:B------:R-:W-:Y:S02]  /*ee5a0*/  BAR.SYNC.DEFER_BLOCKING 0x0 ;  /* 0x0000000000007b1d */ /* 0x000fe40000010000 */
[----:B0-----:R-:W-:-:S05]  /*ee5b0*/  IMAD R7, R28, 0x1f4, RZ ;  /* 0x000001f41c077824 */ /* 0x001fca00078e02ff */
[-C--:B-1----:R-:W-:Y:S01]  /*ee5c0*/  IADD3 R10, P5, R7, R2.reuse, RZ ;  /* 0x00000002070a7210 */ /* 0x082fe20007fbe0ff */
[----:B------:R0:W-:Y:S03]  /*ee5d0*/  STL.64 [R1+0x528], R20 ;  /* 0x0005281401007387 */ /* 0x0001e60000100a00 */
[----:B------:R-:W-:Y:S01]  /*ee5e0*/  LEA.HI.X.SX32 R11, R25, R3, 0x1, P5 ;  /* 0x00000003190b7211 */ /* 0x000fe200028f0eff */
[----:B------:R-:W-:Y:S01]  /*ee5f0*/  IMAD R7, R28, 0xfb, RZ ;  /* 0x000000fb1c077824 */ /* 0x000fe200078e02ff */
[----:B0-----:R-:W2:Y:S03]  /*ee600*/  LDL.LU.64 R20, [R1+0x4050] ;  /* 0x0040500001147983 */ /* 0x001ea60000300a00 */
[----:B------:R0:W-:Y:S02]  /*ee610*/  STL.64 [R1+0x4f0], R10 ;  /* 0x0004f00a01007387 */ /* 0x0001e40000100a00 */
[----:B0-----:R-:W-:-:S04]  /*ee620*/  IADD3 R10, P5, R13, R2, RZ ;  /* 0x000000020d0a7210 */ /* 0x001fc80007fbe0ff */
[----:B------:R-:W-:Y:S01]  /*ee630*/  LEA.HI.X.SX32 R11, R7, R3, 0x1, P5 ;  /* 0x00000003070b7211 */ /* 0x000fe200028f0eff */
[----:B----4-:R-:W-:Y:S02]  /*ee640*/  F2FP.PACK_AB R7, R23, R18 ;  /* 0x000000121707723e */ /* 0x010fe400000000ff */
[----:B------:R-:W0:Y:S01]  /*ee650*/  S2R R23, SR_TID.X ;  /* 0x0000000000177919 */ /* 0x000e220000002100 */
[----:B------:R-:W-:Y:S02]  /*ee660*/  F2FP.PACK_AB R6, R24, R16 ;  /* 0x000000101806723e */ /* 0x000fe400000000ff */
[----:B------:R-:W-:Y:S02]  /*ee670*/  F2FP.PACK_AB R4, R26, R14 ;  /* 0x0000000e1a04723e */ /* 0x000fe400000000ff */
[----:B------:R-:W-:Y:S01]  /*ee680*/  F2FP.PACK_AB R5, R15, R17 ;  /* 0x000000110f05723e */ /* 0x000fe200000000ff */
[----:B------:R1:W-:Y:S01]  /*ee690*/  STL.64 [R1+0x4e8], R10 ;  /* 0x0004e80a01007387 */ /* 0x0003e20000100a00 */
[----:B------:R-:W-:Y:S03]  /*ee6a0*/  STL.64 [R1+0x4048], R6 ;  /* 0x0040480601007387 */ /* 0x000fe60000100a00 */
[----:B------:R-:W-:Y:S01]  /*ee6b0*/  STL.64 [R1+0x4040], R4 ;  /* 0x0040400401007387 */ /* 0x000fe20000100a00 */
[C---:B0-----:R-:W-:Y:S01]  /*ee6c0*/  LOP3.LUT R18, R23.reuse, 0x7f, RZ, 0xc0, !PT ;  /* 0x0000007f17127812 */ /* 0x041fe200078ec0ff */
[----:B------:R-:W-:-:S04]  /*ee6d0*/  SHF.L.U32 R23, R23, 0xc, RZ ;  /* 0x0000000c17177819 */ /* 0x000fc800000006ff */
[----:B------:R-:W-:-:S04]  /*ee6e0*/  LOP3.LUT R23, R23, 0x6000, RZ, 0xc0, !PT ;  /* 0x0000600017177812 */ /* 0x000fc800078ec0ff */
[----:B------:R-:W-:-:S05]  /*ee6f0*/  LEA R23, R18, R23, 0x4 ;  /* 0x0000001712177211 */ /* 0x000fca00078e20ff */
[----:B------:R-:W0:Y:S01]  /*ee700*/  LDS.128 R4, [R23] ;  /* 0x0000000017047984 */ /* 0x000e220000000c00 */
[C---:B------:R-:W-:Y:S02]  /*ee710*/  IMAD R8, R28.reuse, 0x1f8, RZ ;  /* 0x000001f81c087824 */ /* 0x040fe400078e02ff */
[C---:B------:R-:W-:Y:S02]  /*ee720*/  IMAD R24, R28.reuse, 0xfc, RZ ;  /* 0x000000fc1c187824 */ /* 0x040fe400078e02ff */
[----:B------:R-:W-:Y:S01]  /*ee730*/  IMAD R9, R28, 0x1fa, RZ ;  /* 0x000001fa1c097824 */ /* 0x000fe200078e02ff */
[----:B-1----:R-:W-:-:S04]  /*ee740*/  IADD3 R10, P5, R8, R2, RZ ;  /* 0x00000002080a7210 */ /* 0x002fc80007fbe0ff */
[----:B------:R-:W-:Y:S01]  /*ee750*/  LEA.HI.X.SX32 R11, R24, R3, 0x1, P5 ;  /* 0x00000003180b7211 */ /* 0x000fe200028f0eff */
[----:B------:R-:W-:-:S04]  /*ee760*/  IADD3 R18, P5, R9, R2, RZ ;  /* 0x0000000209127210 */ /* 0x000fc80007fbe0ff */
[----:B------:R-:W-:Y:S01]  /*ee770*/  STL.64 [R1+0x4e0], R10 ;  /* 0x0004e00a01007387 */ /* 0x000fe20000100a00 */
[----:B------:R-:W3:Y:S02]  /*ee780*/  LDL.LU R9, [R1+0x304] ;  /* 0x0003040001097983 */ /* 0x000ee40000300800 */
[----:B------:R-:W-:Y:S01]  /*ee790*/  STL [R1+0x4d8], R18 ;  /* 0x0004d81201007387 */ /* 0x000fe20000100800 */
[----:B0-----:R-:W-:Y:S01]  /*ee7a0*/  STL.64 [R1+0x1c0], R4 ;  /* 0x0001c00401007387 */ /* 0x001fe20000100a00 */
[----:B------:R-:W-:Y:S02]  /*ee7b0*/  STL.64 [R1+0x1c8], R6 ;  /* 0x0001c80601007387 */ /* 0x000fe40000100a00 */
[----:B------:R-:W0:Y:S04]  /*ee7c0*/  LDS.128 R4, [R23+0x800] ;  /* 0x0008000017047984 */ /* 0x000e280000000c00 */
[----:B------:R-:W3:Y:S01]  /*ee7d0*/  LDL.LU R17, [R1+0x300] ;  /* 0x0003000001117983 */ /* 0x000ee20000300800 */
[----:B0-----:R-:W-:Y:S01]  /*ee7e0*/  STL.64 [R1+0x1b0], R4 ;  /* 0x0001b00401007387 */ /* 0x001fe20000100a00 */
[----:B------:R-:W-:Y:S02]  /*ee7f0*/  STL.64 [R1+0x1b8], R6 ;  /* 0x0001b80601007387 */ /* 0x000fe40000100a00 */
[----:B------:R-:W0:Y:S01]  /*ee800*/  LDS.128 R4, [R23+0x1000] ;  /* 0x0010000017047984 */ /* 0x000e220000000c00 */
[----:B------:R-:W1:Y:S04]  /*ee810*/  S2R R16, SR_TID.X ;  /* 0x0000000000107919 */ /* 0x000e680000002100 */
[----:B0-----:R-:W-:Y:S01]  /*ee820*/  STL.64 [R1+0x1a0], R4 ;  /* 0x0001a00401007387 */ /* 0x001fe20000100a00 */
[----:B------:R-:W-:Y:S02]  /*ee830*/  STL.64 [R1+0x1a8], R6 ;  /* 0x0001a80601007387 */ /* 0x000fe40000100a00 */
[----:B------:R-:W0:Y:S01]  /*ee840*/  LDS.128 R4, [R23+0x1800] ;  /* 0x0018000017047984 */ /* 0x000e220000000c00 */
[----:B-1----:R-:W-:-:S02]  /*ee850*/  SHF.L.U32 R25, R16, 0xc, RZ ;  /* 0x0000000c10197819 */ /* 0x002fc400000006ff */
[----:B------:R-:W-:Y:S01]  /*ee860*/  LOP3.LUT R26, R16, 0x7f, RZ, 0xc0, !PT ;  /* 0x0000007f101a7812 */ /* 0x000fe200078ec0ff */
[----:B------:R-:W4:Y:S01]  /*ee870*/  LDL.LU R13, [R1+0x308] ;  /* 0x00030800010d7983 */ /* 0x000f220000300800 */
[----:B------:R-:W-:-:S05]  /*ee880*/  LOP3.LUT R25, R25, 0x6000, RZ, 0xc0, !PT ;  /* 0x0000600019197812 */ /* 0x000fca00078ec0ff */
[----:B------:R-:W-:-:S05]  /*ee890*/  IMAD R24, R26, 0x10, R25 ;  /* 0x000000101a187824 */ /* 0x000fca00078e0219 */
[----:B------:R-:W-:Y:S01]  /*ee8a0*/  LOP3.LUT R24, R24, 0x20, RZ, 0x3c, !PT ;  /* 0x0000002018187812 */ /* 0x000fe200078e3cff */
[----:B0-----:R-:W-:Y:S01]  /*ee8b0*/  STL.64 [R1+0x190], R4 ;  /* 0x0001900401007387 */ /* 0x001fe20000100a00 */
[----:B------:R-:W-:Y:S03]  /*ee8c0*/  STL.64 [R1+0x198], R6 ;  /* 0x0001980601007387 */ /* 0x000fe60000100a00 */
[----:B------:R-:W0:Y:S04]  /*ee8d0*/  LDS.128 R4, [R24] ;  /* 0x0000000018047984 */ /* 0x000e280000000c00 */
[----:B------:R-:W5:Y:S01]  /*ee8e0*/  LDL.LU R11, [R1+0x314] ;  /* 0x00031400010b7983 */ /* 0x000f620000300800 */
[----:B------:R-:W5:Y:S04]  /*ee8f0*/  LDL.LU R14, [R1+0x310] ;  /* 0x00031000010e7983 */ /* 0x000f680000300800 */
[----:B0-----:R-:W-:Y:S01]  /*ee900*/  STL.64 [R1+0x180], R4 ;  /* 0x0001800401007387 */ /* 0x001fe20000100a00 */
[----:B------:R-:W-:Y:S02]  /*ee910*/  STL.64 [R1+0x188], R6 ;  /* 0x0001880601007387 */ /* 0x000fe40000100a00 */
[----:B------:R-:W0:Y:S02]  /*ee920*/  LDS.128 R4, [R24+0x800] ;  /* 0x0008000018047984 */ /* 0x000e240000000c00 */
[----:B0-----:R-:W-:Y:S02]  /*ee930*/  STL.64 [R1+0x170], R4 ;  /* 0x0001700401007387 */ /* 0x001fe40000100a00 */
[----:B------:R-:W-:Y:S02]  /*ee940*/  STL.64 [R1+0x178], R6 ;  /* 0x0001780601007387 */ /* 0x000fe40000100a00 */
[----:B------:R-:W0:Y:S01]  /*ee950*/  LDS.128 R4, [R24+0x1000] ;  /* 0x0010000018047984 */ /* 0x000e220000000c00 */
[----:B------:R-:W1:Y:S04]  /*ee960*/  S2R R15, SR_TID.X ;  /* 0x00000000000f7919 */ /* 0x000e680000002100 */
[----:B0-----:R-:W-:Y:S01]  /*ee970*/  STL.64 [R1+0x160], R4 ;  /* 0x0001600401007387 */ /* 0x001fe20000100a00 */
[----:B------:R-:W-:Y:S02]  /*ee980*/  STL.64 [R1+0x168], R6 ;  /* 0x0001680601007387 */ /* 0x000fe40000100a00 */
[----:B------:R-:W0:Y:S01]  /*ee990*/  LDS.128 R4, [R24+0x1800] ;  /* 0x0018000018047984 */ /* 0x000e220000000c00 */
[----:B-1----:R-:W-:-:S03]  /*ee9a0*/  LOP3.LUT R23, R15, 0x7f, RZ, 0xc0, !PT ;  /* 0x0000007f0f177812 */ /* 0x002fc600078ec0ff */
[----:B------:R-:W-:-:S04]  /*ee9b0*/  SHF.L.U32 R15, R15, 0xc, RZ ;  /* 0x0000000c0f0f7819 */ /* 0x000fc800000006ff */
[----:B------:R-:W-:-:S04]  /*ee9c0*/  LOP3.LUT R15, R15, 0x6000, RZ, 0xc0, !PT ;  /* 0x000060000f0f7812 */ /* 0x000fc800078ec0ff */
[----:B------:R-:W-:-:S04]  /*ee9d0*/  LEA R10, R23, R15, 0x4 ;  /* 0x0000000f170a7211 */ /* 0x000fc800078e20ff */
[----:B------:R-:W-:Y:S01]  /*ee9e0*/  LOP3.LUT R10, R10, 0x40, RZ, 0x3c, !PT ;  /* 0x000000400a0a7812 */ /* 0x000fe200078e3cff */
[----:B0-----:R-:W-:Y:S01]  /*ee9f0*/  STL.64 [R1+0x150], R4 ;  /* 0x0001500401007387 */ /* 0x001fe20000100a00 */
[----:B------:R-:W-:Y:S03]  /*eea00*/  STL.64 [R1+0x158], R6 ;  /* 0x0001580601007387 */ /* 0x000fe60000100a00 */
[----:B------:R-:W0:Y:S04]  /*eea10*/  LDS.128 R4, [R10] ;  /* 0x000000000a047984 */ /* 0x000e280000000c00 */
[----:B------:R-:W2:Y:S01]  /*eea20*/  LDL.LU R15, [R1+0x318] ;  /* 0x00031800010f7983 */ /* 0x000ea20000300800 */
[----:B0-----:R-:W-:Y:S01]  /*eea30*/  STL.64 [R1+0x140], R4 ;  /* 0x0001400401007387 */ /* 0x001fe20000100a00 */
[----:B------:R-:W-:Y:S02]  /*eea40*/  STL.64 [R1+0x148], R6 ;  /* 0x0001480601007387 */ /* 0x000fe40000100a00 */
[----:B------:R-:W0:Y:S01]  /*eea50*/  LDS.128 R4, [R10+0x800] ;  /* 0x000800000a047984 */ /* 0x000e220000000c00 */
[----:B------:R-:W-:Y:S01]  /*eea60*/  LEA R23, R26, R25, 0x4 ;  /* 0x000000191a177211 */ /* 0x000fe200078e20ff */
[----:B------:R1:W-:Y:S04]  /*eea70*/  STL.64 [R1+0x4028], R24 ;  /* 0x0040281801007387 */ /* 0x0003e80000100a00 */
[----:B-1----:R-:W4:Y:S04]  /*eea80*/  LDL.LU R25, [R1+0x30c] ;  /* 0x00030c0001197983 */ /* 0x002f280000300800 */
[----:B0-----:R-:W-:Y:S01]  /*eea90*/  STL.64 [R1+0x130], R4 ;  /* 0x0001300401007387 */ /* 0x001fe20000100a00 */
[----:B------:R-:W-:Y:S02]  /*eeaa0*/  STL.64 [R1+0x138], R6 ;  /* 0x0001380601007387 */ /* 0x000fe40000100a00 */
[----:B------:R-:W0:Y:S01]  /*eeab0*/  LDS.128 R4, [R10+0x1000] ;  /* 0x001000000a047984 */ /* 0x000e220000000c00 */
[----:B------:R-:W-:Y:S01]  /*eeac0*/  LOP3.LUT R23, R23, 0x60, RZ, 0x3c, !PT ;  /* 0x0000006017177812 */ /* 0x000fe200078e3cff */
[----:B0-----:R-:W-:Y:S02]  /*eead0*/  STL.64 [R1+0x120], R4 ;  /* 0x0001200401007387 */ /* 0x001fe40000100a00 */
        /* <DEDUP_REMOVED lines=11> */
[----:B0-----:R-:W-:Y:S02]  /*eeb90*/  STL.64 [R1+0x70], R4 ;  /* 0x0000700401007387 */ /* 0x001fe40000100a00 */
[----:B------:R-:W-:Y:S02]  /*eeba0*/  STL.64 [R1+0x78], R6 ;  /* 0x0000780601007387 */ /* 0x000fe40000100a00 */
[----:B------:R-:W0:Y:S04]  /*eebb0*/  LDS.128 R4, [R23+0x1800] ;  /* 0x0018000017047984 */ /* 0x000e280000000c00 */
[----:B------:R-:W-:Y:S06]  /*eebc0*/  BAR.SYNC.DEFER_BLOCKING 0x0 ;  /* 0x0000000000007b1d */ /* 0x000fec0000010000 */
[----:B0-----:R-:W-:Y:S01]  /*eebd0*/  STL.64 [R1+0x60], R4 ;  /* 0x0000600401007387 */ /* 0x001fe20000100a00 */
[----:B------:R0:W-:Y:S03]  /*eebe0*/  STL.64 [R1+0x68], R6 ;  /* 0x0000680601007387 */ /* 0x0001e60000100a00 */
[----:B0-----:R-:W2:Y:S01]  /*eebf0*/  LDL.LU.64 R6, [R1+0x4048] ;  /* 0x0040480001067983 */ /* 0x001ea20000300a00 */
[----:B------:R-:W2:Y:S02]  /*eec00*/  LDL.LU.64 R4, [R1+0x4040] ;  /* 0x0040400001047983 */ /* 0x000ea40000300a00 */
[----:B------:R-:W4:Y:S02]  /*eec10*/  LDL.LU R10, [R1+0x370] ;  /* 0x00037000010a7983 */ /* 0x000f240000300800 */
[----:B------:R0:W-:Y:S02]  /*eec20*/  STL.64 [R1+0x4030], R22 ;  /* 0x0040301601007387 */ /* 0x0001e40000100a00 */
[----:B0-----:R-:W-:Y:S01]  /*eec30*/  MOV R22, R18 ;  /* 0x0000001200167202 */ /* 0x001fe20000000f00 */
[----:B------:R-:W-:-:S02]  /*eec40*/  IMAD.MOV.U32 R23, RZ, RZ, R19 ;  /* 0x000000ffff177224 */ /* 0x000fc400078e0013 */
[----:B------:R-:W4:Y:S01]  /*eec50*/  LDL.LU.64 R18, [R1+0x4038] ;  /* 0x0040380001127983 */ /* 0x000f220000300a00 */
[C---:B------:R-:W-:Y:S02]  /*eec60*/  IMAD R8, R28.reuse, 0xfd, RZ ;  /* 0x000000fd1c087824 */ /* 0x040fe400078e02ff */
[----:B------:R-:W-:Y:S01]  /*eec70*/  IMAD R24, R28, 0x1fc, RZ ;  /* 0x000001fc1c187824 */ /* 0x000fe200078e02ff */
[----:B---3--:R-:W-:Y:S01]  /*eec80*/  F2FP.PACK_AB R12, R9, R17 ;  /* 0x00000011090c723e */ /* 0x008fe200000000ff */
[----:B--2---:R0:W-:Y:S04]  /*eec90*/  STS.128 [R0], R4 ;  /* 0x0000000400007388 */ /* 0x0041e80000000c00 */
[----:B0-----:R-:W2:Y:S01]  /*eeca0*/  LDL.LU R7, [R1+0x31c] ;  /* 0x00031c0001077983 */ /* 0x001ea20000300800 */
[----:B------:R-:W-:Y:S01]  /*eecb0*/  LEA.HI.X.SX32 R23, R8, R3, 0x1, P5 ;  /* 0x0000000308177211 */ /* 0x000fe200028f0eff */
[----:B------:R-:W3:Y:S02]  /*eecc0*/  LDL.LU R5, [R1+0x340] ;  /* 0x0003400001057983 */ /* 0x000ee40000300800 */
[----:B------:R-:W3:Y:S01]  /*eecd0*/  LDL.LU R9, [R1+0x384] ;  /* 0x0003840001097983 */ /* 0x000ee20000300800 */
[----:B------:R-:W-:Y:S01]  /*eece0*/  IADD3 R22, P5, R24, R2, RZ ;  /* 0x0000000218167210 */ /* 0x000fe20007fbe0ff */
[----:B------:R-:W3:Y:S01]  /*eecf0*/  LDL.LU R17, [R1+0x380] ;  /* 0x0003800001117983 */ /* 0x000ee20000300800 */
[----:B------:R-:W3:Y:S02]  /*eed00*/  LDL.LU R8, [R1+0x374] ;  /* 0x0003740001087983 */ /* 0x000ee40000300800 */
[----:B------:R0:W-:Y:S02]  /*eed10*/  STL [R1+0x4dc], R23 ;  /* 0x0004dc1701007387 */ /* 0x0001e40000100800 */
[----:B------:R-:W-:Y:S01]  /*eed20*/  IMAD R6, R28, 0x1fe, RZ ;  /* 0x000001fe1c067824 */ /* 0x000fe200078e02ff */
[----:B-----5:R-:W-:-:S02]  /*eed30*/  F2FP.PACK_AB R14, R11, R14 ;  /* 0x0000000e0b0e723e */ /* 0x020fc400000000ff */
[----:B------:R-:W5:Y:S01]  /*eed40*/  LDL.LU R11, [R1+0x350] ;  /* 0x00035000010b7983 */ /* 0x000f620000300800 */
[----:B------:R-:W-:Y:S01]  /*eed50*/  IMAD R4, R28, 0xff, RZ ;  /* 0x000000ff1c047824 */ /* 0x000fe200078e02ff */
[----:B0-----:R-:W-:Y:S02]  /*eed60*/  LEA.HI.X.SX32 R23, R27, R3, 0x1, P5 ;  /* 0x000000031b177211 */ /* 0x001fe400028f0eff */
[----:B------:R-:W3:Y:S03]  /*eed70*/  LDL.LU R27, [R1+0x348] ;  /* 0x00034800011b7983 */ /* 0x000ee60000300800 */
[----:B------:R0:W-:Y:S01]  /*eed80*/  STL.64 [R1+0x4b0], R22 ;  /* 0x0004b01601007387 */ /* 0x0001e20000100a00 */
[----:B----4-:R-:W-:Y:S01]  /*eed90*/  F2FP.PACK_AB R13, R25, R13 ;  /* 0x0000000d190d723e */ /* 0x010fe200000000ff */
[----:B------:R-:W4:Y:S01]  /*eeda0*/  LDL.LU R24, [R1+0x35c] ;  /* 0x00035c0001187983 */ /* 0x000f220000300800 */
[----:B------:R-:W4:Y:S01]  /*eedb0*/  LDL.LU R25, [R1+0x358] ;  /* 0x0003580001197983 */ /* 0x000f220000300800 */
[----:B0-----:R-:W-:-:S04]  /*eedc0*/  IADD3 R22, P5, R6, R2, RZ ;  /* 0x0000000206167210 */ /* 0x001fc80007fbe0ff */
[----:B------:R-:W-:Y:S02]  /*eedd0*/  LEA.HI.X.SX32 R23, R4, R3, 0x1, P5 ;  /* 0x0000000304177211 */ /* 0x000fe400028f0eff */
[----:B------:R-:W4:Y:S03]  /*eede0*/  LDL.LU R4, [R1+0x344] ;  /* 0x0003440001047983 */ /* 0x000f260000300800 */
[----:B------:R-:W-:Y:S01]  /*eedf0*/  STL.64 [R1+0x4a8], R22 ;  /* 0x0004a81601007387 */ /* 0x000fe20000100a00 */
[----:B--2---:R-:W-:-:S05]  /*eee00*/  F2FP.PACK_AB R15, R7, R15 ;  /* 0x0000000f070f723e */ /* 0x004fca00000000ff */
[----:B------:R0:W-:Y:S04]  /*eee10*/  STS.128 [R0+0x80], R12 ;  /* 0x0000800c00007388 */ /* 0x0001e80000000c00 */
[----:B0-----:R-:W2:Y:S01]  /*eee20*/  LDL.LU R15, [R1+0x34c] ;  /* 0x00034c00010f7983 */ /* 0x001ea20000300800 */
[----:B------:R-:W5:Y:S01]  /*eee30*/  LDL.LU R13, [R1+0x354] ;  /* 0x00035400010d7983 */ /* 0x000f620000300800 */
[C---:B------:R-:W-:Y:S02]  /*eee40*/  SHF.L.U32 R7, R28.reuse, 0x8, RZ ;  /* 0x000000081c077819 */ /* 0x040fe400000006ff */
[C---:B------:R-:W-:Y:S01]  /*eee50*/  LEA R22, P5, R28.reuse, R2, 0x9 ;  /* 0x000000021c167211 */ /* 0x040fe200078a48ff */
[----:B------:R-:W-:Y:S01]  /*eee60*/  IMAD R6, R28, 0x330, RZ ;  /* 0x000003301c067824 */ /* 0x000fe200078e02ff */
[----:B------:R-:W5:Y:S01]  /*eee70*/  LDL.LU R12, [R1+0x390] ;  /* 0x00039000010c7983 */ /* 0x000f620000300800 */
[----:B------:R-:W5:Y:S01]  /*eee80*/  LDL.LU R14, [R1+0x398] ;  /* 0x00039800010e7983 */ /* 0x000f620000300800 */
[----:B------:R-:W-:-:S05]  /*eee90*/  LEA.HI.X.SX32 R23, R7, R3, 0x1, P5 ;  /* 0x0000000307177211 */ /* 0x000fca00028f0eff */
[----:B------:R0:W-:Y:S01]  /*eeea0*/  STL.64 [R1+0x4a0], R22 ;  /* 0x0004a01601007387 */ /* 0x0001e20000100a00 */
[----:B---3--:R-:W-:Y:S02]  /*eeeb0*/  F2FP.PACK_AB R8, R8, R10 ;  /* 0x0000000a0808723e */ /* 0x008fe400000000ff */
[----:B----4-:R-:W-:Y:S01]  /*eeec0*/  F2FP.PACK_AB R4, R4, R5 ;  /* 0x000000050404723e */ /* 0x010fe200000000ff */
[----:B------:R-:W-:Y:S01]  /*eeed0*/  IMAD R5, R28, 0x332, RZ ;  /* 0x000003321c057824 */ /* 0x000fe200078e02ff */
[----:B0-----:R-:W-:-:S04]  /*eeee0*/  IADD3 R22, P5, R6, R2, RZ ;  /* 0x0000000206167210 */ /* 0x001fc80007fbe0ff */
[----:B------:R-:W-:Y:S01]  /*eeef0*/  LEA.HI.X.SX32 R23, R18, R3, 0x1, P5 ;  /* 0x0000000312177211 */ /* 0x000fe200028f0eff */
[C---:B------:R-:W-:Y:S01]  /*eef00*/  IMAD R10, R28.reuse, 0x199, RZ ;  /* 0x000001991c0a7824 */ /* 0x040fe200078e02ff */
[----:B------:R-:W3:Y:S03]  /*eef10*/  LDL.LU R18, [R1+0x394] ;  /* 0x0003940001127983 */ /* 0x000ee60000300800 */
[----:B------:R0:W-:Y:S02]  /*eef20*/  STL.64 [R1+0x7a0], R22 ;  /* 0x0007a01601007387 */ /* 0x0001e40000100a00 */
[----:B------:R-:W-:Y:S01]  /*eef30*/  IMAD R6, R28, 0x334, RZ ;  /* 0x000003341c067824 */ /* 0x000fe200078e02ff */
[----:B------:R-:W-:Y:S02]  /*eef40*/  F2FP.PACK_AB R9, R9, R17 ;  /* 0x000000110909723e */ /* 0x000fe400000000ff */
[----:B0-----:R-:W-:-:S04]  /*eef50*/  IADD3 R22, P5, R5, R2, RZ ;  /* 0x0000000205167210 */ /* 0x001fc80007fbe0ff */
[----:B------:R-:W-:Y:S01]  /*eef60*/  LEA.HI.X.SX32 R23, R10, R3, 0x1, P5 ;  /* 0x000000030a177211 */ /* 0x000fe200028f0eff */
[C---:B------:R-:W-:Y:S01]  /*eef70*/  IMAD R7, R28.reuse, 0x336, RZ ;  /* 0x000003361c077824 */ /* 0x040fe200078e02ff */
[----:B--2---:R-:W-:Y:S02]  /*eef80*/  F2FP.PACK_AB R5, R15, R27 ;  /* 0x0000001b0f05723e */ /* 0x004fe400000000ff */
[----:B------:R-:W2:Y:S01]  /*eef90*/  LDL.LU R27, [R1+0x3b4] ;  /* 0x0003b400011b7983 */ /* 0x000ea20000300800 */
[----:B------:R-:W2:Y:S02]  /*eefa0*/  LDL.LU R17, [R1+0x3a4] ;  /* 0x0003a40001117983 */ /* 0x000ea40000300800 */
[----:B------:R0:W-:Y:S02]  /*eefb0*/  STL.64 [R1+0x798], R22 ;  /* 0x0007981601007387 */ /* 0x0001e40000100a00 */
[----:B------:R-:W-:Y:S01]  /*eefc0*/  IMAD R15, R28, 0x19a, RZ ;  /* 0x0000019a1c0f7824 */ /* 0x000fe200078e02ff */
[----:B0-----:R-:W-:-:S04]  /*eefd0*/  IADD3 R22, P5, R6, R2, RZ ;  /* 0x0000000206167210 */ /* 0x001fc80007fbe0ff */
[----:B------:R-:W-:Y:S01]  /*eefe0*/  LEA.HI.X.SX32 R23, R15, R3, 0x1, P5 ;  /* 0x000000030f177211 */ /* 0x000fe200028f0eff */
[----:B-----5:R-:W-:Y:S01]  /*eeff0*/  F2FP.PACK_AB R6, R13, R11 ;  /* 0x0000000b0d06723e */ /* 0x020fe200000000ff */
[----:B------:R-:W4:Y:S01]  /*ef000*/  LDL.LU R15, [R1+0x3d4] ;  /* 0x0003d400010f7983 */ /* 0x000f220000300800 */
[----:B------:R-:W-:Y:S02]  /*ef010*/  IMAD R13, R28, 0x19b, RZ ;  /* 0x0000019b1c0d7824 */ /* 0x000fe400078e02ff */
[----:B------:R0:W-:Y:S02]  /*ef020*/  STL.64 [R1+0x790], R22 ;  /* 0x0007901601007387 */ /* 0x0001e40000100a00 */
[----:B0-----:R-:W-:Y:S01]  /*ef030*/  IADD3 R22, P5, R7, R2, RZ ;  /* 0x0000000207167210 */ /* 0x001fe20007fbe0ff */
[----:B------:R-:W-:Y:S02]  /*ef040*/  F2FP.PACK_AB R7, R24, R25 ;  /* 0x000000191807723e */ /* 0x000fe400000000ff */
[----:B------:R-:W5:Y:S01]  /*ef050*/  LDL.LU R24, [R1+0x3ec] ;  /* 0x0003ec0001187983 */ /* 0x000f620000300800 */
[----:B------:R-:W5:Y:S01]  /*ef060*/  LDL.LU R25, [R1+0x3e4] ;  /* 0x0003e40001197983 */ /* 0x000f620000300800 */
[----:B------:R-:W-:-:S02]  /*ef070*/  LEA.HI.X.SX32 R23, R13, R3, 0x1, P5 ;  /* 0x000000030d177211 */ /* 0x000fc400028f0eff */
[----:B------:R-:W2:Y:S01]  /*ef080*/  LDL.LU R13, [R1+0x39c] ;  /* 0x00039c00010d7983 */ /* 0x000ea20000300800 */
[----:B------:R-:W-:Y:S01]  /*ef090*/  IMAD R11, R28, 0x338, RZ ;  /* 0x000003381c0b7824 */ /* 0x000fe200078e02ff */
[----:B---3--:R-:W-:Y:S01]  /*ef0a0*/  F2FP.PACK_AB R10, R18, R12 ;  /* 0x0000000c120a723e */ /* 0x008fe200000000ff */
[----:B------:R0:W-:Y:S02]  /*ef0b0*/  STL.64 [R1+0x788], R22 ;  /* 0x0007881601007387 */ /* 0x0001e40000100a00 */
[C---:B------:R-:W-:Y:S02]  /*ef0c0*/  IMAD R18, R28.reuse, 0x19c, RZ ;  /* 0x0000019c1c127824 */ /* 0x040fe400078e02ff */
[----:B------:R-:W-:Y:S01]  /*ef0d0*/  IMAD R12, R28, 0x33a, RZ ;  /* 0x0000033a1c0c7824 */ /* 0x000fe200078e02ff */
[----:B0-----:R-:W-:-:S04]  /*ef0e0*/  IADD3 R22, P5, R11, R2, RZ ;  /* 0x000000020b167210 */ /* 0x001fc80007fbe0ff */
[----:B------:R-:W-:Y:S01]  /*ef0f0*/  LEA.HI.X.SX32 R23, R18, R3, 0x1, P5 ;  /* 0x0000000312177211 */ /* 0x000fe200028f0eff */
[----:B------:R-:W-:Y:S04]  /*ef100*/  STS.128 [R0+0x100], R4 ;  /* 0x0001000400007388 */ /* 0x000fe80000000c00 */
[----:B------:R0:W-:Y:S02]  /*ef110*/  STL.64 [R1+0x780], R22 ;  /* 0x0007801601007387 */ /* 0x0001e40000100a00 */
[----:B0-----:R-:W-:Y:S02]  /*ef120*/  IADD3 R22, P5, R12, R2, RZ ;  /* 0x000000020c167210 */ /* 0x001fe40007fbe0ff */
[----:B------:R-:W4:Y:S01]  /*ef130*/  LDL.LU R7, [R1+0x3dc] ;  /* 0x0003dc0001077983 */ /* 0x000f220000300800 */
[----:B--2---:R-:W-:Y:S01]  /*ef140*/  F2FP.PACK_AB R11, R13, R14 ;  /* 0x0000000e0d0b723e */ /* 0x004fe200000000ff */
[----:B------:R-:W-:-:S04]  /*ef150*/  IMAD R14, R28, 0x19d, RZ ;  /* 0x0000019d1c0e7824 */ /* 0x000fc800078e02ff */
[----:B------:R0:W-:Y:S01]  /*ef160*/  STS.128 [R0+0x180], R8 ;  /* 0x0001800800007388 */ /* 0x0001e20000000c00 */
[----:B------:R-:W-:-:S03]  /*ef170*/  LEA.HI.X.SX32 R23, R14, R3, 0x1, P5 ;  /* 0x000000030e177211 */ /* 0x000fc600028f0eff */
[----:B0-----:R-:W2:Y:S01]  /*ef180*/  LDL.LU R11, [R1+0x3c4] ;  /* 0x0003c400010b7983 */ /* 0x001ea20000300800 */
[----:B------:R-:W2:Y:S02]  /*ef190*/  LDL.LU R14, [R1+0x3cc] ;  /* 0x0003cc00010e7983 */ /* 0x000ea40000300800 */
[C---:B------:R-:W-:Y:S02]  /*ef1a0*/  IMAD R13, R28.reuse, 0x33c, RZ ;  /* 0x0000033c1c0d7824 */ /* 0x040fe400078e02ff */
[----:B------:R-:W3:Y:S01]  /*ef1b0*/  LDL.LU R8, [R1+0x400] ;  /* 0x0004000001087983 */ /* 0x000ee20000300800 */
[----:B------:R-:W3:Y:S01]  /*ef1c0*/  LDL.LU R10, [R1+0x3fc] ;  /* 0x0003fc00010a7983 */ /* 0x000ee20000300800 */
[----:B------:R0:W-:Y:S02]  /*ef1d0*/  STL.64 [R1+0x778], R22 ;  /* 0x0007781601007387 */ /* 0x0001e40000100a00 */
[C---:B------:R-:W-:Y:S01]  /*ef1e0*/  IMAD R18, R28.reuse, 0x19e, RZ ;  /* 0x0000019e1c127824 */ /* 0x040fe200078e02ff */
[----:B------:R-:W-:Y:S01]  /*ef1f0*/  F2FP.PACK_AB R12, R27, R17 ;  /* 0x000000111b0c723e */ /* 0x000fe200000000ff */
[----:B------:R-:W-:Y:S01]  /*ef200*/  IMAD R4, R28, 0x33e, RZ ;  /* 0x0000033e1c047824 */ /* 0x000fe200078e02ff */
[----:B------:R-:W3:Y:S01]  /*ef210*/  LDL.LU R27, [R1+0x408] ;  /* 0x00040800011b7983 */ /* 0x000ee20000300800 */
[----:B------:R-:W3:Y:S02]  /*ef220*/  LDL.LU R17, [R1+0x404] ;  /* 0x0004040001117983 */ /* 0x000ee40000300800 */
[----:B------:R-:W3:Y:S01]  /*ef230*/  LDL.LU R9, [R1+0x410] ;  /* 0x0004100001097983 */ /* 0x000ee20000300800 */
[----:B0-----:R-:W-:-:S04]  /*ef240*/  IADD3 R22, P5, R13, R2, RZ ;  /* 0x000000020d167210 */ /* 0x001fc80007fbe0ff */
[----:B------:R-:W-:Y:S01]  /*ef250*/  LEA.HI.X.SX32 R23, R18, R3, 0x1, P5 ;  /* 0x0000000312177211 */ /* 0x000fe200028f0eff */
[C---:B------:R-:W-:Y:S01]  /*ef260*/  IMAD R6, R28.reuse, 0x19f, RZ ;  /* 0x0000019f1c067824 */ /* 0x040fe200078e02ff */
[----:B------:R-:W3:Y:S03]  /*ef270*/  LDL.LU R18, [R1+0x40c] ;  /* 0x00040c0001127983 */ /* 0x000ee60000300800 */
[----:B------:R0:W-:Y:S02]  /*ef280*/  STL.64 [R1+0x750], R22 ;  /* 0x0007501601007387 */ /* 0x0001e40000100a00 */
[----:B------:R-:W-:Y:S01]  /*ef290*/  IMAD R5, R28, 0x340, RZ ;  /* 0x000003401c057824 */ /* 0x000fe200078e02ff */
[----:B0-----:R-:W-:-:S04]  /*ef2a0*/  IADD3 R22, P5, R4, R2, RZ ;  /* 0x0000000204167210 */ /* 0x001fc80007fbe0ff */
[----:B------:R-:W-:Y:S01]  /*ef2b0*/  LEA.HI.X.SX32 R23, R6, R3, 0x1, P5 ;  /* 0x0000000306177211 */ /* 0x000fe200028f0eff */
[----:B------:R-:W-:Y:S01]  /*ef2c0*/  IMAD R4, R28, 0x342, RZ ;  /* 0x000003421c047824 */ /* 0x000fe200078e02ff */
[----:B--2---:R-:W-:Y:S02]  /*ef2d0*/  F2FP.PACK_AB R13, R14, R11 ;  /* 0x0000000b0e0d723e */ /* 0x004fe400000000ff */
[----:B------:R-:W2:Y:S01]  /*ef2e0*/  LDL.LU R11, [R1+0x414] ;  /* 0x00041400010b7983 */ /* 0x000ea20000300800 */
[----:B------:R-:W2:Y:S02]  /*ef2f0*/  LDL.LU R6, [R1+0x3f4] ;  /* 0x0003f40001067983 */ /* 0x000ea40000300800 */
[----:B------:R0:W-:Y:S01]  /*ef300*/  STL.64 [R1+0x748], R22 ;  /* 0x0007481601007387 */ /* 0x0001e20000100a00 */
[----:B----4-:R-:W-:Y:S01]  /*ef310*/  F2FP.PACK_AB R14, R7, R15 ;  /* 0x0000000f070e723e */ /* 0x010fe200000000ff */
[----:B-----5:R-:W-:Y:S02]  /*ef320*/  F2FP.PACK_AB R15, R24, R25 ;  /* 0x00000019180f723e */ /* 0x020fe400000000ff */
[----:B------:R-:W4:Y:S01]  /*ef330*/  LDL.LU R24, [R1+0x428] ;  /* 0x0004280001187983 */ /* 0x000f220000300800 */
[----:B------:R-:W4:Y:S02]  /*ef340*/  LDL.LU R25, [R1+0x424] ;  /* 0x0004240001197983 */ /* 0x000f240000300800 */
[----:B0-----:R-:W-:Y:S01]  /*ef350*/  IMAD R23, R28, 0x1a0, RZ ;  /* 0x000001a01c177824 */ /* 0x001fe200078e02ff */
[----:B------:R-:W-:-:S04]  /*ef360*/  IADD3 R22, P5, R5, R2, RZ ;  /* 0x0000000205167210 */ /* 0x000fc80007fbe0ff */
[----:B------:R-:W-:-:S05]  /*ef370*/  LEA.HI.X.SX32 R23, R23, R3, 0x1, P5 ;  /* 0x0000000317177211 */ /* 0x000fca00028f0eff */
[----:B------:R0:W-:Y:S02]  /*ef380*/  STL.64 [R1+0x740], R22 ;  /* 0x0007401601007387 */ /* 0x0001e40000100a00 */
[----:B0-----:R-:W-:Y:S02]  /*ef390*/  IADD3 R22, P5, R4, R2, RZ ;  /* 0x0000000204167210 */ /* 0x001fe40007fbe0ff */
[----:B------:R-:W2:Y:S01]  /*ef3a0*/  LDL.LU R4, [R1+0x3f8] ;  /* 0x0003f80001047983 */ /* 0x000ea20000300800 */
[----:B------:R-:W-:-:S03]  /*ef3b0*/  IMAD R7, R28, 0x1a1, RZ ;  /* 0x000001a11c077824 */ /* 0x000fc600078e02ff */
[----:B------:R0:W-:Y:S01]  /*ef3c0*/  STS.128 [R0+0x200], R12 ;  /* 0x0002000c00007388 */ /* 0x0001e20000000c00 */
[----:B------:R-:W-:Y:S01]  /*ef3d0*/  IMAD R5, R28, 0x344, RZ ;  /* 0x000003441c057824 */ /* 0x000fe200078e02ff */
[----:B------:R-:W-:Y:S02]  /*ef3e0*/  LEA.HI.X.SX32 R23, R7, R3, 0x1, P5 ;  /* 0x0000000307177211 */ /* 0x000fe400028f0eff */
[----:B0-----:R-:W5:Y:S01]  /*ef3f0*/  LDL.LU R15, [R1+0x418] ;  /* 0x00041800010f7983 */ /* 0x001f620000300800 */
[----:B------:R-:W4:Y:S02]  /*ef400*/  LDL.LU R12, [R1+0x41c] ;  /* 0x00041c00010c7983 */ /* 0x000f240000300800 */
[----:B------:R-:W4:Y:S02]  /*ef410*/  LDL.LU R14, [R1+0x42c] ;  /* 0x00042c00010e7983 */ /* 0x000f240000300800 */
[----:B------:R0:W-:Y:S02]  /*ef420*/  STL.64 [R1+0x738], R22 ;  /* 0x0007381601007387 */ /* 0x0001e40000100a00 */
[----:B0-----:R-:W-:-:S04]  /*ef430*/  IADD3 R22, P5, R5, R2, RZ ;  /* 0x0000000205167210 */ /* 0x001fc80007fbe0ff */
[----:B------:R-:W-:Y:S01]  /*ef440*/  LEA.HI.X.SX32 R23, R29, R3, 0x1, P5 ;  /* 0x000000031d177211 */ /* 0x000fe200028f0eff */
[----:B---3--:R-:W-:Y:S02]  /*ef450*/  F2FP.PACK_AB R5, R8, R10 ;  /* 0x0000000a0805723e */ /* 0x008fe400000000ff */
[----:B------:R-:W-:Y:S02]  /*ef460*/  IMAD R10, R28, 0x1a3, RZ ;  /* 0x000001a31c0a7824 */ /* 0x000fe400078e02ff */
[----:B------:R0:W-:Y:S01]  /*ef470*/  STL.64 [R1+0x700], R22 ;  /* 0x0007001601007387 */ /* 0x0001e20000100a00 */
[----:B--2---:R-:W-:Y:S01]  /*ef480*/  F2FP.PACK_AB R4, R4, R6 ;  /* 0x000000060404723e */ /* 0x004fe200000000ff */
[----:B------:R-:W-:-:S05]  /*ef490*/  IMAD R6, R28, 0x346, RZ ;  /* 0x000003461c067824 */ /* 0x000fca00078e02ff */
[----:B0-----:R-:W-:Y:S01]  /*ef4a0*/  IADD3 R22, P5, R6, R2, RZ ;  /* 0x0000000206167210 */ /* 0x001fe20007fbe0ff */
[----:B------:R-:W-:Y:S02]  /*ef4b0*/  F2FP.PACK_AB R6, R27, R17 ;  /* 0x000000111b06723e */ /* 0x000fe400000000ff */
[----:B------:R-:W2:Y:S01]  /*ef4c0*/  LDL.LU R27, [R1+0x458] ;  /* 0x00045800011b7983 */ /* 0x000ea20000300800 */
[----:B------:R-:W2:Y:S01]  /*ef4d0*/  LDL.LU R17, [R1+0x454] ;  /* 0x0004540001117983 */ /* 0x000ea20000300800 */
[----:B------:R-:W-:Y:S02]  /*ef4e0*/  LEA.HI.X.SX32 R23, R10, R3, 0x1, P5 ;  /* 0x000000030a177211 */ /* 0x000fe400028f0eff */
[----:B------:R-:W4:Y:S01]  /*ef4f0*/  LDL.LU R10, [R1+0x420] ;  /* 0x00042000010a7983 */ /* 0x000f220000300800 */
[C---:B------:R-:W-:Y:S01]  /*ef500*/  IMAD R8, R28.reuse, 0x348, RZ ;  /* 0x000003481c087824 */ /* 0x040fe200078e02ff */
[----:B------:R-:W-:Y:S01]  /*ef510*/  F2FP.PACK_AB R7, R9, R18 ;  /* 0x000000120907723e */ /* 0x000fe200000000ff */
[----:B------:R0:W-:Y:S02]  /*ef520*/  STL.64 [R1+0x6f8], R22 ;  /* 0x0006f81601007387 */ /* 0x0001e40000100a00 */
[----:B------:R-:W-:-:S02]  /*ef530*/  IMAD R18, R28, 0x1a4, RZ ;  /* 0x000001a41c127824 */ /* 0x000fc400078e02ff */
[----:B------:R-:W-:Y:S01]  /*ef540*/  IMAD R9, R28, 0x34a, RZ ;  /* 0x0000034a1c097824 */ /* 0x000fe200078e02ff */
[----:B------:R-:W3:Y:S01]  /*ef550*/  LDL.LU R29, [R1+0x464] ;  /* 0x00046400011d7983 */ /* 0x000ee20000300800 */
[-C--:B0-----:R-:W-:Y:S01]  /*ef560*/  IADD3 R22, P5, R8, R2.reuse, RZ ;  /* 0x0000000208167210 */ /* 0x081fe20007fbe0ff */
[----:B-----5:R-:W-:Y:S02]  /*ef570*/  F2FP.PACK_AB R8, R15, R11 ;  /* 0x0000000b0f08723e */ /* 0x020fe400000000ff */
[----:B------:R-:W5:Y:S01]  /*ef580*/  LDL.LU R15, [R1+0x13a0] ;  /* 0x0013a000010f7983 */ /* 0x000f620000300800 */
[----:B------:R-:W-:Y:S02]  /*ef590*/  LEA.HI.X.SX32 R23, R18, R3, 0x1, P5 ;  /* 0x0000000312177211 */ /* 0x000fe400028f0eff */
[----:B------:R-:W5:Y:S02]  /*ef5a0*/  LDL.LU R18, [R1+0x474] ;  /* 0x0004740001127983 */ /* 0x000f640000300800 */
[----:B------:R-:W-:Y:S01]  /*ef5b0*/  IMAD R13, R28, 0x1a5, RZ ;  /* 0x000001a51c0d7824 */ /* 0x000fe200078e02ff */
[----:B------:R0:W-:Y:S02]  /*ef5c0*/  STL.64 [R1+0x6f0], R22 ;  /* 0x0006f01601007387 */ /* 0x0001e40000100a00 */
[----:B0-----:R-:W-:-:S04]  /*ef5d0*/  IADD3 R22, P5, R9, R2, RZ ;  /* 0x0000000209167210 */ /* 0x001fc80007fbe0ff */
[----:B------:R-:W-:Y:S02]  /*ef5e0*/  LEA.HI.X.SX32 R23, R13, R3, 0x1, P5 ;  /* 0x000000030d177211 */ /* 0x000fe400028f0eff */
[----:B------:R-:W2:Y:S01]  /*ef5f0*/  LDL.LU R13, [R1+0x430] ;  /* 0x00043000010d7983 */ /* 0x000ea20000300800 */
[----:B------:R-:W-:-:S03]  /*ef600*/  IMAD R11, R28, 0x34c, RZ ;  /* 0x0000034c1c0b7824 */ /* 0x000fc600078e02ff */
[----:B------:R-:W-:Y:S01]  /*ef610*/  STS.128 [R0+0x280], R4 ;  /* 0x0002800400007388 */ /* 0x000fe20000000c00 */
[----:B----4-:R-:W-:Y:S01]  /*ef620*/  F2FP.PACK_AB R9, R10, R12 ;  /* 0x0000000c0a09723e */ /* 0x010fe200000000ff */
[----:B------:R-:W-:Y:S02]  /*ef630*/  F2FP.PACK_AB R10, R24, R25 ;  /* 0x00000019180a723e */ /* 0x000fe400000000ff */
[----:B------:R-:W4:Y:S01]  /*ef640*/  LDL.LU R24, [R1+0x13a8] ;  /* 0x0013a80001187983 */ /* 0x000f220000300800 */
[----:B------:R-:W4:Y:S02]  /*ef650*/  LDL.LU R25, [R1+0x13a4] ;  /* 0x0013a40001197983 */ /* 0x000f240000300800 */
[----:B------:R0:W-:Y:S02]  /*ef660*/  STL.64 [R1+0x6e8], R22 ;  /* 0x0006e81601007387 */ /* 0x0001e40000100a00 */
[----:B0-----:R-:W-:Y:S01]  /*ef670*/  IMAD R23, R28, 0x1a6, RZ ;  /* 0x000001a61c177824 */ /* 0x001fe200078e02ff */
[----:B------:R-:W-:-:S04]  /*ef680*/  IADD3 R22, P5, R11, R2, RZ ;  /* 0x000000020b167210 */ /* 0x000fc80007fbe0ff */
[----:B------:R-:W-:-:S05]  /*ef690*/  LEA.HI.X.SX32 R23, R23, R3, 0x1, P5 ;  /* 0x0000000317177211 */ /* 0x000fca00028f0eff */
[----:B------:R0:W-:Y:S01]  /*ef6a0*/  STL.64 [R1+0x6e0], R22 ;  /* 0x0006e01601007387 */ /* 0x0001e20000100a00 */
[----:B------:R-:W3:Y:S02]  /*ef6b0*/  LDL.LU R7, [R1+0x468] ;  /* 0x0004680001077983 */ /* 0x000ee40000300800 */
[----:B------:R-:W-:-:S05]  /*ef6c0*/  IMAD R12, R28, 0x34e, RZ ;  /* 0x0000034e1c0c7824 */ /* 0x000fca00078e02ff */
[----:B0-----:R-:W-:Y:S02]  /*ef6d0*/  IADD3 R22, P5, R12, R2, RZ ;  /* 0x000000020c167210 */ /* 0x001fe40007fbe0ff */
[----:B--2---:R-:W-:Y:S01]  /*ef6e0*/  F2FP.PACK_AB R11, R13, R14 ;  /* 0x0000000e0d0b723e */ /* 0x004fe200000000ff */
[C---:B------:R-:W-:Y:S02]  /*ef6f0*/  IMAD R14, R28.reuse, 0x1a7, RZ ;  /* 0x000001a71c0e7824 */ /* 0x040fe400078e02ff */
[----:B------:R-:W-:-:S03]  /*ef700*/  IMAD R13, R28, 0x350, RZ ;  /* 0x000003501c0d7824 */ /* 0x000fc600078e02ff */
[----:B------:R-:W-:Y:S01]  /*ef710*/  LEA.HI.X.SX32 R23, R14, R3, 0x1, P5 ;  /* 0x000000030e177211 */ /* 0x000fe200028f0eff */
[----:B------:R0:W-:Y:S04]  /*ef720*/  STS.128 [R0+0x300], R8 ;  /* 0x0003000800007388 */ /* 0x0001e80000000c00 */
[----:B------:R1:W-:Y:S01]  /*ef730*/  STL.64 [R1+0x6d8], R22 ;  /* 0x0006d81601007387 */ /* 0x0003e20000100a00 */
[----:B------:R-:W-:Y:S01]  /*ef740*/  F2FP.PACK_AB R12, R27, R17 ;  /* 0x000000111b0c723e */ /* 0x000fe200000000ff */
[C---:B------:R-:W-:Y:S02]  /*ef750*/  IMAD R4, R28.reuse, 0x352, RZ ;  /* 0x000003521c047824 */ /* 0x040fe400078e02ff */
[C---:B0-----:R-:W-:Y:S01]  /*ef760*/  IMAD R11, R28.reuse, 0x1a8, RZ ;  /* 0x000001a81c0b7824 */ /* 0x041fe200078e02ff */
[----:B-1----:R-:W-:Y:S01]  /*ef770*/  IADD3 R22, P5, R13, R2, RZ ;  /* 0x000000020d167210 */ /* 0x002fe20007fbe0ff */
[----:B------:R-:W2:Y:S01]  /*ef780*/  LDL.LU R8, [R1+0x1434] ;  /* 0x0014340001087983 */ /* 0x000ea20000300800 */
[----:B------:R-:W2:Y:S02]  /*ef790*/  LDL.LU R10, [R1+0x1430] ;  /* 0x00143000010a7983 */ /* 0x000ea40000300800 */
[----:B------:R-:W2:Y:S01]  /*ef7a0*/  LDL.LU R27, [R1+0x13e0] ;  /* 0x0013e000011b7983 */ /* 0x000ea20000300800 */
[----:B------:R-:W-:Y:S01]  /*ef7b0*/  LEA.HI.X.SX32 R23, R11, R3, 0x1, P5 ;  /* 0x000000030b177211 */ /* 0x000fe200028f0eff */
[----:B------:R-:W2:Y:S01]  /*ef7c0*/  LDL.LU R17, [R1+0x13dc] ;  /* 0x0013dc0001117983 */ /* 0x000ea20000300800 */
[----:B------:R-:W2:Y:S02]  /*ef7d0*/  LDL.LU R9, [R1+0x1444] ;  /* 0x0014440001097983 */ /* 0x000ea40000300800 */
[----:B------:R-:W2:Y:S02]  /*ef7e0*/  LDL.LU R11, [R1+0x1440] ;  /* 0x00144000010b7983 */ /* 0x000ea40000300800 */
[C---:B------:R-:W-:Y:S01]  /*ef7f0*/  IMAD R6, R28.reuse, 0x1a9, RZ ;  /* 0x000001a91c067824 */ /* 0x040fe200078e02ff */
[----:B------:R0:W-:Y:S01]  /*ef800*/  STL.64 [R1+0x6b0], R22 ;  /* 0x0006b01601007387 */ /* 0x0001e20000100a00 */
[----:B------:R-:W-:Y:S01]  /*ef810*/  IMAD R5, R28, 0x354, RZ ;  /* 0x000003541c057824 */ /* 0x000fe200078e02ff */
[----:B-----5:R-:W-:-:S02]  /*ef820*/  F2FP.PACK_AB R14, R15, R18 ;  /* 0x000000120f0e723e */ /* 0x020fc400000000ff */
[----:B0-----:R-:W-:-:S04]  /*ef830*/  IADD3 R22, P5, R4, R2, RZ ;  /* 0x0000000204167210 */ /* 0x001fc80007fbe0ff */
[----:B------:R-:W-:Y:S01]  /*ef840*/  LEA.HI.X.SX32 R23, R6, R3, 0x1, P5 ;  /* 0x0000000306177211 */ /* 0x000fe200028f0eff */
[----:B------:R-:W-:Y:S01]  /*ef850*/  IMAD R4, R28, 0x356, RZ ;  /* 0x000003561c047824 */ /* 0x000fe200078e02ff */
[----:B----4-:R-:W-:Y:S02]  /*ef860*/  F2FP.PACK_AB R15, R24, R25 ;  /* 0x00000019180f723e */ /* 0x010fe400000000ff */
[----:B---3--:R-:W-:Y:S02]  /*ef870*/  F2FP.PACK_AB R13, R7, R29 ;  /* 0x0000001d070d723e */ /* 0x008fe400000000ff */
[----:B------:R-:W3:Y:S01]  /*ef880*/  LDL.LU R29, [R1+0x13e8] ;  /* 0x0013e800011d7983 */ /* 0x000ee20000300800 */
[----:B------:R-:W3:Y:S02]  /*ef890*/  LDL.LU R18, [R1+0x13e4] ;  /* 0x0013e40001127983 */ /* 0x000ee40000300800 */
[----:B------:R0:W-:Y:S02]  /*ef8a0*/  STL.64 [R1+0x6a8], R22 ;  /* 0x0006a81601007387 */ /* 0x0001e40000100a00 */
[----:B0-----:R-:W-:Y:S01]  /*ef8b0*/  IMAD R23, R28, 0x1aa, RZ ;  /* 0x000001aa1c177824 */ /* 0x001fe200078e02ff */
[----:B------:R-:W-:-:S02]  /*ef8c0*/  IADD3 R22, P5, R5, R2, RZ ;  /* 0x0000000205167210 */ /* 0x000fc40007fbe0ff */
[----:B------:R-:W4:Y:S01]  /*ef8d0*/  LDL.LU R5, [R1+0x13d4] ;  /* 0x0013d40001057983 */ /* 0x000f220000300800 */
[----:B------:R-:W5:Y:S01]  /*ef8e0*/  LDL.LU R24, [R1+0x1404] ;  /* 0x0014040001187983 */ /* 0x000f620000300800 */
[----:B------:R-:W-:Y:S01]  /*ef8f0*/  LEA.HI.X.SX32 R23, R23, R3, 0x1, P5 ;  /* 0x0000000317177211 */ /* 0x000fe200028f0eff */
[----:B------:R-:W5:Y:S04]  /*ef900*/  LDL.LU R25, [R1+0x13f8] ;  /* 0x0013f80001197983 */ /* 0x000f680000300800 */
[----:B------:R0:W-:Y:S02]  /*ef910*/  STL.64 [R1+0x6a0], R22 ;  /* 0x0006a01601007387 */ /* 0x0001e40000100a00 */
[----:B0-----:R-:W-:Y:S02]  /*ef920*/  IADD3 R22, P5, R4, R2, RZ ;  /* 0x0000000204167210 */ /* 0x001fe40007fbe0ff */
[----:B------:R-:W4:Y:S01]  /*ef930*/  LDL.LU R4, [R1+0x13d8] ;  /* 0x0013d80001047983 */ /* 0x000f220000300800 */
[----:B------:R-:W-:-:S02]  /*ef940*/  IMAD R7, R28, 0x1ab, RZ ;  /* 0x000001ab1c077824 */ /* 0x000fc400078e02ff */
[----:B------:R-:W-:Y:S01]  /*ef950*/  IMAD R6, R28, 0x358, RZ ;  /* 0x000003581c067824 */ /* 0x000fe200078e02ff */
[----:B------:R0:W-:Y:S02]  /*ef960*/  STS.128 [R0+0x380], R12 ;  /* 0x0003800c00007388 */ /* 0x0001e40000000c00 */
[----:B------:R-:W-:Y:S02]  /*ef970*/  LEA.HI.X.SX32 R23, R7, R3, 0x1, P5 ;  /* 0x0000000307177211 */ /* 0x000fe400028f0eff */
[----:B--2---:R-:W-:Y:S01]  /*ef980*/  F2FP.PACK_AB R8, R8, R10 ;  /* 0x0000000a0808723e */ /* 0x004fe200000000ff */
[----:B0-----:R-:W2:Y:S01]  /*ef990*/  LDL.LU R12, [R1+0x1450] ;  /* 0x00145000010c7983 */ /* 0x001ea20000300800 */
[----:B------:R-:W2:Y:S02]  /*ef9a0*/  LDL.LU R14, [R1+0x1464] ;  /* 0x00146400010e7983 */ /* 0x000ea40000300800 */
[----:B------:R0:W-:Y:S02]  /*ef9b0*/  STL.64 [R1+0x698], R22 ;  /* 0x0006981601007387 */ /* 0x0001e40000100a00 */
[----:B------:R-:W-:-:S02]  /*ef9c0*/  IMAD R15, R28, 0x1ac, RZ ;  /* 0x000001ac1c0f7824 */ /* 0x000fc400078e02ff */
[----:B------:R-:W-:Y:S01]  /*ef9d0*/  IMAD R10, R28, 0x1ad, RZ ;  /* 0x000001ad1c0a7824 */ /* 0x000fe200078e02ff */
[----:B0-----:R-:W-:-:S04]  /*ef9e0*/  IADD3 R22, P5, R6, R2, RZ ;  /* 0x0000000206167210 */ /* 0x001fc80007fbe0ff */
[----:B------:R-:W-:-:S05]  /*ef9f0*/  LEA.HI.X.SX32 R23, R15, R3, 0x1, P5 ;  /* 0x000000030f177211 */ /* 0x000fca00028f0eff */
[----:B------:R0:W-:Y:S01]  /*efa00*/  STL.64 [R1+0x660], R22 ;  /* 0x0006601601007387 */ /* 0x0001e20000100a00 */
[C---:B------:R-:W-:Y:S02]  /*efa10*/  IMAD R6, R28.reuse, 0x35c, RZ ;  /* 0x0000035c1c067824 */ /* 0x040fe400078e02ff */
[C---:B------:R-:W-:Y:S02]  /*efa20*/  IMAD R7, R28.reuse, 0x35e, RZ ;  /* 0x0000035e1c077824 */ /* 0x040fe400078e02ff */
[C---:B------:R-:W-:Y:S01]  /*efa30*/  IMAD R13, R28.reuse, 0x1af, RZ ;  /* 0x000001af1c0d7824 */ /* 0x040fe200078e02ff */
[----:B------:R-:W-:Y:S01]  /*efa40*/  F2FP.PACK_AB R9, R9, R11 ;  /* 0x0000000b0909723e */ /* 0x000fe200000000ff */
[----:B------:R-:W-:Y:S01]  /*efa50*/  IMAD R11, R28, 0x360, RZ ;  /* 0x000003601c0b7824 */ /* 0x000fe200078e02ff */
[----:B----4-:R-:W-:Y:S01]  /*efa60*/  F2FP.PACK_AB R4, R4, R5 ;  /* 0x000000050404723e */ /* 0x010fe200000000ff */
[----:B------:R-:W-:-:S05]  /*efa70*/  IMAD R5, R28, 0x35a, RZ ;  /* 0x0000035a1c057824 */ /* 0x000fca00078e02ff */
[-C--:B0-----:R-:W-:Y:S01]  /*efa80*/  IADD3 R22, P5, R5, R2.reuse, RZ ;  /* 0x0000000205167210 */ /* 0x081fe20007fbe0ff */
[----:B------:R-:W-:Y:S02]  /*efa90*/  F2FP.PACK_AB R5, R27, R17 ;  /* 0x000000111b05723e */ /* 0x000fe400000000ff */
[----:B------:R-:W4:Y:S01]  /*efaa0*/  LDL.LU R27, [R1+0x14b0] ;  /* 0x0014b000011b7983 */ /* 0x000f220000300800 */
[----:B------:R-:W-:Y:S01]  /*efab0*/  LEA.HI.X.SX32 R23, R10, R3, 0x1, P5 ;  /* 0x000000030a177211 */ /* 0x000fe200028f0eff */
[----:B------:R-:W4:Y:S02]  /*efac0*/  LDL.LU R17, [R1+0x14ac] ;  /* 0x0014ac0001117983 */ /* 0x000f240000300800 */
[----:B------:R-:W2:Y:S02]  /*efad0*/  LDL.LU R10, [R1+0x1454] ;  /* 0x00145400010a7983 */ /* 0x000ea40000300800 */
[----:B------:R0:W-:Y:S01]  /*efae0*/  STL.64 [R1+0x658], R22 ;  /* 0x0006581601007387 */ /* 0x0001e20000100a00 */
[----:B------:R-:W4:Y:S02]  /*efaf0*/  LDL.LU R15, [R1+0x14b4] ;  /* 0x0014b400010f7983 */ /* 0x000f240000300800 */
[----:B0-----:R-:W-:Y:S01]  /*efb00*/  IMAD R23, R28, 0x1ae, RZ ;  /* 0x000001ae1c177824 */ /* 0x001fe200078e02ff */
[----:B------:R-:W-:Y:S01]  /*efb10*/  IADD3 R22, P5, R6, R2, RZ ;  /* 0x0000000206167210 */ /* 0x000fe20007fbe0ff */
[----:B---3--:R-:W-:-:S02]  /*efb20*/  F2FP.PACK_AB R6, R29, R18 ;  /* 0x000000121d06723e */ /* 0x008fc400000000ff */
[----:B------:R-:W3:Y:S01]  /*efb30*/  LDL.LU R29, [R1+0x14c0] ;  /* 0x0014c000011d7983 */ /* 0x000ee20000300800 */
[----:B------:R-:W-:Y:S01]  /*efb40*/  LEA.HI.X.SX32 R23, R23, R3, 0x1, P5 ;  /* 0x0000000317177211 */ /* 0x000fe200028f0eff */
[----:B------:R-:W3:Y:S04]  /*efb50*/  LDL.LU R18, [R1+0x14bc] ;  /* 0x0014bc0001127983 */ /* 0x000ee80000300800 */
[----:B------:R0:W-:Y:S02]  /*efb60*/  STL.64 [R1+0x650], R22 ;  /* 0x0006501601007387 */ /* 0x0001e40000100a00 */
[----:B0-----:R-:W-:Y:S01]  /*efb70*/  IADD3 R22, P5, R7, R2, RZ ;  /* 0x0000000207167210 */ /* 0x001fe20007fbe0ff */
[----:B-----5:R-:W-:Y:S02]  /*efb80*/  F2FP.PACK_AB R7, R24, R25 ;  /* 0x000000191807723e */ /* 0x020fe400000000ff */
[----:B------:R-:W5:Y:S01]  /*efb90*/  LDL.LU R24, [R1+0x14d0] ;  /* 0x0014d00001187983 */ /* 0x000f620000300800 */
[----:B------:R-:W5:Y:S01]  /*efba0*/  LDL.LU R25, [R1+0x14cc] ;  /* 0x0014cc0001197983 */ /* 0x000f620000300800 */
[----:B------:R-:W-:-:S02]  /*efbb0*/  LEA.HI.X.SX32 R23, R13, R3, 0x1, P5 ;  /* 0x000000030d177211 */ /* 0x000fc400028f0eff */
[----:B------:R-:W3:Y:S03]  /*efbc0*/  LDL.LU R13, [R1+0x1468] ;  /* 0x00146800010d7983 */ /* 0x000ee60000300800 */
[----:B------:R0:W-:Y:S01]  /*efbd0*/  STL.64 [R1+0x648], R22 ;  /* 0x0006481601007387 */ /* 0x0001e20000100a00 */
[----:B------:R1:W-:Y:S01]  /*efbe0*/  STS.128 [R0+0x400], R4 ;  /* 0x0004000400007388 */ /* 0x0003e20000000c00 */
[----:B0-----:R-:W-:Y:S01]  /*efbf0*/  IMAD R23, R28, 0x1b0, RZ ;  /* 0x000001b01c177824 */ /* 0x001fe200078e02ff */
[----:B------:R-:W-:-:S04]  /*efc00*/  IADD3 R22, P5, R11, R2, RZ ;  /* 0x000000020b167210 */ /* 0x000fc80007fbe0ff */
[----:B------:R-:W-:-:S05]  /*efc10*/  LEA.HI.X.SX32 R23, R23, R3, 0x1, P5 ;  /* 0x0000000317177211 */ /* 0x000fca00028f0eff */
[----:B------:R0:W-:Y:S01]  /*efc20*/  STL.64 [R1+0x640], R22 ;  /* 0x0006401601007387 */ /* 0x0001e20000100a00 */
[----:B-1----:R-:W5:Y:S02]  /*efc30*/  LDL.LU R7, [R1+0x14b8] ;  /* 0x0014b80001077983 */ /* 0x002f640000300800 */
[C---:B------:R-:W-:Y:S02]  /*efc40*/  IMAD R4, R28.reuse, 0x366, RZ ;  /* 0x000003661c047824 */ /* 0x040fe400078e02ff */
[C---:B------:R-:W-:Y:S02]  /*efc50*/  IMAD R6, R28.reuse, 0x1b3, RZ ;  /* 0x000001b31c067824 */ /* 0x040fe400078e02ff */
[----:B------:R-:W-:Y:S01]  /*efc60*/  IMAD R5, R28, 0x368, RZ ;  /* 0x000003681c057824 */ /* 0x000fe200078e02ff */
[----:B--2---:R-:W-:Y:S01]  /*efc70*/  F2FP.PACK_AB R10, R10, R12 ;  /* 0x0000000c0a0a723e */ /* 0x004fe200000000ff */
[----:B------:R-:W-:-:S05]  /*efc80*/  IMAD R12, R28, 0x362, RZ ;  /* 0x000003621c0c7824 */ /* 0x000fca00078e02ff */
[----:B0-----:R-:W-:Y:S01]  /*efc90*/  IADD3 R22, P5, R12, R2, RZ ;  /* 0x000000020c167210 */ /* 0x001fe20007fbe0ff */
[----:B----4-:R-:W-:Y:S01]  /*efca0*/  F2FP.PACK_AB R12, R27, R17 ;  /* 0x000000111b0c723e */ /* 0x010fe200000000ff */
[----:B---3--:R-:W-:Y:S01]  /*efcb0*/  F2FP.PACK_AB R11, R13, R14 ;  /* 0x0000000e0d0b723e */ /* 0x008fe200000000ff */
[C---:B------:R-:W-:Y:S02]  /*efcc0*/  IMAD R14, R28.reuse, 0x1b1, RZ ;  /* 0x000001b11c0e7824 */ /* 0x040fe400078e02ff */
[----:B------:R-:W-:-:S03]  /*efcd0*/  IMAD R13, R28, 0x364, RZ ;  /* 0x000003641c0d7824 */ /* 0x000fc600078e02ff */
[-C--:B------:R-:W-:Y:S01]  /*efce0*/  LEA.HI.X.SX32 R23, R14, R3.reuse, 0x1, P5 ;  /* 0x000000030e177211 */ /* 0x080fe200028f0eff */
[----:B------:R-:W-:Y:S04]  /*efcf0*/  STS.128 [R0+0x480], R8 ;  /* 0x0004800800007388 */ /* 0x000fe80000000c00 */
[----:B------:R0:W-:Y:S02]  /*efd00*/  STL.64 [R1+0x638], R22 ;  /* 0x0006381601007387 */ /* 0x0001e40000100a00 */
[----:B0-----:R-:W-:Y:S02]  /*efd10*/  IADD3 R22, P5, R13, R2, RZ ;  /* 0x000000020d167210 */ /* 0x001fe40007fbe0ff */
[----:B------:R-:W2:Y:S01]  /*efd20*/  LDL.LU R8, [R1+0x14f8] ;  /* 0x0014f80001087983 */ /* 0x000ea20000300800 */
[----:B------:R-:W2:Y:S02]  /*efd30*/  LDL.LU R10, [R1+0x14f4] ;  /* 0x0014f400010a7983 */ /* 0x000ea40000300800 */
[----:B------:R-:W3:Y:S01]  /*efd40*/  LDL.LU R9, [R1+0x14fc] ;  /* 0x0014fc0001097983 */ /* 0x000ee20000300800 */
[----:B------:R-:W-:Y:S01]  /*efd50*/  LEA.HI.X.SX32 R23, R20, R3, 0x1, P5 ;  /* 0x0000000314177211 */ /* 0x000fe200028f0eff */
[----:B------:R-:W4:Y:S01]  /*efd60*/  LDL.LU R27, [R1+0x1508] ;  /* 0x00150800011b7983 */ /* 0x000f220000300800 */
[----:B------:R-:W4:Y:S03]  /*efd70*/  LDL.LU R17, [R1+0x1504] ;  /* 0x0015040001117983 */ /* 0x000f260000300800 */
[----:B------:R0:W-:Y:S01]  /*efd80*/  STL.64 [R1+0x610], R22 ;  /* 0x0006101601007387 */ /* 0x0001e20000100a00 */
[----:B------:R-:W-:Y:S01]  /*efd90*/  F2FP.PACK_AB R14, R29, R18 ;  /* 0x000000121d0e723e */ /* 0x000fe200000000ff */
[----:B------:R-:W-:Y:S01]  /*efda0*/  IMAD R18, R28, 0x1b4, RZ ;  /* 0x000001b41c127824 */ /* 0x000fe200078e02ff */
[----:B0-----:R-:W-:-:S04]  /*efdb0*/  IADD3 R22, P5, R4, R2, RZ ;  /* 0x0000000204167210 */ /* 0x001fc80007fbe0ff */
[----:B------:R-:W-:Y:S02]  /*efdc0*/  LEA.HI.X.SX32 R23, R6, R3, 0x1, P5 ;  /* 0x0000000306177211 */ /* 0x000fe400028f0eff */
[----:B------:R-:W3:Y:S01]  /*efdd0*/  LDL.LU R6, [R1+0x14ec] ;  /* 0x0014ec0001067983 */ /* 0x000ee20000300800 */
[----:B------:R-:W3:Y:S02]  /*efde0*/  LDL.LU R11, [R1+0x152c] ;  /* 0x00152c00010b7983 */ /* 0x000ee40000300800 */
[----:B------:R0:W-:Y:S01]  /*efdf0*/  STL.64 [R1+0x608], R22 ;  /* 0x0006081601007387 */ /* 0x0001e20000100a00 */
[----:B-----5:R-:W-:Y:S01]  /*efe00*/  F2FP.PACK_AB R13, R7, R15 ;  /* 0x0000000f070d723e */ /* 0x020fe200000000ff */
[----:B------:R-:W-:Y:S01]  /*efe10*/  F2FP.PACK_AB R15, R24, R25 ;  /* 0x00000019180f723e */ /* 0x000fe200000000ff */
[----:B------:R-:W5:Y:S01]  /*efe20*/  LDL.LU R20, [R1+0x1534] ;  /* 0x0015340001147983 */ /* 0x000f620000300800 */
[----:B------:R-:W-:Y:S02]  /*efe30*/  IMAD R4, R28, 0x36a, RZ ;  /* 0x0000036a1c047824 */ /* 0x000fe400078e02ff */
[----:B------:R-:W3:Y:S02]  /*efe40*/  LDL.LU R24, [R1+0x1540] ;  /* 0x0015400001187983 */ /* 0x000ee40000300800 */
[----:B------:R-:W3:Y:S01]  /*efe50*/  LDL.LU R25, [R1+0x153c] ;  /* 0x00153c0001197983 */ /* 0x000ee20000300800 */
[----:B------:R-:W3:Y:S01]  /*efe60*/  LDL.LU R29, [R1+0x1548] ;  /* 0x00154800011d7983 */ /* 0x000ee20000300800 */
[----:B0-----:R-:W-:-:S04]  /*efe70*/  IADD3 R22, P5, R5, R2, RZ ;  /* 0x0000000205167210 */ /* 0x001fc80007fbe0ff */
[----:B------:R-:W-:Y:S01]  /*efe80*/  LEA.HI.X.SX32 R23, R18, R3, 0x1, P5 ;  /* 0x0000000312177211 */ /* 0x000fe200028f0eff */
[----:B------:R-:W-:Y:S01]  /*efe90*/  IMAD R7, R28, 0x1b5, RZ ;  /* 0x000001b51c077824 */ /* 0x000fe200078e02ff */
[----:B------:R-:W3:Y:S03]  /*efea0*/  LDL.LU R18, [R1+0x1544] ;  /* 0x0015440001127983 */ /* 0x000ee60000300800 */
[----:B------:R0:W-:Y:S01]  /*efeb0*/  STL.64 [R1+0x600], R22 ;  /* 0x0006001601007387 */ /* 0x0001e20000100a00 */
[----:B------:R1:W-:Y:S01]  /*efec0*/  STS.128 [R0+0x500], R12 ;  /* 0x0005000c00007388 */ /* 0x0003e20000000c00 */
[----:B0-----:R-:W-:-:S03]  /*efed0*/  IADD3 R22, P5, R4, R2, RZ ;  /* 0x0000000204167210 */ /* 0x001fc60007fbe0ff */
[----:B------:R-:W3:Y:S01]  /*efee0*/  LDL.LU R4, [R1+0x14f0] ;  /* 0x0014f00001047983 */ /* 0x000ee20000300800 */
[----:B-1----:R-:W4:Y:S01]  /*efef0*/  LDL.LU R13, [R1+0x1530] ;  /* 0x00153000010d7983 */ /* 0x002f220000300800 */
[----:B------:R-:W-:Y:S01]  /*eff00*/  LEA.HI.X.SX32 R23, R7, R3, 0x1, P5 ;  /* 0x0000000307177211 */ /* 0x000fe200028f0eff */
[----:B------:R-:W5:Y:S04]  /*eff10*/  LDL.LU R12, [R1+0x1538] ;  /* 0x00153800010c7983 */ /* 0x000f680000300800 */
[----:B------:R0:W-:Y:S04]  /*eff20*/  STL.64 [R1+0x5f8], R22 ;  /* 0x0005f81601007387 */ /* 0x0001e80000100a00 */
[----:B0-----:R-:W4:Y:S01]  /*eff30*/  LDL.LU.64 R22, [R1+0x4030] ;  /* 0x0040300001167983 */ /* 0x001f220000300a00 */
[----:B------:R-:W4:Y:S02]  /*eff40*/  LDL.LU R7, [R1+0x1500] ;  /* 0x0015000001077983 */ /* 0x000f240000300800 */
[----:B------:R-:W-:-:S02]  /*eff50*/  IMAD R5, R28, 0x36c, RZ ;  /* 0x0000036c1c057824 */ /* 0x000fc400078e02ff */
[----:B------:R-:W-:-:S03]  /*eff60*/  IMAD R15, R28, 0x1b6, RZ ;  /* 0x000001b61c0f7824 */ /* 0x000fc600078e02ff */
[----:B------:R-:W-:-:S04]  /*eff70*/  IADD3 R14, P5, R5, R2, RZ ;  /* 0x00000002050e7210 */ /* 0x000fc80007fbe0ff */
[----:B------:R-:W-:-:S05]  /*eff80*/  LEA.HI.X.SX32 R15, R15, R3, 0x1, P5 ;  /* 0x000000030f0f7211 */ /* 0x000fca00028f0eff */
[----:B------:R0:W-:Y:S01]  /*eff90*/  STL.64 [R1+0x5c0], R14 ;  /* 0x0005c00e01007387 */ /* 0x0001e20000100a00 */
[----:B--2---:R-:W-:Y:S01]  /*effa0*/  F2FP.PACK_AB R5, R8, R10 ;  /* 0x0000000a0805723e */ /* 0x004fe200000000ff */
[C---:B------:R-:W-:Y:S02]  /*effb0*/  IMAD R10, R28.reuse, 0x1b7, RZ ;  /* 0x000001b71c0a7824 */ /* 0x040fe400078e02ff */
[----:B------:R-:W-:Y:S01]  /*effc0*/  IMAD R8, R28, 0x370, RZ ;  /* 0x000003701c087824 */ /* 0x000fe200078e02ff */
[----:B---3--:R-:W-:Y:S01]  /*effd0*/  F2FP.PACK_AB R4, R4, R6 ;  /* 0x000000060404723e */ /* 0x008fe200000000ff */
[----:B------:R-:W-:-:S05]  /*effe0*/  IMAD R6, R28, 0x36e, RZ ;  /* 0x0000036e1c067824 */ /* 0x000fca00078e02ff */
[----:B0-----:R-:W-:Y:S02]  /*efff0*/  IADD3 R14, P5, R6, R2, RZ ;  /* 0x00000002060e7210 */ /* 0x001fe40007fbe0ff */
[----:B----4-:R-:W-:Y:S01]  /*f0000*/  F2FP.PACK_AB R6, R7, R9 ;  /* 0x000000090706723e */ /* 0x010fe200000000ff */
[----:B------:R-:W-:Y:S02]  /*f0010*/  F2FP.PACK_AB R7, R27, R17 ;  /* 0x000000111b07723e */ /* 0x000fe400000000ff */
[----:B------:R-:W2:Y:S01]  /*f0020*/  LDL.LU R27, [R1+0x1570] ;  /* 0x00157000011b7983 */ /* 0x000ea20000300800 */
[----:B------:R-:W2:Y:S01]  /*f0030*/  LDL.LU R17, [R1+0x156c] ;  /* 0x00156c0001117983 */ /* 0x000ea20000300800 */
[----:B------:R-:W-:Y:S01]  /*f0040*/  LEA.HI.X.SX32 R15, R10, R3, 0x1, P5 ;  /* 0x000000030a0f7211 */ /* 0x000fe200028f0eff */
[----:B------:R-:W-:-:S04]  /*f0050*/  IMAD R10, R28, 0x1b8, RZ ;  /* 0x000001b81c0a7824 */ /* 0x000fc800078e02ff */
[----:B------:R0:W-:Y:S01]  /*f0060*/  STL.64 [R1+0x5b8], R14 ;  /* 0x0005b80e01007387 */ /* 0x0001e20000100a00 */
[----:B------:R-:W-:Y:S01]  /*f0070*/  IMAD R9, R28, 0x372, RZ ;  /* 0x000003721c097824 */ /* 0x000fe200078e02ff */
[----:B0-----:R-:W-:-:S04]  /*f0080*/  IADD3 R14, P5, R8, R2, RZ ;  /* 0x00000002080e7210 */ /* 0x001fc80007fbe0ff */
[----:B------:R-:W-:Y:S01]  /*f0090*/  LEA.HI.X.SX32 R15, R10, R3, 0x1, P5 ;  /* 0x000000030a0f7211 */ /* 0x000fe200028f0eff */
[----:B------:R-:W-:Y:S02]  /*f00a0*/  F2FP.PACK_AB R8, R13, R11 ;  /* 0x0000000b0d08723e */ /* 0x000fe400000000ff */
[C---:B------:R-:W-:Y:S02]  /*f00b0*/  IMAD R13, R28.reuse, 0x1b9, RZ ;  /* 0x000001b91c0d7824 */ /* 0x040fe400078e02ff */
[----:B------:R-:W-:Y:S01]  /*f00c0*/  IMAD R11, R28, 0x374, RZ ;  /* 0x000003741c0b7824 */ /* 0x000fe200078e02ff */
[----:B------:R0:W-:Y:S01]  /*f00d0*/  STL.64 [R1+0x5b0], R14 ;  /* 0x0005b00e01007387 */ /* 0x0001e20000100a00 */
[----:B------:R-:W-:Y:S02]  /*f00e0*/  F2FP.PACK_AB R10, R24, R25 ;  /* 0x00000019180a723e */ /* 0x000fe400000000ff */
[----:B0-----:R-:W-:Y:S01]  /*f00f0*/  IADD3 R14, P5, R9, R2, RZ ;  /* 0x00000002090e7210 */ /* 0x001fe20007fbe0ff */
[----:B-----5:R-:W-:-:S03]  /*f0100*/  F2FP.PACK_AB R9, R12, R20 ;  /* 0x000000140c09723e */ /* 0x020fc600000000ff */
[-C--:B------:R-:W-:Y:S01]  /*f0110*/  LEA.HI.X.SX32 R15, R13, R3.reuse, 0x1, P5 ;  /* 0x000000030d0f7211 */ /* 0x080fe200028f0eff */
[----:B------:R-:W-:Y:S02]  /*f0120*/  IADD3 R24, P5, R11, R2, RZ ;  /* 0x000000020b187210 */ /* 0x000fe40007fbe0ff */
[----:B------:R-:W-:Y:S01]  /*f0130*/  IMAD R12, R28, 0x376, RZ ;  /* 0x000003761c0c7824 */ /* 0x000fe200078e02ff */
[----:B------:R-:W3:Y:S01]  /*f0140*/  LDL.LU R20, [R1+0x157c] ;  /* 0x00157c0001147983 */ /* 0x000ee20000300800 */
[----:B------:R0:W-:Y:S01]  /*f0150*/  STL.64 [R1+0x5a8], R14 ;  /* 0x0005a80e01007387 */ /* 0x0001e20000100a00 */
[----:B------:R-:W-:Y:S02]  /*f0160*/  LEA.HI.X.SX32 R25, R19, R3, 0x1, P5 ;  /* 0x0000000313197211 */ /* 0x000fe400028f0eff */
[----:B------:R-:W-:Y:S01]  /*f0170*/  F2FP.PACK_AB R11, R29, R18 ;  /* 0x000000121d0b723e */ /* 0x000fe200000000ff */
[----:B------:R-:W-:Y:S01]  /*f0180*/  IADD3 R18, P5, R12, R2, RZ ;  /* 0x000000020c127210 */ /* 0x000fe20007fbe0ff */
[----:B------:R-:W-:Y:S01]  /*f0190*/  STS.128 [R0+0x580], R4 ;  /* 0x0005800400007388 */ /* 0x000fe20000000c00 */
[----:B------:R-:W-:-:S03]  /*f01a0*/  IMAD R13, R28, 0x378, RZ ;  /* 0x000003781c0d7824 */ /* 0x000fc600078e02ff */
[----:B------:R-:W-:Y:S01]  /*f01b0*/  STS.128 [R0+0x600], R8 ;  /* 0x0006000800007388 */ /* 0x000fe20000000c00 */
[----:B0-----:R-:W-:-:S03]  /*f01c0*/  IMAD R14, R28, 0x1bb, RZ ;  /* 0x000001bb1c0e7824 */ /* 0x001fc600078e02ff */
[----:B------:R-:W4:Y:S01]  /*f01d0*/  LDL.LU R15, [R1+0x1584] ;  /* 0x00158400010f7983 */ /* 0x000f220000300800 */
[----:B------:R0:W-:Y:S01]  /*f01e0*/  STL.64 [R1+0x5a0], R24 ;  /* 0x0005a01801007387 */ /* 0x0001e20000100a00 */
[----:B------:R-:W-:Y:S02]  /*f01f0*/  LEA.HI.X.SX32 R19, R14, R3, 0x1, P5 ;  /* 0x000000030e137211 */ /* 0x000fe400028f0eff */
[----:B0-----:R-:W5:Y:S01]  /*f0200*/  LDL.LU R24, [R1+0x15b0] ;  /* 0x0015b00001187983 */ /* 0x001f620000300800 */
[----:B------:R-:W5:Y:S02]  /*f0210*/  LDL.LU R25, [R1+0x15ac] ;  /* 0x0015ac0001197983 */ /* 0x000f640000300800 */
[----:B------:R-:W4:Y:S02]  /*f0220*/  LDL.LU R7, [R1+0x1588] ;  /* 0x0015880001077983 */ /* 0x000f240000300800 */
[----:B------:R-:W3:Y:S01]  /*f0230*/  LDL.LU R11, [R1+0x1580] ;  /* 0x00158000010b7983 */ /* 0x000ee20000300800 */
[----:B------:R-:W3:Y:S01]  /*f0240*/  LDL.LU R14, [R1+0x1574] ;  /* 0x00157400010e7983 */ /* 0x000ee20000300800 */
[----:B------:R-:W3:Y:S02]  /*f0250*/  LDL.LU R10, [R1+0x15f0] ;  /* 0x0015f000010a7983 */ /* 0x000ee40000300800 */
[----:B------:R0:W-:Y:S01]  /*f0260*/  STL.64 [R1+0x598], R18 ;  /* 0x0005981201007387 */ /* 0x0001e20000100a00 */
[----:B------:R-:W-:Y:S01]  /*f0270*/  IADD3 R8, P5, R13, R2, RZ ;  /* 0x000000020d087210 */ /* 0x000fe20007fbe0ff */
[----:B0-----:R-:W3:Y:S01]  /*f0280*/  LDL.LU R19, [R1+0x15ec] ;  /* 0x0015ec0001137983 */ /* 0x001ee20000300800 */
[----:B------:R-:W3:Y:S02]  /*f0290*/  LDL.LU R13, [R1+0x1578] ;  /* 0x00157800010d7983 */ /* 0x000ee40000300800 */
[----:B------:R-:W5:Y:S02]  /*f02a0*/  LDL.LU R29, [R1+0x15b8] ;  /* 0x0015b800011d7983 */ /* 0x000f640000300800 */
[----:B------:R-:W5:Y:S02]  /*f02b0*/  LDL.LU R18, [R1+0x15b4] ;  /* 0x0015b40001127983 */ /* 0x000f640000300800 */
[----:B------:R-:W-:-:S02]  /*f02c0*/  IMAD R9, R28, 0x1bc, RZ ;  /* 0x000001bc1c097824 */ /* 0x000fc400078e02ff */
[----:B------:R-:W-:-:S03]  /*f02d0*/  IMAD R4, R28, 0x37a, RZ ;  /* 0x0000037a1c047824 */ /* 0x000fc600078e02ff */
[----:B------:R-:W-:Y:S01]  /*f02e0*/  LEA.HI.X.SX32 R9, R9, R3, 0x1, P5 ;  /* 0x0000000309097211 */ /* 0x000fe200028f0eff */
[C---:B------:R-:W-:Y:S02]  /*f02f0*/  IMAD R6, R28.reuse, 0x1bd, RZ ;  /* 0x000001bd1c067824 */ /* 0x040fe400078e02ff */
[----:B------:R-:W-:Y:S01]  /*f0300*/  IMAD R5, R28, 0x37c, RZ ;  /* 0x0000037c1c057824 */ /* 0x000fe200078e02ff */
[----:B--2---:R-:W-:Y:S02]  /*f0310*/  F2FP.PACK_AB R12, R27, R17 ;  /* 0x000000111b0c723e */ /* 0x004fe400000000ff */
[----:B------:R-:W2:Y:S01]  /*f0320*/  LDL.LU R27, [R1+0x15f8] ;  /* 0x0015f800011b7983 */ /* 0x000ea20000300800 */
[----:B------:R-:W2:Y:S02]  /*f0330*/  LDL.LU R17, [R1+0x15f4] ;  /* 0x0015f40001117983 */ /* 0x000ea40000300800 */
[----:B------:R0:W-:Y:S02]  /*f0340*/  STL.64 [R1+0x570], R8 ;  /* 0x0005700801007387 */ /* 0x0001e40000100a00 */
[----:B0-----:R-:W-:-:S04]  /*f0350*/  IADD3 R8, P5, R4, R2, RZ ;  /* 0x0000000204087210 */ /* 0x001fc80007fbe0ff */
[----:B------:R-:W-:Y:S02]  /*f0360*/  LEA.HI.X.SX32 R9, R6, R3, 0x1, P5 ;  /* 0x0000000306097211 */ /* 0x000fe400028f0eff */
[----:B----4-:R-:W-:Y:S02]  /*f0370*/  F2FP.PACK_AB R15, R7, R15 ;  /* 0x0000000f070f723e */ /* 0x010fe400000000ff */
[----:B---3--:R-:W-:Y:S01]  /*f0380*/  F2FP.PACK_AB R13, R13, R14 ;  /* 0x0000000e0d0d723e */ /* 0x008fe200000000ff */
[----:B------:R-:W-:Y:S02]  /*f0390*/  F2FP.PACK_AB R14, R11, R20 ;  /* 0x000000140b0e723e */ /* 0x000fe400000000ff */
[----:B------:R-:W-:Y:S01]  /*f03a0*/  IMAD R20, R28, 0x1be, RZ ;  /* 0x000001be1c147824 */ /* 0x000fe200078e02ff */
[----:B------:R-:W3:Y:S01]  /*f03b0*/  LDL.LU R11, [R1+0x15bc] ;  /* 0x0015bc00010b7983 */ /* 0x000ee20000300800 */
[----:B------:R0:W-:Y:S03]  /*f03c0*/  STL.64 [R1+0x568], R8 ;  /* 0x0005680801007387 */ /* 0x0001e60000100a00 */
[----:B------:R1:W-:Y:S01]  /*f03d0*/  STS.128 [R0+0x680], R12 ;  /* 0x0006800c00007388 */ /* 0x0003e20000000c00 */
[----:B0-----:R-:W-:-:S04]  /*f03e0*/  IADD3 R8, P5, R5, R2, RZ ;  /* 0x0000000205087210 */ /* 0x001fc80007fbe0ff */
[----:B------:R-:W-:-:S05]  /*f03f0*/  LEA.HI.X.SX32 R9, R20, R3, 0x1, P5 ;  /* 0x0000000314097211 */ /* 0x000fca00028f0eff */
[----:B------:R0:W-:Y:S01]  /*f0400*/  STL.64 [R1+0x560], R8 ;  /* 0x0005600801007387 */ /* 0x0001e20000100a00 */
[----:B-1----:R-:W3:Y:S02]  /*f0410*/  LDL.LU R13, [R1+0x15c0] ;  /* 0x0015c000010d7983 */ /* 0x002ee40000300800 */
[C---:B------:R-:W-:Y:S02]  /*f0420*/  IMAD R4, R28.reuse, 0x37e, RZ ;  /* 0x0000037e1c047824 */ /* 0x040fe400078e02ff */
[C---:B------:R-:W-:Y:S02]  /*f0430*/  IMAD R7, R28.reuse, 0x1bf, RZ ;  /* 0x000001bf1c077824 */ /* 0x040fe400078e02ff */
[C---:B------:R-:W-:Y:S02]  /*f0440*/  IMAD R6, R28.reuse, 0x380, RZ ;  /* 0x000003801c067824 */ /* 0x040fe400078e02ff */
[C---:B------:R-:W-:Y:S01]  /*f0450*/  IMAD R20, R28.reuse, 0x1c0, RZ ;  /* 0x000001c01c147824 */ /* 0x040fe200078e02ff */
[----:B------:R-:W4:Y:S01]  /*f0460*/  LDL.LU R12, [R1+0x15d0] ;  /* 0x0015d000010c7983 */ /* 0x000f220000300800 */
[----:B------:R-:W4:Y:S02]  /*f0470*/  LDL.LU R15, [R1+0x15c8] ;  /* 0x0015c800010f7983 */ /* 0x000f240000300800 */
[----:B------:R-:W-:-:S02]  /*f0480*/  IMAD R5, R28, 0x382, RZ ;  /* 0x000003821c057824 */ /* 0x000fc400078e02ff */
[----:B------:R-:W4:Y:S01]  /*f0490*/  LDL.LU R14, [R1+0x1604] ;  /* 0x00160400010e7983 */ /* 0x000f220000300800 */
[----:B0-----:R-:W-:Y:S01]  /*f04a0*/  IADD3 R8, P5, R4, R2, RZ ;  /* 0x0000000204087210 */ /* 0x001fe20007fbe0ff */
[----:B-----5:R-:W-:-:S03]  /*f04b0*/  F2FP.PACK_AB R4, R24, R25 ;  /* 0x000000191804723e */ /* 0x020fc600000000ff */
[----:B------:R-:W-:Y:S01]  /*f04c0*/  LEA.HI.X.SX32 R9, R7, R3, 0x1, P5 ;  /* 0x0000000307097211 */ /* 0x000fe200028f0eff */
[----:B------:R-:W-:-:S04]  /*f04d0*/  IADD3 R24, P5, R6, R2, RZ ;  /* 0x0000000206187210 */ /* 0x000fc80007fbe0ff */
[----:B------:R-:W-:Y:S01]  /*f04e0*/  LEA.HI.X.SX32 R25, R20, R3, 0x1, P5 ;  /* 0x0000000314197211 */ /* 0x000fe200028f0eff */
[----:B------:R0:W-:Y:S04]  /*f04f0*/  STL.64 [R1+0x558], R8 ;  /* 0x0005580801007387 */ /* 0x0001e80000100a00 */
[----:B------:R1:W-:Y:S01]  /*f0500*/  STL.64 [R1+0x520], R24 ;  /* 0x0005201801007387 */ /* 0x0003e20000100a00 */
[----:B------:R-:W-:Y:S01]  /*f0510*/  IMAD R6, R28, 0x384, RZ ;  /* 0x000003841c067824 */ /* 0x000fe200078e02ff */
[----:B0-----:R-:W-:Y:S01]  /*f0520*/  F2FP.PACK_AB R8, R10, R19 ;  /* 0x000000130a08723e */ /* 0x001fe200000000ff */
[----:B------:R-:W-:Y:S01]  /*f0530*/  IMAD R10, R28, 0x1c1, RZ ;  /* 0x000001c11c0a7824 */ /* 0x000fe200078e02ff */
[----:B------:R-:W5:Y:S01]  /*f0540*/  LDL.LU R19, [R1+0x3d0] ;  /* 0x0003d00001137983 */ /* 0x000f620000300800 */
[----:B------:R-:W5:Y:S01]  /*f0550*/  LDL.LU R20, [R1+0x3c8] ;  /* 0x0003c80001147983 */ /* 0x000f620000300800 */
[----:B-1----:R-:W-:Y:S01]  /*f0560*/  IADD3 R24, P5, R5, R2, RZ ;  /* 0x0000000205187210 */ /* 0x002fe20007fbe0ff */
[----:B------:R-:W-:-:S02]  /*f0570*/  F2FP.PACK_AB R5, R29, R18 ;  /* 0x000000121d05723e */ /* 0x000fc400000000ff */
[----:B------:R-:W4:Y:S01]  /*f0580*/  LDL.LU R29, [R1+0x3e0] ;  /* 0x0003e000011d7983 */ /* 0x000f220000300800 */
[----:B------:R-:W-:Y:S01]  /*f0590*/  LEA.HI.X.SX32 R25, R10, R3, 0x1, P5 ;  /* 0x000000030a197211 */ /* 0x000fe200028f0eff */
[----:B------:R-:W4:Y:S02]  /*f05a0*/  LDL.LU R18, [R1+0x3d8] ;  /* 0x0003d80001127983 */ /* 0x000f240000300800 */
[----:B------:R-:W4:Y:S02]  /*f05b0*/  LDL.LU R10, [R1+0x15fc] ;  /* 0x0015fc00010a7983 */ /* 0x000f240000300800 */
[----:B------:R-:W-:Y:S01]  /*f05c0*/  IMAD R7, R28, 0x386, RZ ;  /* 0x000003861c077824 */ /* 0x000fe200078e02ff */
[----:B--2---:R-:W-:Y:S02]  /*f05d0*/  F2FP.PACK_AB R9, R27, R17 ;  /* 0x000000111b09723e */ /* 0x004fe400000000ff */
[----:B------:R-:W2:Y:S01]  /*f05e0*/  LDL.LU R27, [R1+0x3f0] ;  /* 0x0003f000011b7983 */ /* 0x000ea20000300800 */
[----:B------:R-:W2:Y:S02]  /*f05f0*/  LDL.LU R17, [R1+0x3e8] ;  /* 0x0003e80001117983 */ /* 0x000ea40000300800 */
[----:B------:R0:W-:Y:S02]  /*f0600*/  STL.64 [R1+0x518], R24 ;  /* 0x0005181801007387 */ /* 0x0001e40000100a00 */
[----:B0-----:R-:W-:-:S04]  /*f0610*/  IADD3 R24, P5, R6, R2, RZ ;  /* 0x0000000206187210 */ /* 0x001fc80007fbe0ff */
[----:B------:R-:W-:Y:S02]  /*f0620*/  LEA.HI.X.SX32 R25, R21, R3, 0x1, P5 ;  /* 0x0000000315197211 */ /* 0x000fe400028f0eff */
[----:B------:R-:W2:Y:S03]  /*f0630*/  LDL.LU R21, [R1+0x3ac] ;  /* 0x0003ac0001157983 */ /* 0x000ea60000300800 */
[----:B------:R0:W-:Y:S02]  /*f0640*/  STL.64 [R1+0x510], R24 ;  /* 0x0005101801007387 */ /* 0x0001e40000100a00 */
[----:B0-----:R-:W-:Y:S02]  /*f0650*/  IADD3 R24, P5, R7, R2, RZ ;  /* 0x0000000207187210 */ /* 0x001fe40007fbe0ff */
[----:B------:R-:W4:Y:S01]  /*f0660*/  LDL.LU R7, [R1+0x1600] ;  /* 0x0016000001077983 */ /* 0x000f220000300800 */
[----:B---3--:R-:W-:Y:S01]  /*f0670*/  F2FP.PACK_AB R6, R13, R11 ;  /* 0x0000000b0d06723e */ /* 0x008fe200000000ff */
[----:B------:R-:W-:-:S05]  /*f0680*/  IMAD R13, R28, 0x1c3, RZ ;  /* 0x000001c31c0d7824 */ /* 0x000fca00078e02ff */
[----:B------:R-:W-:Y:S02]  /*f0690*/  LEA.HI.X.SX32 R25, R13, R3, 0x1, P5 ;  /* 0x000000030d197211 */ /* 0x000fe400028f0eff */
[----:B------:R-:W3:Y:S01]  /*f06a0*/  LDL.LU R13, [R1+0x1608] ;  /* 0x00160800010d7983 */ /* 0x000ee20000300800 */
[----:B------:R-:W-:Y:S02]  /*f06b0*/  IMAD R11, R28, 0x388, RZ ;  /* 0x000003881c0b7824 */ /* 0x000fe400078e02ff */
[----:B------:R0:W-:Y:S03]  /*f06c0*/  STL.64 [R1+0x508], R24 ;  /* 0x0005081801007387 */ /* 0x0001e60000100a00 */
[----:B0-----:R-:W-:Y:S02]  /*f06d0*/  IADD3 R24, P5, R11, R2, RZ ;  /* 0x000000020b187210 */ /* 0x001fe40007fbe0ff */
[----:B----4-:R-:W-:Y:S01]  /*f06e0*/  F2FP.PACK_AB R10, R7, R10 ;  /* 0x0000000a070a723e */ /* 0x010fe200000000ff */
[----:B------:R-:W-:-:S02]  /*f06f0*/  F2FP.PACK_AB R7, R12, R15 ;  /* 0x0000000f0c07723e */ /* 0x000fc400000000ff */
[C---:B------:R-:W-:Y:S02]  /*f0700*/  IMAD R15, R28.reuse, 0x1c4, RZ ;  /* 0x000001c41c0f7824 */ /* 0x040fe400078e02ff */
[----:B------:R-:W-:-:S03]  /*f0710*/  IMAD R12, R28, 0x38a, RZ ;  /* 0x0000038a1c0c7824 */ /* 0x000fc600078e02ff */
[----:B------:R-:W-:-:S05]  /*f0720*/  LEA.HI.X.SX32 R25, R15, R3, 0x1, P5 ;  /* 0x000000030f197211 */ /* 0x000fca00028f0eff */
[----:B------:R0:W-:Y:S02]  /*f0730*/  STL.64 [R1+0x500], R24 ;  /* 0x0005001801007387 */ /* 0x0001e40000100a00 */
[----:B0-----:R-:W-:Y:S02]  /*f0740*/  IADD3 R24, P5, R12, R2, RZ ;  /* 0x000000020c187210 */ /* 0x001fe40007fbe0ff */
[----:B------:R-:W4:Y:S01]  /*f0750*/  LDL.LU R12, [R1+0x3bc] ;  /* 0x0003bc00010c7983 */ /* 0x000f220000300800 */
[----:B---3--:R-:W-:Y:S01]  /*f0760*/  F2FP.PACK_AB R11, R13, R14 ;  /* 0x0000000e0d0b723e */ /* 0x008fe200000000ff */
[----:B------:R-:W-:-:S05]  /*f0770*/  IMAD R14, R28, 0x1c5, RZ ;  /* 0x000001c51c0e7824 */ /* 0x000fca00078e02ff */
[----:B------:R-:W-:-:S05]  /*f0780*/  LEA.HI.X.SX32 R25, R14, R3, 0x1, P5 ;  /* 0x000000030e197211 */ /* 0x000fca00028f0eff */
[----:B------:R0:W-:Y:S04]  /*f0790*/  STL.64 [R1+0x4f8], R24 ;  /* 0x0004f81801007387 */ /* 0x0001e80000100a00 */
[----:B0-----:R-:W3:Y:S01]  /*f07a0*/  LDL.LU.64 R24, [R1+0x4028] ;  /* 0x0040280001187983 */ /* 0x001ee20000300a00 */
[----:B------:R-:W-:-:S03]  /*f07b0*/  IMAD R13, R28, 0x38c, RZ ;  /* 0x0000038c1c0d7824 */ /* 0x000fc600078e02ff */
[----:B------:R0:W-:Y:S01]  /*f07c0*/  STS.128 [R0+0x780], R8 ;  /* 0x0007800800007388 */ /* 0x0001e20000000c00 */
[----:B------:R-:W-:-:S03]  /*f07d0*/  IMAD R15, R28, 0x1c6, RZ ;  /* 0x000001c61c0f7824 */ /* 0x000fc600078e02ff */
[----:B------:R1:W-:Y:S01]  /*f07e0*/  STS.128 [R0+0x700], R4 ;  /* 0x0007000400007388 */ /* 0x0003e20000000c00 */
[----:B------:R-:W-:Y:S01]  /*f07f0*/  BAR.SYNC.DEFER_BLOCKING 0x0 ;  /* 0x0000000000007b1d */ /* 0x000fe20000010000 */
[----:B------:R-:W-:Y:S02]  /*f0800*/  F2FP.PACK_AB R14, R29, R18 ;  /* 0x000000121d0e723e */ /* 0x000fe400000000ff */
[----:B0-----:R-:W-:Y:S01]  /*f0810*/  IADD3 R10, P5, R13, R2, RZ ;  /* 0x000000020d0a7210 */ /* 0x001fe20007fbe0ff */
[----:B-1----:R-:W-:-:S03]  /*f0820*/  IMAD R4, R28, 0x38e, RZ ;  /* 0x0000038e1c047824 */ /* 0x002fc600078e02ff */
[----:B------:R-:W-:Y:S01]  /*f0830*/  LEA.HI.X.SX32 R11, R15, R3, 0x1, P5 ;  /* 0x000000030f0b7211 */ /* 0x000fe200028f0eff */
[----:B------:R-:W-:-:S04]  /*f0840*/  IMAD R6, R28, 0x1c7, RZ ;  /* 0x000001c71c067824 */ /* 0x000fc800078e02ff */
[----:B------:R0:W-:Y:S01]  /*f0850*/  STL.64 [R1+0x4d0], R10 ;  /* 0x0004d00a01007387 */ /* 0x0001e20000100a00 */
[----:B------:R-:W-:Y:S01]  /*f0860*/  SHF.L.U32 R29, R16, 0xc, RZ ;  /* 0x0000000c101d7819 */ /* 0x000fe200000006ff */
[----:B------:R-:W-:Y:S01]  /*f0870*/  IMAD R5, R28, 0x390, RZ ;  /* 0x000003901c057824 */ /* 0x000fe200078e02ff */
[----:B--2---:R-:W-:Y:S01]  /*f0880*/  F2FP.PACK_AB R15, R27, R17 ;  /* 0x000000111b0f723e */ /* 0x004fe200000000ff */
[----:B------:R-:W-:Y:S01]  /*f0890*/  LOP3.LUT R27, R16, 0x7f, RZ, 0xc0, !PT ;  /* 0x0000007f101b7812 */ /* 0x000fe200078ec0ff */
[----:B------:R-:W-:Y:S02]  /*f08a0*/  LOP3.LUT R29, R29, 0x6000, RZ, 0xc0, !PT ;  /* 0x000060001d1d7812 */ /* 0x000fe400078ec0ff */
[----:B0-----:R-:W-:-:S04]  /*f08b0*/  IADD3 R10, P5, R4, R2, RZ ;  /* 0x00000002040a7210 */ /* 0x001fc80007fbe0ff */
[----:B------:R-:W-:Y:S01]  /*f08c0*/  LEA.HI.X.SX32 R11, R6, R3, 0x1, P5 ;  /* 0x00000003060b7211 */ /* 0x000fe200028f0eff */
[C---:B------:R-:W-:Y:S02]  /*f08d0*/  IMAD R18, R28.reuse, 0x1c8, RZ ;  /* 0x000001c81c127824 */ /* 0x040fe400078e02ff */
[----:B------:R-:W-:Y:S01]  /*f08e0*/  IMAD R4, R28, 0x392, RZ ;  /* 0x000003921c047824 */ /* 0x000fe200078e02ff */
[----:B------:R-:W-:Y:S01]  /*f08f0*/  LEA R27, R27, R29, 0x4 ;  /* 0x0000001d1b1b7211 */ /* 0x000fe200078e20ff */
[----:B------:R0:W-:Y:S02]  /*f0900*/  STL.64 [R1+0x4c8], R10 ;  /* 0x0004c80a01007387 */ /* 0x0001e40000100a00 */
[----:B0-----:R-:W-:-:S04]  /*f0910*/  IADD3 R10, P5, R5, R2, RZ ;  /* 0x00000002050a7210 */ /* 0x001fc80007fbe0ff */
[----:B------:R-:W-:Y:S01]  /*f0920*/  LEA.HI.X.SX32 R11, R18, R3, 0x1, P5 ;  /* 0x00000003120b7211 */ /* 0x000fe200028f0eff */
[----:B------:R-:W-:Y:S02]  /*f0930*/  IADD3 R8, P5, R4, R2, RZ ;  /* 0x0000000204087210 */ /* 0x000fe40007fbe0ff */
[----:B------:R-:W0:Y:S01]  /*f0940*/  LDS.128 R4, [R27] ;  /* 0x000000001b047984 */ /* 0x000e220000000c00 */
[----:B-----5:R-:W-:-:S03]  /*f0950*/  F2FP.PACK_AB R13, R19, R20 ;  /* 0x00000014130d723e */ /* 0x020fc600000000ff */
[----:B------:R-:W-:Y:S01]  /*f0960*/  STL.64 [R1+0x4020], R14 ;  /* 0x0040200e01007387 */ /* 0x000fe20000100a00 */
[----:B----4-:R-:W-:-:S05]  /*f0970*/  F2FP.PACK_AB R12, R12, R21 ;  /* 0x000000150c0c723e */ /* 0x010fca00000000ff */
[----:B------:R-:W-:Y:S01]  /*f0980*/  STL.64 [R1+0x4018], R12 ;  /* 0x0040180c01007387 */ /* 0x000fe20000100a00 */
[----:B------:R-:W-:Y:S02]  /*f0990*/  STL.64 [R1+0x4c0], R10 ;  /* 0x0004c00a01007387 */ /* 0x000fe40000100a00 */
[----:B------:R-:W1:Y:S04]  /*f09a0*/  LDS.128 R12, [R27+0x800] ;  /* 0x000800001b0c7984 */ /* 0x000e680000000c00 */
[----:B------:R-:W-:Y:S01]  /*f09b0*/  STL [R1+0x4b8], R8 ;  /* 0x0004b80801007387 */ /* 0x000fe20000100800 */
[----:B0-----:R-:W-:Y:S01]  /*f09c0*/  STL.64 [R1+0x50], R4 ;  /* 0x0000500401007387 */ /* 0x001fe20000100a00 */
[----:B------:R-:W-:Y:S02]  /*f09d0*/  STL.64 [R1+0x58], R6 ;  /* 0x0000580601007387 */ /* 0x000fe40000100a00 */
[----:B------:R-:W0:Y:S01]  /*f09e0*/  LDS.128 R4, [R27+0x1000] ;  /* 0x001000001b047984 */ /* 0x000e220000000c00 */
[----:B-1----:R-:W-:Y:S03]  /*f09f0*/  STL.64 [R1+0x40], R12 ;  /* 0x0000400c01007387 */ /* 0x002fe60000100a00 */
[----:B------:R-:W-:Y:S02]  /*f0a00*/  STL.64 [R1+0x48], R14 ;  /* 0x0000480e01007387 */ /* 0x000fe40000100a00 */
[----:B------:R-:W1:Y:S01]  /*f0a10*/  LDS.128 R12, [R27+0x1800] ;  /* 0x001800001b0c7984 */ /* 0x000e620000000c00 */
[----:B0-----:R-:W-:Y:S03]  /*f0a20*/  STL.64 [R1+0x30], R4 ;  /* 0x0000300401007387 */ /* 0x001fe60000100a00 */
[----:B------:R-:W-:Y:S02]  /*f0a30*/  STL.64 [R1+0x38], R6 ;  /* 0x0000380601007387 */ /* 0x000fe40000100a00 */
[----:B---3--:R-:W0:Y:S04]  /*f0a40*/  LDS.128 R4, [R24] ;  /* 0x0000000018047984 */ /* 0x008e280000000c00 */
[----:B-1----:R-:W-:Y:S01]  /*f0a50*/  STL.64 [R1+0xd0], R12 ;  /* 0x0000d00c01007387 */ /* 0x002fe20000100a00 */
[----:B------:R-:W-:Y:S02]  /*f0a60*/  STL.64 [R1+0xd8], R14 ;  /* 0x0000d80e01007387 */ /* 0x000fe40000100a00 */
[----:B------:R-:W1:Y:S01]  /*f0a70*/  LDS.128 R12, [R24+0x800] ;  /* 0x00080000180c7984 */ /* 0x000e620000000c00 */
[----:B0-----:R-:W-:Y:S03]  /*f0a80*/  STL.64 [R1+0x20], R4 ;  /* 0x0000200401007387 */ /* 0x001fe60000100a00 */
[----:B------:R-:W-:Y:S02]  /*f0a90*/  STL.64 [R1+0x28], R6 ;  /* 0x0000280601007387 */ /* 0x000fe40000100a00 */
[----:B------:R-:W0:Y:S01]  /*f0aa0*/  LDS.128 R4, [R24+0x1000] ;  /* 0x0010000018047984 */ /* 0x000e220000000c00 */
[----:B------:R-:W-:-:S04]  /*f0ab0*/  LEA R29, R26, R25, 0x4 ;  /* 0x000000191a1d7211 */ /* 0x000fc800078e20ff */
[----:B------:R-:W-:Y:S01]  /*f0ac0*/  LOP3.LUT R29, R29, 0x40, RZ, 0x3c, !PT ;  /* 0x000000401d1d7812 */ /* 0x000fe200078e3cff */
[----:B-1----:R-:W-:Y:S01]  /*f0ad0*/  STL.64 [R1+0x10], R12 ;  /* 0x0000100c01007387 */ /* 0x002fe20000100a00 */
[----:B------:R-:W-:Y:S02]  /*f0ae0*/  STL.64 [R1+0x18], R14 ;  /* 0x0000180e01007387 */ /* 0x000fe40000100a00 */
[----:B------:R-:W1:Y:S02]  /*f0af0*/  LDS.128 R12, [R24+0x1800] ;  /* 0x00180000180c7984 */ /* 0x000e640000000c00 */
[----:B------:R-:W2:Y:S04]  /*f0b00*/  LDS.128 R24, [R29+0x800] ;  /* 0x000800001d187984 */ /* 0x000ea80000000c00 */
[----:B0-----:R-:W-:Y:S01]  /*f0b10*/  STL.64 [R1+0x80], R4 ;  /* 0x0000800401007387 */ /* 0x001fe20000100a00 */
[----:B------:R-:W-:Y:S02]  /*f0b20*/  STL.64 [R1+0x88], R6 ;  /* 0x0000880601007387 */ /* 0x000fe40000100a00 */
[----:B------:R-:W0:Y:S01]  /*f0b30*/  LDS.128 R4, [R29] ;  /* 0x000000001d047984 */ /* 0x000e220000000c00 */
[----:B-1----:R-:W-:Y:S03]  /*f0b40*/  STL.64 [R1+0xc0], R12 ;  /* 0x0000c00c01007387 */ /* 0x002fe60000100a00 */
[----:B------:R-:W-:Y:S02]  /*f0b50*/  STL.64 [R1+0xc8], R14 ;  /* 0x0000c80e01007387 */ /* 0x000fe40000100a00 */
[----:B--2---:R-:W-:Y:S02]  /*f0b60*/  STL.64 [R1+0x3b10], R24 ;  /* 0x003b101801007387 */ /* 0x004fe40000100a00 */
[----:B------:R-:W-:Y:S01]  /*f0b70*/  LDS.128 R12, [R23+0x1000] ;  /* 0x00100000170c7984 */ /* 0x000fe20000000c00 */
[----:B0-----:R-:W-:Y:S03]  /*f0b80*/  STL.64 [R1], R4 ;  /* 0x0000000401007387 */ /* 0x001fe60000100a00 */
[----:B------:R-:W-:Y:S02]  /*f0b90*/  STL.64 [R1+0x8], R6 ;  /* 0x0000080601007387 */ /* 0x000fe40000100a00 */
[----:B------:R-:W0:Y:S04]  /*f0ba0*/  LDS.128 R4, [R29+0x1000] ;  /* 0x001000001d047984 */ /* 0x000e280000000c00 */
[----:B------:R1:W-:Y:S01]  /*f0bb0*/  STL.64 [R1+0x3a80], R26 ;  /* 0x003a801a01007387 */ /* 0x0003e20000100a00 */
[----:B0-----:R-:W-:Y:S01]  /*f0bc0*/  STL [R1+0xb4], R5 ;  /* 0x0000b40501007387 */ /* 0x001fe20000100800 */
[----:B------:R-:W-:Y:S02]  /*f0bd0*/  STL.64 [R1+0xb8], R6 ;  /* 0x0000b80601007387 */ /* 0x000fe40000100a00 */
[----:B-1----:R-:W-:-:S02]  /*f0be0*/  IMAD.MOV.U32 R26, RZ, RZ, R4 ;  /* 0x000000ffff1a7224 */ /* 0x002fc400078e0004 */
[----:B------:R-:W2:Y:S01]  /*f0bf0*/  LDL.LU R18, [R1+0x43c] ;  /* 0x00043c0001127983 */ /* 0x000ea20000300800 */
[----:B------:R-:W0:Y:S04]  /*f0c00*/  LDS.128 R4, [R29+0x1800] ;  /* 0x001800001d047984 */ /* 0x000e280000000c00 */
[----:B------:R1:W-:Y:S04]  /*f0c10*/  STL [R1+0x3b20], R26 ;  /* 0x003b201a01007387 */ /* 0x0003e80000100800 */
[----:B-1----:R-:W3:Y:S01]  /*f0c20*/  LDL.LU R26, [R1+0x444] ;  /* 0x00044400011a7983 */ /* 0x002ee20000300800 */
[----:B------:R-:W4:Y:S03]  /*f0c30*/  LDL.LU R27, [R1+0x450] ;  /* 0x00045000011b7983 */ /* 0x000f260000300800 */
[----:B0-----:R-:W-:Y:S01]  /*f0c40*/  STL.64 [R1+0xe0], R4 ;  /* 0x0000e00401007387 */ /* 0x001fe20000100a00 */
[----:B------:R-:W-:Y:S02]  /*f0c50*/  STL.64 [R1+0xe8], R6 ;  /* 0x0000e80601007387 */ /* 0x000fe40000100a00 */
[----:B------:R-:W0:Y:S04]  /*f0c60*/  LDS.128 R4, [R23] ;  /* 0x0000000017047984 */ /* 0x000e280000000c00 */
[----:B------:R-:W4:Y:S01]  /*f0c70*/  LDL.LU R25, [R1+0x44c] ;  /* 0x00044c0001197983 */ /* 0x000f220000300800 */
[----:B------:R-:W5:Y:S01]  /*f0c80*/  LDL.LU R21, [R1+0x460] ;  /* 0x0004600001157983 */ /* 0x000f620000300800 */
[----:B------:R-:W5:Y:S02]  /*f0c90*/  LDL.LU R19, [R1+0x45c] ;  /* 0x00045c0001137983 */ /* 0x000f640000300800 */
[----:B------:R-:W2:Y:S02]  /*f0ca0*/  LDL.LU R24, [R1+0x470] ;  /* 0x0004700001187983 */ /* 0x000ea40000300800 */
[----:B------:R-:W2:Y:S01]  /*f0cb0*/  LDL.LU R20, [R1+0x46c] ;  /* 0x00046c0001147983 */ /* 0x000ea20000300800 */
[----:B0-----:R0:W-:Y:S02]  /*f0cc0*/  STL.64 [R1+0x3b38], R4 ;  /* 0x003b380401007387 */ /* 0x0011e40000100a00 */
[----:B0-----:R-:W-:-:S02]  /*f0cd0*/  MOV R4, R8 ;  /* 0x0000000800047202 */ /* 0x001fc40000000f00 */
[----:B------:R-:W-:Y:S02]  /*f0ce0*/  MOV R5, R9 ;  /* 0x0000000900057202 */ /* 0x000fe40000000f00 */
[----:B------:R-:W0:Y:S04]  /*f0cf0*/  LDS.128 R8, [R23+0x800] ;  /* 0x0008000017087984 */ /* 0x000e280000000c00 */
[----:B------:R-:W2:Y:S01]  /*f0d00*/  LDL.LU R5, [R1+0x434] ;  /* 0x0004340001057983 */ /* 0x000ea20000300800 */
[----:B------:R1:W-:Y:S03]  /*f0d10*/  STL.64 [R1+0x3a88], R6 ;  /* 0x003a880601007387 */ /* 0x0003e60000100a00 */
[----:B-1----:R-:W3:Y:S01]  /*f0d20*/  LDL.LU R7, [R1+0x448] ;  /* 0x0004480001077983 */ /* 0x002ee20000300800 */
[----:B------:R-:W-:-:S03]  /*f0d30*/  MOV R6, R12 ;  /* 0x0000000c00067202 */ /* 0x000fc60000000f00 */
[----:B0-----:R0:W-:Y:S04]  /*f0d40*/  STL.64 [R1+0x3af8], R8 ;  /* 0x003af80801007387 */ /* 0x0011e80000100a00 */
[----:B0-----:R-:W2:Y:S01]  /*f0d50*/  LDL.LU R8, [R1+0x438] ;  /* 0x0004380001087983 */ /* 0x001ea20000300800 */
[----:B------:R-:W2:Y:S02]  /*f0d60*/  LDL.LU R9, [R1+0x440] ;  /* 0x0004400001097983 */ /* 0x000ea40000300800 */
[----:B------:R-:W-:Y:S02]  /*f0d70*/  STL.64 [R1+0x3a68], R10 ;  /* 0x003a680a01007387 */ /* 0x000fe40000100a00 */
[----:B------:R-:W-:Y:S01]  /*f0d80*/  STL [R1+0xa4], R13 ;  /* 0x0000a40d01007387 */ /* 0x000fe20000100800 */
[----:B------:R-:W-:Y:S02]  /*f0d90*/  STL.64 [R1+0xa8], R14 ;  /* 0x0000a80e01007387 */ /* 0x000fe40000100a00 */
[----:B------:R-:W0:Y:S04]  /*f0da0*/  LDS.128 R12, [R23+0x1800] ;  /* 0x00180000170c7984 */ /* 0x000e280000000c00 */
[----:B------:R-:W-:Y:S02]  /*f0db0*/  STL [R1+0x3b68], R6 ;  /* 0x003b680601007387 */ /* 0x000fe40000100800 */
[----:B------:R-:W-:Y:S06]  /*f0dc0*/  BAR.SYNC.DEFER_BLOCKING 0x0 ;  /* 0x0000000000007b1d */ /* 0x000fec0000010000 */
[----:B0-----:R-:W-:Y:S01]  /*f0dd0*/  STL.64 [R1+0xf0], R12 ;  /* 0x0000f00c01007387 */ /* 0x001fe20000100a00 */
[----:B------:R0:W-:Y:S03]  /*f0de0*/  STL.64 [R1+0xf8], R14 ;  /* 0x0000f80e01007387 */ /* 0x0001e60000100a00 */
[----:B0-----:R-:W2:Y:S01]  /*f0df0*/  LDL.LU.64 R14, [R1+0x4020] ;  /* 0x00402000010e7983 */ /* 0x001ea20000300a00 */
[----:B------:R-:W2:Y:S02]  /*f0e00*/  LDL.LU.64 R12, [R1+0x4018] ;  /* 0x00401800010c7983 */ /* 0x000ea40000300a00 */
[----:B------:R-:W3:Y:S02]  /*f0e10*/  LDL.LU R29, [R1+0x47c] ;  /* 0x00047c00011d7983 */ /* 0x000ee40000300800 */
[----:B------:R-:W3:Y:S01]  /*f0e20*/  LDL.LU R23, [R1+0x478] ;  /* 0x0004780001177983 */ /* 0x000ee20000300800 */
[----:B------:R-:W3:Y:S01]  /*f0e30*/  LDL.LU R10, [R1+0x13bc] ;  /* 0x0013bc00010a7983 */ /* 0x000ee20000300800 */
[----:B------:R-:W3:Y:S02]  /*f0e40*/  LDL.LU R11, [R1+0x13b4] ;  /* 0x0013b400010b7983 */ /* 0x000ee40000300800 */
[----:B------:R-:W-:-:S02]  /*f0e50*/  IMAD R17, R28, 0x1c9, RZ ;  /* 0x000001c91c117824 */ /* 0x000fc400078e02ff */
[----:B------:R-:W-:Y:S01]  /*f0e60*/  IMAD R16, R28, 0x394, RZ ;  /* 0x000003941c107824 */ /* 0x000fe200078e02ff */
[----:B--2---:R0:W-:Y:S02]  /*f0e70*/  STS.128 [R0], R12 ;  /* 0x0000000c00007388 */ /* 0x0041e40000000c00 */
[----:B0-----:R-:W-:Y:S01]  /*f0e80*/  F2FP.PACK_AB R12, R8, R5 ;  /* 0x00000005080c723e */ /* 0x001fe200000000ff */
[----:B------:R-:W-:Y:S01]  /*f0e90*/  LEA.HI.X.SX32 R5, R17, R3, 0x1, P5 ;  /* 0x0000000311057211 */ /* 0x000fe200028f0eff */
[----:B------:R-:W-:Y:S01]  /*f0ea0*/  IADD3 R4, P5, R16, R2, RZ ;  /* 0x0000000210047210 */ /* 0x000fe20007fbe0ff */
[----:B------:R-:W-:-:S03]  /*f0eb0*/  IMAD R14, R28, 0x396, RZ ;  /* 0x000003961c0e7824 */ /* 0x000fc600078e02ff */
[----:B------:R0:W-:Y:S01]  /*f0ec0*/  STL [R1+0x4bc], R5 ;  /* 0x0004bc0501007387 */ /* 0x0001e20000100800 */
[----:B----4-:R-:W-:Y:S02]  /*f0ed0*/  F2FP.PACK_AB R15, R27, R25 ;  /* 0x000000191b0f723e */ /* 0x010fe400000000ff */
[----:B0-----:R-:W-:-:S05]  /*f0ee0*/  LEA.HI.X.SX32 R5, R22, R3, 0x1, P5 ;  /* 0x0000000316057211 */ /* 0x001fca00028f0eff */
[----:B------:R0:W-:Y:S02]  /*f0ef0*/  STL.64 [R1+0x498], R4 ;  /* 0x0004980401007387 */ /* 0x0001e40000100a00 */
[----:B0-----:R-:W-:Y:S01]  /*f0f00*/  IADD3 R4, P5, R14, R2, RZ ;  /* 0x000000020e047210 */ /* 0x001fe20007fbe0ff */
[----:B---3--:R-:W-:Y:S02]  /*f0f10*/  F2FP.PACK_AB R14, R7, R26 ;  /* 0x0000001a070e723e */ /* 0x008fe400000000ff */
[----:B------:R-:W2:Y:S01]  /*f0f20*/  LDL.LU R7, [R1+0x1400] ;  /* 0x0014000001077983 */ /* 0x000ea20000300800 */
[----:B------:R-:W2:Y:S01]  /*f0f30*/  LDL.LU R25, [R1+0x13f4] ;  /* 0x0013f40001197983 */ /* 0x000ea20000300800 */
[----:B------:R-:W-:Y:S01]  /*f0f40*/  F2FP.PACK_AB R13, R9, R18 ;  /* 0x00000012090d723e */ /* 0x000fe200000000ff */
[C---:B------:R-:W-:Y:S02]  /*f0f50*/  IMAD R18, R28.reuse, 0x1cb, RZ ;  /* 0x000001cb1c127824 */ /* 0x040fe400078e02ff */
[----:B------:R-:W-:-:S03]  /*f0f60*/  IMAD R16, R28, 0x398, RZ ;  /* 0x000003981c107824 */ /* 0x000fc600078e02ff */
[----:B------:R-:W-:Y:S01]  /*f0f70*/  LEA.HI.X.SX32 R5, R18, R3, 0x1, P5 ;  /* 0x0000000312057211 */ /* 0x000fe200028f0eff */
[----:B------:R-:W-:-:S04]  /*f0f80*/  IMAD R27, R28, 0x1cc, RZ ;  /* 0x000001cc1c1b7824 */ /* 0x000fc800078e02ff */
[----:B------:R0:W-:Y:S01]  /*f0f90*/  STL.64 [R1+0x490], R4 ;  /* 0x0004900401007387 */ /* 0x0001e20000100a00 */
[----:B------:R-:W-:Y:S01]  /*f0fa0*/  IMAD R17, R28, 0x39a, RZ ;  /* 0x0000039a1c117824 */ /* 0x000fe200078e02ff */
[----:B0-----:R-:W-:-:S04]  /*f0fb0*/  IADD3 R4, P5, R16, R2, RZ ;  /* 0x0000000210047210 */ /* 0x001fc80007fbe0ff */
[----:B------:R-:W-:Y:S02]  /*f0fc0*/  LEA.HI.X.SX32 R5, R27, R3, 0x1, P5 ;  /* 0x000000031b057211 */ /* 0x000fe400028f0eff */
[----:B------:R-:W-:-:S03]  /*f0fd0*/  F2FP.PACK_AB R18, R29, R23 ;  /* 0x000000171d12723e */ /* 0x000fc600000000ff */
[----:B------:R0:W-:Y:S01]  /*f0fe0*/  STL.64 [R1+0x488], R4 ;  /* 0x0004880401007387 */ /* 0x0001e20000100a00 */
[----:B------:R-:W3:Y:S02]  /*f0ff0*/  LDL.LU R8, [R1+0x140c] ;  /* 0x00140c0001087983 */ /* 0x000ee40000300800 */
[----:B------:R-:W3:Y:S02]  /*f1000*/  LDL.LU R26, [R1+0x1408] ;  /* 0x00140800011a7983 */ /* 0x000ee40000300800 */
[----:B------:R-:W4:Y:S01]  /*f1010*/  LDL.LU R27, [R1+0x141c] ;  /* 0x00141c00011b7983 */ /* 0x000f220000300800 */
[----:B0-----:R-:W-:Y:S01]  /*f1020*/  IADD3 R4, P5, R17, R2, RZ ;  /* 0x0000000211047210 */ /* 0x001fe20007fbe0ff */
[----:B------:R-:W-:Y:S02]  /*f1030*/  F2FP.PACK_AB R17, R24, R20 ;  /* 0x000000141811723e */ /* 0x000fe400000000ff */
[----:B------:R-:W4:Y:S01]  /*f1040*/  LDL.LU R24, [R1+0x1418] ;  /* 0x0014180001187983 */ /* 0x000f220000300800 */
[----:B------:R-:W4:Y:S02]  /*f1050*/  LDL.LU R29, [R1+0x1424] ;  /* 0x00142400011d7983 */ /* 0x000f240000300800 */
[----:B------:R-:W4:Y:S01]  /*f1060*/  LDL.LU R23, [R1+0x1420] ;  /* 0x0014200001177983 */ /* 0x000f220000300800 */
[----:B-----5:R-:W-:Y:S01]  /*f1070*/  F2FP.PACK_AB R16, R21, R19 ;  /* 0x000000131510723e */ /* 0x020fe200000000ff */
[----:B------:R-:W-:-:S02]  /*f1080*/  IMAD R21, R28, 0x1cd, RZ ;  /* 0x000001cd1c157824 */ /* 0x000fc400078e02ff */
[----:B------:R-:W-:-:S03]  /*f1090*/  IMAD R19, R28, 0x39c, RZ ;  /* 0x0000039c1c137824 */ /* 0x000fc600078e02ff */
[----:B------:R-:W-:-:S05]  /*f10a0*/  LEA.HI.X.SX32 R5, R21, R3, 0x1, P5 ;  /* 0x0000000315057211 */ /* 0x000fca00028f0eff */
[----:B------:R0:W-:Y:S01]  /*f10b0*/  STL.64 [R1+0x480], R4 ;  /* 0x0004800401007387 */ /* 0x0001e20000100a00 */
[----:B------:R-:W5:Y:S01]  /*f10c0*/  LDL.LU R6, [R1+0x1478] ;  /* 0x0014780001067983 */ /* 0x000f620000300800 */
[----:B0-----:R-:W-:Y:S01]  /*f10d0*/  IADD3 R4, P5, R19, R2, RZ ;  /* 0x0000000213047210 */ /* 0x001fe20007fbe0ff */
[----:B------:R-:W-:Y:S02]  /*f10e0*/  F2FP.PACK_AB R19, R10, R11 ;  /* 0x0000000b0a13723e */ /* 0x000fe400000000ff */
[----:B------:R-:W5:Y:S01]  /*f10f0*/  LDL.LU R10, [R1+0x1470] ;  /* 0x00147000010a7983 */ /* 0x000f620000300800 */
[C---:B------:R-:W-:Y:S02]  /*f1100*/  IMAD R9, R28.reuse, 0x1ce, RZ ;  /* 0x000001ce1c097824 */ /* 0x040fe400078e02ff */
[----:B------:R-:W-:-:S03]  /*f1110*/  IMAD R20, R28, 0x39e, RZ ;  /* 0x0000039e1c147824 */ /* 0x000fc600078e02ff */
[----:B------:R-:W-:Y:S01]  /*f1120*/  LEA.HI.X.SX32 R5, R9, R3, 0x1, P5 ;  /* 0x0000000309057211 */ /* 0x000fe200028f0eff */
[----:B------:R-:W-:-:S04]  /*f1130*/  IMAD R22, R28, 0x1cf, RZ ;  /* 0x000001cf1c167824 */ /* 0x000fc800078e02ff */
[----:B------:R0:W-:Y:S01]  /*f1140*/  STL.64 [R1+0x478], R4 ;  /* 0x0004780401007387 */ /* 0x0001e20000100a00 */
[----:B------:R-:W-:Y:S01]  /*f1150*/  IMAD R21, R28, 0x3a0, RZ ;  /* 0x000003a01c157824 */ /* 0x000fe200078e02ff */
[----:B0-----:R-:W-:-:S04]  /*f1160*/  IADD3 R4, P5, R20, R2, RZ ;  /* 0x0000000214047210 */ /* 0x001fc80007fbe0ff */
[----:B------:R-:W-:Y:S01]  /*f1170*/  LEA.HI.X.SX32 R5, R22, R3, 0x1, P5 ;  /* 0x0000000316057211 */ /* 0x000fe200028f0eff */
[----:B------:R-:W-:Y:S04]  /*f1180*/  STS.128 [R0+0x100], R16 ;  /* 0x0001001000007388 */ /* 0x000fe80000000c00 */
[----:B------:R0:W-:Y:S02]  /*f1190*/  STL.64 [R1+0x470], R4 ;  /* 0x0004700401007387 */ /* 0x0001e40000100a00 */
[----:B0-----:R-:W-:Y:S02]  /*f11a0*/  IADD3 R4, P5, R21, R2, RZ ;  /* 0x0000000215047210 */ /* 0x001fe40007fbe0ff */
[----:B------:R-:W5:Y:S01]  /*f11b0*/  LDL.LU R16, [R1+0x14c8] ;  /* 0x0014c80001107983 */ /* 0x000f620000300800 */
[----:B------:R-:W5:Y:S02]  /*f11c0*/  LDL.LU R18, [R1+0x14c4] ;  /* 0x0014c40001127983 */ /* 0x000f640000300800 */
[----:B------:R-:W5:Y:S02]  /*f11d0*/  LDL.LU R19, [R1+0x1488] ;  /* 0x0014880001137983 */ /* 0x000f640000300800 */
[----:B------:R-:W5:Y:S01]  /*f11e0*/  LDL.LU R9, [R1+0x1484] ;  /* 0x0014840001097983 */ /* 0x000f620000300800 */
[----:B------:R0:W-:Y:S02]  /*f11f0*/  STS.128 [R0+0x80], R12 ;  /* 0x0000800c00007388 */ /* 0x0001e40000000c00 */
[----:B0-----:R-:W-:-:S02]  /*f1200*/  IMAD R12, R28, 0x3a2, RZ ;  /* 0x000003a21c0c7824 */ /* 0x001fc400078e02ff */
[C---:B------:R-:W-:Y:S02]  /*f1210*/  IMAD R14, R28.reuse, 0x1d1, RZ ;  /* 0x000001d11c0e7824 */ /* 0x040fe400078e02ff */
[C---:B------:R-:W-:Y:S01]  /*f1220*/  IMAD R13, R28.reuse, 0x3a4, RZ ;  /* 0x000003a41c0d7824 */ /* 0x040fe200078e02ff */
[----:B--2---:R-:W-:Y:S01]  /*f1230*/  F2FP.PACK_AB R20, R7, R25 ;  /* 0x000000190714723e */ /* 0x004fe200000000ff */
[----:B------:R-:W-:Y:S01]  /*f1240*/  IMAD R25, R28, 0x1d0, RZ ;  /* 0x000001d01c197824 */ /* 0x000fe200078e02ff */
[----:B------:R-:W2:Y:S04]  /*f1250*/  LDL.LU R7, [R1+0x14d8] ;  /* 0x0014d80001077983 */ /* 0x000ea80000300800 */
[----:B------:R-:W-:-:S05]  /*f1260*/  LEA.HI.X.SX32 R5, R25, R3, 0x1, P5 ;  /* 0x0000000319057211 */ /* 0x000fca00028f0eff */
[----:B------:R0:W-:Y:S01]  /*f1270*/  STL.64 [R1+0x468], R4 ;  /* 0x0004680401007387 */ /* 0x0001e20000100a00 */
[----:B------:R-:W2:Y:S02]  /*f1280*/  LDL.LU R25, [R1+0x14d4] ;  /* 0x0014d40001197983 */ /* 0x000ea40000300800 */
[----:B------:R-:W2:Y:S01]  /*f1290*/  LDL.LU R11, [R1+0x1498] ;  /* 0x00149800010b7983 */ /* 0x000ea20000300800 */
[----:B0-----:R-:W-:-:S04]  /*f12a0*/  IADD3 R4, P5, R12, R2, RZ ;  /* 0x000000020c047210 */ /* 0x001fc80007fbe0ff */
[----:B------:R-:W-:Y:S02]  /*f12b0*/  LEA.HI.X.SX32 R5, R14, R3, 0x1, P5 ;  /* 0x000000030e057211 */ /* 0x000fe400028f0eff */
[----:B---3--:R-:W-:Y:S02]  /*f12c0*/  F2FP.PACK_AB R21, R8, R26 ;  /* 0x0000001a0815723e */ /* 0x008fe400000000ff */
[----:B------:R-:W3:Y:S01]  /*f12d0*/  LDL.LU R8, [R1+0x1490] ;  /* 0x0014900001087983 */ /* 0x000ee20000300800 */
[----:B------:R0:W-:Y:S02]  /*f12e0*/  STL.64 [R1+0x460], R4 ;  /* 0x0004600401007387 */ /* 0x0001e40000100a00 */
[----:B------:R-:W3:Y:S01]  /*f12f0*/  LDL.LU R26, [R1+0x14e0] ;  /* 0x0014e000011a7983 */ /* 0x000ee20000300800 */
[----:B----4-:R-:W-:Y:S01]  /*f1300*/  F2FP.PACK_AB R23, R29, R23 ;  /* 0x000000171d17723e */ /* 0x010fe200000000ff */
[----:B------:R-:W-:Y:S01]  /*f1310*/  IMAD R29, R28, 0x1d2, RZ ;  /* 0x000001d21c1d7824 */ /* 0x000fe200078e02ff */
[----:B0-----:R-:W-:-:S02]  /*f1320*/  IADD3 R4, P5, R13, R2, RZ ;  /* 0x000000020d047210 */ /* 0x001fc40007fbe0ff */
[----:B------:R-:W-:Y:S02]  /*f1330*/  F2FP.PACK_AB R22, R27, R24 ;  /* 0x000000181b16723e */ /* 0x000fe400000000ff */
[----:B------:R-:W4:Y:S01]  /*f1340*/  LDL.LU R27, [R1+0x14dc] ;  /* 0x0014dc00011b7983 */ /* 0x000f220000300800 */
[----:B------:R-:W-:Y:S01]  /*f1350*/  LEA.HI.X.SX32 R5, R29, R3, 0x1, P5 ;  /* 0x000000031d057211 */ /* 0x000fe200028f0eff */
[----:B------:R-:W4:Y:S02]  /*f1360*/  LDL.LU R24, [R1+0x14a8] ;  /* 0x0014a80001187983 */ /* 0x000f240000300800 */
[----:B------:R-:W4:Y:S02]  /*f1370*/  LDL.LU R29, [R1+0x14a0] ;  /* 0x0014a000011d7983 */ /* 0x000f240000300800 */
[----:B------:R-:W-:Y:S01]  /*f1380*/  IMAD R12, R28, 0x3a6, RZ ;  /* 0x000003a61c0c7824 */ /* 0x000fe200078e02ff */
[----:B------:R0:W-:Y:S04]  /*f1390*/  STL.64 [R1+0x458], R4 ;  /* 0x0004580401007387 */ /* 0x0001e80000100a00 */
[----:B0-----:R-:W-:-:S02]  /*f13a0*/  IADD3 R4, P5, R12, R2, RZ ;  /* 0x000000020c047210 */ /* 0x001fc40007fbe0ff */
[----:B-----5:R-:W-:Y:S02]  /*f13b0*/  F2FP.PACK_AB R12, R6, R10 ;  /* 0x0000000a060c723e */ /* 0x020fe400000000ff */
[----:B------:R-:W5:Y:S01]  /*f13c0*/  LDL.LU R6, [R1+0x14e8] ;  /* 0x0014e80001067983 */ /* 0x000f620000300800 */
[----:B------:R-:W5:Y:S02]  /*f13d0*/  LDL.LU R10, [R1+0x14e4] ;  /* 0x0014e400010a7983 */ /* 0x000f640000300800 */
[C---:B------:R-:W-:Y:S02]  /*f13e0*/  IMAD R15, R28.reuse, 0x1d3, RZ ;  /* 0x000001d31c0f7824 */ /* 0x040fe400078e02ff */
[----:B------:R-:W-:-:S03]  /*f13f0*/  IMAD R14, R28, 0x3a8, RZ ;  /* 0x000003a81c0e7824 */ /* 0x000fc600078e02ff */
[----:B------:R-:W-:Y:S01]  /*f1400*/  LEA.HI.X.SX32 R5, R15, R3, 0x1, P5 ;  /* 0x000000030f057211 */ /* 0x000fe200028f0eff */
[----:B------:R-:W-:-:S04]  /*f1410*/  IMAD R17, R28, 0x1d4, RZ ;  /* 0x000001d41c117824 */ /* 0x000fc800078e02ff */
[----:B------:R0:W-:Y:S01]  /*f1420*/  STL.64 [R1+0x450], R4 ;  /* 0x0004500401007387 */ /* 0x0001e20000100a00 */
[----:B------:R-:W-:Y:S01]  /*f1430*/  IMAD R13, R28, 0x3aa, RZ ;  /* 0x000003aa1c0d7824 */ /* 0x000fe200078e02ff */
[----:B0-----:R-:W-:-:S04]  /*f1440*/  IADD3 R4, P5, R14, R2, RZ ;  /* 0x000000020e047210 */ /* 0x001fc80007fbe0ff */
[----:B------:R-:W-:-:S05]  /*f1450*/  LEA.HI.X.SX32 R5, R17, R3, 0x1, P5 ;  /* 0x0000000311057211 */ /* 0x000fca00028f0eff */
[----:B------:R0:W-:Y:S02]  /*f1460*/  STL.64 [R1+0x448], R4 ;  /* 0x0004480401007387 */ /* 0x0001e40000100a00 */
[----:B0-----:R-:W-:Y:S01]  /*f1470*/  IADD3 R4, P5, R13, R2, RZ ;  /* 0x000000020d047210 */ /* 0x001fe20007fbe0ff */
[----:B------:R-:W-:Y:S02]  /*f1480*/  F2FP.PACK_AB R13, R19, R9 ;  /* 0x00000009130d723e */ /* 0x000fe400000000ff */
[----:B------:R-:W5:Y:S01]  /*f1490*/  LDL.LU R9, [R1+0x1510] ;  /* 0x0015100001097983 */ /* 0x000f620000300800 */
[----:B------:R-:W-:Y:S01]  /*f14a0*/  F2FP.PACK_AB R16, R16, R18 ;  /* 0x000000121010723e */ /* 0x000fe200000000ff */
[C---:B------:R-:W-:Y:S02]  /*f14b0*/  IMAD R18, R28.reuse, 0x1d5, RZ ;  /* 0x000001d51c127824 */ /* 0x040fe400078e02ff */
[----:B------:R-:W-:-:S03]  /*f14c0*/  IMAD R14, R28, 0x3ac, RZ ;  /* 0x000003ac1c0e7824 */ /* 0x000fc600078e02ff */
[----:B------:R-:W-:Y:S01]  /*f14d0*/  LEA.HI.X.SX32 R5, R18, R3, 0x1, P5 ;  /* 0x0000000312057211 */ /* 0x000fe200028f0eff */
[C---:B------:R-:W-:Y:S01]  /*f14e0*/  IMAD R15, R28.reuse, 0x3ae, RZ ;  /* 0x000003ae1c0f7824 */ /* 0x040fe200078e02ff */
[----:B------:R0:W-:Y:S01]  /*f14f0*/  STS.128 [R0+0x180], R20 ;  /* 0x0001801400007388 */ /* 0x0001e20000000c00 */
[C---:B------:R-:W-:Y:S02]  /*f1500*/  IMAD R19, R28.reuse, 0x3b0, RZ ;  /* 0x000003b01c137824 */ /* 0x040fe400078e02ff */
[C---:B0-----:R-:W-:Y:S01]  /*f1510*/  IMAD R21, R28.reuse, 0x1d7, RZ ;  /* 0x000001d71c157824 */ /* 0x041fe200078e02ff */
[----:B--2---:R-:W-:Y:S02]  /*f1520*/  F2FP.PACK_AB R17, R7, R25 ;  /* 0x000000190711723e */ /* 0x004fe400000000ff */
[----:B------:R-:W2:Y:S01]  /*f1530*/  LDL.LU R25, [R1+0x150c] ;  /* 0x00150c0001197983 */ /* 0x000ea20000300800 */
[----:B------:R0:W-:Y:S02]  /*f1540*/  STL.64 [R1+0x440], R4 ;  /* 0x0004400401007387 */ /* 0x0001e40000100a00 */
[----:B------:R-:W-:Y:S01]  /*f1550*/  IMAD R7, R28, 0x1d6, RZ ;  /* 0x000001d61c077824 */ /* 0x000fe200078e02ff */
[----:B0-----:R-:W-:-:S04]  /*f1560*/  IADD3 R4, P5, R14, R2, RZ ;  /* 0x000000020e047210 */ /* 0x001fc80007fbe0ff */
[----:B------:R-:W-:-:S05]  /*f1570*/  LEA.HI.X.SX32 R5, R7, R3, 0x1, P5 ;  /* 0x0000000307057211 */ /* 0x000fca00028f0eff */
[----:B------:R0:W-:Y:S01]  /*f1580*/  STL.64 [R1+0x438], R4 ;  /* 0x0004380401007387 */ /* 0x0001e20000100a00 */
[----:B---3--:R-:W-:Y:S02]  /*f1590*/  F2FP.PACK_AB R14, R11, R8 ;  /* 0x000000080b0e723e */ /* 0x008fe400000000ff */
[----:B------:R-:W3:Y:S02]  /*f15a0*/  LDL.LU R11, [R1+0x1518] ;  /* 0x00151800010b7983 */ /* 0x000ee40000300800 */
[----:B------:R-:W3:Y:S01]  /*f15b0*/  LDL.LU R8, [R1+0x1514] ;  /* 0x0015140001087983 */ /* 0x000ee20000300800 */
[----:B------:R-:W3:Y:S01]  /*f15c0*/  LDL.LU R7, [R1+0x1520] ;  /* 0x0015200001077983 */ /* 0x000ee20000300800 */
[----:B0-----:R-:W-:Y:S02]  /*f15d0*/  IADD3 R4, P5, R15, R2, RZ ;  /* 0x000000020f047210 */ /* 0x001fe40007fbe0ff */
[----:B----4-:R-:W-:Y:S02]  /*f15e0*/  F2FP.PACK_AB R18, R26, R27 ;  /* 0x0000001b1a12723e */ /* 0x010fe400000000ff */
[----:B------:R-:W4:Y:S01]  /*f15f0*/  LDL.LU R27, [R1+0x151c] ;  /* 0x00151c00011b7983 */ /* 0x000f220000300800 */
[----:B------:R-:W-:-:S02]  /*f1600*/  F2FP.PACK_AB R15, R24, R29 ;  /* 0x0000001d180f723e */ /* 0x000fc400000000ff */
[----:B------:R-:W4:Y:S02]  /*f1610*/  LDL.LU R24, [R1+0x1528] ;  /* 0x0015280001187983 */ /* 0x000f240000300800 */
[----:B------:R-:W4:Y:S01]  /*f1620*/  LDL.LU R29, [R1+0x1524] ;  /* 0x00152400011d7983 */ /* 0x000f220000300800 */
[----:B------:R-:W-:Y:S01]  /*f1630*/  LEA.HI.X.SX32 R5, R21, R3, 0x1, P5 ;  /* 0x0000000315057211 */ /* 0x000fe200028f0eff */
[----:B------:R-:W-:-:S04]  /*f1640*/  IMAD R26, R28, 0x1d8, RZ ;  /* 0x000001d81c1a7824 */ /* 0x000fc800078e02ff */
[----:B------:R0:W-:Y:S02]  /*f1650*/  STL.64 [R1+0x430], R4 ;  /* 0x0004300401007387 */ /* 0x0001e40000100a00 */
[----:B0-----:R-:W-:Y:S02]  /*f1660*/  IADD3 R4, P5, R19, R2, RZ ;  /* 0x0000000213047210 */ /* 0x001fe40007fbe0ff */
[----:B-----5:R-:W-:Y:S02]  /*f1670*/  F2FP.PACK_AB R19, R6, R10 ;  /* 0x0000000a0613723e */ /* 0x020fe400000000ff */
[----:B------:R-:W-:Y:S01]  /*f1680*/  LEA.HI.X.SX32 R5, R26, R3, 0x1, P5 ;  /* 0x000000031a057211 */ /* 0x000fe200028f0eff */
[----:B------:R-:W5:Y:S01]  /*f1690*/  LDL.LU R6, [R1+0x1550] ;  /* 0x0015500001067983 */ /* 0x000f620000300800 */
[----:B------:R-:W5:Y:S02]  /*f16a0*/  LDL.LU R26, [R1+0x154c] ;  /* 0x00154c00011a7983 */ /* 0x000f640000300800 */
[----:B------:R-:W-:-:S02]  /*f16b0*/  IMAD R20, R28, 0x3b2, RZ ;  /* 0x000003b21c147824 */ /* 0x000fc400078e02ff */
[C---:B------:R-:W-:Y:S01]  /*f16c0*/  IMAD R22, R28.reuse, 0x1d9, RZ ;  /* 0x000001d91c167824 */ /* 0x040fe200078e02ff */
        /* <DEDUP_REMOVED lines=20> */
[----:B------:R-:W2:Y:S01]  /*f1810*/  LDL.LU R25, [R1+0x1564] ;  /* 0x0015640001197983 */ /* 0x000ea20000300800 */
[----:B0-----:R-:W-:Y:S02]  /*f1820*/  IADD3 R4, P5, R12, R2, RZ ;  /* 0x000000020c047210 */ /* 0x001fe40007fbe0ff */
[----:B---3--:R-:W-:Y:S02]  /*f1830*/  F2FP.PACK_AB R21, R11, R8 ;  /* 0x000000080b15723e */ /* 0x008fe400000000ff */
[----:B------:R-:W-:Y:S01]  /*f1840*/  LEA.HI.X.SX32 R5, R14, R3, 0x1, P5 ;  /* 0x000000030e057211 */ /* 0x000fe200028f0eff */
[----:B------:R-:W3:Y:S01]  /*f1850*/  LDL.LU R11, [R1+0x1590] ;  /* 0x00159000010b7983 */ /* 0x000ee20000300800 */
[----:B------:R-:W3:Y:S03]  /*f1860*/  LDL.LU R8, [R1+0x158c] ;  /* 0x00158c0001087983 */ /* 0x000ee60000300800 */
[----:B------:R0:W-:Y:S01]  /*f1870*/  STL.64 [R1+0x400], R4 ;  /* 0x0004000401007387 */ /* 0x0001e20000100a00 */
[----:B------:R-:W-:Y:S01]  /*f1880*/  IMAD R12, R28, 0x3ba, RZ ;  /* 0x000003ba1c0c7824 */ /* 0x000fe200078e02ff */
[----:B----4-:R-:W-:-:S02]  /*f1890*/  F2FP.PACK_AB R22, R7, R27 ;  /* 0x0000001b0716723e */ /* 0x010fc400000000ff */
[-C--:B0-----:R-:W-:Y:S01]  /*f18a0*/  IADD3 R4, P5, R13, R2.reuse, RZ ;  /* 0x000000020d047210 */ /* 0x081fe20007fbe0ff */
[----:B------:R-:W4:Y:S01]  /*f18b0*/  LDL.LU R7, [R1+0x1598] ;  /* 0x0015980001077983 */ /* 0x000f220000300800 */
[----:B------:R-:W-:Y:S01]  /*f18c0*/  F2FP.PACK_AB R23, R24, R29 ;  /* 0x0000001d1817723e */ /* 0x000fe200000000ff */
[----:B------:R-:W-:Y:S02]  /*f18d0*/  IMAD R29, R28, 0x1dc, RZ ;  /* 0x000001dc1c1d7824 */ /* 0x000fe400078e02ff */
[----:B------:R-:W4:Y:S01]  /*f18e0*/  LDL.LU R27, [R1+0x1594] ;  /* 0x00159400011b7983 */ /* 0x000f220000300800 */
[----:B------:R-:W4:Y:S02]  /*f18f0*/  LDL.LU R24, [R1+0x15a0] ;  /* 0x0015a00001187983 */ /* 0x000f240000300800 */
[----:B------:R-:W-:Y:S02]  /*f1900*/  LEA.HI.X.SX32 R5, R29, R3, 0x1, P5 ;  /* 0x000000031d057211 */ /* 0x000fe400028f0eff */
[----:B------:R-:W4:Y:S03]  /*f1910*/  LDL.LU R29, [R1+0x159c] ;  /* 0x00159c00011d7983 */ /* 0x000f260000300800 */
[----:B------:R0:W-:Y:S02]  /*f1920*/  STL.64 [R1+0x3f8], R4 ;  /* 0x0003f80401007387 */ /* 0x0001e40000100a00 */
        /* <DEDUP_REMOVED lines=13> */
[----:B------:R-:W-:Y:S01]  /*f1a00*/  F2FP.PACK_AB R13, R16, R18 ;  /* 0x00000012100d723e */ /* 0x000fe200000000ff */
[----:B------:R-:W-:Y:S01]  /*f1a10*/  IMAD R18, R28, 0x1df, RZ ;  /* 0x000001df1c127824 */ /* 0x000fe200078e02ff */
[----:B0-----:R-:W-:Y:S01]  /*f1a20*/  IADD3 R4, P5, R14, R2, RZ ;  /* 0x000000020e047210 */ /* 0x001fe20007fbe0ff */
[----:B------:R-:W-:Y:S02]  /*f1a30*/  F2FP.PACK_AB R14, R19, R10 ;  /* 0x0000000a130e723e */ /* 0x000fe400000000ff */
[----:B------:R-:W5:Y:S01]  /*f1a40*/  LDL.LU R10, [R1+0x15cc] ;  /* 0x0015cc00010a7983 */ /* 0x000f620000300800 */
[----:B------:R-:W-:Y:S01]  /*f1a50*/  LEA.HI.X.SX32 R5, R18, R3, 0x1, P5 ;  /* 0x0000000312057211 */ /* 0x000fe200028f0eff */
[C---:B------:R-:W-:Y:S02]  /*f1a60*/  IMAD R16, R28.reuse, 0x3c0, RZ ;  /* 0x000003c01c107824 */ /* 0x040fe400078e02ff */
[C---:B------:R-:W-:Y:S01]  /*f1a70*/  IMAD R17, R28.reuse, 0x3c2, RZ ;  /* 0x000003c21c117824 */ /* 0x040fe200078e02ff */
[----:B------:R0:W-:Y:S01]  /*f1a80*/  STS.128 [R0+0x300], R20 ;  /* 0x0003001400007388 */ /* 0x0001e20000000c00 */
[----:B------:R-:W-:-:S02]  /*f1a90*/  IMAD R19, R28, 0x3c4, RZ ;  /* 0x000003c41c137824 */ /* 0x000fc400078e02ff */
[C---:B0-----:R-:W-:Y:S01]  /*f1aa0*/  IMAD R21, R28.reuse, 0x1e1, RZ ;  /* 0x000001e11c157824 */ /* 0x041fe200078e02ff */
[----:B--2---:R-:W-:Y:S02]  /*f1ab0*/  F2FP.PACK_AB R15, R9, R25 ;  /* 0x00000019090f723e */ /* 0x004fe400000000ff */
[----:B------:R-:W2:Y:S01]  /*f1ac0*/  LDL.LU R25, [R1+0x15c4] ;  /* 0x0015c40001197983 */ /* 0x000ea20000300800 */
[----:B------:R0:W-:Y:S02]  /*f1ad0*/  STL.64 [R1+0x3e8], R4 ;  /* 0x0003e80401007387 */ /* 0x0001e40000100a00 */
[----:B------:R-:W-:Y:S01]  /*f1ae0*/  IMAD R9, R28, 0x1e0, RZ ;  /* 0x000001e01c097824 */ /* 0x000fe200078e02ff */
[----:B0-----:R-:W-:-:S04]  /*f1af0*/  IADD3 R4, P5, R16, R2, RZ ;  /* 0x0000000210047210 */ /* 0x001fc80007fbe0ff */
[----:B------:R-:W-:Y:S02]  /*f1b00*/  LEA.HI.X.SX32 R5, R9, R3, 0x1, P5 ;  /* 0x0000000309057211 */ /* 0x000fe400028f0eff */
[----:B---3--:R-:W-:-:S03]  /*f1b10*/  F2FP.PACK_AB R16, R11, R8 ;  /* 0x000000080b10723e */ /* 0x008fc600000000ff */
[----:B------:R0:W-:Y:S01]  /*f1b20*/  STL.64 [R1+0x3e0], R4 ;  /* 0x0003e00401007387 */ /* 0x0001e20000100a00 */
[----:B------:R-:W3:Y:S02]  /*f1b30*/  LDL.LU R11, [R1+0x15d8] ;  /* 0x0015d800010b7983 */ /* 0x000ee40000300800 */
[----:B------:R-:W3:Y:S02]  /*f1b40*/  LDL.LU R8, [R1+0x15d4] ;  /* 0x0015d40001087983 */ /* 0x000ee40000300800 */
[----:B------:R-:W3:Y:S01]  /*f1b50*/  LDL.LU R9, [R1+0x15e0] ;  /* 0x0015e00001097983 */ /* 0x000ee20000300800 */
[----:B0-----:R-:W-:Y:S01]  /*f1b60*/  IADD3 R4, P5, R17, R2, RZ ;  /* 0x0000000211047210 */ /* 0x001fe20007fbe0ff */
[----:B----4-:R-:W-:Y:S02]  /*f1b70*/  F2FP.PACK_AB R17, R7, R27 ;  /* 0x0000001b0711723e */ /* 0x010fe400000000ff */
[----:B------:R-:W4:Y:S01]  /*f1b80*/  LDL.LU R7, [R1+0x15dc] ;  /* 0x0015dc0001077983 */ /* 0x000f220000300800 */
[----:B------:R-:W-:-:S03]  /*f1b90*/  F2FP.PACK_AB R18, R24, R29 ;  /* 0x0000001d1812723e */ /* 0x000fc600000000ff */
[----:B------:R-:W4:Y:S01]  /*f1ba0*/  LDL.LU R24, [R1+0x15e8] ;  /* 0x0015e80001187983 */ /* 0x000f220000300800 */
[----:B------:R-:W4:Y:S01]  /*f1bb0*/  LDL.LU R29, [R1+0x15e4] ;  /* 0x0015e400011d7983 */ /* 0x000f220000300800 */
[----:B------:R-:W-:Y:S01]  /*f1bc0*/  LEA.HI.X.SX32 R5, R21, R3, 0x1, P5 ;  /* 0x0000000315057211 */ /* 0x000fe200028f0eff */
[----:B------:R-:W-:-:S04]  /*f1bd0*/  IMAD R27, R28, 0x1e2, RZ ;  /* 0x000001e21c1b7824 */ /* 0x000fc800078e02ff */
[----:B------:R0:W-:Y:S02]  /*f1be0*/  STL.64 [R1+0x3d8], R4 ;  /* 0x0003d80401007387 */ /* 0x0001e40000100a00 */
[----:B0-----:R-:W-:Y:S02]  /*f1bf0*/  IADD3 R4, P5, R19, R2, RZ ;  /* 0x0000000213047210 */ /* 0x001fe40007fbe0ff */
[----:B-----5:R-:W-:Y:S02]  /*f1c00*/  F2FP.PACK_AB R19, R6, R26 ;  /* 0x0000001a0613723e */ /* 0x020fe400000000ff */
[----:B------:R-:W5:Y:S01]  /*f1c10*/  LDL.LU R26, [R1+0x1610] ;  /* 0x00161000011a7983 */ /* 0x000f620000300800 */
[----:B------:R-:W-:Y:S02]  /*f1c20*/  LEA.HI.X.SX32 R5, R27, R3, 0x1, P5 ;  /* 0x000000031b057211 */ /* 0x000fe400028f0eff */
[----:B------:R-:W5:Y:S02]  /*f1c30*/  LDL.LU R27, [R1+0x160c] ;  /* 0x00160c00011b7983 */ /* 0x000f640000300800 */
[----:B------:R-:W-:-:S02]  /*f1c40*/  IMAD R20, R28, 0x3c6, RZ ;  /* 0x000003c61c147824 */ /* 0x000fc400078e02ff */
[C---:B------:R-:W-:Y:S01]  /*f1c50*/  IMAD R22, R28.reuse, 0x1e3, RZ ;  /* 0x000001e31c167824 */ /* 0x040fe200078e02ff */
[----:B------:R0:W-:Y:S01]  /*f1c60*/  STL.64 [R1+0x410], R4 ;  /* 0x0004100401007387 */ /* 0x0001e20000100a00 */
[----:B------:R-:W-:-:S03]  /*f1c70*/  IMAD R21, R28, 0x3c8, RZ ;  /* 0x000003c81c157824 */ /* 0x000fc600078e02ff */
[----:B------:R1:W-:Y:S01]  /*f1c80*/  STS.128 [R0+0x400], R16 ;  /* 0x0004001000007388 */ /* 0x0003e20000000c00 */
[----:B0-----:R-:W-:-:S04]  /*f1c90*/  IADD3 R4, P5, R20, R2, RZ ;  /* 0x0000000214047210 */ /* 0x001fc80007fbe0ff */
[----:B------:R-:W-:-:S05]  /*f1ca0*/  LEA.HI.X.SX32 R5, R22, R3, 0x1, P5 ;  /* 0x0000000316057211 */ /* 0x000fca00028f0eff */
[----:B------:R0:W-:Y:S01]  /*f1cb0*/  STL.64 [R1+0x418], R4 ;  /* 0x0004180401007387 */ /* 0x0001e20000100a00 */
[----:B-1----:R-:W5:Y:S02]  /*f1cc0*/  LDL.LU R16, [R1+0x1630] ;  /* 0x0016300001107983 */ /* 0x002f640000300800 */
[----:B------:R-:W5:Y:S02]  /*f1cd0*/  LDL.LU R18, [R1+0x162c] ;  /* 0x00162c0001127983 */ /* 0x000f640000300800 */
[----:B------:R-:W5:Y:S01]  /*f1ce0*/  LDL.LU R19, [R1+0x1618] ;  /* 0x0016180001137983 */ /* 0x000f620000300800 */
[----:B------:R-:W5:Y:S01]  /*f1cf0*/  LDL.LU R6, [R1+0x1614] ;  /* 0x0016140001067983 */ /* 0x000f620000300800 */
[----:B0-----:R-:W-:-:S03]  /*f1d00*/  IADD3 R4, P5, R21, R2, RZ ;  /* 0x0000000215047210 */ /* 0x001fc60007fbe0ff */
[----:B------:R0:W-:Y:S02]  /*f1d10*/  STS.128 [R0+0x380], R12 ;  /* 0x0003800c00007388 */ /* 0x0001e40000000c00 */
[C---:B0-----:R-:W-:Y:S02]  /*f1d20*/  IMAD R12, R28.reuse, 0x3ca, RZ ;  /* 0x000003ca1c0c7824 */ /* 0x041fe400078e02ff */
[C---:B------:R-:W-:Y:S02]  /*f1d30*/  IMAD R14, R28.reuse, 0x1e5, RZ ;  /* 0x000001e51c0e7824 */ /* 0x040fe400078e02ff */
[C---:B------:R-:W-:Y:S02]  /*f1d40*/  IMAD R13, R28.reuse, 0x3cc, RZ ;  /* 0x000003cc1c0d7824 */ /* 0x040fe400078e02ff */
[----:B------:R-:W-:Y:S01]  /*f1d50*/  IMAD R17, R28, 0x1e6, RZ ;  /* 0x000001e61c117824 */ /* 0x000fe200078e02ff */
        /* <DEDUP_REMOVED lines=8> */
[----:B------:R-:W3:Y:S01]  /*f1de0*/  LDL.LU R11, [R1+0x1620] ;  /* 0x00162000010b7983 */ /* 0x000ee20000300800 */
[----:B------:R-:W-:Y:S01]  /*f1df0*/  LEA.HI.X.SX32 R5, R14, R3, 0x1, P5 ;  /* 0x000000030e057211 */ /* 0x000fe200028f0eff */
[----:B------:R-:W3:Y:S04]  /*f1e00*/  LDL.LU R8, [R1+0x161c] ;  /* 0x00161c0001087983 */ /* 0x000ee80000300800 */
[----:B------:R0:W-:Y:S01]  /*f1e10*/  STL.64 [R1+0x390], R4 ;  /* 0x0003900401007387 */ /* 0x0001e20000100a00 */
[----:B----4-:R-:W-:-:S03]  /*f1e20*/  F2FP.PACK_AB R22, R9, R7 ;  /* 0x000000070916723e */ /* 0x010fc600000000ff */
[----:B------:R-:W4:Y:S01]  /*f1e30*/  LDL.LU R9, [R1+0x1640] ;  /* 0x0016400001097983 */ /* 0x000f220000300800 */
[----:B------:R-:W4:Y:S01]  /*f1e40*/  LDL.LU R7, [R1+0x163c] ;  /* 0x00163c0001077983 */ /* 0x000f220000300800 */
[----:B------:R-:W-:Y:S02]  /*f1e50*/  F2FP.PACK_AB R23, R24, R29 ;  /* 0x0000001d1817723e */ /* 0x000fe400000000ff */
[----:B0-----:R-:W-:Y:S01]  /*f1e60*/  IADD3 R4, P5, R13, R2, RZ ;  /* 0x000000020d047210 */ /* 0x001fe20007fbe0ff */
[----:B------:R-:W4:Y:S01]  /*f1e70*/  LDL.LU R24, [R1+0x1628] ;  /* 0x0016280001187983 */ /* 0x000f220000300800 */
[----:B------:R-:W4:Y:S02]  /*f1e80*/  LDL.LU R29, [R1+0x1624] ;  /* 0x00162400011d7983 */ /* 0x000f240000300800 */
[----:B------:R-:W-:Y:S01]  /*f1e90*/  IMAD R12, R28, 0x3ce, RZ ;  /* 0x000003ce1c0c7824 */ /* 0x000fe200078e02ff */
[----:B------:R-:W-:-:S05]  /*f1ea0*/  LEA.HI.X.SX32 R5, R17, R3, 0x1, P5 ;  /* 0x0000000311057211 */ /* 0x000fca00028f0eff */
[----:B------:R0:W-:Y:S02]  /*f1eb0*/  STL.64 [R1+0x3a8], R4 ;  /* 0x0003a80401007387 */ /* 0x0001e40000100a00 */
[----:B0-----:R-:W-:Y:S02]  /*f1ec0*/  IADD3 R4, P5, R12, R2, RZ ;  /* 0x000000020c047210 */ /* 0x001fe40007fbe0ff */
        /* <DEDUP_REMOVED lines=11> */
[----:B------:R-:W-:Y:S01]  /*f1f80*/  F2FP.PACK_AB R16, R16, R18 ;  /* 0x000000121010723e */ /* 0x000fe200000000ff */
[C---:B------:R-:W-:Y:S02]  /*f1f90*/  IMAD R18, R28.reuse, 0x1e9, RZ ;  /* 0x000001e91c127824 */ /* 0x040fe400078e02ff */
[----:B------:R0:W-:Y:S01]  /*f1fa0*/  STL.64 [R1+0x388], R4 ;  /* 0x0003880401007387 */ /* 0x0001e20000100a00 */
[----:B------:R-:W-:Y:S01]  /*f1fb0*/  IMAD R14, R28, 0x3d4, RZ ;  /* 0x000003d41c0e7824 */ /* 0x000fe200078e02ff */
[----:B0-----:R-:W-:-:S04]  /*f1fc0*/  IADD3 R4, P5, R13, R2, RZ ;  /* 0x000000020d047210 */ /* 0x001fc80007fbe0ff */
[----:B------:R-:W-:-:S05]  /*f1fd0*/  LEA.HI.X.SX32 R5, R18, R3, 0x1, P5 ;  /* 0x0000000312057211 */ /* 0x000fca00028f0eff */
[----:B------:R0:W-:Y:S04]  /*f1fe0*/  STL.64 [R1+0x380], R4 ;  /* 0x0003800401007387 */ /* 0x0001e80000100a00 */
[----:B------:R1:W-:Y:S01]  /*f1ff0*/  STS.128 [R0+0x480], R20 ;  /* 0x0004801400007388 */ /* 0x0003e20000000c00 */
[----:B------:R-:W-:Y:S01]  /*f2000*/  IMAD R15, R28, 0x3d6, RZ ;  /* 0x000003d61c0f7824 */ /* 0x000fe200078e02ff */
[----:B------:R-:W-:Y:S02]  /*f2010*/  F2FP.PACK_AB R13, R19, R6 ;  /* 0x00000006130d723e */ /* 0x000fe400000000ff */
[----:B0-----:R-:W-:Y:S01]  /*f2020*/  IADD3 R4, P5, R14, R2, RZ ;  /* 0x000000020e047210 */ /* 0x001fe20007fbe0ff */
[----:B-1----:R-:W5:Y:S01]  /*f2030*/  LDL.LU R23, [R1+0x1650] ;  /* 0x0016500001177983 */ /* 0x002f620000300800 */
[----:B------:R-:W5:Y:S02]  /*f2040*/  LDL.LU R6, [R1+0x164c] ;  /* 0x00164c0001067983 */ /* 0x000f640000300800 */
[----:B------:R-:W-:-:S02]  /*f2050*/  IMAD R21, R28, 0x1eb, RZ ;  /* 0x000001eb1c157824 */ /* 0x000fc400078e02ff */
[----:B------:R-:W-:Y:S01]  /*f2060*/  IMAD R19, R28, 0x3d8, RZ ;  /* 0x000003d81c137824 */ /* 0x000fe200078e02ff */
[----:B--2---:R-:W-:Y:S01]  /*f2070*/  F2FP.PACK_AB R17, R10, R25 ;  /* 0x000000190a11723e */ /* 0x004fe200000000ff */
[----:B------:R-:W-:Y:S01]  /*f2080*/  IMAD R25, R28, 0x1ea, RZ ;  /* 0x000001ea1c197824 */ /* 0x000fe200078e02ff */
[----:B------:R-:W2:Y:S04]  /*f2090*/  LDL.LU R10, [R1+0x1658] ;  /* 0x00165800010a7983 */ /* 0x000ea80000300800 */
[----:B------:R-:W-:-:S05]  /*f20a0*/  LEA.HI.X.SX32 R5, R25, R3, 0x1, P5 ;  /* 0x0000000319057211 */ /* 0x000fca00028f0eff */
[----:B------:R0:W-:Y:S01]  /*f20b0*/  STL.64 [R1+0x3a0], R4 ;  /* 0x0003a00401007387 */ /* 0x0001e20000100a00 */
[----:B------:R-:W2:Y:S01]  /*f20c0*/  LDL.LU R25, [R1+0x1654] ;  /* 0x0016540001197983 */ /* 0x000ea20000300800 */
[----:B---3--:R-:W-:Y:S02]  /*f20d0*/  F2FP.PACK_AB R14, R11, R8 ;  /* 0x000000080b0e723e */ /* 0x008fe400000000ff */
[----:B------:R-:W3:Y:S01]  /*f20e0*/  LDL.LU R11, [R1+0xe54] ;  /* 0x000e5400010b7983 */ /* 0x000ee20000300800 */
[----:B0-----:R-:W-:-:S04]  /*f20f0*/  IADD3 R4, P5, R15, R2, RZ ;  /* 0x000000020f047210 */ /* 0x001fc80007fbe0ff */
[----:B------:R-:W-:Y:S02]  /*f2100*/  LEA.HI.X.SX32 R5, R21, R3, 0x1, P5 ;  /* 0x0000000315057211 */ /* 0x000fe400028f0eff */
[----:B----4-:R-:W-:Y:S01]  /*f2110*/  F2FP.PACK_AB R15, R24, R29 ;  /* 0x0000001d180f723e */ /* 0x010fe200000000ff */
[----:B------:R-:W-:Y:S01]  /*f2120*/  IMAD R29, R28, 0x1ec, RZ ;  /* 0x000001ec1c1d7824 */ /* 0x000fe200078e02ff */
[----:B------:R-:W3:Y:S01]  /*f2130*/  LDL.LU R24, [R1+0x16cc] ;  /* 0x0016cc0001187983 */ /* 0x000ee20000300800 */
[----:B------:R0:W-:Y:S01]  /*f2140*/  STL.64 [R1+0x3c8], R4 ;  /* 0x0003c80401007387 */ /* 0x0001e20000100a00 */
[----:B------:R-:W-:Y:S01]  /*f2150*/  F2FP.PACK_AB R18, R9, R7 ;  /* 0x000000070912723e */ /* 0x000fe200000000ff */
[----:B------:R-:W4:Y:S01]  /*f2160*/  LDL.LU R8, [R1+0x1660] ;  /* 0x0016600001087983 */ /* 0x000f220000300800 */
[----:B------:R-:W4:Y:S01]  /*f2170*/  LDL.LU R9, [R1+0x165c] ;  /* 0x00165c0001097983 */ /* 0x000f220000300800 */
[----:B------:R-:W3:Y:S01]  /*f2180*/  LDL.LU R7, [R1+0x1668] ;  /* 0x0016680001077983 */ /* 0x000ee20000300800 */
[----:B0-----:R-:W-:-:S04]  /*f2190*/  IADD3 R4, P5, R19, R2, RZ ;  /* 0x0000000213047210 */ /* 0x001fc80007fbe0ff */
[----:B------:R-:W-:Y:S01]  /*f21a0*/  LEA.HI.X.SX32 R5, R29, R3, 0x1, P5 ;  /* 0x000000031d057211 */ /* 0x000fe200028f0eff */
[----:B------:R0:W-:Y:S01]  /*f21b0*/  STS.128 [R0+0x500], R12 ;  /* 0x0005000c00007388 */ /* 0x0001e20000000c00 */
[----:B-----5:R-:W-:-:S03]  /*f21c0*/  F2FP.PACK_AB R19, R26, R27 ;  /* 0x0000001b1a13723e */ /* 0x020fc600000000ff */
[----:B------:R1:W-:Y:S01]  /*f21d0*/  STL.64 [R1+0x3c0], R4 ;  /* 0x0003c00401007387 */ /* 0x0003e20000100a00 */
[----:B------:R-:W5:Y:S03]  /*f21e0*/  LDL.LU R26, [R1+0x1664] ;  /* 0x00166400011a7983 */ /* 0x000f660000300800 */
[----:B0-----:R-:W3:Y:S01]  /*f21f0*/  LDL.LU R14, [R1+0xe58] ;  /* 0x000e5800010e7983 */ /* 0x001ee20000300800 */
[----:B------:R-:W3:Y:S02]  /*f2200*/  LDL.LU R15, [R1+0x16d4] ;  /* 0x0016d400010f7983 */ /* 0x000ee40000300800 */
[C---:B------:R-:W-:Y:S02]  /*f2210*/  IMAD R20, R28.reuse, 0x3da, RZ ;  /* 0x000003da1c147824 */ /* 0x040fe400078e02ff */
[C---:B------:R-:W-:Y:S02]  /*f2220*/  IMAD R22, R28.reuse, 0x1ed, RZ ;  /* 0x000001ed1c167824 */ /* 0x040fe400078e02ff */
[----:B------:R-:W-:Y:S01]  /*f2230*/  IMAD R21, R28, 0x3dc, RZ ;  /* 0x000003dc1c157824 */ /* 0x000fe200078e02ff */
[----:B------:R-:W4:Y:S01]  /*f2240*/  LDL.LU R27, [R1+0xe50] ;  /* 0x000e5000011b7983 */ /* 0x000f220000300800 */
[----:B------:R-:W4:Y:S01]  /*f2250*/  LDL.LU R29, [R1+0x16dc] ;  /* 0x0016dc00011d7983 */ /* 0x000f220000300800 */
[----:B-1----:R-:W-:-:S04]  /*f2260*/  IADD3 R4, P5, R20, R2, RZ ;  /* 0x0000000214047210 */ /* 0x002fc80007fbe0ff */
[----:B------:R-:W-:Y:S01]  /*f2270*/  LEA.HI.X.SX32 R5, R22, R3, 0x1, P5 ;  /* 0x0000000316057211 */ /* 0x000fe200028f0eff */
[----:B------:R-:W-:-:S04]  /*f2280*/  IMAD R20, R28, 0x1ee, RZ ;  /* 0x000001ee1c147824 */ /* 0x000fc800078e02ff */
[----:B------:R0:W-:Y:S01]  /*f2290*/  STL.64 [R1+0x3b8], R4 ;  /* 0x0003b80401007387 */ /* 0x0001e20000100a00 */
[----:B------:R-:W-:-:S03]  /*f22a0*/  IMAD R12, R28, 0x3de, RZ ;  /* 0x000003de1c0c7824 */ /* 0x000fc600078e02ff */
[----:B------:R1:W-:Y:S01]  /*f22b0*/  STS.128 [R0+0x580], R16 ;  /* 0x0005801000007388 */ /* 0x0003e20000000c00 */
[----:B0-----:R-:W-:Y:S01]  /*f22c0*/  IADD3 R4, P5, R21, R2, RZ ;  /* 0x0000000215047210 */ /* 0x001fe20007fbe0ff */
[----:B-1----:R-:W-:Y:S01]  /*f22d0*/  IMAD R16, R28, 0x1ef, RZ ;  /* 0x000001ef1c107824 */ /* 0x002fe200078e02ff */
[----:B--2---:R-:W-:Y:S01]  /*f22e0*/  F2FP.PACK_AB R13, R10, R25 ;  /* 0x000000190a0d723e */ /* 0x004fe200000000ff */
[----:B---3--:R-:W-:-:S05]  /*f22f0*/  FFMA R5, R15, 0.69314718246459960938, R14 ;  /* 0x3f3172180f057823 */ /* 0x008fca000000000e */
[----:B------:R0:W-:Y:S02]  /*f2300*/  STL [R1+0x2f0], R5 ;  /* 0x0002f00501007387 */ /* 0x0001e40000100800 */
[----:B0-----:R-:W-:-:S05]  /*f2310*/  LEA.HI.X.SX32 R5, R20, R3, 0x1, P5 ;  /* 0x0000000314057211 */ /* 0x001fca00028f0eff */
[----:B------:R0:W-:Y:S01]  /*f2320*/  STL.64 [R1+0x378], R4 ;  /* 0x0003780401007387 */ /* 0x0001e20000100a00 */
[----:B------:R-:W2:Y:S02]  /*f2330*/  LDL.LU R19, [R1+0x1670] ;  /* 0x0016700001137983 */ /* 0x000ea40000300800 */
[----:B------:R-:W2:Y:S01]  /*f2340*/  LDL.LU R25, [R1+0x166c] ;  /* 0x00166c0001197983 */ /* 0x000ea20000300800 */
[----:B0-----:R-:W-:-:S04]  /*f2350*/  IADD3 R4, P5, R12, R2, RZ ;  /* 0x000000020c047210 */ /* 0x001fc80007fbe0ff */
[----:B------:R-:W-:-:S05]  /*f2360*/  LEA.HI.X.SX32 R5, R16, R3, 0x1, P5 ;  /* 0x0000000310057211 */ /* 0x000fca00028f0eff */
[----:B------:R0:W-:Y:S01]  /*f2370*/  STL.64 [R1+0x370], R4 ;  /* 0x0003700401007387 */ /* 0x0001e20000100a00 */
[----:B------:R-:W3:Y:S02]  /*f2380*/  LDL.LU R20, [R1+0xe4c] ;  /* 0x000e4c0001147983 */ /* 0x000ee40000300800 */
[----:B0-----:R-:W-:-:S05]  /*f2390*/  FFMA R5, R24, 0.69314718246459960938, R11 ;  /* 0x3f31721818057823 */ /* 0x001fca000000000b */
[----:B------:R0:W-:Y:S01]  /*f23a0*/  STL [R1+0x2f4], R5 ;  /* 0x0002f40501007387 */ /* 0x0001e20000100800 */
[----:B------:R-:W3:Y:S02]  /*f23b0*/  LDL.LU R24, [R1+0x16e0] ;  /* 0x0016e00001187983 */ /* 0x000ee40000300800 */
[C---:B------:R-:W-:Y:S02]  /*f23c0*/  IMAD R15, R28.reuse, 0x3e0, RZ ;  /* 0x000003e01c0f7824 */ /* 0x040fe400078e02ff */
[----:B------:R-:W-:-:S03]  /*f23d0*/  IMAD R11, R28, 0x1f0, RZ ;  /* 0x000001f01c0b7824 */ /* 0x000fc600078e02ff */
[----:B------:R-:W-:Y:S02]  /*f23e0*/  IADD3 R4, P5, R15, R2, RZ ;  /* 0x000000020f047210 */ /* 0x000fe40007fbe0ff */
[----:B------:R-:W-:Y:S01]  /*f23f0*/  F2FP.PACK_AB R12, R23, R6 ;  /* 0x00000006170c723e */ /* 0x000fe200000000ff */
[C---:B------:R-:W-:Y:S01]  /*f2400*/  IMAD R14, R28.reuse, 0x3e2, RZ ;  /* 0x000003e21c0e7824 */ /* 0x040fe200078e02ff */
[----:B------:R-:W3:Y:S01]  /*f2410*/  LDL.LU R23, [R1+0x1678] ;  /* 0x0016780001177983 */ /* 0x000ee20000300800 */
[----:B0-----:R-:W-:Y:S01]  /*f2420*/  LEA.HI.X.SX32 R5, R11, R3, 0x1, P5 ;  /* 0x000000030b057211 */ /* 0x001fe200028f0eff */
[----:B------:R-:W3:Y:S02]  /*f2430*/  LDL.LU R6, [R1+0x1674] ;  /* 0x0016740001067983 */ /* 0x000ee40000300800 */
[----:B------:R-:W3:Y:S02]  /*f2440*/  LDL.LU R10, [R1+0x1680] ;  /* 0x00168000010a7983 */ /* 0x000ee40000300800 */
[C---:B------:R-:W-:Y:S01]  /*f2450*/  IMAD R18, R28.reuse, 0x1f1, RZ ;  /* 0x000001f11c127824 */ /* 0x040fe200078e02ff */
[----:B------:R0:W-:Y:S01]  /*f2460*/  STL.64 [R1+0x368], R4 ;  /* 0x0003680401007387 */ /* 0x0001e20000100a00 */
[----:B------:R-:W3:Y:S02]  /*f2470*/  LDL.LU R11, [R1+0x167c] ;  /* 0x00167c00010b7983 */ /* 0x000ee40000300800 */
[----:B------:R-:W-:Y:S01]  /*f2480*/  IMAD R17, R28, 0x3e4, RZ ;  /* 0x000003e41c117824 */ /* 0x000fe200078e02ff */
[----:B0-----:R-:W-:Y:S01]  /*f2490*/  IADD3 R4, P5, R14, R2, RZ ;  /* 0x000000020e047210 */ /* 0x001fe20007fbe0ff */
[----:B----4-:R-:W-:-:S02]  /*f24a0*/  F2FP.PACK_AB R14, R8, R9 ;  /* 0x00000009080e723e */ /* 0x010fc400000000ff */
[----:B------:R-:W4:Y:S01]  /*f24b0*/  LDL.LU R8, [R1+0xe48] ;  /* 0x000e480001087983 */ /* 0x000f220000300800 */
[----:B------:R-:W-:Y:S01]  /*f24c0*/  LEA.HI.X.SX32 R5, R18, R3, 0x1, P5 ;  /* 0x0000000312057211 */ /* 0x000fe200028f0eff */
[----:B------:R-:W4:Y:S04]  /*f24d0*/  LDL.LU R9, [R1+0x16e8] ;  /* 0x0016e80001097983 */ /* 0x000f280000300800 */
[----:B------:R0:W-:Y:S01]  /*f24e0*/  STL.64 [R1+0x350], R4 ;  /* 0x0003500401007387 */ /* 0x0001e20000100a00 */
[----:B-----5:R-:W-:Y:S02]  /*f24f0*/  F2FP.PACK_AB R15, R7, R26 ;  /* 0x0000001a070f723e */ /* 0x020fe400000000ff */
[----:B------:R-:W5:Y:S02]  /*f2500*/  LDL.LU R7, [R1+0x1688] ;  /* 0x0016880001077983 */ /* 0x000f640000300800 */
[----:B------:R-:W-:-:S02]  /*f2510*/  IMAD R16, R28, 0x3e6, RZ ;  /* 0x000003e61c107824 */ /* 0x000fc400078e02ff */
[----:B0-----:R-:W-:Y:S02]  /*f2520*/  FFMA R5, R29, 0.69314718246459960938, R27 ;  /* 0x3f3172181d057823 */ /* 0x001fe4000000001b */
[C---:B------:R-:W-:Y:S01]  /*f2530*/  IMAD R29, R28.reuse, 0x1f2, RZ ;  /* 0x000001f21c1d7824 */ /* 0x040fe200078e02ff */
[----:B------:R-:W-:Y:S02]  /*f2540*/  IADD3 R4, P5, R17, R2, RZ ;  /* 0x0000000211047210 */ /* 0x000fe40007fbe0ff */
[----:B------:R0:W-:Y:S01]  /*f2550*/  STL [R1+0x2f8], R5 ;  /* 0x0002f80501007387 */ /* 0x0001e20000100800 */
[----:B------:R-:W5:Y:S02]  /*f2560*/  LDL.LU R26, [R1+0x1684] ;  /* 0x00168400011a7983 */ /* 0x000f640000300800 */
[----:B------:R-:W5:Y:S02]  /*f2570*/  LDL.LU R27, [R1+0x1690] ;  /* 0x00169000011b7983 */ /* 0x000f640000300800 */
[----:B------:R-:W-:Y:S01]  /*f2580*/  IMAD R18, R28, 0x1f3, RZ ;  /* 0x000001f31c127824 */ /* 0x000fe200078e02ff */
[----:B0-----:R-:W-:-:S02]  /*f2590*/  LEA.HI.X.SX32 R5, R29, R3, 0x1, P5 ;  /* 0x000000031d057211 */ /* 0x001fc400028f0eff */
[----:B------:R-:W5:Y:S03]  /*f25a0*/  LDL.LU R29, [R1+0x168c] ;  /* 0x00168c00011d7983 */ /* 0x000f660000300800 */
[----:B------:R0:W-:Y:S02]  /*f25b0*/  STL.64 [R1+0x360], R4 ;  /* 0x0003600401007387 */ /* 0x0001e40000100a00 */
[----:B------:R-:W-:Y:S01]  /*f25c0*/  IMAD R17, R28, 0x3e8, RZ ;  /* 0x000003e81c117824 */ /* 0x000fe200078e02ff */
[----:B------:R-:W-:Y:S01]  /*f25d0*/  STS.128 [R0+0x600], R12 ;  /* 0x0006000c00007388 */ /* 0x000fe20000000c00 */
[----:B0-----:R-:W-:-:S04]  /*f25e0*/  IADD3 R4, P5, R16, R2, RZ ;  /* 0x0000000210047210 */ /* 0x001fc80007fbe0ff */
[----:B------:R-:W-:-:S05]  /*f25f0*/  LEA.HI.X.SX32 R5, R18, R3, 0x1, P5 ;  /* 0x0000000312057211 */ /* 0x000fca00028f0eff */
[----:B------:R0:W-:Y:S02]  /*f2600*/  STL.64 [R1+0x358], R4 ;  /* 0x0003580401007387 */ /* 0x0001e40000100a00 */
[----:B0-----:R-:W-:Y:S02]  /*f2610*/  IADD3 R4, P5, R17, R2, RZ ;  /* 0x0000000211047210 */ /* 0x001fe40007fbe0ff */
[----:B--2---:R-:W-:Y:S01]  /*f2620*/  F2FP.PACK_AB R12, R19, R25 ;  /* 0x00000019130c723e */ /* 0x004fe200000000ff */
[----:B------:R-:W-:Y:S02]  /*f2630*/  IMAD R25, R28, 0x1f4, RZ ;  /* 0x000001f41c197824 */ /* 0x000fe400078e02ff */
[----:B---3--:R-:W-:-:S05]  /*f2640*/  FFMA R5, R24, 0.69314718246459960938, R20 ;  /* 0x3f31721818057823 */ /* 0x008fca0000000014 */
[----:B------:R0:W-:Y:S01]  /*f2650*/  STL [R1+0x2fc], R5 ;  /* 0x0002fc0501007387 */ /* 0x0001e20000100800 */
[----:B------:R-:W2:Y:S01]  /*f2660*/  LDL.LU R24, [R1+0xe44] ;  /* 0x000e440001187983 */ /* 0x000ea20000300800 */
[----:B0-----:R-:W-:Y:S02]  /*f2670*/  LEA.HI.X.SX32 R5, R25, R3, 0x1, P5 ;  /* 0x0000000319057211 */ /* 0x001fe400028f0eff */
[----:B------:R-:W2:Y:S01]  /*f2680*/  LDL.LU R25, [R1+0x16d0] ;  /* 0x0016d00001197983 */ /* 0x000ea20000300800 */
[C---:B------:R-:W-:Y:S02]  /*f2690*/  IMAD R13, R28.reuse, 0x3ea, RZ ;  /* 0x000003ea1c0d7824 */ /* 0x040fe400078e02ff */
[C---:B------:R-:W-:Y:S02]  /*f26a0*/  IMAD R17, R28.reuse, 0x1f5, RZ ;  /* 0x000001f51c117824 */ /* 0x040fe400078e02ff */
[----:B------:R0:W-:Y:S02]  /*f26b0*/  STL.64 [R1+0x348], R4 ;  /* 0x0003480401007387 */ /* 0x0001e40000100a00 */
[----:B------:R-:W-:Y:S01]  /*f26c0*/  IMAD R16, R28, 0x3ec, RZ ;  /* 0x000003ec1c107824 */ /* 0x000fe200078e02ff */
[----:B0-----:R-:W-:Y:S01]  /*f26d0*/  IADD3 R4, P5, R13, R2, RZ ;  /* 0x000000020d047210 */ /* 0x001fe20007fbe0ff */
[----:B------:R-:W-:-:S03]  /*f26e0*/  F2FP.PACK_AB R13, R23, R6 ;  /* 0x00000006170d723e */ /* 0x000fc600000000ff */
[----:B------:R-:W-:Y:S02]  /*f26f0*/  LEA.HI.X.SX32 R5, R17, R3, 0x1, P5 ;  /* 0x0000000311057211 */ /* 0x000fe400028f0eff */
[----:B------:R-:W-:Y:S03]  /*f2700*/  STL.64 [R1+0x4010], R12 ;  /* 0x0040100c01007387 */ /* 0x000fe60000100a00 */
[----:B------:R4:W-:Y:S02]  /*f2710*/  STL.64 [R1+0x318], R4 ;  /* 0x0003180401007387 */ /* 0x0009e40000100a00 */
[----:B------:R-:W3:Y:S02]  /*f2720*/  LDL.LU R20, [R1+0x16ac] ;  /* 0x0016ac0001147983 */ /* 0x000ee40000300800 */
[----:B------:R-:W-:Y:S02]  /*f2730*/  IMAD R15, R28, 0x3ee, RZ ;  /* 0x000003ee1c0f7824 */ /* 0x000fe400078e02ff */
[----:B----4-:R-:W-:-:S02]  /*f2740*/  FFMA R5, R9, 0.69314718246459960938, R8 ;  /* 0x3f31721809057823 */ /* 0x010fc40000000008 */
[----:B------:R-:W-:Y:S01]  /*f2750*/  IMAD R9, R28, 0x1f6, RZ ;  /* 0x000001f61c097824 */ /* 0x000fe200078e02ff */
[----:B------:R-:W-:Y:S02]  /*f2760*/  IADD3 R4, P5, R16, R2, RZ ;  /* 0x0000000210047210 */ /* 0x000fe40007fbe0ff */
[----:B------:R0:W-:Y:S01]  /*f2770*/  STL [R1+0x2e0], R5 ;  /* 0x0002e00501007387 */ /* 0x0001e20000100800 */
[----:B------:R-:W4:Y:S02]  /*f2780*/  LDL.LU R22, [R1+0xe3c] ;  /* 0x000e3c0001167983 */ /* 0x000f240000300800 */
[----:B------:R-:W4:Y:S02]  /*f2790*/  LDL.LU R23, [R1+0x16d8] ;  /* 0x0016d80001177983 */ /* 0x000f240000300800 */
[----:B------:R-:W-:Y:S01]  /*f27a0*/  IMAD R19, R28, 0x1f7, RZ ;  /* 0x000001f71c137824 */ /* 0x000fe200078e02ff */
[----:B0-----:R-:W-:-:S05]  /*f27b0*/  LEA.HI.X.SX32 R5, R9, R3, 0x1, P5 ;  /* 0x0000000309057211 */ /* 0x001fca00028f0eff */
[----:B------:R0:W-:Y:S01]  /*f27c0*/  STL.64 [R1+0x340], R4 ;  /* 0x0003400401007387 */ /* 0x0001e20000100a00 */
[----:B------:R-:W3:Y:S01]  /*f27d0*/  LDL.LU R12, [R1+0x16b4] ;  /* 0x0016b400010c7983 */ /* 0x000ee20000300800 */
[----:B------:R-:W-:Y:S01]  /*f27e0*/  F2FP.PACK_AB R14, R10, R11 ;  /* 0x0000000b0a0e723e */ /* 0x000fe200000000ff */
[----:B------:R-:W3:Y:S01]  /*f27f0*/  LDL.LU R13, [R1+0x16a0] ;  /* 0x0016a000010d7983 */ /* 0x000ee20000300800 */
[----:B------:R-:W3:Y:S01]  /*f2800*/  LDL.LU R10, [R1+0x169c] ;  /* 0x00169c00010a7983 */ /* 0x000ee20000300800 */
[----:B-----5:R-:W-:Y:S01]  /*f2810*/  F2FP.PACK_AB R16, R27, R29 ;  /* 0x0000001d1b10723e */ /* 0x020fe200000000ff */
[----:B------:R-:W5:Y:S02]  /*f2820*/  LDL.LU R6, [R1+0xe38] ;  /* 0x000e380001067983 */ /* 0x000f640000300800 */
[----:B------:R-:W-:Y:S01]  /*f2830*/  IMAD R18, R28, 0x3f0, RZ ;  /* 0x000003f01c127824 */ /* 0x000fe200078e02ff */
[----:B------:R-:W5:Y:S01]  /*f2840*/  LDL.LU R29, [R1+0x16e4] ;  /* 0x0016e400011d7983 */ /* 0x000f620000300800 */
[----:B------:R-:W3:Y:S01]  /*f2850*/  LDL.LU R11, [R1+0x16c0] ;  /* 0x0016c000010b7983 */ /* 0x000ee20000300800 */
[----:B0-----:R-:W-:-:S04]  /*f2860*/  IADD3 R4, P5, R15, R2, RZ ;  /* 0x000000020f047210 */ /* 0x001fc80007fbe0ff */
[----:B------:R-:W-:Y:S01]  /*f2870*/  LEA.HI.X.SX32 R5, R19, R3, 0x1, P5 ;  /* 0x0000000313057211 */ /* 0x000fe200028f0eff */
[----:B------:R-:W-:-:S04]  /*f2880*/  F2FP.PACK_AB R15, R7, R26 ;  /* 0x0000001a070f723e */ /* 0x000fc800000000ff */
[----:B------:R0:W-:Y:S01]  /*f2890*/  STL.64 [R1+0x338], R4 ;  /* 0x0003380401007387 */ /* 0x0001e20000100a00 */
[----:B------:R-:W3:Y:S02]  /*f28a0*/  LDL.LU R8, [R1+0x16bc] ;  /* 0x0016bc0001087983 */ /* 0x000ee40000300800 */
[----:B------:R-:W3:Y:S02]  /*f28b0*/  LDL.LU R9, [R1+0x16a8] ;  /* 0x0016a80001097983 */ /* 0x000ee40000300800 */
[----:B------:R-:W3:Y:S01]  /*f28c0*/  LDL.LU R7, [R1+0x16a4] ;  /* 0x0016a40001077983 */ /* 0x000ee20000300800 */
[----:B0-----:R-:W-:Y:S02]  /*f28d0*/  IADD3 R4, P5, R18, R2, RZ ;  /* 0x0000000212047210 */ /* 0x001fe40007fbe0ff */
[----:B------:R-:W3:Y:S01]  /*f28e0*/  LDL.LU R18, [R1+0x1694] ;  /* 0x0016940001127983 */ /* 0x000ee20000300800 */
[----:B------:R-:W3:Y:S02]  /*f28f0*/  LDL.LU R26, [R1+0x16c8] ;  /* 0x0016c800011a7983 */ /* 0x000ee40000300800 */
[----:B------:R-:W3:Y:S02]  /*f2900*/  LDL.LU R27, [R1+0x16c4] ;  /* 0x0016c400011b7983 */ /* 0x000ee40000300800 */
[----:B------:R-:W-:-:S02]  /*f2910*/  IMAD R17, R28, 0x3f2, RZ ;  /* 0x000003f21c117824 */ /* 0x000fc400078e02ff */
[----:B--2---:R-:W-:-:S05]  /*f2920*/  FFMA R5, R25, 0.69314718246459960938, R24 ;  /* 0x3f31721819057823 */ /* 0x004fca0000000018 */
[----:B------:R0:W-:Y:S01]  /*f2930*/  STL [R1+0x2e4], R5 ;  /* 0x0002e40501007387 */ /* 0x0001e20000100800 */
[----:B------:R-:W2:Y:S02]  /*f2940*/  LDL.LU R24, [R1+0xe30] ;  /* 0x000e300001187983 */ /* 0x000ea40000300800 */
[----:B------:R-:W2:Y:S02]  /*f2950*/  LDL.LU R25, [R1+0x16ec] ;  /* 0x0016ec0001197983 */ /* 0x000ea40000300800 */
[----:B0-----:R-:W-:-:S05]  /*f2960*/  IMAD R5, R28, 0x1f8, RZ ;  /* 0x000001f81c057824 */ /* 0x001fca00078e02ff */
[----:B------:R-:W-:-:S05]  /*f2970*/  LEA.HI.X.SX32 R5, R5, R3, 0x1, P5 ;  /* 0x0000000305057211 */ /* 0x000fca00028f0eff */
[----:B------:R0:W-:Y:S04]  /*f2980*/  STL.64 [R1+0x330], R4 ;  /* 0x0003300401007387 */ /* 0x0001e80000100a00 */
[----:B0-----:R-:W3:Y:S01]  /*f2990*/  LDL.LU R5, [R1+0x16b0] ;  /* 0x0016b00001057983 */ /* 0x001ee20000300800 */
[----:B------:R-:W-:Y:S02]  /*f29a0*/  IADD3 R4, P5, R17, R2, RZ ;  /* 0x0000000211047210 */ /* 0x000fe40007fbe0ff */
[----:B------:R-:W2:Y:S02]  /*f29b0*/  LDL.LU R17, [R1+0x1698] ;  /* 0x0016980001117983 */ /* 0x000ea40000300800 */
[C---:B------:R-:W-:Y:S02]  /*f29c0*/  IMAD R21, R28.reuse, 0x1f9, RZ ;  /* 0x000001f91c157824 */ /* 0x040fe400078e02ff */
[----:B------:R-:W-:Y:S01]  /*f29d0*/  IMAD R19, R28, 0x3f4, RZ ;  /* 0x000003f41c137824 */ /* 0x000fe200078e02ff */
[----:B---3--:R-:W-:-:S02]  /*f29e0*/  F2FP.PACK_AB R20, R5, R20 ;  /* 0x000000140514723e */ /* 0x008fc400000000ff */
[----:B------:R-:W-:Y:S02]  /*f29f0*/  LEA.HI.X.SX32 R5, R21, R3, 0x1, P5 ;  /* 0x0000000315057211 */ /* 0x000fe400028f0eff */
[----:B------:R-:W3:Y:S03]  /*f2a00*/  LDL.LU R21, [R1+0x16b8] ;  /* 0x0016b80001157983 */ /* 0x000ee60000300800 */
[----:B------:R0:W-:Y:S01]  /*f2a10*/  STL.64 [R1+0x310], R4 ;  /* 0x0003100401007387 */ /* 0x0001e20000100a00 */
[----:B--2---:R-:W-:Y:S01]  /*f2a20*/  F2FP.PACK_AB R17, R17, R18 ;  /* 0x000000121111723e */ /* 0x004fe200000000ff */
[C---:B------:R-:W-:Y:S01]  /*f2a30*/  IMAD R18, R28.reuse, 0x3f6, RZ ;  /* 0x000003f61c127824 */ /* 0x040fe200078e02ff */
[----:B0-----:R-:W-:Y:S01]  /*f2a40*/  IADD3 R4, P5, R19, R2, RZ ;  /* 0x0000000213047210 */ /* 0x001fe20007fbe0ff */
[----:B----4-:R-:W-:Y:S02]  /*f2a50*/  FFMA R5, R23, 0.69314718246459960938, R22 ;  /* 0x3f31721817057823 */ /* 0x010fe40000000016 */
[----:B------:R-:W-:-:S03]  /*f2a60*/  IMAD R19, R28, 0x1fa, RZ ;  /* 0x000001fa1c137824 */ /* 0x000fc600078e02ff */
[----:B------:R0:W-:Y:S01]  /*f2a70*/  STL [R1+0x2e8], R5 ;  /* 0x0002e80501007387 */ /* 0x0001e20000100800 */
[----:B------:R-:W-:Y:S01]  /*f2a80*/  IMAD R23, R28, 0x1fb, RZ ;  /* 0x000001fb1c177824 */ /* 0x000fe200078e02ff */
[----:B0-----:R-:W-:-:S05]  /*f2a90*/  LEA.HI.X.SX32 R5, R19, R3, 0x1, P5 ;  /* 0x0000000313057211 */ /* 0x001fca00028f0eff */
[----:B------:R0:W-:Y:S01]  /*f2aa0*/  STL.64 [R1+0x328], R4 ;  /* 0x0003280401007387 */ /* 0x0001e20000100a00 */
[----:B------:R-:W-:Y:S01]  /*f2ab0*/  IMAD R22, R28, 0x3f8, RZ ;  /* 0x000003f81c167824 */ /* 0x000fe200078e02ff */
[----:B0-----:R-:W-:-:S04]  /*f2ac0*/  IADD3 R4, P5, R18, R2, RZ ;  /* 0x0000000212047210 */ /* 0x001fc80007fbe0ff */
[----:B------:R-:W-:Y:S01]  /*f2ad0*/  LEA.HI.X.SX32 R5, R23, R3, 0x1, P5 ;  /* 0x0000000317057211 */ /* 0x000fe200028f0eff */
[----:B------:R-:W-:Y:S02]  /*f2ae0*/  F2FP.PACK_AB R18, R13, R10 ;  /* 0x0000000a0d12723e */ /* 0x000fe400000000ff */
[C---:B------:R-:W-:Y:S02]  /*f2af0*/  IMAD R10, R28.reuse, 0x1fc, RZ ;  /* 0x000001fc1c0a7824 */ /* 0x040fe400078e02ff */
[----:B------:R5:W-:Y:S01]  /*f2b00*/  STL.64 [R1+0x320], R4 ;  /* 0x0003200401007387 */ /* 0x000be20000100a00 */
[----:B------:R-:W-:Y:S02]  /*f2b10*/  IMAD R19, R28, 0x3fa, RZ ;  /* 0x000003fa1c137824 */ /* 0x000fe400078e02ff */
[----:B-----5:R-:W-:Y:S01]  /*f2b20*/  FFMA R5, R29, 0.69314718246459960938, R6 ;  /* 0x3f3172181d057823 */ /* 0x020fe20000000006 */
[----:B------:R-:W-:-:S04]  /*f2b30*/  IADD3 R4, P5, R22, R2, RZ ;  /* 0x0000000216047210 */ /* 0x000fc80007fbe0ff */
[----:B------:R0:W-:Y:S01]  /*f2b40*/  STL [R1+0x2ec], R5 ;  /* 0x0002ec0501007387 */ /* 0x0001e20000100800 */
[----:B------:R-:W-:Y:S01]  /*f2b50*/  IMAD R29, R28, 0x1fd, RZ ;  /* 0x000001fd1c1d7824 */ /* 0x000fe200078e02ff */
[----:B0-----:R-:W-:-:S05]  /*f2b60*/  LEA.HI.X.SX32 R5, R10, R3, 0x1, P5 ;  /* 0x000000030a057211 */ /* 0x001fca00028f0eff */
[----:B------:R0:W-:Y:S01]  /*f2b70*/  STL.64 [R1+0x308], R4 ;  /* 0x0003080401007387 */ /* 0x0001e20000100a00 */
[----:B------:R-:W-:Y:S02]  /*f2b80*/  F2FP.PACK_AB R22, R11, R8 ;  /* 0x000000080b16723e */ /* 0x000fe400000000ff */
[----:B0-----:R-:W-:-:S04]  /*f2b90*/  IADD3 R4, P5, R19, R2, RZ ;  /* 0x0000000213047210 */ /* 0x001fc80007fbe0ff */
[----:B------:R-:W-:-:S05]  /*f2ba0*/  LEA.HI.X.SX32 R5, R29, R3, 0x1, P5 ;  /* 0x000000031d057211 */ /* 0x000fca00028f0eff */
[----:B------:R-:W-:Y:S01]  /*f2bb0*/  STL.64 [R1+0x300], R4 ;  /* 0x0003000401007387 */ /* 0x000fe20000100a00 */
[----:B------:R-:W2:Y:S01]  /*f2bc0*/  LDL.LU R11, [R1+0x270] ;  /* 0x00027000010b7983 */ /* 0x000ea20000300800 */
[----:B------:R-:W-:Y:S02]  /*f2bd0*/  F2FP.PACK_AB R19, R9, R7 ;  /* 0x000000070913723e */ /* 0x000fe400000000ff */
[----:B--2---:R0:W-:Y:S04]  /*f2be0*/  STL [R1+0x4008], R11 ;  /* 0x0040080b01007387 */ /* 0x0041e80000100800 */
[----:B0-----:R-:W2:Y:S01]  /*f2bf0*/  LDL.LU R11, [R1+0x2c0] ;  /* 0x0002c000010b7983 */ /* 0x001ea20000300800 */
[----:B------:R-:W4:Y:S03]  /*f2c00*/  LDL.LU.64 R6, [R1+0xdf8] ;  /* 0x000df80001067983 */ /* 0x000f260000300a00 */
[----:B----4-:R0:W-:Y:S04]  /*f2c10*/  STL.64 [R1+0x3fe8], R6 ;  /* 0x003fe80601007387 */ /* 0x0101e80000100a00 */
[----:B0-----:R-:W4:Y:S04]  /*f2c20*/  LDL.LU.64 R6, [R1+0x988] ;  /* 0x0009880001067983 */ /* 0x001f280000300a00 */
[----:B----4-:R0:W-:Y:S04]  /*f2c30*/  STL.64 [R1+0x3ff0], R6 ;  /* 0x003ff00601007387 */ /* 0x0101e80000100a00 */
[----:B0-----:R-:W4:Y:S01]  /*f2c40*/  LDL.LU.64 R6, [R1+0xe68] ;  /* 0x000e680001067983 */ /* 0x001f220000300a00 */
[----:B------:R-:W-:-:S03]  /*f2c50*/  IMAD R23, R28, 0x3fc, RZ ;  /* 0x000003fc1c177824 */ /* 0x000fc600078e02ff */
[----:B----4-:R0:W-:Y:S04]  /*f2c60*/  STL.64 [R1+0x3ff8], R6 ;  /* 0x003ff80601007387 */ /* 0x0101e80000100a00 */
[----:B0-----:R-:W4:Y:S01]  /*f2c70*/  LDL.LU.64 R6, [R1+0x990] ;  /* 0x0009900001067983 */ /* 0x001f220000300a00 */
[----:B---3--:R-:W-:Y:S01]  /*f2c80*/  F2FP.PACK_AB R21, R21, R12 ;  /* 0x0000000c1515723e */ /* 0x008fe200000000ff */
[----:B------:R-:W-:Y:S01]  /*f2c90*/  IMAD R13, R28, 0x1fe, RZ ;  /* 0x000001fe1c0d7824 */ /* 0x000fe200078e02ff */
[----:B------:R-:W-:Y:S01]  /*f2ca0*/  IADD3 R12, P5, R23, R2, RZ ;  /* 0x00000002170c7210 */ /* 0x000fe20007fbe0ff */
[----:B------:R-:W-:Y:S01]  /*f2cb0*/  FFMA R10, R25, 0.69314718246459960938, R24 ;  /* 0x3f317218190a7823 */ /* 0x000fe20000000018 */
[----:B------:R-:W-:Y:S02]  /*f2cc0*/  F2FP.PACK_AB R23, R26, R27 ;  /* 0x0000001b1a17723e */ /* 0x000fe400000000ff */
[----:B------:R-:W-:Y:S01]  /*f2cd0*/  LEA.HI.X.SX32 R13, R13, R3, 0x1, P5 ;  /* 0x000000030d0d7211 */ /* 0x000fe200028f0eff */
[----:B----4-:R0:W-:Y:S04]  /*f2ce0*/  STL.64 [R1+0x4000], R6 ;  /* 0x0040000601007387 */ /* 0x0101e80000100a00 */
[----:B0-----:R-:W3:Y:S01]  /*f2cf0*/  LDL.LU.64 R6, [R1+0x998] ;  /* 0x0009980001067983 */ /* 0x001ee20000300a00 */
[----:B------:R-:W4:Y:S02]  /*f2d00*/  LDL.LU.64 R8, [R1+0xdf0] ;  /* 0x000df00001087983 */ /* 0x000f240000300a00 */
[----:B------:R-:W5:Y:S02]  /*f2d10*/  LDL.LU R24, [R1+0x230] ;  /* 0x0002300001187983 */ /* 0x000f640000300800 */
[----:B------:R-:W2:Y:S01]  /*f2d20*/  LDL.LU.64 R4, [R1+0x970] ;  /* 0x0009700001047983 */ /* 0x000ea20000300a00 */
[----:B------:R-:W2:Y:S01]  /*f2d30*/  LDL.LU.64 R26, [R1+0x968] ;  /* 0x00096800011a7983 */ /* 0x000ea20000300a00 */
[----:B------:R-:W2:Y:S02]  /*f2d40*/  LDL.LU R25, [R1+0x1f0] ;  /* 0x0001f00001197983 */ /* 0x000ea40000300800 */
[----:B------:R0:W-:Y:S02]  /*f2d50*/  STL [R1+0x3b00], R10 ;  /* 0x003b000a01007387 */ /* 0x0001e40000100800 */
[----:B0-----:R-:W2:Y:S01]  /*f2d60*/  LDL.LU R10, [R1+0x2b0] ;  /* 0x0002b000010a7983 */ /* 0x001ea20000300800 */
[----:B------:R0:W-:Y:S03]  /*f2d70*/  STL.64 [R1+0x2d8], R12 ;  /* 0x0002d80c01007387 */ /* 0x0001e60000100a00 */
[----:B0-----:R-:W2:Y:S04]  /*f2d80*/  LDL.LU.64 R12, [R1+0x4010] ;  /* 0x00401000010c7983 */ /* 0x001ea80000300a00 */
[----:B------:R-:W-:Y:S04]  /*f2d90*/  STS.128 [R0+0x700], R16 ;  /* 0x0007001000007388 */ /* 0x000fe80000000c00 */
[----:B------:R-:W-:Y:S01]  /*f2da0*/  STS.128 [R0+0x780], R20 ;  /* 0x0007801400007388 */ /* 0x000fe20000000c00 */
[----:B------:R-:W-:-:S02]  /*f2db0*/  IMAD R29, R28, 0x1ff, RZ ;  /* 0x000001ff1c1d7824 */ /* 0x000fc400078e02ff */
[----:B------:R-:W-:-:S05]  /*f2dc0*/  IMAD R28, R28, 0x3fe, RZ ;  /* 0x000003fe1c1c7824 */ /* 0x000fca00078e02ff */
[----:B------:R-:W-:-:S04]  /*f2dd0*/  IADD3 R28, P5, R28, R2, RZ ;  /* 0x000000021c1c7210 */ /* 0x000fc80007fbe0ff */
[----:B------:R-:W-:Y:S01]  /*f2de0*/  LEA.HI.X.SX32 R29, R29, R3, 0x1, P5 ;  /* 0x000000031d1d7211 */ /* 0x000fe200028f0eff */
[----:B--2---:R0:W-:Y:S01]  /*f2df0*/  STS.128 [R0+0x680], R12 ;  /* 0x0006800c00007388 */ /* 0x0041e20000000c00 */
[----:B------:R-:W-:Y:S06]  /*f2e00*/  BAR.SYNC.DEFER_BLOCKING 0x0 ;  /* 0x0000000000007b1d */ /* 0x000fec0000010000 */
[----:B0-----:R-:W2:Y:S01]  /*f2e10*/  LDL.LU.64 R12, [R1+0xe08] ;  /* 0x000e0800010c7983 */ /* 0x001ea20000300a00 */
[----:B------:R-:W2:Y:S02]  /*f2e20*/  LDL.LU.64 R14, [R1+0xe00] ;  /* 0x000e0000010e7983 */ /* 0x000ea40000300a00 */
[----:B------:R-:W2:Y:S02]  /*f2e30*/  LDL.LU.64 R16, [R1+0x980] ;  /* 0x0009800001107983 */ /* 0x000ea40000300a00 */
[----:B------:R-:W2:Y:S01]  /*f2e40*/  LDL.LU.64 R18, [R1+0x978] ;  /* 0x0009780001127983 */ /* 0x000ea20000300a00 */
[----:B------:R-:W2:Y:S01]  /*f2e50*/  LDL.LU R22, [R1+0x240] ;  /* 0x0002400001167983 */ /* 0x000ea20000300800 */
[----:B------:R-:W2:Y:S01]  /*f2e60*/  LDL.LU.64 R20, [R1+0xe10] ;  /* 0x000e100001147983 */ /* 0x000ea20000300a00 */
[----:B------:R-:W-:Y:S01]  /*f2e70*/  PRMT R0, R11, 0x7632, R0 ;  /* 0x000076320b007816 */ /* 0x000fe20000000000 */
[----:B------:R-:W2:Y:S01]  /*f2e80*/  LDL.LU R23, [R1+0x200] ;  /* 0x0002000001177983 */ /* 0x000ea20000300800 */
[----:B------:R0:W-:Y:S04]  /*f2e90*/  STL.64 [R1+0x37f8], R28 ;  /* 0x0037f81c01007387 */ /* 0x0001e80000100a00 */
[----:B------:R1:W-:Y:S01]  /*f2ea0*/  STG.E.U16 [R2.64], R11 ;  /* 0x0000000b02007986 */ /* 0x0003e2000c101506 */
[----:B---3--:R3:W-:Y:S03]  /*f2eb0*/  STG.E.U16 [R6.64], R0 ;  /* 0x0000000006007986 */ /* 0x0087e6000c101506 */
[----:B0-----:R-:W2:Y:S01]  /*f2ec0*/  LDL.LU.64 R28, [R1+0xe60] ;  /* 0x000e6000011c7983 */ /* 0x001ea20000300a00 */
[----:B-1----:R-:W2:Y:S02]  /*f2ed0*/  LDL.LU R11, [R1+0x4008] ;  /* 0x00400800010b7983 */ /* 0x002ea40000300800 */
[----:B------:R-:W2:Y:S02]  /*f2ee0*/  LDL.LU R3, [R1+0x280] ;  /* 0x0002800001037983 */ /* 0x000ea40000300800 */
[----:B---3--:R-:W2:Y:S02]  /*f2ef0*/  LDL.LU.64 R6, [R1+0x4000] ;  /* 0x0040000001067983 */ /* 0x008ea40000300a00 */
[----:B--2---:R0:W-:Y:S04]  /*f2f00*/  STG.E.U16 [R6.64], R3 ;  /* 0x0000000306007986 */ /* 0x0041e8000c101506 */
[----:B0-----:R-:W2:Y:S01]  /*f2f10*/  LDL.LU.64 R6, [R1+0x3ff8] ;  /* 0x003ff80001067983 */ /* 0x001ea20000300a00 */
[----:B------:R-:W-:-:S05]  /*f2f20*/  PRMT R2, R3, 0x7632, R2 ;  /* 0x0000763203027816 */ /* 0x000fca0000000002 */
[----:B--2---:R0:W-:Y:S04]  /*f2f30*/  STG.E.U16 [R6.64], R2 ;  /* 0x0000000206007986 */ /* 0x0041e8000c101506 */
[----:B0-----:R-:W2:Y:S01]  /*f2f40*/  LDL.LU.64 R6, [R1+0x3ff0] ;  /* 0x003ff00001067983 */ /* 0x001ea20000300a00 */
[----:B------:R-:W-:Y:S02]  /*f2f50*/  PRMT R0, R22, 0x7632, R0 ;  /* 0x0000763216007816 */ /* 0x000fe40000000000 */
[----:B------:R-:W-:Y:S01]  /*f2f60*/  PRMT R2, R23, 0x7632, R2 ;  /* 0x0000763217027816 */ /* 0x000fe20000000002 */
[----:B--2---:R0:W-:Y:S04]  /*f2f70*/  STG.E.U16 [R6.64], R22 ;  /* 0x0000001606007986 */ /* 0x0041e8000c101506 */
[----:B0-----:R-:W2:Y:S01]  /*f2f80*/  LDL.LU.64 R6, [R1+0x3fe8] ;  /* 0x003fe80001067983 */ /* 0x001ea20000300a00 */
[----:B------:R0:W-:Y:S02]  /*f2f90*/  STG.E.U16 [R28.64], R0 ;  /* 0x000000001c007986 */ /* 0x0001e4000c101506 */
[----:B------:R-:W-:Y:S02]  /*f2fa0*/  STG.E.U16 [R20.64], R23 ;  /* 0x0000001714007986 */ /* 0x000fe4000c101506 */
[----:B------:R1:W-:Y:S01]  /*f2fb0*/  STG.E.U16 [R16.64], R2 ;  /* 0x0000000210007986 */ /* 0x0003e2000c101506 */
[----:B------:R-:W-:Y:S01]  /*f2fc0*/  STG.E.U16 [R18.64], R10 ;  /* 0x0000000a12007986 */ /* 0x000fe2000c101506 */
[----:B0-----:R-:W-:-:S02]  /*f2fd0*/  PRMT R0, R10, 0x7632, R0 ;  /* 0x000076320a007816 */ /* 0x001fc40000000000 */
[----:B-1----:R-:W-:-:S03]  /*f2fe0*/  PRMT R2, R11, 0x7632, R2 ;  /* 0x000076320b027816 */ /* 0x002fc60000000002 */
[----:B------:R5:W-:Y:S01]  /*f2ff0*/  STG.E.U16 [R12.64], R0 ;  /* 0x000000000c007986 */ /* 0x000be2000c101506 */
[----:B------:R-:W-:Y:S01]  /*f3000*/  STG.E.U16 [R14.64], R11 ;  /* 0x0000000b0e007986 */ /* 0x000fe2000c101506 */
[----:B-----5:R-:W-:Y:S02]  /*f3010*/  PRMT R0, R24, 0x7632, R0 ;  /* 0x0000763218007816 */ /* 0x020fe40000000000 */
[----:B--2---:R-:W-:Y:S01]  /*f3020*/  STG.E.U16 [R6.64], R2 ;  /* 0x0000000206007986 */ /* 0x004fe2000c101506 */
[----:B----4-:R-:W-:Y:S02]  /*f3030*/  STG.E.U16 [R8.64], R24 ;  /* 0x0000001808007986 */ /* 0x010fe4000c101506 */
[----:B------:R-:W-:Y:S02]  /*f3040*/  STG.E.U16 [R4.64], R0 ;  /* 0x0000000004007986 */ /* 0x000fe4000c101506 */
[----:B------:R0:W-:Y:S02]  /*f3050*/  STG.E.U16 [R26.64], R25 ;  /* 0x000000191a007986 */ /* 0x0001e4000c101506 */
[----:B0-----:R-:W2:Y:S01]  /*f3060*/  LDL.LU.64 R26, [R1+0x960] ;  /* 0x00096000011a7983 */ /* 0x001ea20000300a00 */
[----:B------:R-:W3:Y:S03]  /*f3070*/  LDL.LU R3, [R1+0x290] ;  /* 0x0002900001037983 */ /* 0x000ee60000300800 */
[----:B---3--:R0:W-:Y:S04]  /*f3080*/  STL [R1+0x3f90], R3 ;  /* 0x003f900301007387 */ /* 0x0081e80000100800 */
[----:B0-----:R-:W3:Y:S04]  /*f3090*/  LDL.LU R3, [R1+0x1e0] ;  /* 0x0001e00001037983 */ /* 0x001ee80000300800 */
[----:B---3--:R0:W-:Y:S04]  /*f30a0*/  STL [R1+0x3fa8], R3 ;  /* 0x003fa80301007387 */ /* 0x0081e80000100800 */
[----:B0-----:R-:W3:Y:S04]  /*f30b0*/  LDL.LU R3, [R1+0x220] ;  /* 0x0002200001037983 */ /* 0x001ee80000300800 */
[----:B---3--:R0:W-:Y:S04]  /*f30c0*/  STL [R1+0x3fc0], R3 ;  /* 0x003fc00301007387 */ /* 0x0081e80000100800 */
[----:B0-----:R-:W3:Y:S04]  /*f30d0*/  LDL.LU R3, [R1+0x260] ;  /* 0x0002600001037983 */ /* 0x001ee80000300800 */
[----:B---3--:R0:W-:Y:S04]  /*f30e0*/  STL [R1+0x3fd8], R3 ;  /* 0x003fd80301007387 */ /* 0x0081e80000100800 */
[----:B0-----:R-:W3:Y:S01]  /*f30f0*/  LDL.LU R3, [R1+0x2a0] ;  /* 0x0002a00001037983 */ /* 0x001ee20000300800 */
[----:B------:R-:W4:Y:S02]  /*f3100*/  LDL.LU R22, [R1+0x250] ;  /* 0x0002500001167983 */ /* 0x000f240000300800 */
[----:B------:R-:W5:Y:S02]  /*f3110*/  LDL.LU.64 R28, [R1+0x948] ;  /* 0x00094800011c7983 */ /* 0x000f640000300a00 */
[----:B-----5:R0:W-:Y:S04]  /*f3120*/  STL.64 [R1+0x3f70], R28 ;  /* 0x003f701c01007387 */ /* 0x0201e80000100a00 */
[----:B0-----:R-:W5:Y:S04]  /*f3130*/  LDL.LU.64 R28, [R1+0x950] ;  /* 0x00095000011c7983 */ /* 0x001f680000300a00 */
        /* <DEDUP_REMOVED lines=17> */
[----:B0-----:R-:W5:Y:S01]  /*f3250*/  LDL.LU.64 R28, [R1+0xde8] ;  /* 0x000de800011c7983 */ /* 0x001f620000300a00 */
[----:B------:R-:W-:-:S03]  /*f3260*/  PRMT R2, R25, 0x7632, R2 ;  /* 0x0000763219027816 */ /* 0x000fc60000000002 */
[----:B-----5:R0:W-:Y:S04]  /*f3270*/  STL.64 [R1+0x3fe0], R28 ;  /* 0x003fe01c01007387 */ /* 0x0201e80000100a00 */
[----:B0-----:R-:W3:Y:S01]  /*f3280*/  LDL.LU.64 R28, [R1+0x958] ;  /* 0x00095800011c7983 */ /* 0x001ee20000300a00 */
[----:B------:R-:W5:Y:S02]  /*f3290*/  LDL.LU.64 R20, [R1+0x940] ;  /* 0x0009400001147983 */ /* 0x000f640000300a00 */
[----:B------:R-:W4:Y:S02]  /*f32a0*/  LDL.LU R23, [R1+0x210] ;  /* 0x0002100001177983 */ /* 0x000f240000300800 */
[----:B------:R-:W4:Y:S01]  /*f32b0*/  LDL.LU.64 R16, [R1+0x938] ;  /* 0x0009380001107983 */ /* 0x000f220000300a00 */
[----:B------:R-:W4:Y:S01]  /*f32c0*/  LDL.LU.64 R18, [R1+0x930] ;  /* 0x0009300001127983 */ /* 0x000f220000300a00 */
[----:B------:R-:W4:Y:S02]  /*f32d0*/  LDL.LU R10, [R1+0x1d0] ;  /* 0x0001d000010a7983 */ /* 0x000f240000300800 */
[----:B------:R-:W4:Y:S02]  /*f32e0*/  LDL.LU.64 R12, [R1+0x928] ;  /* 0x00092800010c7983 */ /* 0x000f240000300a00 */
[----:B------:R-:W4:Y:S01]  /*f32f0*/  LDL.LU.64 R14, [R1+0x920] ;  /* 0x00092000010e7983 */ /* 0x000f220000300a00 */
[----:B------:R-:W4:Y:S01]  /*f3300*/  LDL.LU R11, [R1+0x2c4] ;  /* 0x0002c400010b7983 */ /* 0x000f220000300800 */
[----:B------:R-:W4:Y:S02]  /*f3310*/  LDL.LU.64 R6, [R1+0xda8] ;  /* 0x000da80001067983 */ /* 0x000f240000300a00 */
[----:B------:R-:W4:Y:S02]  /*f3320*/  LDL.LU.64 R8, [R1+0xda0] ;  /* 0x000da00001087983 */ /* 0x000f240000300a00 */
[----:B------:R-:W4:Y:S01]  /*f3330*/  LDL.LU R24, [R1+0x284] ;  /* 0x0002840001187983 */ /* 0x000f220000300800 */
[----:B------:R-:W4:Y:S04]  /*f3340*/  LDL.LU R25, [R1+0x244] ;  /* 0x0002440001197983 */ /* 0x000f280000300800 */
[----:B--2---:R0:W-:Y:S01]  /*f3350*/  STG.E.U16 [R26.64], R2 ;  /* 0x000000021a007986 */ /* 0x0041e2000c101506 */
[----:B------:R-:W2:Y:S03]  /*f3360*/  LDL.LU.64 R4, [R1+0xd98] ;  /* 0x000d980001047983 */ /* 0x000ea60000300a00 */
[----:B0-----:R-:W2:Y:S04]  /*f3370*/  LDL.LU.64 R26, [R1+0xd90] ;  /* 0x000d9000011a7983 */ /* 0x001ea80000300a00 */
[----:B---3--:R0:W-:Y:S04]  /*f3380*/  STG.E.U16 [R28.64], R3 ;  /* 0x000000031c007986 */ /* 0x0081e8000c101506 */
[----:B0-----:R-:W3:Y:S01]  /*f3390*/  LDL.LU.64 R28, [R1+0x3fe0] ;  /* 0x003fe000011c7983 */ /* 0x001ee20000300a00 */
[----:B------:R-:W-:-:S02]  /*f33a0*/  PRMT R0, R3, 0x7632, R0 ;  /* 0x0000763203007816 */ /* 0x000fc40000000000 */
[----:B------:R-:W2:Y:S03]  /*f33b0*/  LDL.LU R3, [R1+0x3fd8] ;  /* 0x003fd80001037983 */ /* 0x000ea60000300800 */
[----:B---3--:R0:W-:Y:S04]  /*f33c0*/  STG.E.U16 [R28.64], R0 ;  /* 0x000000001c007986 */ /* 0x0081e8000c101506 */
[----:B0-----:R-:W3:Y:S01]  /*f33d0*/  LDL.LU.64 R28, [R1+0x3fd0] ;  /* 0x003fd000011c7983 */ /* 0x001ee20000300a00 */
[----:B--2---:R-:W-:-:S03]  /*f33e0*/  PRMT R2, R3, 0x7632, R2 ;  /* 0x0000763203027816 */ /* 0x004fc60000000002 */
[----:B---3--:R0:W-:Y:S04]  /*f33f0*/  STG.E.U16 [R28.64], R3 ;  /* 0x000000031c007986 */ /* 0x0081e8000c101506 */
[----:B0-----:R-:W2:Y:S01]  /*f3400*/  LDL.LU.64 R28, [R1+0x3fc8] ;  /* 0x003fc800011c7983 */ /* 0x001ea20000300a00 */
[----:B------:R-:W3:Y:S03]  /*f3410*/  LDL.LU R3, [R1+0x3fc0] ;  /* 0x003fc00001037983 */ /* 0x000ee60000300800 */
[----:B--2---:R0:W-:Y:S04]  /*f3420*/  STG.E.U16 [R28.64], R2 ;  /* 0x000000021c007986 */ /* 0x0041e8000c101506 */
[----:B0-----:R-:W2:Y:S01]  /*f3430*/  LDL.LU.64 R28, [R1+0x3fb8] ;  /* 0x003fb800011c7983 */ /* 0x001ea20000300a00 */
[----:B---3--:R-:W-:-:S03]  /*f3440*/  PRMT R0, R3, 0x7632, R0 ;  /* 0x0000763203007816 */ /* 0x008fc60000000000 */
[----:B--2---:R0:W-:Y:S04]  /*f3450*/  STG.E.U16 [R28.64], R3 ;  /* 0x000000031c007986 */ /* 0x0041e8000c101506 */
        /* <DEDUP_REMOVED lines=12> */
[----:B0-----:R-:W2:Y:S04]  /*f3520*/  LDL.LU.64 R28, [R1+0x3f80] ;  /* 0x003f8000011c7983 */ /* 0x001ea80000300a00 */
[----:B--2---:R0:W-:Y:S04]  /*f3530*/  STG.E.U16 [R28.64], R0 ;  /* 0x000000001c007986 */ /* 0x0041e8000c101506 */
[----:B0-----:R-:W2:Y:S01]  /*f3540*/  LDL.LU.64 R28, [R1+0x3f78] ;  /* 0x003f7800011c7983 */ /* 0x001ea20000300a00 */
[----:B----4-:R-:W-:-:S03]  /*f3550*/  PRMT R2, R22, 0x7632, R2 ;  /* 0x0000763216027816 */ /* 0x010fc60000000002 */
[----:B--2---:R0:W-:Y:S04]  /*f3560*/  STG.E.U16 [R28.64], R22 ;  /* 0x000000161c007986 */ /* 0x0041e8000c101506 */
[----:B0-----:R-:W2:Y:S01]  /*f3570*/  LDL.LU.64 R28, [R1+0x3f70] ;  /* 0x003f7000011c7983 */ /* 0x001ea20000300a00 */
[----:B------:R-:W-:-:S03]  /*f3580*/  PRMT R0, R23, 0x7632, R0 ;  /* 0x0000763217007816 */ /* 0x000fc60000000000 */
[----:B--2---:R0:W-:Y:S01]  /*f3590*/  STG.E.U16 [R28.64], R2 ;  /* 0x000000021c007986 */ /* 0x0041e2000c101506 */
[----:B-----5:R-:W-:Y:S02]  /*f35a0*/  STG.E.U16 [R20.64], R23 ;  /* 0x0000001714007986 */ /* 0x020fe4000c101506 */
[----:B------:R1:W-:Y:S02]  /*f35b0*/  STG.E.U16 [R16.64], R0 ;  /* 0x0000000010007986 */ /* 0x0003e4000c101506 */
[----:B------:R-:W-:Y:S01]  /*f35c0*/  STG.E.U16 [R18.64], R10 ;  /* 0x0000000a12007986 */ /* 0x000fe2000c101506 */
[----:B0-----:R-:W-:Y:S02]  /*f35d0*/  PRMT R2, R10, 0x7632, R2 ;  /* 0x000076320a027816 */ /* 0x001fe40000000002 */
[----:B-1----:R-:W-:-:S03]  /*f35e0*/  PRMT R0, R11, 0x7632, R0 ;  /* 0x000076320b007816 */ /* 0x002fc60000000000 */
[----:B------:R0:W-:Y:S01]  /*f35f0*/  STG.E.U16 [R12.64], R2 ;  /* 0x000000020c007986 */ /* 0x0001e2000c101506 */
[----:B------:R-:W-:Y:S02]  /*f3600*/  STG.E.U16 [R14.64], R11 ;  /* 0x0000000b0e007986 */ /* 0x000fe4000c101506 */
[----:B------:R-:W-:Y:S02]  /*f3610*/  STG.E.U16 [R6.64], R0 ;  /* 0x0000000006007986 */ /* 0x000fe4000c101506 */
[----:B------:R-:W-:Y:S01]  /*f3620*/  STG.E.U16 [R8.64], R24 ;  /* 0x0000001808007986 */ /* 0x000fe2000c101506 */
[----:B0-----:R-:W-:-:S05]  /*f3630*/  PRMT R2, R24, 0x7632, R2 ;  /* 0x0000763218027816 */ /* 0x001fca0000000002 */
[----:B------:R-:W-:Y:S01]  /*f3640*/  STG.E.U16 [R4.64], R2 ;  /* 0x0000000204007986 */ /* 0x000fe2000c101506 */
[----:B------:R0:W-:Y:S03]  /*f3650*/  STG.E.U16 [R26.64], R25 ;  /* 0x000000191a007986 */ /* 0x0001e6000c101506 */
        /* <DEDUP_REMOVED lines=41> */
[----:B------:R-:W4:Y:S01]  /*f38f0*/  LDL.LU R11, [R1+0x1e4] ;  /* 0x0001e400010b7983 */ /* 0x000f220000300800 */
[----:B------:R-:W4:Y:S01]  /*f3900*/  LDL.LU R24, [R1+0x294] ;  /* 0x0002940001187983 */ /* 0x000f220000300800 */
[----:B------:R-:W4:Y:S02]  /*f3910*/  LDL.LU.64 R14, [R1+0x900] ;  /* 0x00090000010e7983 */ /* 0x000f240000300a00 */
[----:B------:R-:W4:Y:S02]  /*f3920*/  LDL.LU.64 R6, [R1+0x8f8] ;  /* 0x0008f80001067983 */ /* 0x000f240000300a00 */
[----:B------:R-:W4:Y:S01]  /*f3930*/  LDL.LU.64 R8, [R1+0x8f0] ;  /* 0x0008f00001087983 */ /* 0x000f220000300a00 */
[----:B--2---:R0:W-:Y:S04]  /*f3940*/  STG.E.U16 [R26.64], R0 ;  /* 0x000000001a007986 */ /* 0x0041e8000c101506 */
[----:B------:R-:W2:Y:S04]  /*f3950*/  LDL.LU.64 R4, [R1+0x8e8] ;  /* 0x0008e80001047983 */ /* 0x000ea80000300a00 */
[----:B0-----:R-:W2:Y:S01]  /*f3960*/  LDL.LU.64 R26, [R1+0x8e0] ;  /* 0x0008e000011a7983 */ /* 0x001ea20000300a00 */
[----:B------:R-:W2:Y:S03]  /*f3970*/  LDL.LU R25, [R1+0x254] ;  /* 0x0002540001197983 */ /* 0x000ea60000300800 */
        /* <DEDUP_REMOVED lines=617> */
[----:B------:R1:W-:Y:S02]  /*f6010*/  STG.E.U16 [R6.64], R2 ;  /* 0x0000000206007986 */ /* 0x0003e4000c101506 */
[----:B------:R-:W-:Y:S01]  /*f6020*/  STG.E.U16 [R8.64], R24 ;  /* 0x0000001808007986 */ /* 0x000fe2000c101506 */
[----:B0-----:R-:W-:Y:S02]  /*f6030*/  PRMT R0, R24, 0x7632, R0 ;  /* 0x0000763218007816 */ /* 0x001fe40000000000 */
[----:B-1----:R-:W-:-:S03]  /*f6040*/  PRMT R2, R25, 0x7632, R2 ;  /* 0x0000763219027816 */ /* 0x002fc60000000002 */
[----:B------:R0:W-:Y:S01]  /*f6050*/  STG.E.U16 [R4.64], R0 ;  /* 0x0000000004007986 */ /* 0x0001e2000c101506 */
[----:B------:R1:W-:Y:S03]  /*f6060*/  STG.E.U16 [R26.64], R25 ;  /* 0x000000191a007986 */ /* 0x0003e6000c101506 */
[----:B0-----:R-:W2:Y:S01]  /*f6070*/  LDL.LU.64 R4, [R1+0xe80] ;  /* 0x000e800001047983 */ /* 0x001ea20000300a00 */
[----:B------:R-:W3:Y:S02]  /*f6080*/  LDL.LU.64 R8, [R1+0xe78] ;  /* 0x000e780001087983 */ /* 0x000ee40000300a00 */
[----:B-1----:R-:W4:Y:S02]  /*f6090*/  LDL.LU R25, [R1+0x1c8] ;  /* 0x0001c80001197983 */ /* 0x002f240000300800 */
[----:B------:R-:W5:Y:S01]  /*f60a0*/  LDL.LU.64 R26, [R1+0xe70] ;  /* 0x000e7000011a7983 */ /* 0x000f620000300a00 */
[----:B------:R-:W2:Y:S04]  /*f60b0*/  LDL.LU R3, [R1+0x1b8] ;  /* 0x0001b80001037983 */ /* 0x000ea80000300800 */
[----:B--2---:R0:W-:Y:S04]  /*f60c0*/  STL [R1+0x3be8], R3 ;  /* 0x003be80301007387 */ /* 0x0041e80000100800 */
[----:B0-----:R-:W2:Y:S04]  /*f60d0*/  LDL.LU R3, [R1+0x108] ;  /* 0x0001080001037983 */ /* 0x001ea80000300800 */
[----:B--2---:R0:W-:Y:S04]  /*f60e0*/  STL [R1+0x3c00], R3 ;  /* 0x003c000301007387 */ /* 0x0041e80000100800 */
[----:B0-----:R-:W2:Y:S04]  /*f60f0*/  LDL.LU R3, [R1+0x148] ;  /* 0x0001480001037983 */ /* 0x001ea80000300800 */
[----:B--2---:R0:W-:Y:S04]  /*f6100*/  STL [R1+0x3c18], R3 ;  /* 0x003c180301007387 */ /* 0x0041e80000100800 */
[----:B0-----:R-:W2:Y:S01]  /*f6110*/  LDL.LU R3, [R1+0x188] ;  /* 0x0001880001037983 */ /* 0x001ea20000300800 */
[----:B------:R-:W2:Y:S02]  /*f6120*/  LDL.LU R22, [R1+0x178] ;  /* 0x0001780001167983 */ /* 0x000ea40000300800 */
[----:B------:R-:W2:Y:S02]  /*f6130*/  LDL.LU.64 R28, [R1+0x9a0] ;  /* 0x0009a000011c7983 */ /* 0x000ea40000300a00 */
        /* <DEDUP_REMOVED lines=15> */
[----:B0-----:R-:W2:Y:S01]  /*f6230*/  LDL.LU.64 R28, [R1+0xea0] ;  /* 0x000ea000011c7983 */ /* 0x001ea20000300a00 */
[----:B----4-:R-:W-:-:S03]  /*f6240*/  PRMT R0, R25, 0x7632, R0 ;  /* 0x0000763219007816 */ /* 0x010fc60000000000 */
[----:B------:R-:W-:Y:S04]  /*f6250*/  STG.E.U16 [R4.64], R2 ;  /* 0x0000000204007986 */ /* 0x000fe8000c101506 */
[----:B--2---:R0:W-:Y:S04]  /*f6260*/  STL.64 [R1+0x3c20], R28 ;  /* 0x003c201c01007387 */ /* 0x0041e80000100a00 */
[----:B0-----:R-:W2:Y:S01]  /*f6270*/  LDL.LU.64 R28, [R1+0xe88] ;  /* 0x000e8800011c7983 */ /* 0x001ea20000300a00 */
[----:B------:R-:W4:Y:S02]  /*f6280*/  LDL.LU.64 R20, [R1+0x7d0] ;  /* 0x0007d00001147983 */ /* 0x000f240000300a00 */
        /* <DEDUP_REMOVED lines=8> */
[----:B------:R-:W4:Y:S02]  /*f6310*/  LDL.LU R24, [R1+0x168] ;  /* 0x0001680001187983 */ /* 0x000f240000300800 */
[----:B------:R-:W4:Y:S01]  /*f6320*/  LDL.LU.64 R4, [R1+0x770] ;  /* 0x0007700001047983 */ /* 0x000f220000300a00 */
[----:B---3--:R0:W-:Y:S01]  /*f6330*/  STG.E.U16 [R8.64], R25 ;  /* 0x0000001908007986 */ /* 0x0081e2000c101506 */
[----:B-----5:R1:W-:Y:S03]  /*f6340*/  STG.E.U16 [R26.64], R0 ;  /* 0x000000001a007986 */ /* 0x0203e6000c101506 */
[----:B0-----:R-:W3:Y:S01]  /*f6350*/  LDL.LU R25, [R1+0x128] ;  /* 0x0001280001197983 */ /* 0x001ee20000300800 */
[----:B------:R-:W5:Y:S02]  /*f6360*/  LDL.LU.64 R8, [R1+0x768] ;  /* 0x0007680001087983 */ /* 0x000f640000300a00 */
[----:B-1----:R-:W3:Y:S01]  /*f6370*/  LDL.LU.64 R26, [R1+0x760] ;  /* 0x00076000011a7983 */ /* 0x002ee20000300a00 */
[----:B--2---:R0:W-:Y:S04]  /*f6380*/  STG.E.U16 [R28.64], R3 ;  /* 0x000000031c007986 */ /* 0x0041e8000c101506 */
[----:B0-----:R-:W2:Y:S01]  /*f6390*/  LDL.LU.64 R28, [R1+0x3c20] ;  /* 0x003c2000011c7983 */ /* 0x001ea20000300a00 */
[----:B------:R-:W-:-:S02]  /*f63a0*/  PRMT R2, R3, 0x7632, R2 ;  /* 0x0000763203027816 */ /* 0x000fc40000000002 */
        /* <DEDUP_REMOVED lines=20> */
[----:B------:R-:W-:-:S02]  /*f64f0*/  PRMT R2, R22, 0x7632, R2 ;  /* 0x0000763216027816 */ /* 0x000fc40000000002 */
[----:B----4-:R-:W-:Y:S01]  /*f6500*/  PRMT R0, R23, 0x7632, R0 ;  /* 0x0000763217007816 */ /* 0x010fe20000000000 */
[----:B--2---:R0:W-:Y:S04]  /*f6510*/  STG.E.U16 [R28.64], R22 ;  /* 0x000000161c007986 */ /* 0x0041e8000c101506 */
[----:B0-----:R-:W2:Y:S04]  /*f6520*/  LDL.LU.64 R28, [R1+0x3bc8] ;  /* 0x003bc800011c7983 */ /* 0x001ea80000300a00 */
[----:B--2---:R0:W-:Y:S01]  /*f6530*/  STG.E.U16 [R28.64], R2 ;  /* 0x000000021c007986 */ /* 0x0041e2000c101506 */
[----:B------:R-:W-:Y:S02]  /*f6540*/  STG.E.U16 [R20.64], R23 ;  /* 0x0000001714007986 */ /* 0x000fe4000c101506 */
[----:B------:R1:W-:Y:S02]  /*f6550*/  STG.E.U16 [R16.64], R0 ;  /* 0x0000000010007986 */ /* 0x0003e4000c101506 */
[----:B------:R-:W-:Y:S01]  /*f6560*/  STG.E.U16 [R18.64], R10 ;  /* 0x0000000a12007986 */ /* 0x000fe2000c101506 */
[----:B0-----:R-:W-:-:S02]  /*f6570*/  PRMT R2, R10, 0x7632, R2 ;  /* 0x000076320a027816 */ /* 0x001fc40000000002 */
[----:B-1----:R-:W-:-:S03]  /*f6580*/  PRMT R0, R11, 0x7632, R0 ;  /* 0x000076320b007816 */ /* 0x002fc60000000000 */
[----:B------:R-:W-:Y:S01]  /*f6590*/  STG.E.U16 [R12.64], R2 ;  /* 0x000000020c007986 */ /* 0x000fe2000c101506 */
[----:B------:R-:W-:Y:S02]  /*f65a0*/  STG.E.U16 [R14.64], R11 ;  /* 0x0000000b0e007986 */ /* 0x000fe4000c101506 */
[----:B------:R0:W-:Y:S02]  /*f65b0*/  STG.E.U16 [R6.64], R0 ;  /* 0x0000000006007986 */ /* 0x0001e4000c101506 */
[----:B------:R1:W-:Y:S01]  /*f65c0*/  STG.E.U16 [R4.64], R24 ;  /* 0x0000001804007986 */ /* 0x0003e2000c101506 */
[----:B0-----:R-:W2:Y:S01]  /*f65d0*/  LDL.LU.64 R6, [R1+0x758] ;  /* 0x0007580001067983 */ /* 0x001ea20000300a00 */
[----:B-1----:R-:W3:Y:S01]  /*f65e0*/  LDL.LU R5, [R1+0x1cc] ;  /* 0x0001cc0001057983 */ /* 0x002ee20000300800 */
[----:B------:R-:W-:Y:S02]  /*f65f0*/  PRMT R2, R24, 0x7632, R2 ;  /* 0x0000763218027816 */ /* 0x000fe40000000002 */
[----:B------:R-:W-:-:S03]  /*f6600*/  PRMT R0, R25, 0x7632, R0 ;  /* 0x0000763219007816 */ /* 0x000fc60000000000 */
[----:B-----5:R0:W-:Y:S01]  /*f6610*/  STG.E.U16 [R8.64], R2 ;  /* 0x0000000208007986 */ /* 0x0201e2000c101506 */
[----:B------:R1:W-:Y:S03]  /*f6620*/  STG.E.U16 [R26.64], R25 ;  /* 0x000000191a007986 */ /* 0x0003e6000c101506 */
[----:B---3--:R3:W-:Y:S01]  /*f6630*/  STL [R1+0x3b88], R5 ;  /* 0x003b880501007387 */ /* 0x0087e20000100800 */
[----:B0-----:R-:W4:Y:S02]  /*f6640*/  LDL.LU.64 R8, [R1+0x730] ;  /* 0x0007300001087983 */ /* 0x001f240000300a00 */
[----:B------:R-:W5:Y:S02]  /*f6650*/  LDL.LU R24, [R1+0x78] ;  /* 0x0000780001187983 */ /* 0x000f640000300800 */
[----:B-1----:R-:W2:Y:S01]  /*f6660*/  LDL.LU R25, [R1+0x198] ;  /* 0x0001980001197983 */ /* 0x002ea20000300800 */
[----:B------:R-:W2:Y:S01]  /*f6670*/  LDL.LU R3, [R1+0x158] ;  /* 0x0001580001037983 */ /* 0x000ea20000300800 */
[----:B------:R-:W2:Y:S03]  /*f6680*/  LDL.LU R22, [R1+0x118] ;  /* 0x0001180001167983 */ /* 0x000ea60000300800 */
[----:B---3--:R-:W3:Y:S04]  /*f6690*/  LDL.LU.64 R4, [R1+0x6c0] ;  /* 0x0006c00001047983 */ /* 0x008ee80000300a00 */
        /* <DEDUP_REMOVED lines=13> */
[----:B0-----:R-:W3:Y:S01]  /*f6770*/  LDL.LU.64 R4, [R1+0x728] ;  /* 0x0007280001047983 */ /* 0x001ee20000300a00 */
[----:B------:R-:W2:Y:S02]  /*f6780*/  LDL.LU R27, [R1+0x68] ;  /* 0x00006800011b7983 */ /* 0x000ea40000300800 */
[----:B------:R-:W2:Y:S02]  /*f6790*/  LDL.LU.64 R28, [R1+0x688] ;  /* 0x00068800011c7983 */ /* 0x000ea40000300a00 */
[----:B--2---:R0:W-:Y:S04]  /*f67a0*/  STL.64 [R1+0x3b78], R28 ;  /* 0x003b781c01007387 */ /* 0x0041e80000100a00 */
[----:B0-----:R-:W2:Y:S01]  /*f67b0*/  LDL.LU.64 R28, [R1+0x690] ;  /* 0x00069000011c7983 */ /* 0x001ea20000300a00 */
[----:B-----5:R-:W-:-:S03]  /*f67c0*/  PRMT R2, R24, 0x7632, R2 ;  /* 0x0000763218027816 */ /* 0x020fc60000000002 */
[----:B------:R-:W-:Y:S01]  /*f67d0*/  STG.E.U16 [R6.64], R0 ;  /* 0x0000000006007986 */ /* 0x000fe2000c101506 */
[----:B----4-:R-:W-:Y:S03]  /*f67e0*/  STG.E.U16 [R8.64], R24 ;  /* 0x0000001808007986 */ /* 0x010fe6000c101506 */
[----:B---3--:R-:W-:Y:S04]  /*f67f0*/  STG.E.U16 [R4.64], R2 ;  /* 0x0000000204007986 */ /* 0x008fe8000c101506 */
[----:B--2---:R0:W-:Y:S04]  /*f6800*/  STL.64 [R1+0x3b80], R28 ;  /* 0x003b801c01007387 */ /* 0x0041e80000100a00 */
[----:B0-----:R-:W2:Y:S01]  /*f6810*/  LDL.LU.64 R28, [R1+0x6b8] ;  /* 0x0006b800011c7983 */ /* 0x001ea20000300a00 */
[----:B------:R-:W3:Y:S02]  /*f6820*/  LDL.LU R23, [R1+0x18c] ;  /* 0x00018c0001177983 */ /* 0x000ee40000300800 */
[----:B------:R-:W4:Y:S02]  /*f6830*/  LDL.LU R10, [R1+0x14c] ;  /* 0x00014c00010a7983 */ /* 0x000f240000300800 */
[----:B------:R-:W5:Y:S01]  /*f6840*/  LDL.LU.64 R20, [R1+0x680] ;  /* 0x0006800001147983 */ /* 0x000f620000300a00 */
[----:B------:R-:W2:Y:S01]  /*f6850*/  LDL.LU.64 R16, [R1+0x678] ;  /* 0x0006780001107983 */ /* 0x000ea20000300a00 */
[----:B------:R-:W4:Y:S02]  /*f6860*/  LDL.LU.64 R18, [R1+0x670] ;  /* 0x0006700001127983 */ /* 0x000f240000300a00 */
[----:B------:R-:W2:Y:S02]  /*f6870*/  LDL.LU.64 R12, [R1+0x668] ;  /* 0x00066800010c7983 */ /* 0x000ea40000300a00 */
[----:B------:R-:W2:Y:S01]  /*f6880*/  LDL.LU.64 R14, [R1+0x630] ;  /* 0x00063000010e7983 */ /* 0x000ea20000300a00 */
[----:B------:R-:W2:Y:S01]  /*f6890*/  LDL.LU R11, [R1+0x10c] ;  /* 0x00010c00010b7983 */ /* 0x000ea20000300800 */
[----:B------:R-:W2:Y:S02]  /*f68a0*/  LDL.LU R26, [R1+0x1bc] ;  /* 0x0001bc00011a7983 */ /* 0x000ea40000300800 */
[----:B------:R-:W2:Y:S02]  /*f68b0*/  LDL.LU.64 R6, [R1+0x628] ;  /* 0x0006280001067983 */ /* 0x000ea40000300a00 */
[----:B------:R-:W2:Y:S01]  /*f68c0*/  LDL.LU.64 R8, [R1+0x620] ;  /* 0x0006200001087983 */ /* 0x000ea20000300a00 */
[----:B------:R-:W2:Y:S01]  /*f68d0*/  LDL.LU.64 R4, [R1+0x3bc0] ;  /* 0x003bc00001047983 */ /* 0x000ea20000300a00 */
[----:B------:R-:W-:-:S03]  /*f68e0*/  PRMT R0, R25, 0x7632, R0 ;  /* 0x0000763219007816 */ /* 0x000fc60000000000 */
[----:B--2---:R0:W-:Y:S04]  /*f68f0*/  STG.E.U16 [R4.64], R25 ;  /* 0x0000001904007986 */ /* 0x0041e8000c101506 */
[----:B0-----:R-:W2:Y:S01]  /*f6900*/  LDL.LU.64 R4, [R1+0x3bb8] ;  /* 0x003bb80001047983 */ /* 0x001ea20000300a00 */
[----:B------:R-:W3:Y:S03]  /*f6910*/  LDL.LU.64 R24, [R1+0x618] ;  /* 0x0006180001187983 */ /* 0x000ee60000300a00 */
[----:B--2---:R0:W-:Y:S04]  /*f6920*/  STG.E.U16 [R4.64], R0 ;  /* 0x0000000004007986 */ /* 0x0041e8000c101506 */
[----:B0-----:R-:W2:Y:S01]  /*f6930*/  LDL.LU.64 R4, [R1+0x3bb0] ;  /* 0x003bb00001047983 */ /* 0x001ea20000300a00 */
[----:B------:R-:W-:-:S03]  /*f6940*/  PRMT R2, R3, 0x7632, R2 ;  /* 0x0000763203027816 */ /* 0x000fc60000000002 */
[----:B--2---:R0:W-:Y:S04]  /*f6950*/  STG.E.U16 [R4.64], R3 ;  /* 0x0000000304007986 */ /* 0x0041e8000c101506 */
[----:B0-----:R-:W2:Y:S04]  /*f6960*/  LDL.LU.64 R4, [R1+0x3ba8] ;  /* 0x003ba80001047983 */ /* 0x001ea80000300a00 */
[----:B--2---:R0:W-:Y:S04]  /*f6970*/  STG.E.U16 [R4.64], R2 ;  /* 0x0000000204007986 */ /* 0x0041e8000c101506 */
[----:B0-----:R-:W2:Y:S01]  /*f6980*/  LDL.LU.64 R4, [R1+0x3ba0] ;  /* 0x003ba00001047983 */ /* 0x001ea20000300a00 */
[----:B------:R-:W-:-:S03]  /*f6990*/  PRMT R0, R22, 0x7632, R0 ;  /* 0x0000763216007816 */ /* 0x000fc60000000000 */
[----:B--2---:R0:W-:Y:S04]  /*f69a0*/  STG.E.U16 [R4.64], R22 ;  /* 0x0000001604007986 */ /* 0x0041e8000c101506 */
[----:B0-----:R-:W2:Y:S01]  /*f69b0*/  LDL.LU.64 R4, [R1+0x3b98] ;  /* 0x003b980001047983 */ /* 0x001ea20000300a00 */
[----:B------:R-:W-:-:S03]  /*f69c0*/  PRMT R2, R27, 0x7632, R2 ;  /* 0x000076321b027816 */ /* 0x000fc60000000002 */
[----:B--2---:R0:W-:Y:S04]  /*f69d0*/  STG.E.U16 [R4.64], R0 ;  /* 0x0000000004007986 */ /* 0x0041e8000c101506 */
[----:B0-----:R-:W2:Y:S04]  /*f69e0*/  LDL.LU.64 R4, [R1+0x3b90] ;  /* 0x003b900001047983 */ /* 0x001ea80000300a00 */
[----:B--2---:R0:W-:Y:S01]  /*f69f0*/  STG.E.U16 [R4.64], R27 ;  /* 0x0000001b04007986 */ /* 0x0041e2000c101506 */
[----:B------:R1:W-:Y:S03]  /*f6a00*/  STG.E.U16 [R28.64], R2 ;  /* 0x000000021c007986 */ /* 0x0003e6000c101506 */
[----:B0-----:R-:W2:Y:S01]  /*f6a10*/  LDL.LU R5, [R1+0x3b88] ;  /* 0x003b880001057983 */ /* 0x001ea20000300800 */
[----:B-1----:R-:W2:Y:S02]  /*f6a20*/  LDL.LU.64 R28, [R1+0x3b80] ;  /* 0x003b8000011c7983 */ /* 0x002ea40000300a00 */
[----:B------:R-:W4:Y:S01]  /*f6a30*/  LDL.LU R27, [R1+0x17c] ;  /* 0x00017c00011b7983 */ /* 0x000f220000300800 */
[----:B---3--:R-:W-:Y:S01]  /*f6a40*/  PRMT R2, R23, 0x7632, R2 ;  /* 0x0000763217027816 */ /* 0x008fe20000000002 */
[----:B--2---:R0:W-:Y:S04]  /*f6a50*/  STG.E.U16 [R28.64], R5 ;  /* 0x000000051c007986 */ /* 0x0041e8000c101506 */
[----:B0-----:R-:W2:Y:S01]  /*f6a60*/  LDL.LU.64 R28, [R1+0x3b78] ;  /* 0x003b7800011c7983 */ /* 0x001ea20000300a00 */
[----:B------:R-:W-:-:S02]  /*f6a70*/  PRMT R0, R5, 0x7632, R0 ;  /* 0x0000763205007816 */ /* 0x000fc40000000000 */
[----:B------:R-:W3:Y:S03]  /*f6a80*/  LDL.LU.64 R4, [R1+0x5f0] ;  /* 0x0005f00001047983 */ /* 0x000ee60000300a00 */
[----:B--2---:R-:W-:Y:S01]  /*f6a90*/  STG.E.U16 [R28.64], R0 ;  /* 0x000000001c007986 */ /* 0x004fe2000c101506 */
[----:B-----5:R-:W-:Y:S02]  /*f6aa0*/  STG.E.U16 [R20.64], R23 ;  /* 0x0000001714007986 */ /* 0x020fe4000c101506 */
[----:B------:R-:W-:Y:S02]  /*f6ab0*/  STG.E.U16 [R16.64], R2 ;  /* 0x0000000210007986 */ /* 0x000fe4000c101506 */
[----:B----4-:R0:W-:Y:S02]  /*f6ac0*/  STG.E.U16 [R18.64], R10 ;  /* 0x0000000a12007986 */ /* 0x0101e4000c101506 */
[----:B0-----:R-:W2:Y:S01]  /*f6ad0*/  LDL.LU R19, [R1+0x13c] ;  /* 0x00013c0001137983 */ /* 0x001ea20000300800 */
[----:B------:R-:W4:Y:S01]  /*f6ae0*/  LDL.LU.64 R16, [R1+0x5e0] ;  /* 0x0005e00001107983 */ /* 0x000f220000300a00 */
[----:B------:R-:W-:-:S02]  /*f6af0*/  PRMT R0, R10, 0x7632, R0 ;  /* 0x000076320a007816 */ /* 0x000fc40000000000 */
[----:B------:R-:W-:-:S03]  /*f6b00*/  PRMT R2, R11, 0x7632, R2 ;  /* 0x000076320b027816 */ /* 0x000fc60000000002 */
[----:B------:R0:W-:Y:S01]  /*f6b10*/  STG.E.U16 [R12.64], R0 ;  /* 0x000000000c007986 */ /* 0x0001e2000c101506 */
[----:B------:R-:W-:Y:S02]  /*f6b20*/  STG.E.U16 [R14.64], R11 ;  /* 0x0000000b0e007986 */ /* 0x000fe4000c101506 */
[----:B------:R-:W-:Y:S02]  /*f6b30*/  STG.E.U16 [R6.64], R2 ;  /* 0x0000000206007986 */ /* 0x000fe4000c101506 */
[----:B------:R-:W-:Y:S01]  /*f6b40*/  STG.E.U16 [R8.64], R26 ;  /* 0x0000001a08007986 */ /* 0x000fe2000c101506 */
[----:B0-----:R-:W-:-:S05]  /*f6b50*/  PRMT R0, R26, 0x7632, R0 ;  /* 0x000076321a007816 */ /* 0x001fca0000000000 */
[----:B------:R-:W-:Y:S04]  /*f6b60*/  STG.E.U16 [R24.64], R0 ;  /* 0x0000000018007986 */ /* 0x000fe8000c101506 */
[----:B----4-:R0:W-:Y:S04]  /*f6b70*/  STL.64 [R1+0x3b70], R16 ;  /* 0x003b701001007387 */ /* 0x0101e80000100a00 */
[----:B0-----:R-:W4:Y:S01]  /*f6b80*/  LDL.LU.64 R16, [R1+0x5e8] ;  /* 0x0005e80001107983 */ /* 0x001f220000300a00 */
[----:B------:R-:W5:Y:S02]  /*f6b90*/  LDL.LU.64 R28, [R1+0x5d8] ;  /* 0x0005d800011c7983 */ /* 0x000f640000300a00 */
[----:B------:R-:W2:Y:S02]  /*f6ba0*/  LDL.LU.64 R20, [R1+0x5d0] ;  /* 0x0005d00001147983 */ /* 0x000ea40000300a00 */
[----:B------:R-:W2:Y:S01]  /*f6bb0*/  LDL.LU R26, [R1+0x9c] ;  /* 0x00009c00011a7983 */ /* 0x000ea20000300800 */
[----:B------:R-:W2:Y:S01]  /*f6bc0*/  LDL.LU.64 R12, [R1+0x5c8] ;  /* 0x0005c800010c7983 */ /* 0x000ea20000300a00 */
[----:B------:R-:W2:Y:S02]  /*f6bd0*/  LDL.LU.64 R10, [R1+0x590] ;  /* 0x00059000010a7983 */ /* 0x000ea40000300a00 */
[----:B------:R-:W2:Y:S02]  /*f6be0*/  LDL.LU R24, [R1+0x1ac] ;  /* 0x0001ac0001187983 */ /* 0x000ea40000300800 */
[----:B------:R-:W2:Y:S01]  /*f6bf0*/  LDL.LU.64 R6, [R1+0x588] ;  /* 0x0005880001067983 */ /* 0x000ea20000300a00 */
[----:B------:R-:W2:Y:S01]  /*f6c00*/  LDL.LU R25, [R1+0x16c] ;  /* 0x00016c0001197983 */ /* 0x000ea20000300800 */
[----:B------:R-:W2:Y:S02]  /*f6c10*/  LDL.LU R18, [R1+0x12c] ;  /* 0x00012c0001127983 */ /* 0x000ea40000300800 */
[----:B------:R-:W2:Y:S02]  /*f6c20*/  LDL.LU R14, [R1+0x7c] ;  /* 0x00007c00010e7983 */ /* 0x000ea40000300800 */
[----:B------:R-:W2:Y:S02]  /*f6c30*/  LDL.LU R15, [R1+0x19c] ;  /* 0x00019c00010f7983 */ /* 0x000ea40000300800 */
[----:B--2---:R0:W-:Y:S04]  /*f6c40*/  STL.64 [R1+0x3b48], R14 ;  /* 0x003b480e01007387 */ /* 0x0041e80000100a00 */
[----:B0-----:R-:W2:Y:S04]  /*f6c50*/  LDL.LU.64 R14, [R1+0x548] ;  /* 0x00054800010e7983 */ /* 0x001ea80000300a00 */
[----:B--2---:R0:W-:Y:S04]  /*f6c60*/  STL.64 [R1+0x3b50], R14 ;  /* 0x003b500e01007387 */ /* 0x0041e80000100a00 */
[----:B0-----:R-:W2:Y:S04]  /*f6c70*/  LDL.LU.64 R14, [R1+0x550] ;  /* 0x00055000010e7983 */ /* 0x001ea80000300a00 */
[----:B--2---:R0:W-:Y:S04]  /*f6c80*/  STL.64 [R1+0x3b58], R14 ;  /* 0x003b580e01007387 */ /* 0x0041e80000100a00 */
[----:B0-----:R-:W2:Y:S04]  /*f6c90*/  LDL.LU.64 R14, [R1+0x578] ;  /* 0x00057800010e7983 */ /* 0x001ea80000300a00 */
[----:B---3--:R-:W-:Y:S04]  /*f6ca0*/  STG.E.U16 [R4.64], R27 ;  /* 0x0000001b04007986 */ /* 0x008fe8000c101506 */
[----:B--2---:R0:W-:Y:S04]  /*f6cb0*/  STL.64 [R1+0x3b60], R14 ;  /* 0x003b600e01007387 */ /* 0x0041e80000100a00 */
[----:B0-----:R-:W2:Y:S01]  /*f6cc0*/  LDL.LU.64 R14, [R1+0x580] ;  /* 0x00058000010e7983 */ /* 0x001ea20000300a00 */
[----:B------:R-:W3:Y:S01]  /*f6cd0*/  LDL.LU.64 R4, [R1+0x538] ;  /* 0x0005380001047983 */ /* 0x000ee20000300a00 */
[----:B------:R-:W-:-:S05]  /*f6ce0*/  PRMT R2, R27, 0x7632, R2 ;  /* 0x000076321b027816 */ /* 0x000fca0000000002 */
[----:B----4-:R-:W-:Y:S04]  /*f6cf0*/  STG.E.U16 [R16.64], R2 ;  /* 0x0000000210007986 */ /* 0x010fe8000c101506 */
[----:B---3--:R0:W-:Y:S04]  /*f6d00*/  STL.64 [R1+0x3b40], R4 ;  /* 0x003b400401007387 */ /* 0x0081e80000100a00 */
[----:B0-----:R-:W3:Y:S01]  /*f6d10*/  LDL.LU.64 R4, [R1+0x540] ;  /* 0x0005400001047983 */ /* 0x001ee20000300a00 */
[----:B------:R-:W4:Y:S02]  /*f6d20*/  LDL.LU.64 R22, [R1+0x530] ;  /* 0x0005300001167983 */ /* 0x000f240000300a00 */
[----:B------:R-:W2:Y:S02]  /*f6d30*/  LDL.LU.64 R8, [R1+0x528] ;  /* 0x0005280001087983 */ /* 0x000ea40000300a00 */
[----:B------:R-:W2:Y:S01]  /*f6d40*/  LDL.LU.64 R16, [R1+0x3b70] ;  /* 0x003b700001107983 */ /* 0x000ea20000300a00 */
[----:B------:R-:W-:-:S02]  /*f6d50*/  PRMT R0, R19, 0x7632, R0 ;  /* 0x0000763213007816 */ /* 0x000fc40000000000 */
[----:B------:R-:W-:Y:S01]  /*f6d60*/  PRMT R2, R26, 0x7632, R2 ;  /* 0x000076321a027816 */ /* 0x000fe20000000002 */
[----:B------:R-:W3:Y:S04]  /*f6d70*/  LDL.LU R27, [R1+0x15c] ;  /* 0x00015c00011b7983 */ /* 0x000ee80000300800 */
[----:B--2---:R0:W-:Y:S01]  /*f6d80*/  STG.E.U16 [R16.64], R19 ;  /* 0x0000001310007986 */ /* 0x0041e2000c101506 */
[----:B-----5:R1:W-:Y:S02]  /*f6d90*/  STG.E.U16 [R28.64], R0 ;  /* 0x000000001c007986 */ /* 0x0203e4000c101506 */
[----:B------:R2:W-:Y:S02]  /*f6da0*/  STG.E.U16 [R20.64], R26 ;  /* 0x0000001a14007986 */ /* 0x0005e4000c101506 */
[----:B------:R5:W-:Y:S01]  /*f6db0*/  STG.E.U16 [R12.64], R2 ;  /* 0x000000020c007986 */ /* 0x000be2000c101506 */
[----:B------:R2:W-:Y:S04]  /*f6dc0*/  STG.E.U16 [R10.64], R24 ;  /* 0x000000180a007986 */ /* 0x0005e8000c101506 */
[----:B0-----:R-:W3:Y:S01]  /*f6dd0*/  LDL.LU.64 R16, [R1+0x4f0] ;  /* 0x0004f00001107983 */ /* 0x001ee20000300a00 */
[----:B------:R-:W3:Y:S01]  /*f6de0*/  LDL.LU R19, [R1+0x11c] ;  /* 0x00011c0001137983 */ /* 0x000ee20000300800 */
[----:B-1----:R-:W-:Y:S01]  /*f6df0*/  PRMT R0, R24, 0x7632, R0 ;  /* 0x0000763218007816 */ /* 0x002fe20000000000 */
[----:B------:R-:W3:Y:S01]  /*f6e00*/  LDL.LU.64 R28, [R1+0x4e8] ;  /* 0x0004e800011c7983 */ /* 0x000ee20000300a00 */
[----:B--2---:R-:W2:Y:S01]  /*f6e10*/  LDL.LU.64 R20, [R1+0x4e0] ;  /* 0x0004e00001147983 */ /* 0x004ea20000300a00 */
[----:B-----5:R-:W5:Y:S02]  /*f6e20*/  LDL.LU.64 R12, [R1+0x4d8] ;  /* 0x0004d800010c7983 */ /* 0x020f640000300a00 */
[----:B------:R-:W2:Y:S02]  /*f6e30*/  LDL.LU R26, [R1+0x6c] ;  /* 0x00006c00011a7983 */ /* 0x000ea40000300800 */
[----:B------:R-:W2:Y:S01]  /*f6e40*/  LDL.LU.64 R10, [R1+0x4b0] ;  /* 0x0004b000010a7983 */ /* 0x000ea20000300a00 */
[----:B------:R0:W-:Y:S01]  /*f6e50*/  STG.E.U16 [R6.64], R0 ;  /* 0x0000000006007986 */ /* 0x0001e2000c101506 */
[----:B------:R1:W-:Y:S03]  /*f6e60*/  STG.E.U16 [R14.64], R25 ;  /* 0x000000190e007986 */ /* 0x0003e6000c101506 */
[----:B0-----:R-:W2:Y:S01]  /*f6e70*/  LDL.LU R6, [R1+0x3b68] ;  /* 0x003b680001067983 */ /* 0x001ea20000300800 */
[----:B------:R-:W2:Y:S02]  /*f6e80*/  LDL.LU R7, [R1+0x50] ;  /* 0x0000500001077983 */ /* 0x000ea40000300800 */
[----:B-1----:R-:W2:Y:S01]  /*f6e90*/  LDL.LU.64 R14, [R1+0x3b60] ;  /* 0x003b6000010e7983 */ /* 0x002ea20000300a00 */
[----:B------:R-:W-:-:S02]  /*f6ea0*/  PRMT R2, R25, 0x7632, R2 ;  /* 0x0000763219027816 */ /* 0x000fc40000000002 */
[----:B------:R-:W3:Y:S04]  /*f6eb0*/  LDL.LU.64 R24, [R1+0x4a8] ;  /* 0x0004a80001187983 */ /* 0x000ee80000300a00 */
[----:B--2---:R0:W-:Y:S04]  /*f6ec0*/  STG.E.U16 [R14.64], R2 ;  /* 0x000000020e007986 */ /* 0x0041e8000c101506 */
[----:B0-----:R-:W2:Y:S01]  /*f6ed0*/  LDL.LU.64 R14, [R1+0x3b58] ;  /* 0x003b5800010e7983 */ /* 0x001ea20000300a00 */
[----:B------:R-:W-:-:S03]  /*f6ee0*/  PRMT R0, R18, 0x7632, R0 ;  /* 0x0000763212007816 */ /* 0x000fc60000000000 */
[----:B--2---:R0:W-:Y:S04]  /*f6ef0*/  STG.E.U16 [R14.64], R18 ;  /* 0x000000120e007986 */ /* 0x0041e8000c101506 */
[----:B0-----:R-:W2:Y:S04]  /*f6f00*/  LDL.LU.64 R14, [R1+0x3b50] ;  /* 0x003b5000010e7983 */ /* 0x001ea80000300a00 */
[----:B--2---:R0:W-:Y:S04]  /*f6f10*/  STG.E.U16 [R14.64], R0 ;  /* 0x000000000e007986 */ /* 0x0041e8000c101506 */
[----:B0-----:R-:W3:Y:S04]  /*f6f20*/  LDL.LU.64 R14, [R1+0x3b48] ;  /* 0x003b4800010e7983 */ /* 0x001ee80000300a00 */
[----:B---3--:R0:W-:Y:S04]  /*f6f30*/  STG.E.U16 [R4.64], R14 ;  /* 0x0000000e04007986 */ /* 0x0081e8000c101506 */
[----:B0-----:R-:W2:Y:S01]  /*f6f40*/  LDL.LU.64 R4, [R1+0x3b40] ;  /* 0x003b400001047983 */ /* 0x001ea20000300a00 */
[----:B------:R-:W-:-:S02]  /*f6f50*/  PRMT R2, R14, 0x7632, R2 ;  /* 0x000076320e027816 */ /* 0x000fc40000000002 */
[----:B------:R-:W-:-:S03]  /*f6f60*/  PRMT R0, R15, 0x7632, R0 ;  /* 0x000076320f007816 */ /* 0x000fc60000000000 */
[----:B--2---:R0:W-:Y:S01]  /*f6f70*/  STG.E.U16 [R4.64], R2 ;  /* 0x0000000204007986 */ /* 0x0041e2000c101506 */
[----:B----4-:R1:W-:Y:S02]  /*f6f80*/  STG.E.U16 [R22.64], R15 ;  /* 0x0000000f16007986 */ /* 0x0103e4000c101506 */
[----:B------:R2:W-:Y:S02]  /*f6f90*/  STG.E.U16 [R8.64], R0 ;  /* 0x0000000008007986 */ /* 0x0005e4000c101506 */
[----:B------:R3:W-:Y:S01]  /*f6fa0*/  STG.E.U16 [R16.64], R27 ;  /* 0x0000001b10007986 */ /* 0x0007e2000c101506 */
[----:B0-----:R-:W4:Y:S01]  /*f6fb0*/  LDL.LU.64 R4, [R1+0x3b38] ;  /* 0x003b380001047983 */ /* 0x001f220000300a00 */
[----:B------:R-:W-:Y:S01]  /*f6fc0*/  PRMT R2, R27, 0x7632, R2 ;  /* 0x000076321b027816 */ /* 0x000fe20000000002 */
[----:B-1----:R-:W4:Y:S02]  /*f6fd0*/  LDL.LU.64 R14, [R1+0x4a0] ;  /* 0x0004a000010e7983 */ /* 0x002f240000300a00 */
[----:B--2---:R-:W2:Y:S01]  /*f6fe0*/  LDL.LU.64 R8, [R1+0xeb8] ;  /* 0x000eb80001087983 */ /* 0x004ea20000300a00 */
[----:B------:R-:W2:Y:S01]  /*f6ff0*/  LDL.LU.64 R22, [R1+0xec0] ;  /* 0x000ec00001167983 */ /* 0x000ea20000300a00 */
[----:B------:R-:W-:Y:S01]  /*f7000*/  PRMT R0, R19, 0x7632, R0 ;  /* 0x0000763213007816 */ /* 0x000fe20000000000 */
[----:B---3--:R-:W3:Y:S02]  /*f7010*/  LDL.LU R27, [R1+0x20] ;  /* 0x00002000011b7983 */ /* 0x008ee40000300800 */
[----:B------:R-:W2:Y:S01]  /*f7020*/  LDL.LU R17, [R1] ;  /* 0x0000000001117983 */ /* 0x000ea20000300800 */
[----:B------:R0:W-:Y:S01]  /*f7030*/  STG.E.U16 [R28.64], R2 ;  /* 0x000000021c007986 */ /* 0x0001e2000c101506 */
[----:B------:R1:W-:Y:S02]  /*f7040*/  STG.E.U16 [R20.64], R19 ;  /* 0x0000001314007986 */ /* 0x0003e4000c101506 */
[----:B-----5:R5:W-:Y:S02]  /*f7050*/  STG.E.U16 [R12.64], R0 ;  /* 0x000000000c007986 */ /* 0x020be4000c101506 */
[----:B------:R5:W-:Y:S01]  /*f7060*/  STG.E.U16 [R10.64], R26 ;  /* 0x0000001a0a007986 */ /* 0x000be2000c101506 */
[----:B0-----:R-:W2:Y:S01]  /*f7070*/  LDL.LU.64 R28, [R1+0xed8] ;  /* 0x000ed800011c7983 */ /* 0x001ea20000300a00 */
[----:B------:R-:W-:Y:S01]  /*f7080*/  PRMT R2, R26, 0x7632, R2 ;  /* 0x000076321a027816 */ /* 0x000fe20000000002 */
[----:B-1----:R-:W2:Y:S02]  /*f7090*/  LDL.LU.64 R20, [R1+0xed0] ;  /* 0x000ed00001147983 */ /* 0x002ea40000300a00 */
[----:B------:R-:W2:Y:S01]  /*f70a0*/  LDL.LU.64 R18, [R1+0xec8] ;  /* 0x000ec80001127983 */ /* 0x000ea20000300a00 */
[----:B-----5:R-:W5:Y:S01]  /*f70b0*/  LDL.LU.64 R12, [R1+0xee0] ;  /* 0x000ee000010c7983 */ /* 0x020f620000300a00 */
[----:B------:R-:W2:Y:S02]  /*f70c0*/  LDL.LU R26, [R1+0x40] ;  /* 0x00004000011a7983 */ /* 0x000ea40000300800 */
[----:B------:R-:W2:Y:S01]  /*f70d0*/  LDL.LU R3, [R1+0x10] ;  /* 0x0000100001037983 */ /* 0x000ea20000300800 */
[----:B------:R0:W-:Y:S04]  /*f70e0*/  STG.E.U16 [R24.64], R2 ;  /* 0x0000000218007986 */ /* 0x0001e8000c101506 */
[----:B0-----:R-:W2:Y:S04]  /*f70f0*/  LDL.LU.64 R24, [R1+0xf00] ;  /* 0x000f000001187983 */ /* 0x001ea80000300a00 */
[----:B--2---:R0:W-:Y:S04]  /*f7100*/  STL.64 [R1+0x3b18], R24 ;  /* 0x003b181801007387 */ /* 0x0041e80000100a00 */
[----:B0-----:R-:W2:Y:S04]  /*f7110*/  LDL.LU.64 R24, [R1+0xee8] ;  /* 0x000ee80001187983 */ /* 0x001ea80000300a00 */
[----:B--2---:R0:W-:Y:S04]  /*f7120*/  STL.64 [R1+0x3b28], R24 ;  /* 0x003b281801007387 */ /* 0x0041e80000100a00 */
[----:B0-----:R-:W2:Y:S01]  /*f7130*/  LDL.LU.64 R24, [R1+0xef0] ;  /* 0x000ef00001187983 */ /* 0x001ea20000300a00 */
[----:B------:R-:W-:-:S03]  /*f7140*/  PRMT R0, R7, 0x7632, R0 ;  /* 0x0000763207007816 */ /* 0x000fc60000000000 */
[----:B--2---:R0:W-:Y:S04]  /*f7150*/  STL.64 [R1+0x3b30], R24 ;  /* 0x003b301801007387 */ /* 0x0041e80000100a00 */
[----:B0-----:R-:W2:Y:S01]  /*f7160*/  LDL.LU.64 R24, [R1+0xef8] ;  /* 0x000ef80001187983 */ /* 0x001ea20000300a00 */
[----:B------:R-:W2:Y:S03]  /*f7170*/  LDL.LU.64 R10, [R1+0xf10] ;  /* 0x000f1000010a7983 */ /* 0x000ea60000300a00 */
[----:B----4-:R-:W-:Y:S01]  /*f7180*/  STG.E.U16 [R14.64], R7 ;  /* 0x000000070e007986 */ /* 0x010fe2000c101506 */
[----:B------:R0:W-:Y:S01]  /*f7190*/  STG.E.U16 [R8.64], R0 ;  /* 0x0000000008007986 */ /* 0x0001e2000c101506 */
[----:B---3--:R-:W-:Y:S01]  /*f71a0*/  PRMT R2, R27, 0x7632, R2 ;  /* 0x000076321b027816 */ /* 0x008fe20000000002 */
[----:B------:R-:W-:Y:S04]  /*f71b0*/  STG.E.U16 [R22.64], R27 ;  /* 0x0000001b16007986 */ /* 0x000fe8000c101506 */
[----:B------:R1:W-:Y:S01]  /*f71c0*/  STG.E.U16 [R28.64], R2 ;  /* 0x000000021c007986 */ /* 0x0003e2000c101506 */
[----:B------:R-:W-:Y:S01]  /*f71d0*/  STG.E.U16 [R20.64], R17 ;  /* 0x0000001114007986 */ /* 0x000fe2000c101506 */
[----:B0-----:R-:W-:-:S05]  /*f71e0*/  PRMT R0, R17, 0x7632, R0 ;  /* 0x0000763211007816 */ /* 0x001fca0000000000 */
[----:B------:R-:W-:Y:S01]  /*f71f0*/  STG.E.U16 [R18.64], R0 ;  /* 0x0000000012007986 */ /* 0x000fe2000c101506 */
[----:B-1----:R-:W-:Y:S01]  /*f7200*/  PRMT R2, R4, 0x7632, R2 ;  /* 0x0000763204027816 */ /* 0x002fe20000000002 */
[----:B-----5:R-:W-:Y:S02]  /*f7210*/  STG.E.U16 [R12.64], R4 ;  /* 0x000000040c007986 */ /* 0x020fe4000c101506 */
[----:B--2---:R0:W-:Y:S04]  /*f7220*/  STL.64 [R1+0x3b08], R10 ;  /* 0x003b080a01007387 */ /* 0x0041e80000100a00 */
[----:B0-----:R-:W2:Y:S01]  /*f7230*/  LDL.LU.64 R10, [R1+0xf18] ;  /* 0x000f1800010a7983 */ /* 0x001ea20000300a00 */
[----:B------:R-:W3:Y:S02]  /*f7240*/  LDL.LU.64 R8, [R1+0xf08] ;  /* 0x000f080001087983 */ /* 0x000ee40000300a00 */
[----:B------:R-:W4:Y:S02]  /*f7250*/  LDL.LU.64 R14, [R1+0xf20] ;  /* 0x000f2000010e7983 */ /* 0x000f240000300a00 */
[----:B------:R-:W5:Y:S01]  /*f7260*/  LDL.LU R7, [R1+0x30] ;  /* 0x0000300001077983 */ /* 0x000f620000300800 */
[----:B------:R-:W2:Y:S01]  /*f7270*/  LDL.LU.64 R22, [R1+0xf30] ;  /* 0x000f300001167983 */ /* 0x000ea20000300a00 */
[----:B------:R-:W2:Y:S02]  /*f7280*/  LDL.LU R27, [R1+0x80] ;  /* 0x00008000011b7983 */ /* 0x000ea40000300800 */
[----:B------:R-:W2:Y:S02]  /*f7290*/  LDL.LU.64 R28, [R1+0xf40] ;  /* 0x000f4000011c7983 */ /* 0x000ea40000300a00 */
[----:B------:R-:W2:Y:S01]  /*f72a0*/  LDL.LU.64 R20, [R1+0xf58] ;  /* 0x000f580001147983 */ /* 0x000ea20000300a00 */
[----:B------:R-:W2:Y:S01]  /*f72b0*/  LDL.LU.64 R16, [R1+0xf50] ;  /* 0x000f500001107983 */ /* 0x000ea20000300a00 */
[----:B------:R-:W2:Y:S02]  /*f72c0*/  LDL.LU.64 R18, [R1+0xf48] ;  /* 0x000f480001127983 */ /* 0x000ea40000300a00 */
[----:B------:R-:W2:Y:S02]  /*f72d0*/  LDL.LU.64 R12, [R1+0xf60] ;  /* 0x000f6000010c7983 */ /* 0x000ea40000300a00 */
[----:B------:R0:W-:Y:S01]  /*f72e0*/  STL [R1+0x3ac0], R5 ;  /* 0x003ac00501007387 */ /* 0x0001e20000100800 */
[----:B------:R1:W-:Y:S04]  /*f72f0*/  STG.E.U16 [R24.64], R2 ;  /* 0x0000000218007986 */ /* 0x0003e8000c101506 */
[----:B0-----:R-:W2:Y:S01]  /*f7300*/  LDL.LU.64 R4, [R1+0xf38] ;  /* 0x000f380001047983 */ /* 0x001ea20000300a00 */
[----:B-1----:R-:W2:Y:S01]  /*f7310*/  LDL.LU.64 R24, [R1+0x3b30] ;  /* 0x003b300001187983 */ /* 0x002ea20000300a00 */
[----:B------:R-:W-:-:S02]  /*f7320*/  PRMT R0, R26, 0x7632, R0 ;  /* 0x000076321a007816 */ /* 0x000fc40000000000 */
[----:B--2---:R0:W-:Y:S04]  /*f7330*/  STG.E.U16 [R24.64], R26 ;  /* 0x0000001a18007986 */ /* 0x0041e8000c101506 */
[----:B0-----:R-:W2:Y:S01]  /*f7340*/  LDL.LU.64 R24, [R1+0x3b28] ;  /* 0x003b280001187983 */ /* 0x001ea20000300a00 */
[----:B------:R-:W3:Y:S01]  /*f7350*/  LDL.LU R26, [R1+0x3b20] ;  /* 0x003b2000011a7983 */ /* 0x000ee20000300800 */
[----:B------:R-:W-:Y:S02]  /*f7360*/  PRMT R2, R3, 0x7632, R2 ;  /* 0x0000763203027816 */ /* 0x000fe40000000002 */
[----:B--2---:R0:W-:Y:S04]  /*f7370*/  STG.E.U16 [R24.64], R0 ;  /* 0x0000000018007986 */ /* 0x0041e8000c101506 */
[----:B0-----:R-:W2:Y:S04]  /*f7380*/  LDL.LU.64 R24, [R1+0x3b18] ;  /* 0x003b180001187983 */ /* 0x001ea80000300a00 */
[----:B--2---:R0:W-:Y:S01]  /*f7390*/  STG.E.U16 [R24.64], R3 ;  /* 0x0000000318007986 */ /* 0x0041e2000c101506 */
[----:B------:R1:W-:Y:S03]  /*f73a0*/  STG.E.U16 [R10.64], R2 ;  /* 0x000000020a007986 */ /* 0x0003e6000c101506 */
[----:B0-----:R-:W2:Y:S01]  /*f73b0*/  LDL.LU.64 R24, [R1+0x3b10] ;  /* 0x003b100001187983 */ /* 0x001ea20000300a00 */
[----:B-1----:R-:W3:Y:S01]  /*f73c0*/  LDL.LU.64 R10, [R1+0x3b08] ;  /* 0x003b0800010a7983 */ /* 0x002ee20000300a00 */
[----:B--2---:R-:W-:-:S02]  /*f73d0*/  PRMT R0, R24, 0x7632, R0 ;  /* 0x0000763218007816 */ /* 0x004fc40000000000 */
[----:B---3--:R0:W-:Y:S04]  /*f73e0*/  STG.E.U16 [R10.64], R24 ;  /* 0x000000180a007986 */ /* 0x0081e8000c101506 */
[----:B------:R-:W-:Y:S04]  /*f73f0*/  STG.E.U16 [R8.64], R0 ;  /* 0x0000000008007986 */ /* 0x000fe8000c101506 */
[----:B0-----:R-:W2:Y:S01]  /*f7400*/  LDL.LU R10, [R1+0x3b00] ;  /* 0x003b0000010a7983 */ /* 0x001ea20000300800 */
[----:B------:R0:W-:Y:S03]  /*f7410*/  STL [R1+0x3ab8], R25 ;  /* 0x003ab81901007387 */ /* 0x0001e60000100800 */
[----:B0-----:R-:W3:Y:S01]  /*f7420*/  LDL.LU.64 R24, [R1+0xf28] ;  /* 0x000f280001187983 */ /* 0x001ee20000300a00 */
[----:B------:R-:W2:Y:S01]  /*f7430*/  LDL.LU.64 R8, [R1+0x3af8] ;  /* 0x003af80001087983 */ /* 0x000ea20000300a00 */
[----:B-----5:R-:W-:-:S02]  /*f7440*/  PRMT R0, R7, 0x7632, R0 ;  /* 0x0000763207007816 */ /* 0x020fc40000000000 */
[----:B--2---:R-:W-:Y:S01]  /*f7450*/  PRMT R2, R8, 0x7632, R2 ;  /* 0x0000763208027816 */ /* 0x004fe20000000002 */
[----:B----4-:R0:W-:Y:S04]  /*f7460*/  STG.E.U16 [R14.64], R8 ;  /* 0x000000080e007986 */ /* 0x0101e8000c101506 */
[----:B------:R1:W-:Y:S01]  /*f7470*/  STG.E.U16 [R4.64], R2 ;  /* 0x0000000204007986 */ /* 0x0003e2000c101506 */
[----:B------:R-:W-:Y:S02]  /*f7480*/  STG.E.U16 [R22.64], R7 ;  /* 0x0000000716007986 */ /* 0x000fe4000c101506 */
[----:B---3--:R2:W-:Y:S02]  /*f7490*/  STG.E.U16 [R24.64], R0 ;  /* 0x0000000018007986 */ /* 0x0085e4000c101506 */
[----:B------:R-:W-:Y:S01]  /*f74a0*/  STG.E.U16 [R28.64], R27 ;  /* 0x0000001b1c007986 */ /* 0x000fe2000c101506 */
[----:B0-----:R-:W3:Y:S01]  /*f74b0*/  LDL.LU R15, [R1+0xd0] ;  /* 0x0000d000010f7983 */ /* 0x001ee20000300800 */
[----:B-1----:R-:W-:-:S03]  /*f74c0*/  PRMT R2, R27, 0x7632, R2 ;  /* 0x000076321b027816 */ /* 0x002fc60000000002 */
[----:B------:R-:W-:Y:S01]  /*f74d0*/  STL [R1+0x3abc], R9 ;  /* 0x003abc0901007387 */ /* 0x000fe20000100800 */
[----:B------:R-:W4:Y:S01]  /*f74e0*/  LDL.LU.64 R4, [R1+0xf78] ;  /* 0x000f780001047983 */ /* 0x000f220000300a00 */
[----:B--2---:R-:W-:Y:S01]  /*f74f0*/  PRMT R0, R26, 0x7632, R0 ;  /* 0x000076321a007816 */ /* 0x004fe20000000000 */
[----:B------:R-:W2:Y:S01]  /*f7500*/  LDL.LU.64 R22, [R1+0xf70] ;  /* 0x000f700001167983 */ /* 0x000ea20000300a00 */
[----:B------:R-:W-:Y:S01]  /*f7510*/  STG.E.U16 [R20.64], R2 ;  /* 0x0000000214007986 */ /* 0x000fe2000c101506 */
[----:B------:R0:W-:Y:S02]  /*f7520*/  STG.E.U16 [R16.64], R26 ;  /* 0x0000001a10007986 */ /* 0x0001e4000c101506 */
[----:B------:R1:W-:Y:S02]  /*f7530*/  STG.E.U16 [R18.64], R0 ;  /* 0x0000000012007986 */ /* 0x0003e4000c101506 */
[----:B------:R5:W-:Y:S01]  /*f7540*/  STG.E.U16 [R12.64], R6 ;  /* 0x000000060c007986 */ /* 0x000be2000c101506 */
[----:B0-----:R-:W2:Y:S01]  /*f7550*/  LDL.LU.64 R26, [R1+0xf68] ;  /* 0x000f6800011a7983 */ /* 0x001ea20000300a00 */
[----:B------:R-:W2:Y:S02]  /*f7560*/  LDL.LU.64 R20, [R1+0xf80] ;  /* 0x000f800001147983 */ /* 0x000ea40000300a00 */
[----:B------:R-:W2:Y:S02]  /*f7570*/  LDL.LU R11, [R1+0xc0] ;  /* 0x0000c000010b7983 */ /* 0x000ea40000300800 */
[----:B------:R-:W2:Y:S01]  /*f7580*/  LDL.LU.64 R28, [R1+0xf98] ;  /* 0x000f9800011c7983 */ /* 0x000ea20000300a00 */
[----:B-1----:R-:W2:Y:S01]  /*f7590*/  LDL.LU.64 R18, [R1+0xf90] ;  /* 0x000f900001127983 */ /* 0x002ea20000300a00 */
[----:B------:R-:W-:Y:S01]  /*f75a0*/  PRMT R2, R6, 0x7632, R2 ;  /* 0x0000763206027816 */ /* 0x000fe20000000002 */
[----:B-----5:R-:W5:Y:S02]  /*f75b0*/  LDL.LU R12, [R1+0xe0] ;  /* 0x0000e000010c7983 */ /* 0x020f640000300800 */
[----:B------:R-:W2:Y:S01]  /*f75c0*/  LDL.LU.64 R6, [R1+0xf88] ;  /* 0x000f880001067983 */ /* 0x000ea20000300a00 */
[----:B------:R-:W2:Y:S01]  /*f75d0*/  LDL.LU R13, [R1+0xf0] ;  /* 0x0000f000010d7983 */ /* 0x000ea20000300800 */
[----:B------:R-:W2:Y:S02]  /*f75e0*/  LDL.LU R14, [R1+0x54] ;  /* 0x00005400010e7983 */ /* 0x000ea40000300800 */
[----:B------:R-:W2:Y:S02]  /*f75f0*/  LDL.LU R17, [R1+0x24] ;  /* 0x0000240001117983 */ /* 0x000ea40000300800 */
[----:B--2---:R0:W-:Y:S04]  /*f7600*/  STL [R1+0x3ad8], R17 ;  /* 0x003ad81101007387 */ /* 0x0041e80000100800 */
[----:B0-----:R-:W2:Y:S04]  /*f7610*/  LDL.LU.64 R16, [R1+0xfa8] ;  /* 0x000fa80001107983 */ /* 0x001ea80000300a00 */
[----:B--2---:R0:W-:Y:S04]  /*f7620*/  STL.64 [R1+0x3ae0], R16 ;  /* 0x003ae01001007387 */ /* 0x0041e80000100a00 */
[----:B0-----:R-:W2:Y:S04]  /*f7630*/  LDL.LU.64 R16, [R1+0xfb0] ;  /* 0x000fb00001107983 */ /* 0x001ea80000300a00 */
[----:B--2---:R0:W-:Y:S04]  /*f7640*/  STL.64 [R1+0x3ae8], R16 ;  /* 0x003ae81001007387 */ /* 0x0041e80000100a00 */
[----:B0-----:R-:W2:Y:S04]  /*f7650*/  LDL.LU.64 R16, [R1+0xfb8] ;  /* 0x000fb80001107983 */ /* 0x001ea80000300a00 */
[----:B----4-:R-:W-:Y:S04]  /*f7660*/  STG.E.U16 [R4.64], R2 ;  /* 0x0000000204007986 */ /* 0x010fe8000c101506 */
[----:B--2---:R0:W-:Y:S04]  /*f7670*/  STL.64 [R1+0x3af0], R16 ;  /* 0x003af01001007387 */ /* 0x0041e80000100a00 */
[----:B0-----:R-:W2:Y:S01]  /*f7680*/  LDL.LU.64 R16, [R1+0xfa0] ;  /* 0x000fa00001107983 */ /* 0x001ea20000300a00 */
[----:B------:R-:W4:Y:S02]  /*f7690*/  LDL.LU R3, [R1+0x4] ;  /* 0x0000040001037983 */ /* 0x000f240000300800 */
[----:B------:R-:W2:Y:S01]  /*f76a0*/  LDL.LU.64 R4, [R1+0xfd0] ;  /* 0x000fd00001047983 */ /* 0x000ea20000300a00 */
[----:B---3--:R-:W-:Y:S01]  /*f76b0*/  PRMT R0, R15, 0x7632, R0 ;  /* 0x000076320f007816 */ /* 0x008fe20000000000 */
[----:B--2---:R0:W-:Y:S04]  /*f76c0*/  STL.64 [R1+0x3ac8], R4 ;  /* 0x003ac80401007387 */ /* 0x0041e80000100a00 */
[----:B0-----:R-:W2:Y:S04]  /*f76d0*/  LDL.LU.64 R4, [R1+0xfd8] ;  /* 0x000fd80001047983 */ /* 0x001ea80000300a00 */
[----:B------:R-:W-:Y:S01]  /*f76e0*/  STG.E.U16 [R22.64], R15 ;  /* 0x0000000f16007986 */ /* 0x000fe2000c101506 */
[----:B------:R0:W-:Y:S01]  /*f76f0*/  STG.E.U16 [R26.64], R0 ;  /* 0x000000001a007986 */ /* 0x0001e2000c101506 */
[----:B------:R-:W-:Y:S01]  /*f7700*/  PRMT R2, R11, 0x7632, R2 ;  /* 0x000076320b027816 */ /* 0x000fe20000000002 */
[----:B------:R-:W-:Y:S04]  /*f7710*/  STG.E.U16 [R20.64], R11 ;  /* 0x0000000b14007986 */ /* 0x000fe8000c101506 */
[----:B------:R-:W-:Y:S01]  /*f7720*/  STG.E.U16 [R28.64], R2 ;  /* 0x000000021c007986 */ /* 0x000fe2000c101506 */
[----:B-----5:R-:W-:Y:S01]  /*f7730*/  STG.E.U16 [R18.64], R12 ;  /* 0x0000000c12007986 */ /* 0x020fe2000c101506 */
[----:B0-----:R-:W-:-:S05]  /*f7740*/  PRMT R0, R12, 0x7632, R0 ;  /* 0x000076320c007816 */ /* 0x001fca0000000000 */
[----:B------:R-:W-:Y:S01]  /*f7750*/  STG.E.U16 [R6.64], R0 ;  /* 0x0000000006007986 */ /* 0x000fe2000c101506 */
[----:B------:R-:W-:Y:S03]  /*f7760*/  STG.E.U16 [R16.64], R13 ;  /* 0x0000000d10007986 */ /* 0x000fe6000c101506 */
[----:B--2---:R0:W-:Y:S04]  /*f7770*/  STL.64 [R1+0x3ad0], R4 ;  /* 0x003ad00401007387 */ /* 0x0041e80000100a00 */
[----:B0-----:R-:W2:Y:S01]  /*f7780*/  LDL.LU.64 R4, [R1+0xfc0] ;  /* 0x000fc00001047983 */ /* 0x001ea20000300a00 */
[----:B------:R-:W3:Y:S02]  /*f7790*/  LDL.LU.64 R22, [R1+0xfc8] ;  /* 0x000fc80001167983 */ /* 0x000ee40000300a00 */
[----:B------:R-:W5:Y:S02]  /*f77a0*/  LDL.LU.64 R26, [R1+0xfe0] ;  /* 0x000fe000011a7983 */ /* 0x000f640000300a00 */
[----:B------:R-:W2:Y:S01]  /*f77b0*/  LDL.LU R15, [R1+0x44] ;  /* 0x00004400010f7983 */ /* 0x000ea20000300800 */
[----:B------:R-:W2:Y:S01]  /*f77c0*/  LDL.LU.64 R8, [R1+0xff8] ;  /* 0x000ff80001087983 */ /* 0x000ea20000300a00 */
[----:B------:R-:W2:Y:S02]  /*f77d0*/  LDL.LU.64 R24, [R1+0xff0] ;  /* 0x000ff00001187983 */ /* 0x000ea40000300a00 */
[----:B------:R-:W2:Y:S02]  /*f77e0*/  LDL.LU.64 R20, [R1+0x1000] ;  /* 0x0010000001147983 */ /* 0x000ea40000300a00 */
[----:B------:R-:W2:Y:S01]  /*f77f0*/  LDL.LU R11, [R1+0x14] ;  /* 0x00001400010b7983 */ /* 0x000ea20000300800 */
[----:B------:R-:W2:Y:S01]  /*f7800*/  LDL.LU.64 R28, [R1+0x1018] ;  /* 0x00101800011c7983 */ /* 0x000ea20000300a00 */
[----:B------:R-:W2:Y:S02]  /*f7810*/  LDL.LU.64 R18, [R1+0x1010] ;  /* 0x0010100001127983 */ /* 0x000ea40000300a00 */
[----:B------:R-:W2:Y:S02]  /*f7820*/  LDL.LU.64 R6, [R1+0x1008] ;  /* 0x0010080001067983 */ /* 0x000ea40000300a00 */
[----:B------:R-:W2:Y:S01]  /*f7830*/  LDL.LU.64 R16, [R1+0x3af0] ;  /* 0x003af00001107983 */ /* 0x000ea20000300a00 */
        /* <DEDUP_REMOVED lines=8> */
[----:B0-----:R-:W2:Y:S01]  /*f78c0*/  LDL.LU R17, [R1+0x3ad8] ;  /* 0x003ad80001117983 */ /* 0x001ea20000300800 */
[----:B------:R-:W3:Y:S03]  /*f78d0*/  LDL.LU R14, [R1+0x34] ;  /* 0x00003400010e7983 */ /* 0x000ee60000300800 */
[----:B--2---:R0:W-:Y:S04]  /*f78e0*/  STG.E.U16 [R4.64], R17 ;  /* 0x0000001104007986 */ /* 0x0041e8000c101506 */
[----:B0-----:R-:W2:Y:S01]  /*f78f0*/  LDL.LU.64 R4, [R1+0x3ad0] ;  /* 0x003ad00001047983 */ /* 0x001ea20000300a00 */
[----:B------:R-:W-:-:S02]  /*f7900*/  PRMT R2, R17, 0x7632, R2 ;  /* 0x0000763211027816 */ /* 0x000fc40000000002 */
[----:B------:R-:W3:Y:S03]  /*f7910*/  LDL.LU.64 R16, [R1+0x1038] ;  /* 0x0010380001107983 */ /* 0x000ee60000300a00 */
[----:B--2---:R0:W-:Y:S04]  /*f7920*/  STG.E.U16 [R4.64], R2 ;  /* 0x0000000204007986 */ /* 0x0041e8000c101506 */
[----:B0-----:R-:W2:Y:S01]  /*f7930*/  LDL.LU.64 R4, [R1+0x3ac8] ;  /* 0x003ac80001047983 */ /* 0x001ea20000300a00 */
[----:B----4-:R-:W-:-:S03]  /*f7940*/  PRMT R0, R3, 0x7632, R0 ;  /* 0x0000763203007816 */ /* 0x010fc60000000000 */
[----:B--2---:R0:W-:Y:S04]  /*f7950*/  STG.E.U16 [R4.64], R3 ;  /* 0x0000000304007986 */ /* 0x0041e8000c101506 */
[----:B0-----:R-:W2:Y:S01]  /*f7960*/  LDL.LU R5, [R1+0x3ac0] ;  /* 0x003ac00001057983 */ /* 0x001ea20000300800 */
[----:B---3--:R-:W-:Y:S01]  /*f7970*/  STG.E.U16 [R22.64], R0 ;  /* 0x0000000016007986 */ /* 0x008fe2000c101506 */
[----:B--2---:R-:W-:Y:S02]  /*f7980*/  PRMT R2, R5, 0x7632, R2 ;  /* 0x0000763205027816 */ /* 0x004fe40000000002 */
[----:B-----5:R0:W-:Y:S04]  /*f7990*/  STG.E.U16 [R26.64], R5 ;  /* 0x000000051a007986 */ /* 0x0201e8000c101506 */
[----:B------:R1:W-:Y:S01]  /*f79a0*/  STG.E.U16 [R8.64], R2 ;  /* 0x0000000208007986 */ /* 0x0003e2000c101506 */
[----:B------:R2:W-:Y:S03]  /*f79b0*/  STG.E.U16 [R24.64], R15 ;  /* 0x0000000f18007986 */ /* 0x0005e6000c101506 */
[----:B0-----:R-:W3:Y:S01]  /*f79c0*/  LDL.LU.64 R4, [R1+0xfe8] ;  /* 0x000fe80001047983 */ /* 0x001ee20000300a00 */
[----:B------:R-:W4:Y:S02]  /*f79d0*/  LDL.LU.64 R22, [R1+0x1030] ;  /* 0x0010300001167983 */ /* 0x000f240000300a00 */
[----:B------:R-:W5:Y:S01]  /*f79e0*/  LDL.LU.64 R26, [R1+0x1028] ;  /* 0x00102800011a7983 */ /* 0x000f620000300a00 */
[----:B-1----:R-:W4:Y:S01]  /*f79f0*/  LDL.LU R9, [R1+0x3abc] ;  /* 0x003abc0001097983 */ /* 0x002f220000300800 */
[----:B--2---:R-:W2:Y:S01]  /*f7a00*/  LDL.LU R25, [R1+0x3ab8] ;  /* 0x003ab80001197983 */ /* 0x004ea20000300800 */
[----:B------:R-:W-:-:S02]  /*f7a10*/  PRMT R0, R15, 0x7632, R0 ;  /* 0x000076320f007816 */ /* 0x000fc40000000000 */
[----:B------:R-:W-:-:S03]  /*f7a20*/  PRMT R2, R11, 0x7632, R2 ;  /* 0x000076320b027816 */ /* 0x000fc60000000002 */
[----:B---3--:R0:W-:Y:S01]  /*f7a30*/  STG.E.U16 [R4.64], R0 ;  /* 0x0000000004007986 */ /* 0x0081e2000c101506 */
[----:B------:R1:W-:Y:S02]  /*f7a40*/  STG.E.U16 [R20.64], R11 ;  /* 0x0000000b14007986 */ /* 0x0003e4000c101506 */
[----:B------:R-:W-:Y:S01]  /*f7a50*/  STG.E.U16 [R28.64], R2 ;  /* 0x000000021c007986 */ /* 0x000fe2000c101506 */
[----:B--2---:R-:W-:Y:S01]  /*f7a60*/  STG.E.U16 [R18.64], R25 ;  /* 0x0000001912007986 */ /* 0x004fe2000c101506 */
[----:B0-----:R-:W-:-:S03]  /*f7a70*/  PRMT R0, R25, 0x7632, R0 ;  /* 0x0000763219007816 */ /* 0x001fc60000000000 */
[----:B-1----:R-:W2:Y:S01]  /*f7a80*/  LDL.LU.64 R20, [R1+0x1040] ;  /* 0x0010400001147983 */ /* 0x002ea20000300a00 */
[----:B------:R-:W3:Y:S02]  /*f7a90*/  LDL.LU R15, [R1+0x84] ;  /* 0x00008400010f7983 */ /* 0x000ee40000300800 */
[----:B------:R-:W2:Y:S01]  /*f7aa0*/  LDL.LU R11, [R1+0xb4] ;  /* 0x0000b400010b7983 */ /* 0x000ea20000300800 */
[----:B------:R0:W-:Y:S04]  /*f7ab0*/  STG.E.U16 [R6.64], R0 ;  /* 0x0000000006007986 */ /* 0x0001e8000c101506 */
[----:B0-----:R-:W2:Y:S01]  /*f7ac0*/  LDL.LU.64 R6, [R1+0x1058] ;  /* 0x0010580001067983 */ /* 0x001ea20000300a00 */
[----:B------:R-:W2:Y:S02]  /*f7ad0*/  LDL.LU.64 R18, [R1+0x1048] ;  /* 0x0010480001127983 */ /* 0x000ea40000300a00 */
[----:B----4-:R-:W-:Y:S01]  /*f7ae0*/  STG.E.U16 [R12.64], R9 ;  /* 0x000000090c007986 */ /* 0x010fe2000c101506 */
[----:B------:R-:W-:Y:S01]  /*f7af0*/  PRMT R2, R9, 0x7632, R2 ;  /* 0x0000763209027816 */ /* 0x000fe20000000002 */
[----:B--2---:R0:W-:Y:S04]  /*f7b00*/  STL.64 [R1+0x3ab0], R18 ;  /* 0x003ab01201007387 */ /* 0x0041e80000100a00 */
[----:B0-----:R-:W2:Y:S01]  /*f7b10*/  LDL.LU.64 R18, [R1+0x1050] ;  /* 0x0010500001127983 */ /* 0x001ea20000300a00 */
[----:B------:R-:W4:Y:S02]  /*f7b20*/  LDL.LU R28, [R1+0xa4] ;  /* 0x0000a400011c7983 */ /* 0x000f240000300800 */
[----:B------:R-:W2:Y:S02]  /*f7b30*/  LDL.LU R12, [R1+0xd4] ;  /* 0x0000d400010c7983 */ /* 0x000ea40000300800 */
[----:B------:R-:W2:Y:S01]  /*f7b40*/  LDL.LU.64 R8, [R1+0x1078] ;  /* 0x0010780001087983 */ /* 0x000ea20000300a00 */
[----:B------:R-:W-:Y:S01]  /*f7b50*/  STG.E.U16 [R16.64], R2 ;  /* 0x0000000210007986 */ /* 0x000fe2000c101506 */
[----:B------:R-:W-:Y:S03]  /*f7b60*/  STG.E.U16 [R22.64], R14 ;  /* 0x0000000e16007986 */ /* 0x000fe6000c101506 */
[----:B--2---:R0:W-:Y:S04]  /*f7b70*/  STL.64 [R1+0x3aa8], R8 ;  /* 0x003aa80801007387 */ /* 0x0041e80000100a00 */
[----:B0-----:R-:W2:Y:S01]  /*f7b80*/  LDL.LU.64 R8, [R1+0x1060] ;  /* 0x0010600001087983 */ /* 0x001ea20000300a00 */
[----:B------:R-:W2:Y:S02]  /*f7b90*/  LDL.LU.64 R24, [R1+0x1070] ;  /* 0x0010700001187983 */ /* 0x000ea40000300a00 */
[----:B------:R-:W2:Y:S02]  /*f7ba0*/  LDL.LU.64 R16, [R1+0x1068] ;  /* 0x0010680001107983 */ /* 0x000ea40000300a00 */
[----:B------:R-:W2:Y:S01]  /*f7bb0*/  LDL.LU R13, [R1+0xe4] ;  /* 0x0000e400010d7983 */ /* 0x000ea20000300800 */
[----:B------:R-:W2:Y:S01]  /*f7bc0*/  LDL.LU R22, [R1+0xc4] ;  /* 0x0000c40001167983 */ /* 0x000ea20000300800 */
[----:B------:R-:W2:Y:S01]  /*f7bd0*/  LDL.LU.64 R4, [R1+0x1090] ;  /* 0x0010900001047983 */ /* 0x000ea20000300a00 */
[----:B------:R-:W-:-:S02]  /*f7be0*/  PRMT R0, R14, 0x7632, R0 ;  /* 0x000076320e007816 */ /* 0x000fc40000000000 */
[----:B--2---:R0:W-:Y:S04]  /*f7bf0*/  STL.64 [R1+0x3a98], R4 ;  /* 0x003a980401007387 */ /* 0x0041e80000100a00 */
[----:B0-----:R-:W2:Y:S01]  /*f7c00*/  LDL.LU.64 R4, [R1+0x1098] ;  /* 0x0010980001047983 */ /* 0x001ea20000300a00 */
[----:B---3--:R-:W-:-:S03]  /*f7c10*/  PRMT R2, R15, 0x7632, R2 ;  /* 0x000076320f027816 */ /* 0x008fc60000000002 */
[----:B-----5:R-:W-:Y:S01]  /*f7c20*/  STG.E.U16 [R26.64], R0 ;  /* 0x000000001a007986 */ /* 0x020fe2000c101506 */
[----:B------:R-:W-:Y:S03]  /*f7c30*/  STG.E.U16 [R20.64], R15 ;  /* 0x0000000f14007986 */ /* 0x000fe6000c101506 */
[----:B------:R-:W-:Y:S04]  /*f7c40*/  STG.E.U16 [R6.64], R2 ;  /* 0x0000000206007986 */ /* 0x000fe8000c101506 */
[----:B--2---:R0:W-:Y:S04]  /*f7c50*/  STL.64 [R1+0x3aa0], R4 ;  /* 0x003aa00401007387 */ /* 0x0041e80000100a00 */
[----:B0-----:R-:W2:Y:S01]  /*f7c60*/  LDL.LU.64 R4, [R1+0x1080] ;  /* 0x0010800001047983 */ /* 0x001ea20000300a00 */
[----:B------:R-:W3:Y:S02]  /*f7c70*/  LDL.LU.64 R26, [R1+0x1088] ;  /* 0x00108800011a7983 */ /* 0x000ee40000300a00 */
[----:B------:R-:W5:Y:S02]  /*f7c80*/  LDL.LU R23, [R1+0xf4] ;  /* 0x0000f40001177983 */ /* 0x000f640000300800 */
[----:B------:R-:W2:Y:S01]  /*f7c90*/  LDL.LU.64 R20, [R1+0x10a0] ;  /* 0x0010a00001147983 */ /* 0x000ea20000300a00 */
[----:B------:R-:W2:Y:S01]  /*f7ca0*/  LDL.LU R29, [R1+0x58] ;  /* 0x00005800011d7983 */ /* 0x000ea20000300800 */
[----:B------:R-:W2:Y:S03]  /*f7cb0*/  LDL.LU.64 R6, [R1+0x10b0] ;  /* 0x0010b00001067983 */ /* 0x000ea60000300a00 */
[----:B------:R-:W-:Y:S01]  /*f7cc0*/  STG.E.U16 [R18.64], R11 ;  /* 0x0000000b12007986 */ /* 0x000fe2000c101506 */
[----:B------:R-:W-:-:S03]  /*f7cd0*/  PRMT R0, R11, 0x7632, R0 ;  /* 0x000076320b007816 */ /* 0x000fc60000000000 */
[----:B--2---:R0:W-:Y:S04]  /*f7ce0*/  STL.64 [R1+0x3a90], R6 ;  /* 0x003a900601007387 */ /* 0x0041e80000100a00 */
[----:B0-----:R-:W2:Y:S01]  /*f7cf0*/  LDL.LU.64 R6, [R1+0x10b8] ;  /* 0x0010b80001067983 */ /* 0x001ea20000300a00 */
[----:B------:R-:W2:Y:S02]  /*f7d00*/  LDL.LU.64 R14, [R1+0x10a8] ;  /* 0x0010a800010e7983 */ /* 0x000ea40000300a00 */
[----:B------:R-:W2:Y:S02]  /*f7d10*/  LDL.LU.64 R18, [R1+0x3ab0] ;  /* 0x003ab00001127983 */ /* 0x000ea40000300a00 */
[----:B------:R-:W3:Y:S01]  /*f7d20*/  LDL.LU R11, [R1+0x28] ;  /* 0x00002800010b7983 */ /* 0x000ee20000300800 */
[----:B----4-:R-:W-:Y:S01]  /*f7d30*/  PRMT R2, R28, 0x7632, R2 ;  /* 0x000076321c027816 */ /* 0x010fe20000000002 */
[----:B--2---:R0:W-:Y:S01]  /*f7d40*/  STG.E.U16 [R18.64], R0 ;  /* 0x0000000012007986 */ /* 0x0041e2000c101506 */
[----:B------:R1:W-:Y:S03]  /*f7d50*/  STG.E.U16 [R8.64], R28 ;  /* 0x0000001c08007986 */ /* 0x0003e6000c101506 */
[----:B0-----:R-:W2:Y:S01]  /*f7d60*/  LDL.LU.64 R18, [R1+0x10c0] ;  /* 0x0010c00001127983 */ /* 0x001ea20000300a00 */
[----:B-1----:R-:W4:Y:S01]  /*f7d70*/  LDL.LU.64 R8, [R1+0x3aa8] ;  /* 0x003aa80001087983 */ /* 0x002f220000300a00 */
[----:B------:R-:W-:-:S02]  /*f7d80*/  PRMT R0, R12, 0x7632, R0 ;  /* 0x000076320c007816 */ /* 0x000fc40000000000 */
[----:B----4-:R-:W-:Y:S01]  /*f7d90*/  STG.E.U16 [R8.64], R2 ;  /* 0x0000000208007986 */ /* 0x010fe2000c101506 */
[----:B------:R0:W-:Y:S02]  /*f7da0*/  STG.E.U16 [R24.64], R12 ;  /* 0x0000000c18007986 */ /* 0x0001e4000c101506 */
[----:B------:R1:W-:Y:S02]  /*f7db0*/  STG.E.U16 [R16.64], R0 ;  /* 0x0000000010007986 */ /* 0x0003e4000c101506 */
[----:B------:R4:W-:Y:S01]  /*f7dc0*/  STG.E.U16 [R4.64], R22 ;  /* 0x0000001604007986 */ /* 0x0009e2000c101506 */
[----:B0-----:R-:W2:Y:S01]  /*f7dd0*/  LDL.LU R12, [R1+0x8] ;  /* 0x00000800010c7983 */ /* 0x001ea20000300800 */
[----:B------:R-:W2:Y:S02]  /*f7de0*/  LDL.LU.64 R8, [R1+0x10d8] ;  /* 0x0010d80001087983 */ /* 0x000ea40000300a00 */
[----:B------:R-:W2:Y:S02]  /*f7df0*/  LDL.LU.64 R24, [R1+0x10d0] ;  /* 0x0010d00001187983 */ /* 0x000ea40000300a00 */
[----:B-1----:R-:W2:Y:S01]  /*f7e00*/  LDL.LU.64 R16, [R1+0x10c8] ;  /* 0x0010c80001107983 */ /* 0x002ea20000300a00 */
[----:B----4-:R-:W4:Y:S01]  /*f7e10*/  LDL.LU.64 R4, [R1+0x3aa0] ;  /* 0x003aa00001047983 */ /* 0x010f220000300a00 */
[----:B------:R-:W-:-:S02]  /*f7e20*/  PRMT R2, R22, 0x7632, R2 ;  /* 0x0000763216027816 */ /* 0x000fc40000000002 */
[----:B------:R-:W-:-:S03]  /*f7e30*/  PRMT R0, R13, 0x7632, R0 ;  /* 0x000076320d007816 */ /* 0x000fc60000000000 */
[----:B----4-:R0:W-:Y:S04]  /*f7e40*/  STG.E.U16 [R4.64], R2 ;  /* 0x0000000204007986 */ /* 0x0101e8000c101506 */
[----:B0-----:R-:W4:Y:S01]  /*f7e50*/  LDL.LU.64 R4, [R1+0x3a98] ;  /* 0x003a980001047983 */ /* 0x001f220000300a00 */
[----:B-----5:R-:W-:-:S03]  /*f7e60*/  PRMT R2, R23, 0x7632, R2 ;  /* 0x0000763217027816 */ /* 0x020fc60000000002 */
[----:B----4-:R-:W-:Y:S01]  /*f7e70*/  STG.E.U16 [R4.64], R13 ;  /* 0x0000000d04007986 */ /* 0x010fe2000c101506 */
[----:B---3--:R0:W-:Y:S02]  /*f7e80*/  STG.E.U16 [R26.64], R0 ;  /* 0x000000001a007986 */ /* 0x0081e4000c101506 */
[----:B------:R1:W-:Y:S02]  /*f7e90*/  STG.E.U16 [R20.64], R23 ;  /* 0x0000001714007986 */ /* 0x0003e4000c101506 */
[----:B------:R3:W-:Y:S01]  /*f7ea0*/  STG.E.U16 [R6.64], R2 ;  /* 0x0000000206007986 */ /* 0x0007e2000c101506 */
[----:B0-----:R-:W4:Y:S01]  /*f7eb0*/  LDL.LU.64 R26, [R1+0x10e0] ;  /* 0x0010e000011a7983 */ /* 0x001f220000300a00 */
[----:B------:R-:W5:Y:S02]  /*f7ec0*/  LDL.LU R13, [R1+0x48] ;  /* 0x00004800010d7983 */ /* 0x000f640000300800 */
[----:B------:R-:W2:Y:S02]  /*f7ed0*/  LDL.LU.64 R4, [R1+0x10f8] ;  /* 0x0010f80001047983 */ /* 0x000ea40000300a00 */
[----:B-1----:R-:W2:Y:S01]  /*f7ee0*/  LDL.LU.64 R20, [R1+0x10f0] ;  /* 0x0010f00001147983 */ /* 0x002ea20000300a00 */
[----:B------:R-:W2:Y:S01]  /*f7ef0*/  LDL.LU.64 R22, [R1+0x10e8] ;  /* 0x0010e80001167983 */ /* 0x000ea20000300a00 */
[----:B---3--:R-:W3:Y:S01]  /*f7f00*/  LDL.LU.64 R6, [R1+0x3a90] ;  /* 0x003a900001067983 */ /* 0x008ee20000300a00 */
[----:B------:R-:W-:-:S02]  /*f7f10*/  PRMT R0, R29, 0x7632, R0 ;  /* 0x000076321d007816 */ /* 0x000fc40000000000 */
[----:B------:R-:W-:Y:S01]  /*f7f20*/  PRMT R2, R11, 0x7632, R2 ;  /* 0x000076320b027816 */ /* 0x000fe20000000002 */
[----:B---3--:R0:W-:Y:S02]  /*f7f30*/  STG.E.U16 [R6.64], R29 ;  /* 0x0000001d06007986 */ /* 0x0081e4000c101506 */
[----:B------:R1:W-:Y:S02]  /*f7f40*/  STG.E.U16 [R14.64], R0 ;  /* 0x000000000e007986 */ /* 0x0003e4000c101506 */
[----:B--2---:R2:W-:Y:S01]  /*f7f50*/  STG.E.U16 [R18.64], R11 ;  /* 0x0000000b12007986 */ /* 0x0045e2000c101506 */
[----:B0-----:R-:W4:Y:S01]  /*f7f60*/  LDL.LU.64 R6, [R1+0x3a88] ;  /* 0x003a880001067983 */ /* 0x001f220000300a00 */
[----:B------:R-:W3:Y:S02]  /*f7f70*/  LDL.LU.64 R28, [R1+0x1100] ;  /* 0x00110000011c7983 */ /* 0x000ee40000300a00 */
[----:B-1----:R-:W3:Y:S01]  /*f7f80*/  LDL.LU R14, [R1+0x18] ;  /* 0x00001800010e7983 */ /* 0x002ee20000300800 */
[----:B------:R-:W-:-:S02]  /*f7f90*/  MOV R15, R10 ;  /* 0x0000000a000f7202 */ /* 0x000fc40000000f00 */
[----:B--2---:R-:W2:Y:S04]  /*f7fa0*/  LDL.LU.64 R10, [R1+0x1108] ;  /* 0x00110800010a7983 */ /* 0x004ea80000300a00 */
[----:B--2---:R0:W-:Y:S04]  /*f7fb0*/  STL.64 [R1+0x3a70], R10 ;  /* 0x003a700a01007387 */ /* 0x0041e80000100a00 */
[----:B0-----:R-:W2:Y:S01]  /*f7fc0*/  LDL.LU.64 R10, [R1+0x1110] ;  /* 0x00111000010a7983 */ /* 0x001ea20000300a00 */
[----:B------:R-:W-:-:S03]  /*f7fd0*/  PRMT R0, R12, 0x7632, R0 ;  /* 0x000076320c007816 */ /* 0x000fc60000000000 */
[----:B------:R-:W-:Y:S01]  /*f7fe0*/  STG.E.U16 [R8.64], R2 ;  /* 0x0000000208007986 */ /* 0x000fe2000c101506 */
[----:B------:R-:W-:Y:S03]  /*f7ff0*/  STG.E.U16 [R24.64], R12 ;  /* 0x0000000c18007986 */ /* 0x000fe6000c101506 */
[----:B------:R-:W-:Y:S01]  /*f8000*/  STG.E.U16 [R16.64], R0 ;  /* 0x0000000010007986 */ /* 0x000fe2000c101506 */
[----:B----4-:R-:W-:Y:S03]  /*f8010*/  STG.E.U16 [R26.64], R6 ;  /* 0x000000061a007986 */ /* 0x010fe6000c101506 */
[----:B--2---:R0:W-:Y:S04]  /*f8020*/  STL.64 [R1+0x3a78], R10 ;  /* 0x003a780a01007387 */ /* 0x0041e80000100a00 */
[----:B0-----:R-:W2:Y:S01]  /*f8030*/  LDL.LU.64 R10, [R1+0x1118] ;  /* 0x00111800010a7983 */ /* 0x001ea20000300a00 */
[----:B------:R-:W4:Y:S02]  /*f8040*/  LDL.LU R18, [R1+0x38] ;  /* 0x0000380001127983 */ /* 0x000f240000300800 */
[----:B------:R-:W4:Y:S02]  /*f8050*/  LDL.LU.64 R8, [R1+0x1130] ;  /* 0x0011300001087983 */ /* 0x000f240000300a00 */
[----:B------:R-:W4:Y:S01]  /*f8060*/  LDL.LU.64 R16, [R1+0x1128] ;  /* 0x0011280001107983 */ /* 0x000f220000300a00 */
[----:B------:R-:W-:Y:S01]  /*f8070*/  PRMT R2, R6, 0x7632, R2 ;  /* 0x0000763206027816 */ /* 0x000fe20000000002 */
[----:B------:R-:W4:Y:S01]  /*f8080*/  LDL.LU.64 R24, [R1+0x1140] ;  /* 0x0011400001187983 */ /* 0x000f220000300a00 */
[----:B------:R-:W4:Y:S02]  /*f8090*/  LDL.LU R19, [R1+0x88] ;  /* 0x0000880001137983 */ /* 0x000f240000300800 */
[----:B------:R-:W4:Y:S01]  /*f80a0*/  LDL.LU.64 R26, [R1+0x3a80] ;  /* 0x003a8000011a7983 */ /* 0x000f220000300a00 */
[----:B-----5:R-:W-:Y:S01]  /*f80b0*/  PRMT R0, R13, 0x7632, R0 ;  /* 0x000076320d007816 */ /* 0x020fe20000000000 */
[----:B------:R0:W-:Y:S04]  /*f80c0*/  STL [R1+0x3a40], R7 ;  /* 0x003a400701007387 */ /* 0x0001e80000100800 */
[----:B------:R1:W-:Y:S01]  /*f80d0*/  STG.E.U16 [R4.64], R2 ;  /* 0x0000000204007986 */ /* 0x0003e2000c101506 */
[----:B------:R5:W-:Y:S02]  /*f80e0*/  STG.E.U16 [R20.64], R13 ;  /* 0x0000000d14007986 */ /* 0x000be4000c101506 */
[----:B------:R5:W-:Y:S02]  /*f80f0*/  STG.E.U16 [R22.64], R0 ;  /* 0x0000000016007986 */ /* 0x000be4000c101506 */
[----:B---3--:R3:W-:Y:S01]  /*f8100*/  STG.E.U16 [R28.64], R14 ;  /* 0x0000000e1c007986 */ /* 0x0087e2000c101506 */
[----:B0-----:R-:W4:Y:S01]  /*f8110*/  LDL.LU.64 R6, [R1+0x1138] ;  /* 0x0011380001067983 */ /* 0x001f220000300a00 */
[----:B------:R-:W4:Y:S01]  /*f8120*/  LDL.LU R12, [R1+0xb8] ;  /* 0x0000b800010c7983 */ /* 0x000f220000300800 */
[----:B-1----:R-:W-:-:S02]  /*f8130*/  PRMT R2, R14, 0x7632, R2 ;  /* 0x000076320e027816 */ /* 0x002fc40000000002 */
[----:B-----5:R-:W5:Y:S01]  /*f8140*/  LDL.LU.64 R20, [R1+0x1158] ;  /* 0x0011580001147983 */ /* 0x020f620000300a00 */
[----:B------:R-:W5:Y:S02]  /*f8150*/  LDL.LU.64 R4, [R1+0x1150] ;  /* 0x0011500001047983 */ /* 0x000f640000300a00 */
[----:B------:R-:W5:Y:S02]  /*f8160*/  LDL.LU.64 R22, [R1+0x1148] ;  /* 0x0011480001167983 */ /* 0x000f640000300a00 */
[----:B------:R-:W5:Y:S01]  /*f8170*/  LDL.LU R13, [R1+0xa8] ;  /* 0x0000a800010d7983 */ /* 0x000f620000300800 */
[----:B---3--:R-:W3:Y:S04]  /*f8180*/  LDL.LU.64 R28, [R1+0x1160] ;  /* 0x00116000011c7983 */ /* 0x008ee80000300a00 */
[----:B--2---:R0:W-:Y:S04]  /*f8190*/  STG.E.U16 [R10.64], R2 ;  /* 0x000000020a007986 */ /* 0x0041e8000c101506 */
[----:B0-----:R-:W2:Y:S01]  /*f81a0*/  LDL.LU.64 R10, [R1+0x3a78] ;  /* 0x003a7800010a7983 */ /* 0x001ea20000300a00 */
[----:B----4-:R-:W-:-:S03]  /*f81b0*/  PRMT R0, R26, 0x7632, R0 ;  /* 0x000076321a007816 */ /* 0x010fc60000000000 */
[----:B--2---:R0:W-:Y:S04]  /*f81c0*/  STG.E.U16 [R10.64], R26 ;  /* 0x0000001a0a007986 */ /* 0x0041e8000c101506 */
[----:B0-----:R-:W2:Y:S01]  /*f81d0*/  LDL.LU.64 R10, [R1+0x3a70] ;  /* 0x003a7000010a7983 */ /* 0x001ea20000300a00 */
[----:B------:R0:W-:Y:S03]  /*f81e0*/  STL [R1+0x3a30], R27 ;  /* 0x003a301b01007387 */ /* 0x0001e60000100800 */
[----:B0-----:R-:W4:Y:S04]  /*f81f0*/  LDL.LU.64 R26, [R1+0x1120] ;  /* 0x00112000011a7983 */ /* 0x001f280000300a00 */
[----:B--2---:R0:W-:Y:S04]  /*f8200*/  STG.E.U16 [R10.64], R0 ;  /* 0x000000000a007986 */ /* 0x0041e8000c101506 */
[----:B0-----:R-:W2:Y:S01]  /*f8210*/  LDL.LU.64 R10, [R1+0x3a68] ;  /* 0x003a6800010a7983 */ /* 0x001ea20000300a00 */
[----:B------:R-:W-:Y:S01]  /*f8220*/  PRMT R0, R18, 0x7632, R0 ;  /* 0x0000763212007816 */ /* 0x000fe20000000000 */
[----:B------:R-:W-:Y:S01]  /*f8230*/  IMAD.MOV.U32 R14, RZ, RZ, R15 ;  /* 0x000000ffff0e7224 */ /* 0x000fe200078e000f */
[----:B--2---:R-:W-:Y:S01]  /*f8240*/  PRMT R2, R10, 0x7632, R2 ;  /* 0x000076320a027816 */ /* 0x004fe20000000002 */
[----:B----4-:R-:W-:Y:S04]  /*f8250*/  STG.E.U16 [R26.64], R10 ;  /* 0x0000000a1a007986 */ /* 0x010fe8000c101506 */
[----:B------:R-:W-:Y:S04]  /*f8260*/  STL [R1+0x3a34], R11 ;  /* 0x003a340b01007387 */ /* 0x000fe80000100800 */
[----:B------:R-:W-:Y:S01]  /*f8270*/  STG.E.U16 [R6.64], R2 ;  /* 0x0000000206007986 */ /* 0x000fe2000c101506 */
[----:B------:R-:W-:Y:S02]  /*f8280*/  STG.E.U16 [R8.64], R18 ;  /* 0x0000001208007986 */ /* 0x000fe4000c101506 */
[----:B------:R-:W2:Y:S02]  /*f8290*/  LDL.LU R15, [R1+0xd8] ;  /* 0x0000d800010f7983 */ /* 0x000ea40000300800 */
[----:B------:R0:W-:Y:S02]  /*f82a0*/  STG.E.U16 [R16.64], R0 ;  /* 0x0000000010007986 */ /* 0x0001e4000c101506 */
[----:B0-----:R-:W4:Y:S01]  /*f82b0*/  LDL.LU.64 R16, [R1+0x1178] ;  /* 0x0011780001107983 */ /* 0x001f220000300a00 */
[----:B------:R-:W2:Y:S01]  /*f82c0*/  LDL.LU.64 R10, [R1+0x1168] ;  /* 0x00116800010a7983 */ /* 0x000ea20000300a00 */
[----:B------:R-:W-:-:S02]  /*f82d0*/  PRMT R2, R19, 0x7632, R2 ;  /* 0x0000763213027816 */ /* 0x000fc40000000002 */
[----:B------:R-:W-:Y:S01]  /*f82e0*/  PRMT R0, R12, 0x7632, R0 ;  /* 0x000076320c007816 */ /* 0x000fe20000000000 */
[----:B------:R-:W-:Y:S02]  /*f82f0*/  STG.E.U16 [R24.64], R19 ;  /* 0x0000001318007986 */ /* 0x000fe4000c101506 */
[----:B-----5:R-:W-:Y:S02]  /*f8300*/  STG.E.U16 [R20.64], R2 ;  /* 0x0000000214007986 */ /* 0x020fe4000c101506 */
[----:B------:R-:W-:Y:S01]  /*f8310*/  STG.E.U16 [R4.64], R12 ;  /* 0x0000000c04007986 */ /* 0x000fe2000c101506 */
[----:B------:R-:W-:Y:S04]  /*f8320*/  STG.E.U16 [R22.64], R0 ;  /* 0x0000000016007986 */ /* 0x000fe8000c101506 */
[----:B--2---:R0:W-:Y:S04]  /*f8330*/  STL.64 [R1+0x3a60], R10 ;  /* 0x003a600a01007387 */ /* 0x0041e80000100a00 */
[----:B0-----:R-:W2:Y:S01]  /*f8340*/  LDL.LU.64 R10, [R1+0x1170] ;  /* 0x00117000010a7983 */ /* 0x001ea20000300a00 */
[----:B------:R-:W5:Y:S02]  /*f8350*/  LDL.LU.64 R26, [R1+0x1180] ;  /* 0x00118000011a7983 */ /* 0x000f640000300a00 */
[----:B------:R-:W2:Y:S02]  /*f8360*/  LDL.LU R18, [R1+0xc8] ;  /* 0x0000c80001127983 */ /* 0x000ea40000300800 */
[----:B------:R-:W2:Y:S01]  /*f8370*/  LDL.LU R19, [R1+0xe8] ;  /* 0x0000e80001137983 */ /* 0x000ea20000300800 */
[----:B------:R-:W2:Y:S01]  /*f8380*/  LDL.LU.64 R20, [R1+0x1198] ;  /* 0x0011980001147983 */ /* 0x000ea20000300a00 */
[----:B------:R-:W2:Y:S02]  /*f8390*/  LDL.LU R23, [R1+0x5c] ;  /* 0x00005c0001177983 */ /* 0x000ea40000300800 */
[----:B------:R-:W2:Y:S02]  /*f83a0*/  LDL.LU.64 R8, [R1+0x1190] ;  /* 0x0011900001087983 */ /* 0x000ea40000300a00 */
[----:B------:R-:W2:Y:S01]  /*f83b0*/  LDL.LU.64 R4, [R1+0x1188] ;  /* 0x0011880001047983 */ /* 0x000ea20000300a00 */
[----:B------:R-:W2:Y:S01]  /*f83c0*/  LDL.LU R22, [R1+0xf8] ;  /* 0x0000f80001167983 */ /* 0x000ea20000300800 */
[----:B------:R-:W2:Y:S03]  /*f83d0*/  LDL.LU.64 R6, [R1+0x11a8] ;  /* 0x0011a80001067983 */ /* 0x000ea60000300a00 */
[----:B--2---:R0:W-:Y:S04]  /*f83e0*/  STL.64 [R1+0x3a48], R6 ;  /* 0x003a480601007387 */ /* 0x0041e80000100a00 */
[----:B0-----:R-:W2:Y:S04]  /*f83f0*/  LDL.LU.64 R6, [R1+0x11b0] ;  /* 0x0011b00001067983 */ /* 0x001ea80000300a00 */
[----:B--2---:R0:W-:Y:S04]  /*f8400*/  STL.64 [R1+0x3a50], R6 ;  /* 0x003a500601007387 */ /* 0x0041e80000100a00 */
[----:B0-----:R-:W2:Y:S01]  /*f8410*/  LDL.LU.64 R6, [R1+0x11b8] ;  /* 0x0011b80001067983 */ /* 0x001ea20000300a00 */
[----:B------:R-:W-:-:S03]  /*f8420*/  PRMT R2, R13, 0x7632, R2 ;  /* 0x000076320d027816 */ /* 0x000fc60000000002 */
[----:B---3--:R-:W-:Y:S04]  /*f8430*/  STG.E.U16 [R28.64], R13 ;  /* 0x0000000d1c007986 */ /* 0x008fe8000c101506 */
[----:B----4-:R-:W-:Y:S01]  /*f8440*/  STG.E.U16 [R16.64], R2 ;  /* 0x0000000210007986 */ /* 0x010fe2000c101506 */
[----:B------:R-:W-:Y:S03]  /*f8450*/  STG.E.U16 [R10.64], R15 ;  /* 0x0000000f0a007986 */ /* 0x000fe6000c101506 */
[----:B--2---:R0:W-:Y:S04]  /*f8460*/  STL.64 [R1+0x3a58], R6 ;  /* 0x003a580601007387 */ /* 0x0041e80000100a00 */
[----:B0-----:R-:W2:Y:S01]  /*f8470*/  LDL.LU.64 R6, [R1+0x11a0] ;  /* 0x0011a00001067983 */ /* 0x001ea20000300a00 */
[----:B------:R-:W3:Y:S02]  /*f8480*/  LDL.LU.64 R24, [R1+0x11c0] ;  /* 0x0011c00001187983 */ /* 0x000ee40000300a00 */
[----:B------:R-:W4:Y:S02]  /*f8490*/  LDL.LU R3, [R1+0x2c] ;  /* 0x00002c0001037983 */ /* 0x000f240000300800 */
[----:B------:R-:W2:Y:S01]  /*f84a0*/  LDL.LU R12, [R1+0xc] ;  /* 0x00000c00010c7983 */ /* 0x000ea20000300800 */
[----:B------:R-:W2:Y:S01]  /*f84b0*/  LDL.LU.64 R28, [R1+0x11d8] ;  /* 0x0011d800011c7983 */ /* 0x000ea20000300a00 */
[----:B------:R-:W2:Y:S02]  /*f84c0*/  LDL.LU.64 R16, [R1+0x11d0] ;  /* 0x0011d00001107983 */ /* 0x000ea40000300a00 */
[----:B------:R-:W2:Y:S01]  /*f84d0*/  LDL.LU.64 R10, [R1+0x3a60] ;  /* 0x003a6000010a7983 */ /* 0x000ea20000300a00 */
[----:B------:R-:W-:-:S02]  /*f84e0*/  PRMT R0, R15, 0x7632, R0 ;  /* 0x000076320f007816 */ /* 0x000fc40000000000 */
[----:B------:R-:W-:Y:S02]  /*f84f0*/  MOV R13, R14 ;  /* 0x0000000e000d7202 */ /* 0x000fe40000000f00 */
[----:B------:R-:W-:Y:S01]  /*f8500*/  PRMT R2, R18, 0x7632, R2 ;  /* 0x0000763212027816 */ /* 0x000fe20000000002 */
[----:B------:R-:W3:Y:S04]  /*f8510*/  LDL.LU.64 R14, [R1+0x11c8] ;  /* 0x0011c800010e7983 */ /* 0x000ee80000300a00 */
[----:B--2---:R-:W-:Y:S01]  /*f8520*/  STG.E.U16 [R10.64], R0 ;  /* 0x000000000a007986 */ /* 0x004fe2000c101506 */
[----:B-----5:R0:W-:Y:S03]  /*f8530*/  STG.E.U16 [R26.64], R18 ;  /* 0x000000121a007986 */ /* 0x0201e6000c101506 */
[----:B0-----:R-:W2:Y:S01]  /*f8540*/  LDL.LU R18, [R1+0x4c] ;  /* 0x00004c0001127983 */ /* 0x001ea20000300800 */
[----:B------:R-:W5:Y:S01]  /*f8550*/  LDL.LU.64 R10, [R1+0x11f8] ;  /* 0x0011f800010a7983 */ /* 0x000f620000300a00 */
[----:B------:R-:W-:Y:S01]  /*f8560*/  PRMT R0, R19, 0x7632, R0 ;  /* 0x0000763213007816 */ /* 0x000fe20000000000 */
[----:B------:R-:W-:Y:S01]  /*f8570*/  STG.E.U16 [R20.64], R2 ;  /* 0x0000000214007986 */ /* 0x000fe2000c101506 */
[----:B------:R-:W-:Y:S03]  /*f8580*/  STG.E.U16 [R8.64], R19 ;  /* 0x0000001308007986 */ /* 0x000fe6000c101506 */
[----:B------:R-:W-:Y:S02]  /*f8590*/  STG.E.U16 [R4.64], R0 ;  /* 0x0000000004007986 */ /* 0x000fe4000c101506 */
[----:B------:R-:W-:Y:S01]  /*f85a0*/  STG.E.U16 [R6.64], R22 ;  /* 0x0000001606007986 */ /* 0x000fe2000c101506 */
[----:B-----5:R0:W-:Y:S04]  /*f85b0*/  STL.64 [R1+0x3a38], R10 ;  /* 0x003a380a01007387 */ /* 0x0201e80000100a00 */
[----:B0-----:R-:W5:Y:S01]  /*f85c0*/  LDL.LU.64 R10, [R1+0x11e0] ;  /* 0x0011e000010a7983 */ /* 0x001f620000300a00 */
[----:B------:R-:W2:Y:S02]  /*f85d0*/  LDL.LU.64 R26, [R1+0x11f0] ;  /* 0x0011f000011a7983 */ /* 0x000ea40000300a00 */
[----:B------:R-:W2:Y:S02]  /*f85e0*/  LDL.LU.64 R20, [R1+0x11e8] ;  /* 0x0011e80001147983 */ /* 0x000ea40000300a00 */
[----:B------:R-:W2:Y:S01]  /*f85f0*/  LDL.LU R19, [R1+0x1c] ;  /* 0x00001c0001137983 */ /* 0x000ea20000300800 */
[----:B------:R-:W2:Y:S01]  /*f8600*/  LDL.LU.64 R8, [R1+0x1218] ;  /* 0x0012180001087983 */ /* 0x000ea20000300a00 */
[----:B------:R-:W2:Y:S02]  /*f8610*/  LDL.LU.64 R4, [R1+0x1210] ;  /* 0x0012100001047983 */ /* 0x000ea40000300a00 */
[----:B------:R-:W2:Y:S01]  /*f8620*/  LDL.LU.64 R6, [R1+0x3a58] ;  /* 0x003a580001067983 */ /* 0x000ea20000300a00 */
[----:B------:R-:W-:-:S05]  /*f8630*/  PRMT R2, R22, 0x7632, R2 ;  /* 0x0000763216027816 */ /* 0x000fca0000000002 */
[----:B--2---:R0:W-:Y:S04]  /*f8640*/  STG.E.U16 [R6.64], R2 ;  /* 0x0000000206007986 */ /* 0x0041e8000c101506 */
[----:B0-----:R-:W2:Y:S01]  /*f8650*/  LDL.LU.64 R6, [R1+0x3a50] ;  /* 0x003a500001067983 */ /* 0x001ea20000300a00 */
[----:B------:R-:W-:-:S03]  /*f8660*/  PRMT R0, R23, 0x7632, R0 ;  /* 0x0000763217007816 */ /* 0x000fc60000000000 */
[----:B--2---:R0:W-:Y:S04]  /*f8670*/  STG.E.U16 [R6.64], R23 ;  /* 0x0000001706007986 */ /* 0x0041e8000c101506 */
[----:B0-----:R-:W2:Y:S01]  /*f8680*/  LDL.LU.64 R6, [R1+0x3a48] ;  /* 0x003a480001067983 */ /* 0x001ea20000300a00 */
[----:B------:R-:W3:Y:S01]  /*f8690*/  LDL.LU.64 R22, [R1+0x1208] ;  /* 0x0012080001167983 */ /* 0x000ee20000300a00 */
[----:B----4-:R-:W-:Y:S02]  /*f86a0*/  PRMT R2, R3, 0x7632, R2 ;  /* 0x0000763203027816 */ /* 0x010fe40000000002 */
[----:B--2---:R0:W-:Y:S04]  /*f86b0*/  STG.E.U16 [R6.64], R0 ;  /* 0x0000000006007986 */ /* 0x0041e8000c101506 */
[----:B0-----:R-:W5:Y:S01]  /*f86c0*/  LDL.LU R7, [R1+0x3a40] ;  /* 0x003a400001077983 */ /* 0x001f620000300800 */
[----:B---3--:R-:W-:Y:S01]  /*f86d0*/  STG.E.U16 [R24.64], R3 ;  /* 0x0000000318007986 */ /* 0x008fe2000c101506 */
[----:B------:R-:W-:Y:S01]  /*f86e0*/  PRMT R0, R12, 0x7632, R0 ;  /* 0x000076320c007816 */ /* 0x000fe20000000000 */
[----:B------:R-:W-:Y:S01]  /*f86f0*/  STG.E.U16 [R28.64], R2 ;  /* 0x000000021c007986 */ /* 0x000fe2000c101506 */
[----:B------:R0:W-:Y:S03]  /*f8700*/  STG.E.U16 [R16.64], R12 ;  /* 0x0000000c10007986 */ /* 0x0001e6000c101506 */
[----:B------:R1:W-:Y:S01]  /*f8710*/  STG.E.U16 [R14.64], R0 ;  /* 0x000000000e007986 */ /* 0x0003e2000c101506 */
[----:B0-----:R-:W2:Y:S01]  /*f8720*/  LDL.LU R12, [R1+0x3c] ;  /* 0x00003c00010c7983 */ /* 0x001ea20000300800 */
[----:B------:R-:W3:Y:S02]  /*f8730*/  LDL.LU.64 R28, [R1+0x1238] ;  /* 0x00123800011c7983 */ /* 0x000ee40000300a00 */
[----:B------:R-:W4:Y:S02]  /*f8740*/  LDL.LU.64 R24, [R1+0x1230] ;  /* 0x0012300001187983 */ /* 0x000f240000300a00 */
[----:B-1----:R-:W2:Y:S01]  /*f8750*/  LDL.LU.64 R14, [R1+0x1228] ;  /* 0x00122800010e7983 */ /* 0x002ea20000300a00 */
[----:B------:R-:W2:Y:S04]  /*f8760*/  LDL.LU R17, [R1+0x8c] ;  /* 0x00008c0001117983 */ /* 0x000ea80000300800 */
[----:B-----5:R0:W-:Y:S04]  /*f8770*/  STG.E.U16 [R10.64], R7 ;  /* 0x000000070a007986 */ /* 0x0201e8000c101506 */
[----:B0-----:R-:W5:Y:S01]  /*f8780*/  LDL.LU.64 R10, [R1+0x3a38] ;  /* 0x003a3800010a7983 */ /* 0x001f620000300a00 */
[----:B------:R-:W-:-:S02]  /*f8790*/  PRMT R2, R7, 0x7632, R2 ;  /* 0x0000763207027816 */ /* 0x000fc40000000002 */
[----:B------:R-:W2:Y:S01]  /*f87a0*/  LDL.LU.64 R6, [R1+0x1200] ;  /* 0x0012000001067983 */ /* 0x000ea20000300a00 */
[----:B------:R-:W-:Y:S02]  /*f87b0*/  PRMT R0, R18, 0x7632, R0 ;  /* 0x0000763212007816 */ /* 0x000fe40000000000 */
[----:B-----5:R0:W-:Y:S01]  /*f87c0*/  STG.E.U16 [R10.64], R2 ;  /* 0x000000020a007986 */ /* 0x0201e2000c101506 */
[----:B------:R1:W-:Y:S03]  /*f87d0*/  STG.E.U16 [R26.64], R18 ;  /* 0x000000121a007986 */ /* 0x0003e6000c101506 */
[----:B0-----:R-:W5:Y:S01]  /*f87e0*/  LDL.LU R11, [R1+0x3a34] ;  /* 0x003a3400010b7983 */ /* 0x001f620000300800 */
[----:B-1----:R-:W3:Y:S01]  /*f87f0*/  LDL.LU R27, [R1+0x3a30] ;  /* 0x003a3000011b7983 */ /* 0x002ee20000300800 */
[----:B------:R-:W-:Y:S01]  /*f8800*/  PRMT R2, R19, 0x7632, R2 ;  /* 0x0000763213027816 */ /* 0x000fe20000000002 */
[----:B------:R0:W-:Y:S01]  /*f8810*/  STG.E.U16 [R20.64], R0 ;  /* 0x0000000014007986 */ /* 0x0001e2000c101506 */
[----:B--2---:R-:W-:Y:S03]  /*f8820*/  STG.E.U16 [R6.64], R19 ;  /* 0x0000001306007986 */ /* 0x004fe6000c101506 */
[----:B------:R-:W-:Y:S01]  /*f8830*/  STG.E.U16 [R8.64], R2 ;  /* 0x0000000208007986 */ /* 0x000fe2000c101506 */
[----:B0-----:R-:W2:Y:S01]  /*f8840*/  LDL.LU.64 R20, [R1+0x1240] ;  /* 0x0012400001147983 */ /* 0x001ea20000300a00 */
[----:B------:R-:W2:Y:S01]  /*f8850*/  LDL.LU R18, [R1+0xbc] ;  /* 0x0000bc0001127983 */ /* 0x000ea20000300800 */
[----:B---3--:R-:W-:-:S02]  /*f8860*/  PRMT R0, R27, 0x7632, R0 ;  /* 0x000076321b007816 */ /* 0x008fc40000000000 */
[----:B------:R0:W-:Y:S04]  /*f8870*/  STG.E.U16 [R4.64], R27 ;  /* 0x0000001b04007986 */ /* 0x0001e8000c101506 */
[----:B0-----:R-:W3:Y:S04]  /*f8880*/  LDL.LU.64 R26, [R1+0x1248] ;  /* 0x00124800011a7983 */ /* 0x001ee80000300a00 */
[----:B------:R-:W-:Y:S04]  /*f8890*/  STG.E.U16 [R22.64], R0 ;  /* 0x0000000016007986 */ /* 0x000fe8000c101506 */
[----:B------:R-:W0:Y:S01]  /*f88a0*/  S2R R16, SR_TID.X ;  /* 0x0000000000107919 */ /* 0x000e220000002100 */
[----:B------:R-:W-:-:S03]  /*f88b0*/  MOV R19, R13 ;  /* 0x0000000d00137202 */ /* 0x000fc60000000f00 */
[----:B---3--:R1:W-:Y:S04]  /*f88c0*/  STL.64 [R1+0x3a28], R26 ;  /* 0x003a281a01007387 */ /* 0x0083e80000100a00 */
[----:B-1----:R-:W3:Y:S01]  /*f88d0*/  LDL.LU.64 R26, [R1+0x1220] ;  /* 0x00122000011a7983 */ /* 0x002ee20000300a00 */
[----:B------:R-:W2:Y:S02]  /*f88e0*/  LDL.LU.64 R6, [R1+0x1258] ;  /* 0x0012580001067983 */ /* 0x000ea40000300a00 */
[----:B------:R-:W2:Y:S02]  /*f88f0*/  LDL.LU.64 R8, [R1+0x1250] ;  /* 0x0012500001087983 */ /* 0x000ea40000300a00 */
[----:B------:R-:W2:Y:S01]  /*f8900*/  LDL.LU R23, [R1+0xac] ;  /* 0x0000ac0001177983 */ /* 0x000ea20000300800 */
[C---:B0-----:R-:W-:Y:S01]  /*f8910*/  LOP3.LUT R13, R16.reuse, 0x7f, RZ, 0xc0, !PT ;  /* 0x0000007f100d7812 */ /* 0x041fe200078ec0ff */
[----:B------:R-:W-:Y:S01]  /*f8920*/  SHF.L.U32 R16, R16, 0xc, RZ ;  /* 0x0000000c10107819 */ /* 0x000fe200000006ff */
[----:B-----5:R-:W-:-:S03]  /*f8930*/  PRMT R2, R11, 0x7632, R2 ;  /* 0x000076320b027816 */ /* 0x020fc60000000002 */
[----:B------:R-:W-:Y:S02]  /*f8940*/  LOP3.LUT R16, R16, 0x6000, RZ, 0xc0, !PT ;  /* 0x0000600010107812 */ /* 0x000fe400078ec0ff */
[----:B------:R-:W-:Y:S01]  /*f8950*/  PRMT R0, R12, 0x7632, R0 ;  /* 0x000076320c007816 */ /* 0x000fe20000000000 */
[----:B---3--:R-:W-:Y:S01]  /*f8960*/  STG.E.U16 [R26.64], R11 ;  /* 0x0000000b1a007986 */ /* 0x008fe2000c101506 */
[----:B------:R0:W-:Y:S02]  /*f8970*/  STG.E.U16 [R28.64], R2 ;  /* 0x000000021c007986 */ /* 0x0001e4000c101506 */
[----:B----4-:R-:W-:Y:S01]  /*f8980*/  STG.E.U16 [R24.64], R12 ;  /* 0x0000000c18007986 */ /* 0x010fe2000c101506 */
[----:B0-----:R-:W-:-:S05]  /*f8990*/  LEA R28, R13, R16, 0x4 ;  /* 0x000000100d1c7211 */ /* 0x001fca00078e20ff */
[----:B------:R-:W0:Y:S04]  /*f89a0*/  LDS.128 R24, [R28] ;  /* 0x000000001c187984 */ /* 0x000e280000000c00 */
[----:B--2---:R-:W-:Y:S01]  /*f89b0*/  STL [R1+0x3a20], R23 ;  /* 0x003a201701007387 */ /* 0x004fe20000100800 */
[----:B------:R-:W2:Y:S03]  /*f89c0*/  LDL.LU.64 R4, [R1+0x1260] ;  /* 0x0012600001047983 */ /* 0x000ea60000300a00 */
[----:B------:R1:W-:Y:S04]  /*f89d0*/  STG.E.U16 [R14.64], R0 ;  /* 0x000000000e007986 */ /* 0x0003e8000c101506 */
[----:B-1----:R-:W3:Y:S04]  /*f89e0*/  LDL.LU.64 R14, [R1+0x1268] ;  /* 0x00126800010e7983 */ /* 0x002ee80000300a00 */
[----:B0-----:R-:W-:Y:S01]  /*f89f0*/  STL [R1+0x94], R25 ;  /* 0x0000941901007387 */ /* 0x001fe20000100800 */
[----:B------:R0:W-:Y:S01]  /*f8a00*/  STL [R1+0x98], R26 ;  /* 0x0000981a01007387 */ /* 0x0001e20000100800 */
[----:B------:R-:W-:-:S02]  /*f8a10*/  MOV R3, R27 ;  /* 0x0000001b00037202 */ /* 0x000fc40000000f00 */
[----:B0-----:R-:W4:Y:S01]  /*f8a20*/  LDL.LU.64 R26, [R1+0x3a28] ;  /* 0x003a2800011a7983 */ /* 0x001f220000300a00 */
[----:B------:R-:W-:Y:S02]  /*f8a30*/  LEA R25, R13, R16, 0x4 ;  /* 0x000000100d197211 */ /* 0x000fe400078e20ff */
[----:B------:R-:W-:Y:S02]  /*f8a40*/  PRMT R0, R17, 0x7632, R0 ;  /* 0x0000763211007816 */ /* 0x000fe40000000000 */
[----:B------:R-:W-:Y:S01]  /*f8a50*/  LOP3.LUT R25, R25, 0x20, RZ, 0x3c, !PT ;  /* 0x0000002019197812 */ /* 0x000fe200078e3cff */
[----:B------:R-:W-:Y:S01]  /*f8a60*/  STL [R1+0x38c8], R3 ;  /* 0x0038c80301007387 */ /* 0x000fe20000100800 */
[----:B------:R-:W5:Y:S03]  /*f8a70*/  LDL.LU R29, [R1+0xdc] ;  /* 0x0000dc00011d7983 */ /* 0x000f660000300800 */
[----:B----4-:R0:W-:Y:S01]  /*f8a80*/  STG.E.U16 [R26.64], R17 ;  /* 0x000000111a007986 */ /* 0x0101e2000c101506 */
[----:B------:R1:W-:Y:S02]  /*f8a90*/  STG.E.U16 [R20.64], R0 ;  /* 0x0000000014007986 */ /* 0x0003e4000c101506 */
[----:B------:R-:W4:Y:S04]  /*f8aa0*/  LDS.128 R20, [R25] ;  /* 0x0000000019147984 */ /* 0x000f280000000c00 */
[----:B------:R-:W-:Y:S01]  /*f8ab0*/  STG.E.U16 [R6.64], R18 ;  /* 0x0000001206007986 */ /* 0x000fe2000c101506 */
[----:B0-----:R-:W-:-:S02]  /*f8ac0*/  MOV R17, R19 ;  /* 0x0000001300117202 */ /* 0x001fc40000000f00 */
[----:B-1----:R-:W-:Y:S01]  /*f8ad0*/  PRMT R0, R18, 0x7632, R0 ;  /* 0x0000763212007816 */ /* 0x002fe20000000000 */
[----:B----4-:R-:W-:Y:S01]  /*f8ae0*/  STL [R1+0x54], R21 ;  /* 0x0000541501007387 */ /* 0x010fe20000100800 */
[----:B------:R0:W-:Y:S01]  /*f8af0*/  STL.64 [R1+0x58], R22 ;  /* 0x0000581601007387 */ /* 0x0001e20000100a00 */
[----:B------:R-:W-:Y:S02]  /*f8b00*/  MOV R3, R20 ;  /* 0x0000001400037202 */ /* 0x000fe40000000f00 */
[----:B0-----:R-:W2:Y:S01]  /*f8b10*/  LDL.LU R23, [R1+0x3a20] ;  /* 0x003a200001177983 */ /* 0x001ea20000300800 */
[----:B------:R-:W4:Y:S02]  /*f8b20*/  LDL.LU R20, [R1+0xcc] ;  /* 0x0000cc0001147983 */ /* 0x000f240000300800 */
[----:B------:R-:W3:Y:S02]  /*f8b30*/  LDL.LU.64 R6, [R1+0x1288] ;  /* 0x0012880001067983 */ /* 0x000ee40000300a00 */
[----:B------:R-:W3:Y:S02]  /*f8b40*/  LDL.LU.64 R18, [R1+0x1290] ;  /* 0x0012900001127983 */ /* 0x000ee40000300a00 */
[----:B------:R-:W-:-:S02]  /*f8b50*/  IMAD.MOV.U32 R12, RZ, RZ, R24 ;  /* 0x000000ffff0c7224 */ /* 0x000fc400078e0018 */
[----:B------:R-:W-:Y:S01]  /*f8b60*/  IMAD R24, R13, 0x10, R16 ;  /* 0x000000100d187824 */ /* 0x000fe200078e0210 */
[----:B------:R-:W-:Y:S04]  /*f8b70*/  STG.E.U16 [R8.64], R0 ;  /* 0x0000000008007986 */ /* 0x000fe8000c101506 */
[----:B------:R-:W4:Y:S01]  /*f8b80*/  LDL.LU R21, [R1+0xec] ;  /* 0x0000ec0001157983 */ /* 0x000f220000300800 */
[----:B------:R-:W-:-:S05]  /*f8b90*/  LOP3.LUT R24, R24, 0x40, RZ, 0x3c, !PT ;  /* 0x0000004018187812 */ /* 0x000fca00078e3cff */
[----:B------:R-:W0:Y:S04]  /*f8ba0*/  LDS.128 R8, [R24] ;  /* 0x0000000018087984 */ /* 0x000e280000000c00 */
[----:B0-----:R-:W-:Y:S01]  /*f8bb0*/  STL [R1+0x14], R9 ;  /* 0x0000140901007387 */ /* 0x001fe20000100800 */
[----:B------:R-:W-:Y:S03]  /*f8bc0*/  STL.64 [R1+0x18], R10 ;  /* 0x0000180a01007387 */ /* 0x000fe60000100a00 */
[----:B--2---:R0:W-:Y:S04]  /*f8bd0*/  STG.E.U16 [R4.64], R23 ;  /* 0x0000001704007986 */ /* 0x0041e8000c101506 */
[----:B---3--:R1:W-:Y:S01]  /*f8be0*/  STL.64 [R1+0x3a18], R18 ;  /* 0x003a181201007387 */ /* 0x0083e20000100a00 */
[----:B------:R-:W-:-:S02]  /*f8bf0*/  PRMT R0, R23, 0x7632, R0 ;  /* 0x0000763217007816 */ /* 0x000fc40000000000 */
[----:B0-----:R-:W-:Y:S01]  /*f8c00*/  LEA R4, R13, R16, 0x4 ;  /* 0x000000100d047211 */ /* 0x001fe200078e20ff */
[----:B------:R-:W-:Y:S01]  /*f8c10*/  MOV R16, R8 ;  /* 0x0000000800107202 */ /* 0x000fe20000000f00 */
[----:B-1----:R-:W2:Y:S04]  /*f8c20*/  LDL.LU.64 R18, [R1+0x1278] ;  /* 0x0012780001127983 */ /* 0x002ea80000300a00 */
[----:B------:R-:W-:Y:S01]  /*f8c30*/  STL [R1+0x3a10], R16 ;  /* 0x003a101001007387 */ /* 0x000fe20000100800 */
[----:B------:R-:W3:Y:S02]  /*f8c40*/  LDL.LU.64 R26, [R1+0x1298] ;  /* 0x00129800011a7983 */ /* 0x000ee40000300a00 */
[----:B------:R-:W2:Y:S01]  /*f8c50*/  LDL.LU.64 R22, [R1+0x12a0] ;  /* 0x0012a00001167983 */ /* 0x000ea20000300a00 */
[----:B------:R-:W-:Y:S01]  /*f8c60*/  STG.E.U16 [R14.64], R0 ;  /* 0x000000000e007986 */ /* 0x000fe2000c101506 */
[----:B------:R-:W-:-:S05]  /*f8c70*/  LOP3.LUT R4, R4, 0x60, RZ, 0x3c, !PT ;  /* 0x0000006004047812 */ /* 0x000fca00078e3cff */
[----:B------:R-:W0:Y:S04]  /*f8c80*/  LDS.128 R8, [R4] ;  /* 0x0000000004087984 */ /* 0x000e280000000c00 */
[----:B--2---:R1:W-:Y:S04]  /*f8c90*/  STL.64 [R1+0x3a08], R22 ;  /* 0x003a081601007387 */ /* 0x0043e80000100a00 */
[----:B-1----:R-:W2:Y:S01]  /*f8ca0*/  LDL.LU.64 R22, [R1+0x1280] ;  /* 0x0012800001167983 */ /* 0x002ea20000300a00 */
[----:B------:R-:W3:Y:S02]  /*f8cb0*/  LDL.LU R13, [R1+0xfc] ;  /* 0x0000fc00010d7983 */ /* 0x000ee40000300800 */
[----:B------:R-:W3:Y:S01]  /*f8cc0*/  LDL.LU.64 R14, [R1+0x12b8] ;  /* 0x0012b800010e7983 */ /* 0x000ee20000300a00 */
[----:B-----5:R-:W-:Y:S01]  /*f8cd0*/  PRMT R0, R29, 0x7632, R0 ;  /* 0x000076321d007816 */ /* 0x020fe20000000000 */
[----:B--2---:R1:W-:Y:S04]  /*f8ce0*/  STG.E.U16 [R22.64], R29 ;  /* 0x0000001d16007986 */ /* 0x0043e8000c101506 */
[----:B------:R-:W-:Y:S01]  /*f8cf0*/  STG.E.U16 [R18.64], R0 ;  /* 0x0000000012007986 */ /* 0x000fe2000c101506 */
[----:B-1----:R-:W-:-:S02]  /*f8d00*/  MOV R29, R17 ;  /* 0x00000011001d7202 */ /* 0x002fc40000000f00 */
[----:B------:R-:W1:Y:S04]  /*f8d10*/  LDS.128 R16, [R28+0x800] ;  /* 0x000800001c107984 */ /* 0x000e680000000c00 */
[----:B---3--:R2:W-:Y:S04]  /*f8d20*/  STL.64 [R1+0x3a00], R14 ;  /* 0x003a000e01007387 */ /* 0x0085e80000100a00 */
[----:B--2---:R-:W2:Y:S01]  /*f8d30*/  LDL.LU.64 R14, [R1+0x12a8] ;  /* 0x0012a800010e7983 */ /* 0x004ea20000300a00 */
[----:B------:R-:W-:Y:S02]  /*f8d40*/  STL [R1+0x39f8], R12 ;  /* 0x0039f80c01007387 */ /* 0x000fe40000100800 */
[----:B0-----:R-:W-:Y:S02]  /*f8d50*/  STL [R1+0x3968], R9 ;  /* 0x0039680901007387 */ /* 0x001fe40000100800 */
[----:B------:R0:W-:Y:S02]  /*f8d60*/  STL.64 [R1+0x3918], R10 ;  /* 0x0039180a01007387 */ /* 0x0001e40000100a00 */
[----:B0-----:R-:W3:Y:S04]  /*f8d70*/  LDL.LU.64 R10, [R1+0x12c0] ;  /* 0x0012c000010a7983 */ /* 0x001ee80000300a00 */
[----:B-1----:R-:W-:Y:S01]  /*f8d80*/  STL [R1+0x84], R17 ;  /* 0x0000841101007387 */ /* 0x002fe20000100800 */
[----:B------:R0:W-:Y:S03]  /*f8d90*/  STL.64 [R1+0x88], R18 ;  /* 0x0000881201007387 */ /* 0x0001e60000100a00 */
[----:B0-----:R-:W5:Y:S01]  /*f8da0*/  LDL.LU.64 R18, [R1+0x3a18] ;  /* 0x003a180001127983 */ /* 0x001f620000300a00 */
[----:B----4-:R-:W-:-:S03]  /*f8db0*/  PRMT R0, R20, 0x7632, R0 ;  /* 0x0000763214007816 */ /* 0x010fc60000000000 */
[----:B------:R0:W-:Y:S02]  /*f8dc0*/  STG.E.U16 [R6.64], R20 ;  /* 0x0000001406007986 */ /* 0x0001e4000c101506 */
[----:B0-----:R-:W-:Y:S02]  /*f8dd0*/  MOV R7, R16 ;  /* 0x0000001000077202 */ /* 0x001fe40000000f00 */
[----:B------:R-:W4:Y:S04]  /*f8de0*/  LDL.LU R16, [R1+0x3a10] ;  /* 0x003a100001107983 */ /* 0x000f280000300800 */
[----:B-----5:R0:W-:Y:S04]  /*f8df0*/  STG.E.U16 [R18.64], R0 ;  /* 0x0000000012007986 */ /* 0x0201e8000c101506 */
[----:B0-----:R-:W5:Y:S01]  /*f8e00*/  LDL.LU.64 R18, [R1+0x12d8] ;  /* 0x0012d80001127983 */ /* 0x001f620000300a00 */
[----:B------:R-:W-:Y:S01]  /*f8e10*/  PRMT R0, R21, 0x7632, R0 ;  /* 0x0000763215007816 */ /* 0x000fe20000000000 */
[----:B------:R-:W-:Y:S02]  /*f8e20*/  STG.E.U16 [R26.64], R21 ;  /* 0x000000151a007986 */ /* 0x000fe4000c101506 */
[----:B------:R-:W0:Y:S04]  /*f8e30*/  LDS.128 R20, [R25+0x800] ;  /* 0x0008000019147984 */ /* 0x000e280000000c00 */
[----:B-----5:R1:W-:Y:S04]  /*f8e40*/  STL.64 [R1+0x39e0], R18 ;  /* 0x0039e01201007387 */ /* 0x0203e80000100a00 */
[----:B-1----:R-:W5:Y:S01]  /*f8e50*/  LDL.LU.64 R18, [R1+0x12c8] ;  /* 0x0012c80001127983 */ /* 0x002f620000300a00 */
[----:B----4-:R1:W-:Y:S03]  /*f8e60*/  STL [R1+0x39dc], R16 ;  /* 0x0039dc1001007387 */ /* 0x0103e60000100800 */
[----:B-1----:R-:W4:Y:S04]  /*f8e70*/  LDL.LU.64 R16, [R1+0x12d0] ;  /* 0x0012d00001107983 */ /* 0x002f280000300a00 */
[----:B-----5:R1:W-:Y:S04]  /*f8e80*/  STL.64 [R1+0x39f0], R18 ;  /* 0x0039f01201007387 */ /* 0x0203e80000100a00 */
[----:B-1----:R-:W5:Y:S01]  /*f8e90*/  LDL.LU.64 R18, [R1+0x12b0] ;  /* 0x0012b00001127983 */ /* 0x002f620000300a00 */
[----:B----4-:R-:W-:Y:S02]  /*f8ea0*/  STL.64 [R1+0x39e8], R16 ;  /* 0x0039e81001007387 */ /* 0x010fe40000100a00 */
[----:B0-----:R-:W-:Y:S02]  /*f8eb0*/  STL [R1+0x44], R21 ;  /* 0x0000441501007387 */ /* 0x001fe40000100800 */
[----:B------:R0:W-:Y:S02]  /*f8ec0*/  STL.64 [R1+0x48], R22 ;  /* 0x0000481601007387 */ /* 0x0001e40000100a00 */
[----:B0-----:R-:W4:Y:S01]  /*f8ed0*/  LDL.LU.64 R22, [R1+0x3a08] ;  /* 0x003a080001167983 */ /* 0x001f220000300a00 */
[----:B------:R-:W-:-:S02]  /*f8ee0*/  IMAD.MOV.U32 R6, RZ, RZ, R20 ;  /* 0x000000ffff067224 */ /* 0x000fc400078e0014 */
[----:B------:R-:W3:Y:S02]  /*f8ef0*/  LDL.LU.64 R26, [R1+0x12f0] ;  /* 0x0012f000011a7983 */ /* 0x000ee40000300a00 */
[----:B------:R-:W3:Y:S01]  /*f8f00*/  LDL.LU.64 R20, [R1+0x12e8] ;  /* 0x0012e80001147983 */ /* 0x000ee20000300a00 */
[----:B----4-:R0:W-:Y:S01]  /*f8f10*/  STG.E.U16 [R22.64], R0 ;  /* 0x0000000016007986 */ /* 0x0101e2000c101506 */
[----:B--2---:R-:W-:Y:S01]  /*f8f20*/  STG.E.U16 [R14.64], R13 ;  /* 0x0000000d0e007986 */ /* 0x004fe2000c101506 */
[----:B0-----:R-:W-:Y:S02]  /*f8f30*/  PRMT R0, R13, 0x7632, R0 ;  /* 0x000076320d007816 */ /* 0x001fe40000000000 */
[----:B------:R-:W2:Y:S04]  /*f8f40*/  LDL.LU.64 R22, [R1+0x12e0] ;  /* 0x0012e00001167983 */ /* 0x000ea80000300a00 */
[----:B------:R-:W0:Y:S04]  /*f8f50*/  LDS.128 R12, [R24+0x800] ;  /* 0x00080000180c7984 */ /* 0x000e280000000c00 */
[----:B0-----:R-:W-:Y:S01]  /*f8f60*/  STL [R1+0x4], R13 ;  /* 0x0000040d01007387 */ /* 0x001fe20000100800 */
[----:B------:R0:W-:Y:S01]  /*f8f70*/  STL.64 [R1+0x8], R14 ;  /* 0x0000080e01007387 */ /* 0x0001e20000100a00 */
[----:B------:R-:W-:-:S02]  /*f8f80*/  MOV R5, R12 ;  /* 0x0000000c00057202 */ /* 0x000fc40000000f00 */
[----:B0-----:R-:W4:Y:S01]  /*f8f90*/  LDL.LU.64 R14, [R1+0x3a00] ;  /* 0x003a0000010e7983 */ /* 0x001f220000300a00 */
[----:B------:R-:W2:Y:S03]  /*f8fa0*/  LDL.LU R12, [R1+0x39f8] ;  /* 0x0039f800010c7983 */ /* 0x000ea60000300800 */
[----:B-----5:R2:W-:Y:S02]  /*f8fb0*/  STG.E.U16 [R18.64], R0 ;  /* 0x0000000012007986 */ /* 0x0205e4000c101506 */
[----:B------:R-:W-:Y:S01]  /*f8fc0*/  LDS.128 R16, [R28+0x1000] ;  /* 0x001000001c107984 */ /* 0x000fe20000000c00 */
[----:B--2---:R-:W-:Y:S01]  /*f8fd0*/  PRMT R0, R12, 0x7632, R0 ;  /* 0x000076320c007816 */ /* 0x004fe20000000000 */
[----:B----4-:R-:W-:Y:S02]  /*f8fe0*/  STG.E.U16 [R14.64], R12 ;  /* 0x0000000c0e007986 */ /* 0x010fe4000c101506 */
[----:B------:R-:W0:Y:S02]  /*f8ff0*/  LDS.128 R12, [R4+0x800] ;  /* 0x00080000040c7984 */ /* 0x000e240000000c00 */
[----:B---3--:R-:W-:Y:S04]  /*f9000*/  STG.E.U16 [R10.64], R0 ;  /* 0x000000000a007986 */ /* 0x008fe8000c101506 */
[----:B0-----:R-:W-:Y:S01]  /*f9010*/  STL [R1+0x3980], R13 ;  /* 0x0039800d01007387 */ /* 0x001fe20000100800 */
[----:B------:R0:W-:Y:S03]  /*f9020*/  STL.64 [R1+0x3900], R14 ;  /* 0x0039000e01007387 */ /* 0x0001e60000100a00 */
[----:B0-----:R-:W2:Y:S01]  /*f9030*/  LDL.LU.64 R14, [R1+0x1300] ;  /* 0x00130000010e7983 */ /* 0x001ea20000300a00 */
[----:B------:R-:W3:Y:S02]  /*f9040*/  LDL.LU.64 R10, [R1+0x1308] ;  /* 0x00130800010a7983 */ /* 0x000ee40000300a00 */
[----:B------:R-:W-:Y:S02]  /*f9050*/  STL.64 [R1+0x70], R16 ;  /* 0x0000701001007387 */ /* 0x000fe40000100a00 */
[----:B------:R0:W-:Y:S02]  /*f9060*/  STL.64 [R1+0x78], R18 ;  /* 0x0000781201007387 */ /* 0x0001e40000100a00 */
[----:B0-----:R-:W4:Y:S01]  /*f9070*/  LDL.LU.64 R18, [R1+0x39f0] ;  /* 0x0039f00001127983 */ /* 0x001f220000300a00 */
[----:B------:R-:W5:Y:S01]  /*f9080*/  LDL.LU.64 R16, [R1+0x39e8] ;  /* 0x0039e80001107983 */ /* 0x000f620000300a00 */
[----:B------:R-:W-:-:S02]  /*f9090*/  PRMT R0, R3, 0x7632, R0 ;  /* 0x0000763203007816 */ /* 0x000fc40000000000 */
[----:B-----5:R-:W-:Y:S03]  /*f90a0*/  STG.E.U16 [R16.64], R3 ;  /* 0x0000000310007986 */ /* 0x020fe6000c101506 */
[----:B----4-:R-:W-:Y:S02]  /*f90b0*/  STG.E.U16 [R18.64], R0 ;  /* 0x0000000012007986 */ /* 0x010fe4000c101506 */
[----:B------:R-:W0:Y:S02]  /*f90c0*/  LDS.128 R16, [R25+0x1000] ;  /* 0x0010000019107984 */ /* 0x000e240000000c00 */
[----:B0-----:R-:W-:Y:S02]  /*f90d0*/  STL.64 [R1+0x30], R16 ;  /* 0x0000301001007387 */ /* 0x001fe40000100a00 */
[----:B------:R0:W-:Y:S01]  /*f90e0*/  STL [R1+0x3c], R19 ;  /* 0x00003c1301007387 */ /* 0x0001e20000100800 */
[----:B------:R-:W-:-:S02]  /*f90f0*/  MOV R3, R18 ;  /* 0x0000001200037202 */ /* 0x000fc40000000f00 */
[----:B0-----:R-:W4:Y:S01]  /*f9100*/  LDL.LU.64 R18, [R1+0x39e0] ;  /* 0x0039e00001127983 */ /* 0x001f220000300a00 */
[----:B------:R-:W5:Y:S02]  /*f9110*/  LDL.LU R16, [R1+0x39dc] ;  /* 0x0039dc0001107983 */ /* 0x000f640000300800 */
[----:B------:R-:W-:Y:S01]  /*f9120*/  STL [R1+0x38e0], R3 ;  /* 0x0038e00301007387 */ /* 0x000fe20000100800 */
[----:B-----5:R-:W-:Y:S01]  /*f9130*/  PRMT R2, R16, 0x7632, R2 ;  /* 0x0000763210027816 */ /* 0x020fe20000000002 */
[----:B----4-:R-:W-:Y:S02]  /*f9140*/  STG.E.U16 [R18.64], R16 ;  /* 0x0000001012007986 */ /* 0x010fe4000c101506 */
[----:B------:R-:W0:Y:S02]  /*f9150*/  LDS.128 R16, [R24+0x1000] ;  /* 0x0010000018107984 */ /* 0x000e240000000c00 */
[----:B0-----:R0:W-:Y:S04]  /*f9160*/  STL.64 [R1+0x39b0], R16 ;  /* 0x0039b01001007387 */ /* 0x0011e80000100a00 */
[----:B0-----:R-:W4:Y:S01]  /*f9170*/  LDL.LU.64 R16, [R1+0x12f8] ;  /* 0x0012f80001107983 */ /* 0x001f220000300a00 */
[----:B------:R-:W-:-:S03]  /*f9180*/  PRMT R0, R8, 0x7632, R0 ;  /* 0x0000763208007816 */ /* 0x000fc60000000000 */
[----:B------:R0:W-:Y:S01]  /*f9190*/  STG.E.U16 [R26.64], R2 ;  /* 0x000000021a007986 */ /* 0x0001e2000c101506 */
[----:B------:R-:W-:Y:S02]  /*f91a0*/  STG.E.U16 [R20.64], R8 ;  /* 0x0000000814007986 */ /* 0x000fe4000c101506 */
[----:B------:R-:W-:Y:S01]  /*f91b0*/  STL [R1+0x3884], R19 ;  /* 0x0038841301007387 */ /* 0x000fe20000100800 */
[----:B------:R-:W-:Y:S02]  /*f91c0*/  STG.E.U16 [R22.64], R0 ;  /* 0x0000000016007986 */ /* 0x000fe4000c101506 */
[----:B------:R-:W1:Y:S04]  /*f91d0*/  LDS.128 R20, [R4+0x1000] ;  /* 0x0010000004147984 */ /* 0x000e680000000c00 */
[----:B------:R-:W-:Y:S01]  /*f91e0*/  STL [R1+0x39d8], R18 ;  /* 0x0039d81201007387 */ /* 0x000fe20000100800 */
[----:B0-----:R-:W5:Y:S04]  /*f91f0*/  LDL.LU.64 R26, [R1+0x1310] ;  /* 0x00131000011a7983 */ /* 0x001f680000300a00 */
[----:B-1----:R-:W-:Y:S01]  /*f9200*/  STL.64 [R1+0x39a0], R20 ;  /* 0x0039a01401007387 */ /* 0x002fe20000100a00 */
[----:B------:R-:W-:Y:S01]  /*f9210*/  STL.64 [R1+0x38b0], R22 ;  /* 0x0038b01601007387 */ /* 0x000fe20000100a00 */
[----:B------:R-:W-:-:S02]  /*f9220*/  PRMT R0, R7, 0x7632, R0 ;  /* 0x0000763207007816 */ /* 0x000fc40000000000 */
[----:B----4-:R-:W-:Y:S02]  /*f9230*/  STG.E.U16 [R16.64], R7 ;  /* 0x0000000710007986 */ /* 0x010fe4000c101506 */
[----:B------:R-:W0:Y:S04]  /*f9240*/  LDS.128 R16, [R28+0x1800] ;  /* 0x001800001c107984 */ /* 0x000e280000000c00 */
[----:B--2---:R1:W-:Y:S02]  /*f9250*/  STG.E.U16 [R14.64], R0 ;  /* 0x000000000e007986 */ /* 0x0043e4000c101506 */
[----:B---3--:R2:W-:Y:S01]  /*f9260*/  STG.E.U16 [R10.64], R6 ;  /* 0x000000060a007986 */ /* 0x0085e2000c101506 */
[----:B0-----:R-:W-:Y:S01]  /*f9270*/  STL [R1+0x64], R17 ;  /* 0x0000641101007387 */ /* 0x001fe20000100800 */
[----:B------:R-:W-:Y:S01]  /*f9280*/  MOV R13, R16 ;  /* 0x00000010000d7202 */ /* 0x000fe20000000f00 */
[----:B------:R-:W-:Y:S01]  /*f9290*/  STL [R1+0x6c], R19 ;  /* 0x00006c1301007387 */ /* 0x000fe20000100800 */
[----:B------:R-:W-:-:S02]  /*f92a0*/  MOV R28, R18 ;  /* 0x00000012001c7202 */ /* 0x000fc40000000f00 */
[----:B------:R-:W0:Y:S04]  /*f92b0*/  LDS.128 R16, [R25+0x1800] ;  /* 0x0018000019107984 */ /* 0x000e280000000c00 */
[----:B------:R3:W-:Y:S01]  /*f92c0*/  STL [R1+0x3908], R28 ;  /* 0x0039081c01007387 */ /* 0x0007e20000100800 */
[----:B-1----:R-:W-:Y:S01]  /*f92d0*/  PRMT R0, R6, 0x7632, R0 ;  /* 0x0000763206007816 */ /* 0x002fe20000000000 */
[----:B--2---:R-:W2:Y:S02]  /*f92e0*/  LDL.LU.64 R10, [R1+0x1320] ;  /* 0x00132000010a7983 */ /* 0x004ea40000300a00 */
[----:B------:R-:W4:Y:S01]  /*f92f0*/  LDL.LU.64 R6, [R1+0x1318] ;  /* 0x0013180001067983 */ /* 0x000f220000300a00 */
[----:B---3--:R-:W3:Y:S04]  /*f9300*/  LDL.LU R28, [R1+0x30] ;  /* 0x00003000011c7983 */ /* 0x008ee80000300800 */
[----:B0-----:R0:W-:Y:S01]  /*f9310*/  STL [R1+0x2c], R19 ;  /* 0x00002c1301007387 */ /* 0x0011e20000100800 */
[----:B------:R-:W-:Y:S01]  /*f9320*/  IMAD.MOV.U32 R3, RZ, RZ, R16 ;  /* 0x000000ffff037224 */ /* 0x000fe200078e0010 */
[----:B------:R-:W-:-:S02]  /*f9330*/  MOV R22, R17 ;  /* 0x0000001100167202 */ /* 0x000fc40000000f00 */
[----:B0-----:R-:W-:Y:S02]  /*f9340*/  MOV R19, R18 ;  /* 0x0000001200137202 */ /* 0x001fe40000000f00 */
[----:B------:R-:W2:Y:S01]  /*f9350*/  LDL.LU R18, [R1+0x39d8] ;  /* 0x0039d80001127983 */ /* 0x000ea20000300800 */
[----:B------:R-:W2:Y:S03]  /*f9360*/  LDL.LU.64 R16, [R1+0x9e8] ;  /* 0x0009e80001107983 */ /* 0x000ea60000300a00 */
[----:B--2---:R0:W-:Y:S04]  /*f9370*/  STL.64 [R1+0x39b8], R16 ;  /* 0x0039b81001007387 */ /* 0x0041e80000100a00 */
[----:B0-----:R-:W2:Y:S04]  /*f9380*/  LDL.LU.64 R16, [R1+0xa08] ;  /* 0x000a080001107983 */ /* 0x001ea80000300a00 */
[----:B--2---:R0:W-:Y:S04]  /*f9390*/  STL.64 [R1+0x39c0], R16 ;  /* 0x0039c01001007387 */ /* 0x0041e80000100a00 */
[----:B0-----:R-:W2:Y:S04]  /*f93a0*/  LDL.LU.64 R16, [R1+0xa18] ;  /* 0x000a180001107983 */ /* 0x001ea80000300a00 */
[----:B--2---:R0:W-:Y:S04]  /*f93b0*/  STL.64 [R1+0x39c8], R16 ;  /* 0x0039c81001007387 */ /* 0x0041e80000100a00 */
[----:B0-----:R-:W2:Y:S04]  /*f93c0*/  LDL.LU.64 R16, [R1+0x1270] ;  /* 0x0012700001107983 */ /* 0x001ea80000300a00 */
[----:B-----5:R0:W-:Y:S02]  /*f93d0*/  STG.E.U16 [R26.64], R0 ;  /* 0x000000001a007986 */ /* 0x0201e4000c101506 */
[----:B------:R-:W1:Y:S04]  /*f93e0*/  LDS.128 R24, [R24+0x1800] ;  /* 0x0018000018187984 */ /* 0x000e680000000c00 */
[----:B------:R-:W-:Y:S01]  /*f93f0*/  STG.E.U16 [R10.64], R5 ;  /* 0x000000050a007986 */ /* 0x000fe2000c101506 */
[----:B0-----:R-:W-:-:S05]  /*f9400*/  PRMT R0, R5, 0x7632, R0 ;  /* 0x0000763205007816 */ /* 0x001fca0000000000 */
[----:B----4-:R-:W-:Y:S02]  /*f9410*/  STG.E.U16 [R6.64], R0 ;  /* 0x0000000006007986 */ /* 0x010fe4000c101506 */
[----:B------:R-:W0:Y:S02]  /*f9420*/  LDS.128 R4, [R4+0x1800] ;  /* 0x0018000004047984 */ /* 0x000e240000000c00 */
[----:B--2---:R2:W-:Y:S04]  /*f9430*/  STL.64 [R1+0x39d0], R16 ;  /* 0x0039d01001007387 */ /* 0x0045e80000100a00 */
[----:B--2---:R-:W2:Y:S01]  /*f9440*/  LDL.LU.64 R16, [R1+0x1328] ;  /* 0x0013280001107983 */ /* 0x004ea20000300a00 */
[----:B------:R-:W4:Y:S03]  /*f9450*/  LDL.LU.64 R20, [R1+0x9d0] ;  /* 0x0009d00001147983 */ /* 0x000f260000300a00 */
[----:B----4-:R4:W-:Y:S04]  /*f9460*/  STL.64 [R1+0x39a8], R20 ;  /* 0x0039a81401007387 */ /* 0x0109e80000100a00 */
[----:B----4-:R-:W4:Y:S01]  /*f9470*/  LDL.LU.64 R20, [R1+0x9e0] ;  /* 0x0009e00001147983 */ /* 0x010f220000300a00 */
[----:B------:R-:W-:Y:S02]  /*f9480*/  STL [R1+0x393c], R22 ;  /* 0x00393c1601007387 */ /* 0x000fe40000100800 */
[----:B------:R5:W-:Y:S01]  /*f9490*/  STL.64 [R1+0x38d0], R18 ;  /* 0x0038d01201007387 */ /* 0x000be20000100a00 */
[----:B--2---:R-:W-:Y:S04]  /*f94a0*/  STG.E.U16 [R16.64], R12 ;  /* 0x0000000c10007986 */ /* 0x004fe8000c101506 */
[----:B-----5:R-:W2:Y:S01]  /*f94b0*/  LDL.LU.64 R18, [R1+0x7a0] ;  /* 0x0007a00001127983 */ /* 0x020ea20000300a00 */
[----:B------:R-:W5:Y:S02]  /*f94c0*/  LDL.LU.64 R22, [R1+0x798] ;  /* 0x0007980001167983 */ /* 0x000f640000300a00 */
[----:B------:R-:W2:Y:S02]  /*f94d0*/  LDL.LU.64 R8, [R1+0x790] ;  /* 0x0007900001087983 */ /* 0x000ea40000300a00 */
[----:B-1----:R-:W-:Y:S01]  /*f94e0*/  STL [R1+0x3818], R27 ;  /* 0x0038181b01007387 */ /* 0x002fe20000100800 */
[----:B------:R1:W-:Y:S04]  /*f94f0*/  STL [R1+0x38a8], R26 ;  /* 0x0038a81a01007387 */ /* 0x0003e80000100800 */
[----:B-1----:R-:W2:Y:S01]  /*f9500*/  LDL.LU.64 R26, [R1+0x9a8] ;  /* 0x0009a800011a7983 */ /* 0x002ea20000300a00 */
[----:B------:R-:W2:Y:S02]  /*f9510*/  LDL.LU.64 R14, [R1+0x788] ;  /* 0x00078800010e7983 */ /* 0x000ea40000300a00 */
[----:B------:R-:W2:Y:S02]  /*f9520*/  LDL.LU.64 R10, [R1+0x780] ;  /* 0x00078000010a7983 */ /* 0x000ea40000300a00 */
[----:B0-----:R-:W-:Y:S01]  /*f9530*/  STL [R1+0x3830], R7 ;  /* 0x0038300701007387 */ /* 0x001fe20000100800 */
[----:B------:R0:W-:Y:S04]  /*f9540*/  STL [R1+0x38b8], R6 ;  /* 0x0038b80601007387 */ /* 0x0001e80000100800 */
[----:B0-----:R-:W2:Y:S01]  /*f9550*/  LDL.LU.64 R6, [R1+0x9b0] ;  /* 0x0009b00001067983 */ /* 0x001ea20000300a00 */
[----:B------:R-:W2:Y:S01]  /*f9560*/  LDL.LU.64 R16, [R1+0x39d0] ;  /* 0x0039d00001107983 */ /* 0x000ea20000300a00 */
[----:B------:R-:W-:-:S02]  /*f9570*/  PRMT R2, R12, 0x7632, R2 ;  /* 0x000076320c027816 */ /* 0x000fc40000000002 */
[----:B------:R-:W3:Y:S04]  /*f9580*/  LDL.LU R12, [R1+0x70] ;  /* 0x00007000010c7983 */ /* 0x000ee80000300800 */
[----:B--2---:R0:W-:Y:S04]  /*f9590*/  STG.E.U16 [R16.64], R2 ;  /* 0x0000000210007986 */ /* 0x0041e8000c101506 */
[----:B0-----:R-:W2:Y:S01]  /*f95a0*/  LDL.LU.64 R16, [R1+0x39c8] ;  /* 0x0039c80001107983 */ /* 0x001ea20000300a00 */
[----:B---3--:R-:W-:-:S03]  /*f95b0*/  PRMT R0, R12, 0x7632, R0 ;  /* 0x000076320c007816 */ /* 0x008fc60000000000 */
[----:B--2---:R0:W-:Y:S04]  /*f95c0*/  STG.E.U16 [R16.64], R12 ;  /* 0x0000000c10007986 */ /* 0x0041e8000c101506 */
[----:B0-----:R-:W2:Y:S01]  /*f95d0*/  LDL.LU.64 R16, [R1+0x39c0] ;  /* 0x0039c00001107983 */ /* 0x001ea20000300a00 */
[----:B------:R-:W-:-:S03]  /*f95e0*/  PRMT R2, R28, 0x7632, R2 ;  /* 0x000076321c027816 */ /* 0x000fc60000000002 */
[----:B--2---:R0:W-:Y:S04]  /*f95f0*/  STG.E.U16 [R16.64], R0 ;  /* 0x0000000010007986 */ /* 0x0041e8000c101506 */
[----:B0-----:R-:W2:Y:S04]  /*f9600*/  LDL.LU.64 R16, [R1+0x39b8] ;  /* 0x0039b80001107983 */ /* 0x001ea80000300a00 */
[----:B--2---:R0:W-:Y:S01]  /*f9610*/  STG.E.U16 [R16.64], R28 ;  /* 0x0000001c10007986 */ /* 0x0041e2000c101506 */
[----:B----4-:R1:W-:Y:S03]  /*f9620*/  STG.E.U16 [R20.64], R2 ;  /* 0x0000000214007986 */ /* 0x0103e6000c101506 */
[----:B0-----:R-:W2:Y:S01]  /*f9630*/  LDL.LU.64 R16, [R1+0x39b0] ;  /* 0x0039b00001107983 */ /* 0x001ea20000300a00 */
[----:B-1----:R-:W2:Y:S03]  /*f9640*/  LDL.LU.64 R20, [R1+0x39a8] ;  /* 0x0039a80001147983 */ /* 0x002ea60000300a00 */
[----:B--2---:R0:W-:Y:S01]  /*f9650*/  STG.E.U16 [R20.64], R16 ;  /* 0x0000001014007986 */ /* 0x0041e2000c101506 */
[----:B------:R-:W-:-:S03]  /*f9660*/  PRMT R0, R16, 0x7632, R0 ;  /* 0x0000763210007816 */ /* 0x000fc60000000000 */
[----:B0-----:R-:W2:Y:S01]  /*f9670*/  LDL.LU.64 R20, [R1+0x39a0] ;  /* 0x0039a00001147983 */ /* 0x001ea20000300a00 */
[----:B------:R0:W-:Y:S03]  /*f9680*/  STL [R1+0x3954], R17 ;  /* 0x0039541101007387 */ /* 0x0001e60000100800 */
[----:B0-----:R-:W3:Y:S01]  /*f9690*/  LDL.LU.64 R16, [R1+0x9c8] ;  /* 0x0009c80001107983 */ /* 0x001ee20000300a00 */
[----:B--2---:R-:W-:-:S03]  /*f96a0*/  PRMT R2, R20, 0x7632, R2 ;  /* 0x0000763214027816 */ /* 0x004fc60000000002 */
[----:B------:R-:W-:Y:S04]  /*f96b0*/  STL [R1+0x3950], R21 ;  /* 0x0039501501007387 */ /* 0x000fe80000100800 */
[----:B---3--:R0:W-:Y:S01]  /*f96c0*/  STG.E.U16 [R16.64], R0 ;  /* 0x0000000010007986 */ /* 0x0081e2000c101506 */
[----:B------:R-:W-:Y:S02]  /*f96d0*/  STG.E.U16 [R6.64], R20 ;  /* 0x0000001406007986 */ /* 0x000fe4000c101506 */
[----:B------:R1:W-:Y:S02]  /*f96e0*/  STG.E.U16 [R26.64], R2 ;  /* 0x000000021a007986 */ /* 0x0003e4000c101506 */
[----:B------:R2:W-:Y:S01]  /*f96f0*/  STG.E.U16 [R18.64], R13 ;  /* 0x0000000d12007986 */ /* 0x0005e2000c101506 */
[----:B0-----:R-:W-:-:S02]  /*f9700*/  PRMT R0, R13, 0x7632, R0 ;  /* 0x000076320d007816 */ /* 0x001fc40000000000 */
[----:B-1----:R-:W-:Y:S01]  /*f9710*/  PRMT R2, R3, 0x7632, R2 ;  /* 0x0000763203027816 */ /* 0x002fe20000000002 */
[----:B------:R-:W3:Y:S04]  /*f9720*/  LDL.LU.64 R26, [R1+0x778] ;  /* 0x00077800011a7983 */ /* 0x000ee80000300a00 */
[----:B-----5:R0:W-:Y:S01]  /*f9730*/  STG.E.U16 [R22.64], R0 ;  /* 0x0000000016007986 */ /* 0x0201e2000c101506 */
[----:B------:R-:W-:Y:S02]  /*f9740*/  STG.E.U16 [R8.64], R3 ;  /* 0x0000000308007986 */ /* 0x000fe4000c101506 */
[----:B--2---:R-:W2:Y:S02]  /*f9750*/  LDL.LU.64 R18, [R1+0x750] ;  /* 0x0007500001127983 */ /* 0x004ea40000300a00 */
[----:B------:R1:W-:Y:S01]  /*f9760*/  STG.E.U16 [R14.64], R2 ;  /* 0x000000020e007986 */ /* 0x0003e2000c101506 */
[----:B0-----:R-:W4:Y:S01]  /*f9770*/  LDL.LU R23, [R1+0x94] ;  /* 0x0000940001177983 */ /* 0x001f220000300800 */
[----:B-1----:R-:W5:Y:S03]  /*f9780*/  LDL.LU.64 R14, [R1+0x738] ;  /* 0x00073800010e7983 */ /* 0x002f660000300a00 */
[----:B-----5:R0:W-:Y:S04]  /*f9790*/  STL.64 [R1+0x3990], R14 ;  /* 0x0039900e01007387 */ /* 0x0201e80000100a00 */
[----:B0-----:R-:W5:Y:S04]  /*f97a0*/  LDL.LU.64 R14, [R1+0x740] ;  /* 0x00074000010e7983 */ /* 0x001f680000300a00 */
[----:B------:R-:W-:Y:S04]  /*f97b0*/  STG.E.U16 [R10.64], R24 ;  /* 0x000000180a007986 */ /* 0x000fe8000c101506 */
[----:B-----5:R0:W-:Y:S04]  /*f97c0*/  STL.64 [R1+0x3998], R14 ;  /* 0x0039980e01007387 */ /* 0x0201e80000100a00 */
[----:B0-----:R-:W5:Y:S01]  /*f97d0*/  LDL.LU.64 R14, [R1+0x748] ;  /* 0x00074800010e7983 */ /* 0x001f620000300a00 */
[----:B------:R-:W2:Y:S02]  /*f97e0*/  LDL.LU R13, [R1+0x54] ;  /* 0x00005400010d7983 */ /* 0x000ea40000300800 */
[----:B------:R-:W2:Y:S02]  /*f97f0*/  LDL.LU R9, [R1+0x14] ;  /* 0x0000140001097983 */ /* 0x000ea40000300800 */
[----:B------:R-:W2:Y:S02]  /*f9800*/  LDL.LU.64 R10, [R1+0x6e8] ;  /* 0x0006e800010a7983 */ /* 0x000ea40000300a00 */
[----:B--2---:R0:W-:Y:S04]  /*f9810*/  STL.64 [R1+0x3970], R10 ;  /* 0x0039700a01007387 */ /* 0x0041e80000100a00 */
[----:B0-----:R-:W2:Y:S04]  /*f9820*/  LDL.LU.64 R10, [R1+0x6f0] ;  /* 0x0006f000010a7983 */ /* 0x001ea80000300a00 */
[----:B--2---:R0:W-:Y:S04]  /*f9830*/  STL.64 [R1+0x3978], R10 ;  /* 0x0039780a01007387 */ /* 0x0041e80000100a00 */
[----:B0-----:R-:W2:Y:S04]  /*f9840*/  LDL.LU.64 R10, [R1+0x6f8] ;  /* 0x0006f800010a7983 */ /* 0x001ea80000300a00 */
[----:B--2---:R0:W-:Y:S04]  /*f9850*/  STL.64 [R1+0x3988], R10 ;  /* 0x0039880a01007387 */ /* 0x0041e80000100a00 */
[----:B0-----:R-:W2:Y:S01]  /*f9860*/  LDL.LU.64 R10, [R1+0x700] ;  /* 0x00070000010a7983 */ /* 0x001ea20000300a00 */
[----:B------:R-:W2:Y:S03]  /*f9870*/  LDL.LU.64 R16, [R1+0x6b0] ;  /* 0x0006b00001107983 */ /* 0x000ea60000300a00 */
[----:B--2---:R0:W-:Y:S04]  /*f9880*/  STL.64 [R1+0x3958], R16 ;  /* 0x0039581001007387 */ /* 0x0041e80000100a00 */
[----:B0-----:R-:W2:Y:S01]  /*f9890*/  LDL.LU.64 R16, [R1+0x6d8] ;  /* 0x0006d80001107983 */ /* 0x001ea20000300a00 */
[----:B------:R-:W-:-:S02]  /*f98a0*/  PRMT R0, R24, 0x7632, R0 ;  /* 0x0000763218007816 */ /* 0x000fc40000000000 */
[----:B------:R-:W-:-:S03]  /*f98b0*/  PRMT R2, R4, 0x7632, R2 ;  /* 0x0000763204027816 */ /* 0x000fc60000000002 */
[----:B---3--:R-:W-:Y:S01]  /*f98c0*/  STG.E.U16 [R26.64], R0 ;  /* 0x000000001a007986 */ /* 0x008fe2000c101506 */
[----:B------:R-:W-:Y:S02]  /*f98d0*/  STG.E.U16 [R18.64], R4 ;  /* 0x0000000412007986 */ /* 0x000fe4000c101506 */
[----:B-----5:R-:W-:Y:S01]  /*f98e0*/  STG.E.U16 [R14.64], R2 ;  /* 0x000000020e007986 */ /* 0x020fe2000c101506 */
[----:B--2---:R0:W-:Y:S04]  /*f98f0*/  STL.64 [R1+0x3960], R16 ;  /* 0x0039601001007387 */ /* 0x0041e80000100a00 */
[----:B0-----:R-:W2:Y:S01]  /*f9900*/  LDL.LU.64 R16, [R1+0x6e0] ;  /* 0x0006e00001107983 */ /* 0x001ea20000300a00 */
[----:B------:R-:W3:Y:S02]  /*f9910*/  LDL.LU R12, [R1+0x84] ;  /* 0x00008400010c7983 */ /* 0x000ee40000300800 */
[----:B------:R-:W5:Y:S02]  /*f9920*/  LDL.LU R8, [R1+0x44] ;  /* 0x0000440001087983 */ /* 0x000f640000300800 */
[----:B------:R-:W2:Y:S01]  /*f9930*/  LDL.LU R28, [R1+0x4] ;  /* 0x00000400011c7983 */ /* 0x000ea20000300800 */
[----:B------:R0:W-:Y:S04]  /*f9940*/  STL [R1+0x3938], R25 ;  /* 0x0039381901007387 */ /* 0x0001e80000100800 */
[----:B0-----:R-:W2:Y:S01]  /*f9950*/  LDL.LU.64 R24, [R1+0x6a0] ;  /* 0x0006a00001187983 */ /* 0x001ea20000300a00 */
[----:B------:R-:W2:Y:S02]  /*f9960*/  LDL.LU.64 R20, [R1+0x698] ;  /* 0x0006980001147983 */ /* 0x000ea40000300a00 */
[----:B------:R-:W2:Y:S02]  /*f9970*/  LDL.LU.64 R6, [R1+0x660] ;  /* 0x0006600001067983 */ /* 0x000ea40000300a00 */
[----:B------:R-:W2:Y:S01]  /*f9980*/  LDL.LU.64 R26, [R1+0x658] ;  /* 0x00065800011a7983 */ /* 0x000ea20000300a00 */
[----:B------:R-:W2:Y:S01]  /*f9990*/  LDL.LU.64 R18, [R1+0x650] ;  /* 0x0006500001127983 */ /* 0x000ea20000300a00 */
[----:B------:R0:W-:Y:S03]  /*f99a0*/  STL [R1+0x3920], R5 ;  /* 0x0039200501007387 */ /* 0x0001e60000100800 */
[----:B0-----:R-:W2:Y:S01]  /*f99b0*/  LDL.LU.64 R4, [R1+0x6a8] ;  /* 0x0006a80001047983 */ /* 0x001ea20000300a00 */
[----:B------:R-:W2:Y:S02]  /*f99c0*/  LDL.LU.64 R14, [R1+0x3998] ;  /* 0x00399800010e7983 */ /* 0x000ea40000300a00 */
[----:B------:R-:W3:Y:S01]  /*f99d0*/  LDL.LU R3, [R1+0x74] ;  /* 0x0000740001037983 */ /* 0x000ee20000300800 */
[----:B----4-:R-:W-:Y:S01]  /*f99e0*/  PRMT R0, R23, 0x7632, R0 ;  /* 0x0000763217007816 */ /* 0x010fe20000000000 */
[----:B--2---:R0:W-:Y:S04]  /*f99f0*/  STG.E.U16 [R14.64], R23 ;  /* 0x000000170e007986 */ /* 0x0041e8000c101506 */
[----:B0-----:R-:W2:Y:S01]  /*f9a00*/  LDL.LU.64 R14, [R1+0x3990] ;  /* 0x00399000010e7983 */ /* 0x001ea20000300a00 */
[----:B------:R-:W-:-:S03]  /*f9a10*/  PRMT R2, R13, 0x7632, R2 ;  /* 0x000076320d027816 */ /* 0x000fc60000000002 */
[----:B--2---:R0:W-:Y:S01]  /*f9a20*/  STG.E.U16 [R14.64], R0 ;  /* 0x000000000e007986 */ /* 0x0041e2000c101506 */
[----:B------:R1:W-:Y:S03]  /*f9a30*/  STG.E.U16 [R10.64], R13 ;  /* 0x0000000d0a007986 */ /* 0x0003e6000c101506 */
[----:B0-----:R-:W2:Y:S01]  /*f9a40*/  LDL.LU.64 R14, [R1+0x648] ;  /* 0x00064800010e7983 */ /* 0x001ea20000300a00 */
[----:B------:R-:W2:Y:S02]  /*f9a50*/  LDL.LU.64 R22, [R1+0x640] ;  /* 0x0006400001167983 */ /* 0x000ea40000300a00 */
[----:B-1----:R-:W2:Y:S02]  /*f9a60*/  LDL.LU.64 R10, [R1+0x3988] ;  /* 0x00398800010a7983 */ /* 0x002ea40000300a00 */
[----:B------:R-:W3:Y:S01]  /*f9a70*/  LDL.LU R13, [R1+0x3980] ;  /* 0x00398000010d7983 */ /* 0x000ee20000300800 */
[----:B--2---:R0:W-:Y:S04]  /*f9a80*/  STG.E.U16 [R10.64], R2 ;  /* 0x000000020a007986 */ /* 0x0041e8000c101506 */
[----:B0-----:R-:W2:Y:S01]  /*f9a90*/  LDL.LU.64 R10, [R1+0x3978] ;  /* 0x00397800010a7983 */ /* 0x001ea20000300a00 */
[----:B------:R-:W-:-:S03]  /*f9aa0*/  PRMT R0, R9, 0x7632, R0 ;  /* 0x0000763209007816 */ /* 0x000fc60000000000 */
[----:B--2---:R0:W-:Y:S04]  /*f9ab0*/  STG.E.U16 [R10.64], R9 ;  /* 0x000000090a007986 */ /* 0x0041e8000c101506 */
[----:B0-----:R-:W2:Y:S01]  /*f9ac0*/  LDL.LU.64 R10, [R1+0x3970] ;  /* 0x00397000010a7983 */ /* 0x001ea20000300a00 */
[----:B------:R-:W3:Y:S03]  /*f9ad0*/  LDL.LU R9, [R1+0x3968] ;  /* 0x0039680001097983 */ /* 0x000ee60000300800 */
[----:B--2---:R0:W-:Y:S01]  /*f9ae0*/  STG.E.U16 [R10.64], R0 ;  /* 0x000000000a007986 */ /* 0x0041e2000c101506 */
[----:B---3--:R1:W-:Y:S03]  /*f9af0*/  STG.E.U16 [R16.64], R9 ;  /* 0x0000000910007986 */ /* 0x0083e6000c101506 */
[----:B0-----:R-:W2:Y:S01]  /*f9b00*/  LDL.LU.64 R10, [R1+0x638] ;  /* 0x00063800010a7983 */ /* 0x001ea20000300a00 */
[----:B-1----:R-:W3:Y:S01]  /*f9b10*/  LDL.LU.64 R16, [R1+0x3960] ;  /* 0x0039600001107983 */ /* 0x002ee20000300a00 */
[----:B------:R-:W-:-:S02]  /*f9b20*/  PRMT R2, R9, 0x7632, R2 ;  /* 0x0000763209027816 */ /* 0x000fc40000000002 */
[----:B------:R-:W-:-:S03]  /*f9b30*/  PRMT R0, R12, 0x7632, R0 ;  /* 0x000076320c007816 */ /* 0x000fc60000000000 */
[----:B---3--:R0:W-:Y:S04]  /*f9b40*/  STG.E.U16 [R16.64], R2 ;  /* 0x0000000210007986 */ /* 0x0081e8000c101506 */
[----:B0-----:R-:W3:Y:S01]  /*f9b50*/  LDL.LU.64 R16, [R1+0x3958] ;  /* 0x0039580001107983 */ /* 0x001ee20000300a00 */
[----:B-----5:R-:W-:-:S03]  /*f9b60*/  PRMT R2, R8, 0x7632, R2 ;  /* 0x0000763208027816 */ /* 0x020fc60000000002 */
[----:B---3--:R0:W-:Y:S01]  /*f9b70*/  STG.E.U16 [R16.64], R12 ;  /* 0x0000000c10007986 */ /* 0x0081e2000c101506 */
[----:B------:R1:W-:Y:S02]  /*f9b80*/  STG.E.U16 [R4.64], R0 ;  /* 0x0000000004007986 */ /* 0x0003e4000c101506 */
[----:B------:R3:W-:Y:S02]  /*f9b90*/  STG.E.U16 [R24.64], R8 ;  /* 0x0000000818007986 */ /* 0x0007e4000c101506 */
[----:B------:R5:W-:Y:S01]  /*f9ba0*/  STG.E.U16 [R20.64], R2 ;  /* 0x0000000214007986 */ /* 0x000be2000c101506 */
[----:B------:R2:W-:Y:S04]  /*f9bb0*/  STG.E.U16 [R6.64], R28 ;  /* 0x0000001c06007986 */ /* 0x0005e8000c101506 */
[----:B0-----:R-:W4:Y:S01]  /*f9bc0*/  LDL.LU R17, [R1+0x3954] ;  /* 0x0039540001117983 */ /* 0x001f220000300800 */
[----:B-1----:R-:W-:Y:S01]  /*f9bd0*/  PRMT R0, R28, 0x7632, R0 ;  /* 0x000076321c007816 */ /* 0x002fe20000000000 */
[----:B---3--:R-:W3:Y:S01]  /*f9be0*/  LDL.LU R8, [R1+0x34] ;  /* 0x0000340001087983 */ /* 0x008ee20000300800 */
[----:B-----5:R-:W-:Y:S01]  /*f9bf0*/  PRMT R2, R13, 0x7632, R2 ;  /* 0x000076320d027816 */ /* 0x020fe20000000002 */
[----:B--2---:R-:W2:Y:S04]  /*f9c00*/  LDL.LU.64 R6, [R1+0x608] ;  /* 0x0006080001067983 */ /* 0x004ea80000300a00 */
[----:B------:R-:W-:Y:S01]  /*f9c10*/  STG.E.U16 [R26.64], R0 ;  /* 0x000000001a007986 */ /* 0x000fe2000c101506 */
[----:B------:R0:W-:Y:S02]  /*f9c20*/  STG.E.U16 [R18.64], R13 ;  /* 0x0000000d12007986 */ /* 0x0001e4000c101506 */
[----:B------:R1:W-:Y:S02]  /*f9c30*/  STG.E.U16 [R14.64], R2 ;  /* 0x000000020e007986 */ /* 0x0003e4000c101506 */
[----:B------:R5:W-:Y:S01]  /*f9c40*/  STG.E.U16 [R22.64], R3 ;  /* 0x0000000316007986 */ /* 0x000be2000c101506 */
[----:B0-----:R-:W2:Y:S01]  /*f9c50*/  LDL.LU.64 R12, [R1+0x610] ;  /* 0x00061000010c7983 */ /* 0x001ea20000300a00 */
[----:B------:R-:W4:Y:S02]  /*f9c60*/  LDL.LU.64 R18, [R1+0x600] ;  /* 0x0006000001127983 */ /* 0x000f240000300a00 */
[----:B------:R-:W2:Y:S02]  /*f9c70*/  LDL.LU.64 R20, [R1+0x5f8] ;  /* 0x0005f80001147983 */ /* 0x000ea40000300a00 */
[----:B------:R-:W2:Y:S01]  /*f9c80*/  LDL.LU R27, [R1+0x64] ;  /* 0x00006400011b7983 */ /* 0x000ea20000300800 */
[----:B-1----:R-:W2:Y:S01]  /*f9c90*/  LDL.LU.64 R14, [R1+0x5c0] ;  /* 0x0005c000010e7983 */ /* 0x002ea20000300a00 */
[----:B-----5:R-:W5:Y:S03]  /*f9ca0*/  LDL.LU.64 R22, [R1+0x5a8] ;  /* 0x0005a80001167983 */ /* 0x020f660000300a00 */
[----:B-----5:R0:W-:Y:S04]  /*f9cb0*/  STL.64 [R1+0x3940], R22 ;  /* 0x0039401601007387 */ /* 0x0201e80000100a00 */
[----:B0-----:R-:W5:Y:S04]  /*f9cc0*/  LDL.LU.64 R22, [R1+0x5b0] ;  /* 0x0005b00001167983 */ /* 0x001f680000300a00 */
[----:B-----5:R0:W-:Y:S04]  /*f9cd0*/  STL.64 [R1+0x3948], R22 ;  /* 0x0039481601007387 */ /* 0x0201e80000100a00 */
[----:B0-----:R-:W5:Y:S01]  /*f9ce0*/  LDL.LU.64 R22, [R1+0x5b8] ;  /* 0x0005b80001167983 */ /* 0x001f620000300a00 */
[----:B------:R-:W2:Y:S02]  /*f9cf0*/  LDL.LU.64 R24, [R1+0x5a0] ;  /* 0x0005a00001187983 */ /* 0x000ea40000300a00 */
[----:B------:R-:W2:Y:S01]  /*f9d00*/  LDL.LU.64 R4, [R1+0x568] ;  /* 0x0005680001047983 */ /* 0x000ea20000300a00 */
[----:B------:R-:W-:Y:S01]  /*f9d10*/  PRMT R0, R3, 0x7632, R0 ;  /* 0x0000763203007816 */ /* 0x000fe20000000000 */
[----:B--2---:R0:W-:Y:S04]  /*f9d20*/  STL.64 [R1+0x3928], R4 ;  /* 0x0039280401007387 */ /* 0x0041e80000100a00 */
[----:B0-----:R-:W2:Y:S04]  /*f9d30*/  LDL.LU.64 R4, [R1+0x570] ;  /* 0x0005700001047983 */ /* 0x001ea80000300a00 */
[----:B------:R0:W-:Y:S01]  /*f9d40*/  STG.E.U16 [R10.64], R0 ;  /* 0x000000000a007986 */ /* 0x0001e2000c101506 */
[----:B---3--:R-:W-:Y:S01]  /*f9d50*/  PRMT R2, R8, 0x7632, R2 ;  /* 0x0000763208027816 */ /* 0x008fe20000000002 */
[----:B------:R-:W-:Y:S04]  /*f9d60*/  STG.E.U16 [R12.64], R8 ;  /* 0x000000080c007986 */ /* 0x000fe8000c101506 */
[----:B------:R-:W-:Y:S01]  /*f9d70*/  STG.E.U16 [R6.64], R2 ;  /* 0x0000000206007986 */ /* 0x000fe2000c101506 */
[----:B----4-:R-:W-:Y:S01]  /*f9d80*/  STG.E.U16 [R18.64], R17 ;  /* 0x0000001112007986 */ /* 0x010fe2000c101506 */
[----:B0-----:R-:W-:-:S05]  /*f9d90*/  PRMT R0, R17, 0x7632, R0 ;  /* 0x0000763211007816 */ /* 0x001fca0000000000 */
[----:B------:R-:W-:Y:S04]  /*f9da0*/  STG.E.U16 [R20.64], R0 ;  /* 0x0000000014007986 */ /* 0x000fe8000c101506 */
[----:B--2---:R0:W-:Y:S04]  /*f9db0*/  STL.64 [R1+0x3930], R4 ;  /* 0x0039300401007387 */ /* 0x0041e80000100a00 */
[----:B0-----:R-:W2:Y:S01]  /*f9dc0*/  LDL.LU.64 R4, [R1+0x598] ;  /* 0x0005980001047983 */ /* 0x001ea20000300a00 */
[----:B------:R-:W3:Y:S02]  /*f9dd0*/  LDL.LU.64 R10, [R1+0x560] ;  /* 0x00056000010a7983 */ /* 0x000ee40000300a00 */
[----:B------:R-:W4:Y:S02]  /*f9de0*/  LDL.LU R26, [R1+0x98] ;  /* 0x00009800011a7983 */ /* 0x000f240000300800 */
[----:B------:R-:W2:Y:S01]  /*f9df0*/  LDL.LU R28, [R1+0x58] ;  /* 0x00005800011c7983 */ /* 0x000ea20000300800 */
[----:B------:R-:W2:Y:S01]  /*f9e00*/  LDL.LU R3, [R1+0x18] ;  /* 0x0000180001037983 */ /* 0x000ea20000300800 */
[----:B------:R-:W2:Y:S02]  /*f9e10*/  LDL.LU.64 R12, [R1+0x510] ;  /* 0x00051000010c7983 */ /* 0x000ea40000300a00 */
[----:B------:R-:W2:Y:S02]  /*f9e20*/  LDL.LU.64 R8, [R1+0x508] ;  /* 0x0005080001087983 */ /* 0x000ea40000300a00 */
[----:B------:R-:W2:Y:S01]  /*f9e30*/  LDL.LU.64 R6, [R1+0x500] ;  /* 0x0005000001067983 */ /* 0x000ea20000300a00 */
[----:B------:R-:W2:Y:S01]  /*f9e40*/  LDL.LU.64 R16, [R1+0x518] ;  /* 0x0005180001107983 */ /* 0x000ea20000300a00 */
[----:B------:R-:W2:Y:S02]  /*f9e50*/  LDL.LU.64 R18, [R1+0x4f8] ;  /* 0x0004f80001127983 */ /* 0x000ea40000300a00 */
[----:B------:R-:W2:Y:S02]  /*f9e60*/  LDL.LU R21, [R1+0x3950] ;  /* 0x0039500001157983 */ /* 0x000ea40000300800 */
[----:B--2---:R-:W-:Y:S01]  /*f9e70*/  PRMT R2, R21, 0x7632, R2 ;  /* 0x0000763215027816 */ /* 0x004fe20000000002 */
[----:B------:R0:W-:Y:S04]  /*f9e80*/  STG.E.U16 [R14.64], R21 ;  /* 0x000000150e007986 */ /* 0x0001e8000c101506 */
[----:B-----5:R1:W-:Y:S04]  /*f9e90*/  STG.E.U16 [R22.64], R2 ;  /* 0x0000000216007986 */ /* 0x0203e8000c101506 */
[----:B0-----:R-:W2:Y:S01]  /*f9ea0*/  LDL.LU.64 R20, [R1+0x520] ;  /* 0x0005200001147983 */ /* 0x001ea20000300a00 */
[----:B------:R-:W5:Y:S03]  /*f9eb0*/  LDL.LU.64 R14, [R1+0x4d0] ;  /* 0x0004d000010e7983 */ /* 0x000f660000300a00 */
[----:B-1----:R-:W2:Y:S01]  /*f9ec0*/  LDL.LU.64 R22, [R1+0x3948] ;  /* 0x0039480001167983 */ /* 0x002ea20000300a00 */
[----:B------:R-:W-:-:S03]  /*f9ed0*/  PRMT R0, R27, 0x7632, R0 ;  /* 0x000076321b007816 */ /* 0x000fc60000000000 */
[----:B--2---:R0:W-:Y:S04]  /*f9ee0*/  STG.E.U16 [R22.64], R27 ;  /* 0x0000001b16007986 */ /* 0x0041e8000c101506 */
[----:B0-----:R-:W2:Y:S04]  /*f9ef0*/  LDL.LU.64 R22, [R1+0x3940] ;  /* 0x0039400001167983 */ /* 0x001ea80000300a00 */
[----:B--2---:R0:W-:Y:S04]  /*f9f00*/  STG.E.U16 [R22.64], R0 ;  /* 0x0000000016007986 */ /* 0x0041e8000c101506 */
[----:B0-----:R-:W2:Y:S01]  /*f9f10*/  LDL.LU R22, [R1+0x393c] ;  /* 0x00393c0001167983 */ /* 0x001ea20000300800 */
[----:B------:R-:W3:Y:S01]  /*f9f20*/  LDL.LU R27, [R1+0x88] ;  /* 0x00008800011b7983 */ /* 0x000ee20000300800 */
[----:B--2---:R-:W-:-:S02]  /*f9f30*/  PRMT R2, R22, 0x7632, R2 ;  /* 0x0000763216027816 */ /* 0x004fc40000000002 */
[----:B------:R0:W-:Y:S04]  /*f9f40*/  STG.E.U16 [R24.64], R22 ;  /* 0x0000001618007986 */ /* 0x0001e8000c101506 */
[----:B------:R1:W-:Y:S04]  /*f9f50*/  STG.E.U16 [R4.64], R2 ;  /* 0x0000000204007986 */ /* 0x0003e8000c101506 */
[----:B0-----:R-:W2:Y:S01]  /*f9f60*/  LDL.LU R25, [R1+0x3938] ;  /* 0x0039380001197983 */ /* 0x001ea20000300800 */
[----:B------:R-:W2:Y:S03]  /*f9f70*/  LDL.LU.64 R22, [R1+0x4c8] ;  /* 0x0004c80001167983 */ /* 0x000ea60000300a00 */
[----:B-1----:R-:W2:Y:S04]  /*f9f80*/  LDL.LU.64 R4, [R1+0x3930] ;  /* 0x0039300001047983 */ /* 0x002ea80000300a00 */
[----:B--2---:R0:W-:Y:S04]  /*f9f90*/  STG.E.U16 [R4.64], R25 ;  /* 0x0000001904007986 */ /* 0x0041e8000c101506 */
[----:B0-----:R-:W2:Y:S01]  /*f9fa0*/  LDL.LU.64 R4, [R1+0x3928] ;  /* 0x0039280001047983 */ /* 0x001ea20000300a00 */
[----:B------:R-:W-:-:S02]  /*f9fb0*/  PRMT R0, R25, 0x7632, R0 ;  /* 0x0000763219007816 */ /* 0x000fc40000000000 */
[----:B------:R-:W3:Y:S03]  /*f9fc0*/  LDL.LU.64 R24, [R1+0x558] ;  /* 0x0005580001187983 */ /* 0x000ee60000300a00 */
[----:B--2---:R0:W-:Y:S04]  /*f9fd0*/  STG.E.U16 [R4.64], R0 ;  /* 0x0000000004007986 */ /* 0x0041e8000c101506 */
[----:B0-----:R-:W3:Y:S01]  /*f9fe0*/  LDL.LU R5, [R1+0x3920] ;  /* 0x0039200001057983 */ /* 0x001ee20000300800 */
[----:B----4-:R-:W-:-:S03]  /*f9ff0*/  PRMT R0, R26, 0x7632, R0 ;  /* 0x000076321a007816 */ /* 0x010fc60000000000 */
[----:B---3--:R0:W-:Y:S04]  /*fa000*/  STG.E.U16 [R10.64], R5 ;  /* 0x000000050a007986 */ /* 0x0081e8000c101506 */
[----:B0-----:R-:W5:Y:S01]  /*fa010*/  LDL.LU.64 R10, [R1+0x3918] ;  /* 0x00391800010a7983 */ /* 0x001f620000300a00 */
[----:B------:R-:W-:-:S05]  /*fa020*/  PRMT R2, R5, 0x7632, R2 ;  /* 0x0000763205027816 */ /* 0x000fca0000000002 */
[----:B------:R0:W-:Y:S01]  /*fa030*/  STG.E.U16 [R24.64], R2 ;  /* 0x0000000218007986 */ /* 0x0001e2000c101506 */
[----:B------:R-:W-:Y:S02]  /*fa040*/  STG.E.U16 [R20.64], R26 ;  /* 0x0000001a14007986 */ /* 0x000fe4000c101506 */
[----:B------:R1:W-:Y:S02]  /*fa050*/  STG.E.U16 [R16.64], R0 ;  /* 0x0000000010007986 */ /* 0x0003e4000c101506 */
[----:B------:R2:W-:Y:S01]  /*fa060*/  STG.E.U16 [R12.64], R28 ;  /* 0x0000001c0c007986 */ /* 0x0005e2000c101506 */
[----:B0-----:R-:W-:Y:S01]  /*fa070*/  PRMT R2, R28, 0x7632, R2 ;  /* 0x000076321c027816 */ /* 0x001fe20000000002 */
[----:B------:R-:W3:Y:S01]  /*fa080*/  LDL.LU.64 R24, [R1+0x4c0] ;  /* 0x0004c00001187983 */ /* 0x000ee20000300a00 */
[----:B-1----:R-:W-:Y:S01]  /*fa090*/  PRMT R0, R3, 0x7632, R0 ;  /* 0x0000763203007816 */ /* 0x002fe20000000000 */
[----:B------:R-:W4:Y:S02]  /*fa0a0*/  LDL.LU.64 R20, [R1+0x4b8] ;  /* 0x0004b80001147983 */ /* 0x000f240000300a00 */
[----:B------:R-:W3:Y:S01]  /*fa0b0*/  LDL.LU.64 R16, [R1+0x498] ;  /* 0x0004980001107983 */ /* 0x000ee20000300a00 */
[----:B------:R0:W-:Y:S01]  /*fa0c0*/  STG.E.U16 [R8.64], R2 ;  /* 0x0000000208007986 */ /* 0x0001e2000c101506 */
[----:B------:R-:W-:Y:S03]  /*fa0d0*/  STG.E.U16 [R6.64], R3 ;  /* 0x0000000306007986 */ /* 0x000fe6000c101506 */
[----:B--2---:R-:W2:Y:S01]  /*fa0e0*/  LDL.LU R12, [R1+0x48] ;  /* 0x00004800010c7983 */ /* 0x004ea20000300800 */
[----:B------:R-:W-:Y:S02]  /*fa0f0*/  STG.E.U16 [R18.64], R0 ;  /* 0x0000000012007986 */ /* 0x000fe4000c101506 */
[----:B------:R-:W2:Y:S01]  /*fa100*/  LDL.LU R28, [R1+0x8] ;  /* 0x00000800011c7983 */ /* 0x000ea20000300800 */
[----:B0-----:R-:W2:Y:S04]  /*fa110*/  LDL.LU.64 R8, [R1+0x490] ;  /* 0x0004900001087983 */ /* 0x001ea80000300a00 */
[----:B-----5:R0:W-:Y:S04]  /*fa120*/  STG.E.U16 [R14.64], R10 ;  /* 0x0000000a0e007986 */ /* 0x0201e8000c101506 */
[----:B0-----:R-:W5:Y:S04]  /*fa130*/  LDL.LU.64 R14, [R1+0x480] ;  /* 0x00048000010e7983 */ /* 0x001f680000300a00 */
[----:B-----5:R0:W-:Y:S04]  /*fa140*/  STL.64 [R1+0x3910], R14 ;  /* 0x0039100e01007387 */ /* 0x0201e80000100a00 */
[----:B0-----:R-:W5:Y:S01]  /*fa150*/  LDL.LU.64 R14, [R1+0x488] ;  /* 0x00048800010e7983 */ /* 0x001f620000300a00 */
[----:B------:R-:W2:Y:S02]  /*fa160*/  LDL.LU R3, [R1+0x78] ;  /* 0x0000780001037983 */ /* 0x000ea40000300800 */
[----:B------:R-:W-:Y:S02]  /*fa170*/  STL [R1+0x3880], R11 ;  /* 0x0038800b01007387 */ /* 0x000fe40000100800 */
[----:B------:R-:W2:Y:S02]  /*fa180*/  LDL.LU.64 R18, [R1+0x458] ;  /* 0x0004580001127983 */ /* 0x000ea40000300a00 */
[----:B--2---:R0:W-:Y:S04]  /*fa190*/  STL.64 [R1+0x38d8], R18 ;  /* 0x0038d81201007387 */ /* 0x0041e80000100a00 */
        /* <DEDUP_REMOVED lines=8> */
[----:B------:R-:W2:Y:S01]  /*fa220*/  LDL.LU.64 R6, [R1+0x448] ;  /* 0x0004480001067983 */ /* 0x000ea20000300a00 */
[----:B------:R-:W-:Y:S02]  /*fa230*/  PRMT R0, R27, 0x7632, R0 ;  /* 0x000076321b007816 */ /* 0x000fe40000000000 */
[----:B------:R0:W-:Y:S01]  /*fa240*/  STG.E.U16 [R22.64], R2 ;  /* 0x0000000216007986 */ /* 0x0001e2000c101506 */
[----:B---3--:R-:W-:Y:S03]  /*fa250*/  STG.E.U16 [R24.64], R27 ;  /* 0x0000001b18007986 */ /* 0x008fe6000c101506 */
[----:B----4-:R-:W-:Y:S01]  /*fa260*/  STG.E.U16 [R20.64], R0 ;  /* 0x0000000014007986 */ /* 0x010fe2000c101506 */
[----:B------:R-:W-:Y:S01]  /*fa270*/  STG.E.U16 [R16.64], R12 ;  /* 0x0000000c10007986 */ /* 0x000fe2000c101506 */
[----:B0-----:R-:W-:-:S05]  /*fa280*/  PRMT R2, R12, 0x7632, R2 ;  /* 0x000076320c027816 */ /* 0x001fca0000000002 */
[----:B------:R-:W-:Y:S01]  /*fa290*/  STG.E.U16 [R8.64], R2 ;  /* 0x0000000208007986 */ /* 0x000fe2000c101506 */
[----:B-----5:R-:W-:Y:S03]  /*fa2a0*/  STG.E.U16 [R14.64], R28 ;  /* 0x0000001c0e007986 */ /* 0x020fe6000c101506 */
[----:B--2---:R0:W-:Y:S04]  /*fa2b0*/  STL.64 [R1+0x38c0], R6 ;  /* 0x0038c00601007387 */ /* 0x0041e80000100a00 */
[----:B0-----:R-:W2:Y:S01]  /*fa2c0*/  LDL.LU.64 R6, [R1+0x450] ;  /* 0x0004500001067983 */ /* 0x001ea20000300a00 */
[----:B------:R-:W3:Y:S02]  /*fa2d0*/  LDL.LU.64 R22, [R1+0x440] ;  /* 0x0004400001167983 */ /* 0x000ee40000300a00 */
[----:B------:R-:W4:Y:S02]  /*fa2e0*/  LDL.LU.64 R26, [R1+0x438] ;  /* 0x00043800011a7983 */ /* 0x000f240000300a00 */
[----:B------:R-:W5:Y:S01]  /*fa2f0*/  LDL.LU.64 R10, [R1+0x428] ;  /* 0x00042800010a7983 */ /* 0x000f620000300a00 */
[----:B------:R-:W2:Y:S01]  /*fa300*/  LDL.LU.64 R4, [R1+0x420] ;  /* 0x0004200001047983 */ /* 0x000ea20000300a00 */
[----:B------:R-:W2:Y:S02]  /*fa310*/  LDL.LU.64 R24, [R1+0x408] ;  /* 0x0004080001187983 */ /* 0x000ea40000300a00 */
[----:B------:R-:W2:Y:S02]  /*fa320*/  LDL.LU.64 R20, [R1+0x400] ;  /* 0x0004000001147983 */ /* 0x000ea40000300a00 */
[----:B------:R-:W2:Y:S01]  /*fa330*/  LDL.LU.64 R16, [R1+0x3f8] ;  /* 0x0003f80001107983 */ /* 0x000ea20000300a00 */
[----:B------:R-:W2:Y:S01]  /*fa340*/  LDL.LU.64 R12, [R1+0x3f0] ;  /* 0x0003f000010c7983 */ /* 0x000ea20000300a00 */
[----:B------:R-:W2:Y:S02]  /*fa350*/  LDL.LU.64 R8, [R1+0x3b0] ;  /* 0x0003b00001087983 */ /* 0x000ea40000300a00 */
[----:B------:R-:W2:Y:S01]  /*fa360*/  LDL.LU.64 R14, [R1+0x3910] ;  /* 0x00391000010e7983 */ /* 0x000ea20000300a00 */
[----:B------:R-:W-:-:S02]  /*fa370*/  PRMT R0, R28, 0x7632, R0 ;  /* 0x000076321c007816 */ /* 0x000fc40000000000 */
[----:B------:R-:W3:Y:S04]  /*fa380*/  LDL.LU R28, [R1+0x3908] ;  /* 0x00390800011c7983 */ /* 0x000ee80000300800 */
[----:B--2---:R0:W-:Y:S04]  /*fa390*/  STG.E.U16 [R14.64], R0 ;  /* 0x000000000e007986 */ /* 0x0041e8000c101506 */
[----:B0-----:R-:W2:Y:S04]  /*fa3a0*/  LDL.LU.64 R14, [R1+0x3900] ;  /* 0x00390000010e7983 */ /* 0x001ea80000300a00 */
[----:B--2---:R0:W-:Y:S04]  /*fa3b0*/  STG.E.U16 [R18.64], R14 ;  /* 0x0000000e12007986 */ /* 0x0041e8000c101506 */
[----:B0-----:R-:W2:Y:S01]  /*fa3c0*/  LDL.LU.64 R18, [R1+0x38f8] ;  /* 0x0038f80001127983 */ /* 0x001ea20000300a00 */
[----:B------:R-:W-:Y:S01]  /*fa3d0*/  PRMT R2, R14, 0x7632, R2 ;  /* 0x000076320e027816 */ /* 0x000fe20000000002 */
[----:B------:R0:W-:Y:S02]  /*fa3e0*/  STL [R1+0x3848], R15 ;  /* 0x0038480f01007387 */ /* 0x0001e40000100800 */
[----:B0-----:R-:W3:Y:S04]  /*fa3f0*/  LDL.LU.64 R14, [R1+0x430] ;  /* 0x00043000010e7983 */ /* 0x001ee80000300a00 */
[----:B--2---:R0:W-:Y:S04]  /*fa400*/  STG.E.U16 [R18.64], R2 ;  /* 0x0000000212007986 */ /* 0x0041e8000c101506 */
[----:B0-----:R-:W2:Y:S01]  /*fa410*/  LDL.LU.64 R18, [R1+0x38f0] ;  /* 0x0038f00001127983 */ /* 0x001ea20000300a00 */
[----:B------:R-:W-:-:S03]  /*fa420*/  PRMT R0, R3, 0x7632, R0 ;  /* 0x0000763203007816 */ /* 0x000fc60000000000 */
[----:B--2---:R0:W-:Y:S04]  /*fa430*/  STG.E.U16 [R18.64], R3 ;  /* 0x0000000312007986 */ /* 0x0041e8000c101506 */
[----:B0-----:R-:W2:Y:S01]  /*fa440*/  LDL.LU.64 R18, [R1+0x38e8] ;  /* 0x0038e80001127983 */ /* 0x001ea20000300a00 */
[----:B------:R-:W3:Y:S03]  /*fa450*/  LDL.LU R3, [R1+0x38e0] ;  /* 0x0038e00001037983 */ /* 0x000ee60000300800 */
[----:B--2---:R0:W-:Y:S04]  /*fa460*/  STG.E.U16 [R18.64], R0 ;  /* 0x0000000012007986 */ /* 0x0041e8000c101506 */
[----:B0-----:R-:W2:Y:S01]  /*fa470*/  LDL.LU.64 R18, [R1+0x38d8] ;  /* 0x0038d80001127983 */ /* 0x001ea20000300a00 */
[----:B---3--:R-:W-:-:S03]  /*fa480*/  PRMT R2, R3, 0x7632, R2 ;  /* 0x0000763203027816 */ /* 0x008fc60000000002 */
[----:B--2---:R0:W-:Y:S02]  /*fa490*/  STG.E.U16 [R18.64], R3 ;  /* 0x0000000312007986 */ /* 0x0041e4000c101506 */
[----:B------:R1:W-:Y:S02]  /*fa4a0*/  STG.E.U16 [R6.64], R2 ;  /* 0x0000000206007986 */ /* 0x0003e4000c101506 */
[----:B0-----:R-:W2:Y:S01]  /*fa4b0*/  LDL.LU.64 R18, [R1+0x38d0] ;  /* 0x0038d00001127983 */ /* 0x001ea20000300a00 */
[----:B------:R-:W3:Y:S02]  /*fa4c0*/  LDL.LU R3, [R1+0x38c8] ;  /* 0x0038c80001037983 */ /* 0x000ee40000300800 */
[----:B-1----:R-:W3:Y:S01]  /*fa4d0*/  LDL.LU.64 R6, [R1+0x38c0] ;  /* 0x0038c00001067983 */ /* 0x002ee20000300a00 */
[----:B--2---:R-:W-:Y:S01]  /*fa4e0*/  PRMT R0, R18, 0x7632, R0 ;  /* 0x0000763212007816 */ /* 0x004fe20000000000 */
[----:B---3--:R0:W-:Y:S04]  /*fa4f0*/  STG.E.U16 [R6.64], R18 ;  /* 0x0000001206007986 */ /* 0x0081e8000c101506 */
[----:B------:R1:W-:Y:S01]  /*fa500*/  STG.E.U16 [R22.64], R0 ;  /* 0x0000000016007986 */ /* 0x0003e2000c101506 */
[----:B0-----:R-:W2:Y:S01]  /*fa510*/  LDL.LU R6, [R1+0x38b8] ;  /* 0x0038b80001067983 */ /* 0x001ea20000300800 */
[----:B-1----:R-:W4:Y:S01]  /*fa520*/  LDL.LU.64 R22, [R1+0x38b0] ;  /* 0x0038b00001167983 */ /* 0x002f220000300a00 */
[----:B------:R-:W-:-:S02]  /*fa530*/  PRMT R0, R28, 0x7632, R0 ;  /* 0x000076321c007816 */ /* 0x000fc40000000000 */
[----:B----4-:R0:W-:Y:S04]  /*fa540*/  STG.E.U16 [R26.64], R22 ;  /* 0x000000161a007986 */ /* 0x0101e8000c101506 */
[----:B0-----:R-:W3:Y:S01]  /*fa550*/  LDL.LU R26, [R1+0x38a8] ;  /* 0x0038a800011a7983 */ /* 0x001ee20000300800 */
[----:B------:R-:W-:-:S05]  /*fa560*/  PRMT R2, R22, 0x7632, R2 ;  /* 0x0000763216027816 */ /* 0x000fca0000000002 */
[----:B------:R0:W-:Y:S01]  /*fa570*/  STG.E.U16 [R14.64], R2 ;  /* 0x000000020e007986 */ /* 0x0001e2000c101506 */
[----:B-----5:R-:W-:Y:S02]  /*fa580*/  STG.E.U16 [R10.64], R28 ;  /* 0x0000001c0a007986 */ /* 0x020fe4000c101506 */
[----:B------:R3:W-:Y:S02]  /*fa590*/  STG.E.U16 [R4.64], R0 ;  /* 0x0000000004007986 */ /* 0x0007e4000c101506 */
[----:B------:R-:W-:Y:S01]  /*fa5a0*/  STG.E.U16 [R24.64], R19 ;  /* 0x0000001318007986 */ /* 0x000fe2000c101506 */
[----:B------:R-:W-:Y:S01]  /*fa5b0*/  STL [R1+0x384c], R23 ;  /* 0x00384c1701007387 */ /* 0x000fe20000100800 */
[----:B0-----:R-:W-:-:S05]  /*fa5c0*/  PRMT R2, R19, 0x7632, R2 ;  /* 0x0000763213027816 */ /* 0x001fca0000000002 */
[----:B------:R-:W-:Y:S01]  /*fa5d0*/  STG.E.U16 [R20.64], R2 ;  /* 0x0000000214007986 */ /* 0x000fe2000c101506 */
[----:B---3--:R-:W-:-:S03]  /*fa5e0*/  PRMT R0, R26, 0x7632, R0 ;  /* 0x000076321a007816 */ /* 0x008fc60000000000 */
[----:B------:R0:W-:Y:S04]  /*fa5f0*/  STG.E.U16 [R16.64], R26 ;  /* 0x0000001a10007986 */ /* 0x0001e8000c101506 */
[----:B------:R1:W-:Y:S01]  /*fa600*/  STG.E.U16 [R12.64], R0 ;  /* 0x000000000c007986 */ /* 0x0003e2000c101506 */
[----:B--2---:R2:W-:Y:S03]  /*fa610*/  STG.E.U16 [R8.64], R6 ;  /* 0x0000000608007986 */ /* 0x0045e6000c101506 */
[----:B0-----:R-:W3:Y:S04]  /*fa620*/  LDL.LU.64 R16, [R1+0x3e8] ;  /* 0x0003e80001107983 */ /* 0x001ee80000300a00 */
[----:B-1----:R-:W4:Y:S01]  /*fa630*/  LDL.LU.64 R12, [R1+0x3e0] ;  /* 0x0003e000010c7983 */ /* 0x002f220000300a00 */
[----:B--2---:R-:W2:Y:S02]  /*fa640*/  LDL.LU.64 R8, [R1+0x3d8] ;  /* 0x0003d80001087983 */ /* 0x004ea40000300a00 */
[----:B------:R-:W5:Y:S02]  /*fa650*/  LDL.LU R19, [R1+0x1c] ;  /* 0x00001c0001137983 */ /* 0x000f640000300800 */
[----:B-----5:R0:W-:Y:S04]  /*fa660*/  STL [R1+0x3898], R19 ;  /* 0x0038981301007387 */ /* 0x0201e80000100800 */
[----:B0-----:R-:W5:Y:S01]  /*fa670*/  LDL.LU R19, [R1+0x5c] ;  /* 0x00005c0001137983 */ /* 0x001f620000300800 */
[----:B------:R-:W2:Y:S03]  /*fa680*/  LDL.LU.64 R10, [R1+0x390] ;  /* 0x00039000010a7983 */ /* 0x000ea60000300a00 */
[----:B--2---:R0:W-:Y:S04]  /*fa690*/  STL.64 [R1+0x3888], R10 ;  /* 0x0038880a01007387 */ /* 0x0041e80000100a00 */
[----:B0-----:R-:W2:Y:S04]  /*fa6a0*/  LDL.LU.64 R10, [R1+0x398] ;  /* 0x00039800010a7983 */ /* 0x001ea80000300a00 */
[----:B--2---:R0:W-:Y:S04]  /*fa6b0*/  STL.64 [R1+0x3890], R10 ;  /* 0x0038900a01007387 */ /* 0x0041e80000100a00 */
[----:B0-----:R-:W2:Y:S01]  /*fa6c0*/  LDL.LU.64 R10, [R1+0x418] ;  /* 0x00041800010a7983 */ /* 0x001ea20000300a00 */
[----:B------:R-:W-:-:S03]  /*fa6d0*/  PRMT R0, R6, 0x7632, R0 ;  /* 0x0000763206007816 */ /* 0x000fc60000000000 */
[----:B--2---:R0:W-:Y:S04]  /*fa6e0*/  STL.64 [R1+0x38a0], R10 ;  /* 0x0038a00a01007387 */ /* 0x0041e80000100a00 */
        /* <DEDUP_REMOVED lines=14> */
[----:B------:R-:W-:-:S03]  /*fa7d0*/  PRMT R2, R3, 0x7632, R2 ;  /* 0x0000763203027816 */ /* 0x000fc60000000002 */
[----:B---3--:R-:W-:Y:S01]  /*fa7e0*/  STG.E.U16 [R16.64], R0 ;  /* 0x0000000010007986 */ /* 0x008fe2000c101506 */
[----:B----4-:R0:W-:Y:S03]  /*fa7f0*/  STG.E.U16 [R12.64], R3 ;  /* 0x000000030c007986 */ /* 0x0101e6000c101506 */
[----:B------:R-:W-:Y:S01]  /*fa800*/  STG.E.U16 [R8.64], R2 ;  /* 0x0000000208007986 */ /* 0x000fe2000c101506 */
[----:B-----5:R-:W-:Y:S01]  /*fa810*/  STG.E.U16 [R10.64], R19 ;  /* 0x000000130a007986 */ /* 0x020fe2000c101506 */
[----:B0-----:R-:W-:Y:S02]  /*fa820*/  MOV R3, R29 ;  /* 0x0000001d00037202 */ /* 0x001fe40000000f00 */
[----:B--2---:R0:W-:Y:S04]  /*fa830*/  STL.64 [R1+0x3878], R22 ;  /* 0x0038781601007387 */ /* 0x0041e80000100a00 */
[----:B0-----:R-:W2:Y:S01]  /*fa840*/  LDL.LU.64 R22, [R1+0x3a8] ;  /* 0x0003a80001167983 */ /* 0x001ea20000300a00 */
[----:B------:R-:W3:Y:S02]  /*fa850*/  LDL.LU R18, [R1+0xc] ;  /* 0x00000c0001127983 */ /* 0x000ee40000300800 */
[----:B------:R-:W4:Y:S02]  /*fa860*/  LDL.LU.64 R14, [R1+0x3b8] ;  /* 0x0003b800010e7983 */ /* 0x000f240000300a00 */
[----:B------:R-:W5:Y:S01]  /*fa870*/  LDL.LU R7, [R1+0x7c] ;  /* 0x00007c0001077983 */ /* 0x000f620000300800 */
        /* <DEDUP_REMOVED lines=8> */
[----:B------:R-:W2:Y:S01]  /*fa900*/  LDL.LU.64 R10, [R1+0x38a0] ;  /* 0x0038a000010a7983 */ /* 0x000ea20000300a00 */
        /* <DEDUP_REMOVED lines=9> */
[----:B0-----:R-:W2:Y:S04]  /*fa9a0*/  LDL.LU R11, [R1+0x3880] ;  /* 0x00388000010b7983 */ /* 0x001ea80000300800 */
[----:B--2---:R0:W-:Y:S04]  /*fa9b0*/  STG.E.U16 [R22.64], R11 ;  /* 0x0000000b16007986 */ /* 0x0041e8000c101506 */
[----:B0-----:R-:W2:Y:S01]  /*fa9c0*/  LDL.LU.64 R22, [R1+0x3878] ;  /* 0x0038780001167983 */ /* 0x001ea20000300a00 */
[----:B------:R-:W-:-:S02]  /*fa9d0*/  PRMT R0, R11, 0x7632, R0 ;  /* 0x000076320b007816 */ /* 0x000fc40000000000 */
        /* <DEDUP_REMOVED lines=15> */
[----:B----4-:R1:W-:Y:S03]  /*faad0*/  STG.E.U16 [R14.64], R2 ;  /* 0x000000020e007986 */ /* 0x0103e6000c101506 */
[----:B0-----:R-:W2:Y:S01]  /*faae0*/  LDL.LU R23, [R1+0x384c] ;  /* 0x00384c0001177983 */ /* 0x001ea20000300800 */
[----:B-1----:R-:W4:Y:S01]  /*faaf0*/  LDL.LU R15, [R1+0x3848] ;  /* 0x00384800010f7983 */ /* 0x002f220000300800 */
[----:B-----5:R-:W-:-:S02]  /*fab00*/  PRMT R2, R7, 0x7632, R2 ;  /* 0x0000763207027816 */ /* 0x020fc40000000002 */
[----:B----4-:R-:W-:Y:S01]  /*fab10*/  PRMT R0, R15, 0x7632, R0 ;  /* 0x000076320f007816 */ /* 0x010fe20000000000 */
[----:B---3--:R-:W-:Y:S04]  /*fab20*/  STG.E.U16 [R10.64], R15 ;  /* 0x0000000f0a007986 */ /* 0x008fe8000c101506 */
[----:B------:R0:W-:Y:S01]  /*fab30*/  STG.E.U16 [R4.64], R0 ;  /* 0x0000000004007986 */ /* 0x0001e2000c101506 */
[----:B------:R-:W-:Y:S02]  /*fab40*/  STG.E.U16 [R24.64], R7 ;  /* 0x0000000718007986 */ /* 0x000fe4000c101506 */
[----:B------:R1:W-:Y:S02]  /*fab50*/  STG.E.U16 [R20.64], R2 ;  /* 0x0000000214007986 */ /* 0x0003e4000c101506 */
[----:B------:R-:W-:Y:S01]  /*fab60*/  STG.E.U16 [R16.64], R27 ;  /* 0x0000001b10007986 */ /* 0x000fe2000c101506 */
[----:B0-----:R-:W-:Y:S01]  /*fab70*/  PRMT R0, R27, 0x7632, R0 ;  /* 0x000076321b007816 */ /* 0x001fe20000000000 */
[----:B-1----:R-:W3:Y:S04]  /*fab80*/  LDL.LU.64 R20, [R1+0x340] ;  /* 0x0003400001147983 */ /* 0x002ee80000300a00 */
[----:B------:R0:W-:Y:S04]  /*fab90*/  STG.E.U16 [R12.64], R0 ;  /* 0x000000000c007986 */ /* 0x0001e8000c101506 */
[----:B0-----:R-:W4:Y:S01]  /*faba0*/  LDL.LU R12, [R1+0x2e0] ;  /* 0x0002e000010c7983 */ /* 0x001f220000300800 */
[----:B------:R-:W4:Y:S03]  /*fabb0*/  LDL.LU R13, [R1+0x2e4] ;  /* 0x0002e400010d7983 */ /* 0x000f260000300800 */
[----:B----4-:R-:W-:Y:S01]  /*fabc0*/  STL.64 [R1+0x3800], R12 ;  /* 0x0038000c01007387 */ /* 0x010fe20000100a00 */
[----:B------:R-:W4:Y:S02]  /*fabd0*/  LDL.LU R14, [R1+0x2e8] ;  /* 0x0002e800010e7983 */ /* 0x000f240000300800 */
[----:B------:R-:W4:Y:S02]  /*fabe0*/  LDL.LU R15, [R1+0x2ec] ;  /* 0x0002ec00010f7983 */ /* 0x000f240000300800 */
[----:B------:R-:W5:Y:S01]  /*fabf0*/  LDL.LU R7, [R1+0x6c] ;  /* 0x00006c0001077983 */ /* 0x000f620000300800 */
[----:B------:R-:W2:Y:S04]  /*fac00*/  LDL.LU R27, [R1+0x2c] ;  /* 0x00002c00011b7983 */ /* 0x000ea80000300800 */
[----:B----4-:R0:W-:Y:S04]  /*fac10*/  STL.64 [R1+0x3808], R14 ;  /* 0x0038080e01007387 */ /* 0x0101e80000100a00 */
[----:B0-----:R-:W4:Y:S04]  /*fac20*/  LDL.LU.64 R14, [R1+0x308] ;  /* 0x00030800010e7983 */ /* 0x001f280000300a00 */
[----:B----4-:R0:W-:Y:S04]  /*fac30*/  STL.64 [R1+0x3810], R14 ;  /* 0x0038100e01007387 */ /* 0x0101e80000100a00 */
[----:B0-----:R-:W4:Y:S04]  /*fac40*/  LDL.LU.64 R14, [R1+0x320] ;  /* 0x00032000010e7983 */ /* 0x001f280000300a00 */
[----:B----4-:R0:W-:Y:S04]  /*fac50*/  STL.64 [R1+0x3820], R14 ;  /* 0x0038200e01007387 */ /* 0x0101e80000100a00 */
[----:B0-----:R-:W4:Y:S04]  /*fac60*/  LDL.LU.64 R14, [R1+0x328] ;  /* 0x00032800010e7983 */ /* 0x001f280000300a00 */
[----:B----4-:R0:W-:Y:S04]  /*fac70*/  STL.64 [R1+0x3828], R14 ;  /* 0x0038280e01007387 */ /* 0x0101e80000100a00 */
[----:B0-----:R-:W4:Y:S04]  /*fac80*/  LDL.LU.64 R14, [R1+0x310] ;  /* 0x00031000010e7983 */ /* 0x001f280000300a00 */
[----:B----4-:R0:W-:Y:S04]  /*fac90*/  STL.64 [R1+0x3838], R14 ;  /* 0x0038380e01007387 */ /* 0x0101e80000100a00 */
[----:B0-----:R-:W4:Y:S01]  /*faca0*/  LDL.LU.64 R14, [R1+0x330] ;  /* 0x00033000010e7983 */ /* 0x001f220000300a00 */
[----:B------:R-:W-:-:S03]  /*facb0*/  PRMT R2, R19, 0x7632, R2 ;  /* 0x0000763213027816 */ /* 0x000fc60000000002 */
[----:B------:R-:W-:Y:S04]  /*facc0*/  STG.E.U16 [R8.64], R19 ;  /* 0x0000001308007986 */ /* 0x000fe8000c101506 */
[----:B------:R-:W-:Y:S01]  /*facd0*/  STG.E.U16 [R28.64], R2 ;  /* 0x000000021c007986 */ /* 0x000fe2000c101506 */
[----:B------:R-:W-:-:S03]  /*face0*/  MOV R16, R3 ;  /* 0x0000000300107202 */ /* 0x000fc60000000f00 */
[----:B----4-:R0:W-:Y:S04]  /*facf0*/  STL.64 [R1+0x3840], R14 ;  /* 0x0038400e01007387 */ /* 0x0101e80000100a00 */
[----:B0-----:R-:W4:Y:S01]  /*fad00*/  LDL.LU.64 R14, [R1+0x338] ;  /* 0x00033800010e7983 */ /* 0x001f220000300a00 */
[----:B------:R-:W5:Y:S02]  /*fad10*/  LDL.LU.64 R12, [R1+0x300] ;  /* 0x00030000010c7983 */ /* 0x000f640000300a00 */
[----:B------:R-:W5:Y:S02]  /*fad20*/  LDL.LU R19, [R1+0x145c] ;  /* 0x00145c0001137983 */ /* 0x000f640000300800 */
[----:B------:R-:W5:Y:S01]  /*fad30*/  LDL.LU.64 R28, [R1+0x2d8] ;  /* 0x0002d800011c7983 */ /* 0x000f620000300a00 */
[----:B------:R-:W5:Y:S01]  /*fad40*/  LDL.LU R11, [R1+0xe40] ;  /* 0x000e4000010b7983 */ /* 0x000f620000300800 */
        /* <DEDUP_REMOVED lines=9> */
[----:B------:R-:W5:Y:S01]  /*fade0*/  LDL.LU R25, [R1+0xe24] ;  /* 0x000e240001197983 */ /* 0x000f620000300800 */
[----:B--2---:R-:W-:Y:S01]  /*fadf0*/  PRMT R0, R23, 0x7632, R0 ;  /* 0x0000763217007816 */ /* 0x004fe20000000000 */
[----:B------:R-:W2:Y:S04]  /*fae00*/  LDL.LU R9, [R1+0xe20] ;  /* 0x000e200001097983 */ /* 0x000ea80000300800 */
[----:B---3--:R0:W-:Y:S01]  /*fae10*/  STG.E.U16 [R20.64], R23 ;  /* 0x0000001714007986 */ /* 0x0081e2000c101506 */
[----:B------:R-:W3:Y:S03]  /*fae20*/  LDL.LU R24, [R1+0xe1c] ;  /* 0x000e1c0001187983 */ /* 0x000ee60000300800 */
[----:B0-----:R-:W2:Y:S01]  /*fae30*/  LDL.LU R20, [R1+0x2f0] ;  /* 0x0002f00001147983 */ /* 0x001ea20000300800 */
[----:B------:R-:W2:Y:S02]  /*fae40*/  LDL.LU R21, [R1+0x2f4] ;  /* 0x0002f40001157983 */ /* 0x000ea40000300800 */
[----:B------:R-:W2:Y:S02]  /*fae50*/  LDL.LU R22, [R1+0x2f8] ;  /* 0x0002f80001167983 */ /* 0x000ea40000300800 */
[----:B------:R-:W2:Y:S01]  /*fae60*/  LDL.LU R23, [R1+0x2fc] ;  /* 0x0002fc0001177983 */ /* 0x000ea20000300800 */
[----:B----4-:R0:W-:Y:S04]  /*fae70*/  STG.E.U16 [R14.64], R0 ;  /* 0x000000000e007986 */ /* 0x0101e8000c101506 */
[----:B0-----:R-:W4:Y:S01]  /*fae80*/  LDL.LU.64 R14, [R1+0x3840] ;  /* 0x00384000010e7983 */ /* 0x001f220000300a00 */
[----:B-----5:R-:W-:-:S03]  /*fae90*/  PRMT R2, R7, 0x7632, R2 ;  /* 0x0000763207027816 */ /* 0x020fc60000000002 */
[----:B----4-:R0:W-:Y:S04]  /*faea0*/  STG.E.U16 [R14.64], R7 ;  /* 0x000000070e007986 */ /* 0x0101e8000c101506 */
[----:B0-----:R-:W4:Y:S01]  /*faeb0*/  LDL.LU.64 R14, [R1+0x3838] ;  /* 0x00383800010e7983 */ /* 0x001f220000300a00 */
[----:B------:R-:W5:Y:S03]  /*faec0*/  LDL.LU R7, [R1+0x3830] ;  /* 0x0038300001077983 */ /* 0x000f660000300800 */
[----:B----4-:R0:W-:Y:S04]  /*faed0*/  STG.E.U16 [R14.64], R2 ;  /* 0x000000020e007986 */ /* 0x0101e8000c101506 */
[----:B0-----:R-:W4:Y:S01]  /*faee0*/  LDL.LU.64 R14, [R1+0x3828] ;  /* 0x00382800010e7983 */ /* 0x001f220000300a00 */
[----:B------:R-:W-:-:S03]  /*faef0*/  PRMT R0, R27, 0x7632, R0 ;  /* 0x000076321b007816 */ /* 0x000fc60000000000 */
[----:B----4-:R0:W-:Y:S04]  /*faf00*/  STG.E.U16 [R14.64], R27 ;  /* 0x0000001b0e007986 */ /* 0x0101e8000c101506 */
[----:B0-----:R-:W4:Y:S01]  /*faf10*/  LDL.LU.64 R14, [R1+0x3820] ;  /* 0x00382000010e7983 */ /* 0x001f220000300a00 */
[----:B------:R-:W2:Y:S03]  /*faf20*/  LDL.LU R27, [R1+0x3818] ;  /* 0x00381800011b7983 */ /* 0x000ea60000300800 */
[----:B----4-:R0:W-:Y:S04]  /*faf30*/  STG.E.U16 [R14.64], R0 ;  /* 0x000000000e007986 */ /* 0x0101e8000c101506 */
[----:B0-----:R-:W4:Y:S01]  /*faf40*/  LDL.LU.64 R14, [R1+0x3810] ;  /* 0x00381000010e7983 */ /* 0x001f220000300a00 */
[----:B--2---:R-:W-:-:S02]  /*faf50*/  PRMT R2, R27, 0x7632, R2 ;  /* 0x000076321b027816 */ /* 0x004fc40000000002 */
[----:B-----5:R-:W-:Y:S01]  /*faf60*/  PRMT R0, R7, 0x7632, R0 ;  /* 0x0000763207007816 */ /* 0x020fe20000000000 */
[----:B----4-:R0:W-:Y:S02]  /*faf70*/  STG.E.U16 [R14.64], R27 ;  /* 0x0000001b0e007986 */ /* 0x0101e4000c101506 */
[----:B------:R1:W-:Y:S02]  /*faf80*/  STG.E.U16 [R12.64], R2 ;  /* 0x000000020c007986 */ /* 0x0003e4000c101506 */
[----:B------:R2:W-:Y:S01]  /*faf90*/  STG.E.U16 [R28.64], R7 ;  /* 0x000000071c007986 */ /* 0x0005e2000c101506 */
[----:B0-----:R-:W4:Y:S01]  /*fafa0*/  LDL.LU.64 R14, [R1+0x3808] ;  /* 0x00380800010e7983 */ /* 0x001f220000300a00 */
[----:B-1----:R-:W4:Y:S02]  /*fafb0*/  LDL.LU.64 R12, [R1+0x3800] ;  /* 0x00380000010c7983 */ /* 0x002f240000300a00 */
[----:B--2---:R-:W2:Y:S01]  /*fafc0*/  LDL.LU.64 R28, [R1+0x37f8] ;  /* 0x0037f800011c7983 */ /* 0x004ea20000300a00 */
[----:B------:R-:W-:-:S05]  /*fafd0*/  FSEL R2, R19, -INF , P4 ;  /* 0xff80000013027808 */ /* 0x000fca0002000000 */
[----:B------:R-:W-:Y:S01]  /*fafe0*/  FFMA R18, R2, 0.69314718246459960938, R18 ;  /* 0x3f31721802127823 */ /* 0x000fe20000000012 */
[----:B------:R-:W-:Y:S02]  /*faff0*/  FSEL R2, R8, -INF , P6 ;  /* 0xff80000008027808 */ /* 0x000fe40003000000 */
[----:B------:R-:W0:Y:S01]  /*fb000*/  S2R R8, SR_TID.X ;  /* 0x0000000000087919 */ /* 0x000e220000002100 */
[----:B------:R-:W-:Y:S02]  /*fb010*/  FSEL R3, R3, -INF , P3 ;  /* 0xff80000003037808 */ /* 0x000fe40001800000 */
[----:B------:R-:W-:Y:S02]  /*fb020*/  FSEL R4, R4, -INF , P2 ;  /* 0xff80000004047808 */ /* 0x000fe40001000000 */
[----:B------:R-:W-:Y:S02]  /*fb030*/  FSEL R5, R5, -INF , P1 ;  /* 0xff80000005057808 */ /* 0x000fe40000800000 */
[----:B------:R-:W-:Y:S01]  /*fb040*/  FSEL R6, R6, -INF , P0 ;  /* 0xff80000006067808 */ /* 0x000fe20000000000 */
[----:B------:R-:W-:-:S02]  /*fb050*/  FFMA R17, R17, 0.69314718246459960938, R11 ;  /* 0x3f31721811117823 */ /* 0x000fc4000000000b */
[----:B------:R-:W-:Y:S01]  /*fb060*/  FFMA R19, R3, 0.69314718246459960938, R26 ;  /* 0x3f31721803137823 */ /* 0x000fe2000000001a */
[----:B0-----:R-:W-:Y:S01]  /*fb070*/  LOP3.LUT R8, R8, 0x1c, RZ, 0xc0, !PT ;  /* 0x0000001c08087812 */ /* 0x001fe200078ec0ff */
[----:B------:R-:W-:Y:S02]  /*fb080*/  FFMA R4, R4, 0.69314718246459960938, R10 ;  /* 0x3f31721804047823 */ /* 0x000fe4000000000a */
[----:B------:R-:W-:Y:S02]  /*fb090*/  FFMA R5, R5, 0.69314718246459960938, R25 ;  /* 0x3f31721805057823 */ /* 0x000fe40000000019 */
[----:B------:R-:W-:Y:S02]  /*fb0a0*/  FFMA R6, R6, 0.69314718246459960938, R9 ;  /* 0x3f31721806067823 */ /* 0x000fe40000000009 */
[----:B---3--:R-:W-:Y:S01]  /*fb0b0*/  FFMA R7, R2, 0.69314718246459960938, R24 ;  /* 0x3f31721802077823 */ /* 0x008fe20000000018 */
[----:B--2---:R-:W-:Y:S01]  /*fb0c0*/  STG.E.U16 [R28.64], R0 ;  /* 0x000000001c007986 */ /* 0x004fe2000c101506 */
[----:B------:R-:W-:Y:S06]  /*fb0d0*/  BAR.SYNC.DEFER_BLOCKING 0x0 ;  /* 0x0000000000007b1d */ /* 0x000fec0000010000 */
[----:B------:R-:W-:Y:S01]  /*fb0e0*/  STS.128 [R8.X4], R20 ;  /* 0x0000001408007388 */ /* 0x000fe20000004c00 */
[----:B----4-:R0:W-:Y:S03]  /*fb0f0*/  STS.128 [R8.X4+0x80], R12 ;  /* 0x0000800c08007388 */ /* 0x0101e60000004c00 */
[----:B0-----:R-:W0:Y:S01]  /*fb100*/  S2R R12, SR_TID.X ;  /* 0x00000000000c7919 */ /* 0x001e220000002100 */
[----:B------:R0:W-:Y:S02]  /*fb110*/  STS.128 [R8.X4+0x100], R16 ;  /* 0x0001001008007388 */ /* 0x0001e40000004c00 */
[----:B------:R1:W-:Y:S02]  /*fb120*/  STS.128 [R8.X4+0x180], R4 ;  /* 0x0001800408007388 */ /* 0x0003e40000004c00 */
[----:B------:R-:W-:Y:S02]  /*fb130*/  BAR.SYNC.DEFER_BLOCKING 0x0 ;  /* 0x0000000000007b1d */ /* 0x000fe40000010000 */
[C---:B0-----:R-:W-:Y:S01]  /*fb140*/  IMAD.SHL.U32 R16, R12.reuse, 0x10, RZ ;  /* 0x000000100c107824 */ /* 0x041fe200078e00ff */
[----:B------:R-:W-:-:S04]  /*fb150*/  LOP3.LUT R0, R12, 0x60, RZ, 0xc0, !PT ;  /* 0x000000600c007812 */ /* 0x000fc800078ec0ff */
[----:B------:R-:W-:Y:S01]  /*fb160*/  LOP3.LUT R16, R16, 0x70, RZ, 0xc0, !PT ;  /* 0x0000007010107812 */ /* 0x000fe200078ec0ff */
[----:B------:R-:W-:-:S03]  /*fb170*/  LOP3.LUT R12, R12, 0x18, RZ, 0xc0, !PT ;  /* 0x000000180c0c7812 */ /* 0x000fc600078ec0ff */
[----:B------:R-:W-:Y:S01]  /*fb180*/  LEA R16, R0, R16, 0x2 ;  /* 0x0000001000107211 */ /* 0x000fe200078e10ff */
[----:B-1----:R-:W0:Y:S03]  /*fb190*/  S2R R8, SR_CTAID.X ;  /* 0x0000000000087919 */ /* 0x002e260000002500 */
[----:B------:R-:W-:Y:S01]  /*fb1a0*/  LEA.HI R16, R12, R16, RZ, 0x1f ;  /* 0x000000100c107211 */ /* 0x000fe200078ff8ff */
[----:B------:R-:W1:Y:S04]  /*fb1b0*/  S2R R20, SR_TID.X ;  /* 0x0000000000147919 */ /* 0x000e680000002100 */
[----:B------:R-:W2:Y:S04]  /*fb1c0*/  S2R R12, SR_CTAID.Y ;  /* 0x00000000000c7919 */ /* 0x000ea80000002600 */
[----:B------:R-:W3:Y:S01]  /*fb1d0*/  LDS R11, [R16] ;  /* 0x00000000100b7984 */ /* 0x000ee20000000800 */
[----:B0-----:R-:W-:-:S04]  /*fb1e0*/  SHF.L.U32 R8, R8, 0x7, RZ ;  /* 0x0000000708087819 */ /* 0x001fc800000006ff */
[----:B-1----:R-:W-:Y:S01]  /*fb1f0*/  LOP3.LUT R8, R8, 0x7f, R20, 0xf8, !PT ;  /* 0x0000007f08087812 */ /* 0x002fe200078ef814 */
[----:B--2---:R-:W-:-:S03]  /*fb200*/  IMAD R0, R12, c[0x0][0x1cc], RZ ;  /* 0x000073000c007a24 */ /* 0x004fc600078e02ff */
[----:B------:R-:W-:Y:S02]  /*fb210*/  SHF.L.U32 R3, R8, 0x2, RZ ;  /* 0x0000000208037819 */ /* 0x000fe400000006ff */
[----:B------:R-:W-:Y:S01]  /*fb220*/  SHF.L.U32 R2, R0, 0x2, RZ ;  /* 0x0000000200027819 */ /* 0x000fe200000006ff */
[----:B------:R-:W-:-:S04]  /*fb230*/  IMAD.HI R9, R8, 0x4, RZ ;  /* 0x0000000408097827 */ /* 0x000fc800078e02ff */
[----:B------:R-:W-:Y:S01]  /*fb240*/  IMAD.HI R0, R0, 0x4, RZ ;  /* 0x0000000400007827 */ /* 0x000fe200078e02ff */
[----:B------:R-:W-:-:S04]  /*fb250*/  IADD3 R2, P0, P1, R3, c[0x0][0x180], R2 ;  /* 0x0000600003027a10 */ /* 0x000fc8000791e002 */
[----:B------:R-:W-:-:S05]  /*fb260*/  IADD3.X R3, R9, c[0x0][0x184], R0, P0, P1 ;  /* 0x0000610009037a10 */ /* 0x000fca00007e2400 */
[----:B---3--:R-:W-:Y:S01]  /*fb270*/  STG.E [R2.64], R11 ;  /* 0x0000000b02007986 */ /* 0x008fe2000c101906 */
[----:B------:R-:W-:Y:S05]  /*fb280*/  EXIT ;  /* 0x000000000000794d */ /* 0x000fea0003800000 */
.L_x_36:
[----:B------:R-:W-:-:S00]  /*fb290*/  BRA `(.L_x_36) ;  /* 0xfffffff000007947 */ /* 0x000fc0000383ffff */
[----:B------:R-:W-:-:S00]  /*fb2a0*/  NOP ;  /* 0x0000000000007918 */ /* 0x000fc00000000000 */
        /* <DEDUP_REMOVED lines=13> */
.L_x_37:


//--------------------- .nv.global.init           --------------------------
	.section	.nv.global.init,"aw",@progbits
.nv.global.init:
	.type		_$_str,@object
	.size		_$_str,(.L_0 - _$_str)
_$_str:
        /*0000*/ 	.byte	0x5f, 0x5f, 0x43, 0x55, 0x44, 0x41, 0x5f, 0x46, 0x54, 0x5a, 0x00
.L_0:


//--------------------- .nv.shared.attn_fwd       --------------------------
	.section	.nv.shared.attn_fwd,"aw",@nobits
	.sectionflags	@""
	.align	16
